// Copyright (c) 2024, Jay Shah, Ganesh Bikshandi, Ying Zhang, Vijay Thakkar, Pradeep Ramani, Tri Dao.
// Splitting the different template instantiations to different files to speed up compilation.
// This file is auto-generated. See "generate_kernels.py"

#include "flash_fwd_launch_template.h"

#ifndef FLASHATTENTION_DISABLE_SM8x
#ifndef FLASHATTENTION_DISABLE_HDIM128
template void run_mha_fwd_<80, cutlass::half_t, 128, 128, true, true, true, true>(Flash_fwd_params &params, cudaStream_t stream);
template void run_mha_fwd_<86, cutlass::half_t, 128, 128, true, true, true, true>(Flash_fwd_params &params, cudaStream_t stream);
#endif
#endif


// ===== COMPILED SASS (sm_80) =====

	.target	sm_80

	.elftype	@"ET_EXEC"


//--------------------- .note.nv.tkinfo           --------------------------
	.section	.note.nv.tkinfo,"",@"SHT_NOTE"
	.sectionflags	@"SHF_NOTE_NV_TKINFO"
	.tkinfo
        /*0018*/ 	.word	0x00000002
        /*0030*/ 	.string	""
        /*0030*/ 	.string	"ptxas"
        /*0030*/ 	.string	"Cuda compilation tools, release 13.0, V13.0.88"
        /*0030*/ 	.string	"Build cuda_13.0.r13.0/compiler.36424714_0"
        /*0030*/ 	.string	"-arch sm_80 -m 64 "



//--------------------- .note.nv.cuinfo           --------------------------
	.section	.note.nv.cuinfo,"",@"SHT_NOTE"
	.sectionflags	@"SHF_NOTE_NV_CUINFO"
        /*0018*/ 	.short	0x0002
        /*001a*/ 	.short	0x0050
        /*001c*/ 	.short	0x0082
	.zero		2


//--------------------- .nv.info                  --------------------------
	.section	.nv.info,"",@"SHT_CUDA_INFO"
	.align	4


	//----- nvinfo : EIATTR_REGCOUNT
	.align		4
        /*0000*/ 	.byte	0x04, 0x2f
        /*0002*/ 	.short	(.L_12 - .L_11)
	.align		4
.L_11:
        /*0004*/ 	.word	index@(_ZN7cutlass13device_kernelIN5flash19enable_sm80_to_sm89INS1_16FlashAttnFwdSm80INS1_25CollectiveMainloopFwdSm80ILi8ELi1ELb1EN4cute5tupleIJNS5_1CILi128EEENS7_ILi112EEES8_EEELi128ENS_6half_tEfNS_4arch4Sm80ELb1ELb0ELb1ELb1ELb1ELb1ELb1ELb1EEENS1_21CollectiveEpilogueFwdINS6_IJS8_S8_S9_EEENS6_IJNS7_ILi1EEESH_SH_EEESB_SD_Li256ELb1ELb1ELb1ELb0EEENS1_36VarlenDynamicPersistentTileSchedulerILi128ELi112ELi256ELi256ELb1ELb1ELb0ELb1ELb1ELb1EEEEEEEEEvNT_6ParamsE)
        /*0008*/ 	.word	0x000000ff


	//----- nvinfo : EIATTR_FRAME_SIZE
	.align		4
.L_12:
        /*000c*/ 	.byte	0x04, 0x11
        /*000e*/ 	.short	(.L_14 - .L_13)
	.align		4
.L_13:
        /*0010*/ 	.word	index@($__internal_27_$__cuda_sm70_votesync_ballot)
        /*0014*/ 	.word	0x00000000


	//----- nvinfo : EIATTR_FRAME_SIZE
	.align		4
.L_14:
        /*0018*/ 	.byte	0x04, 0x11
        /*001a*/ 	.short	(.L_16 - .L_15)
	.align		4
.L_15:
        /*001c*/ 	.word	index@($__internal_26_$__cuda_sm70_shflsync_up_p)
        /*0020*/ 	.word	0x00000000


	//----- nvinfo : EIATTR_FRAME_SIZE
	.align		4
.L_16:
        /*0024*/ 	.byte	0x04, 0x11
        /*0026*/ 	.short	(.L_18 - .L_17)
	.align		4
.L_17:
        /*0028*/ 	.word	index@($__internal_25_$__cuda_sm70_shflsync_idx_p)
        /*002c*/ 	.word	0x00000000


	//----- nvinfo : EIATTR_FRAME_SIZE
	.align		4
.L_18:
        /*0030*/ 	.byte	0x04, 0x11
        /*0032*/ 	.short	(.L_20 - .L_19)
	.align		4
.L_19:
        /*0034*/ 	.word	index@($__internal_24_$__cuda_sm70_shflsync_bfly_p)
        /*0038*/ 	.word	0x00000000


	//----- nvinfo : EIATTR_FRAME_SIZE
	.align		4
.L_20:
        /*003c*/ 	.byte	0x04, 0x11
        /*003e*/ 	.short	(.L_22 - .L_21)
	.align		4
.L_21:
        /*0040*/ 	.word	index@(_ZN7cutlass13device_kernelIN5flash19enable_sm80_to_sm89INS1_16FlashAttnFwdSm80INS1_25CollectiveMainloopFwdSm80ILi8ELi1ELb1EN4cute5tupleIJNS5_1CILi128EEENS7_ILi112EEES8_EEELi128ENS_6half_tEfNS_4arch4Sm80ELb1ELb0ELb1ELb1ELb1ELb1ELb1ELb1EEENS1_21CollectiveEpilogueFwdINS6_IJS8_S8_S9_EEENS6_IJNS7_ILi1EEESH_SH_EEESB_SD_Li256ELb1ELb1ELb1ELb0EEENS1_36VarlenDynamicPersistentTileSchedulerILi128ELi112ELi256ELi256ELb1ELb1ELb0ELb1ELb1ELb1EEEEEEEEEvNT_6ParamsE)
        /*0044*/ 	.word	0x00000130


	//----- nvinfo : EIATTR_REGCOUNT
	.align		4
.L_22:
        /*0048*/ 	.byte	0x04, 0x2f
        /*004a*/ 	.short	(.L_24 - .L_23)
	.align		4
.L_23:
        /*004c*/ 	.word	index@(_ZN7cutlass13device_kernelIN5flash19enable_sm80_to_sm89INS1_16FlashAttnFwdSm80INS1_25CollectiveMainloopFwdSm80ILi8ELi1ELb1EN4cute5tupleIJNS5_1CILi128EEENS7_ILi112EEES8_EEELi128ENS_6half_tEfNS_4arch4Sm80ELb1ELb0ELb1ELb1ELb1ELb0ELb1ELb1EEENS1_21CollectiveEpilogueFwdINS6_IJS8_S8_S9_EEENS6_IJNS7_ILi1EEESH_SH_EEESB_SD_Li256ELb1ELb1ELb1ELb0EEENS1_36VarlenDynamicPersistentTileSchedulerILi128ELi112ELi256ELi256ELb1ELb1ELb0ELb1ELb1ELb1EEEEEEEEEvNT_6ParamsE)
        /*0050*/ 	.word	0x000000ff


	//----- nvinfo : EIATTR_FRAME_SIZE
	.align		4
.L_24:
        /*0054*/ 	.byte	0x04, 0x11
        /*0056*/ 	.short	(.L_26 - .L_25)
	.align		4
.L_25:
        /*0058*/ 	.word	index@($__internal_23_$__cuda_sm70_votesync_ballot)
        /*005c*/ 	.word	0x00000000


	//----- nvinfo : EIATTR_FRAME_SIZE
	.align		4
.L_26:
        /*0060*/ 	.byte	0x04, 0x11
        /*0062*/ 	.short	(.L_28 - .L_27)
	.align		4
.L_27:
        /*0064*/ 	.word	index@($__internal_22_$__cuda_sm70_shflsync_up_p)
        /*0068*/ 	.word	0x00000000


	//----- nvinfo : EIATTR_FRAME_SIZE
	.align		4
.L_28:
        /*006c*/ 	.byte	0x04, 0x11
        /*006e*/ 	.short	(.L_30 - .L_29)
	.align		4
.L_29:
        /*0070*/ 	.word	index@($__internal_21_$__cuda_sm70_shflsync_idx_p)
        /*0074*/ 	.word	0x00000000


	//----- nvinfo : EIATTR_FRAME_SIZE
	.align		4
.L_30:
        /*0078*/ 	.byte	0x04, 0x11
        /*007a*/ 	.short	(.L_32 - .L_31)
	.align		4
.L_31:
        /*007c*/ 	.word	index@($__internal_20_$__cuda_sm70_shflsync_bfly_p)
        /*0080*/ 	.word	0x00000000


	//----- nvinfo : EIATTR_FRAME_SIZE
	.align		4
.L_32:
        /*0084*/ 	.byte	0x04, 0x11
        /*0086*/ 	.short	(.L_34 - .L_33)
	.align		4
.L_33:
        /*0088*/ 	.word	index@(_ZN7cutlass13device_kernelIN5flash19enable_sm80_to_sm89INS1_16FlashAttnFwdSm80INS1_25CollectiveMainloopFwdSm80ILi8ELi1ELb1EN4cute5tupleIJNS5_1CILi128EEENS7_ILi112EEES8_EEELi128ENS_6half_tEfNS_4arch4Sm80ELb1ELb0ELb1ELb1ELb1ELb0ELb1ELb1EEENS1_21CollectiveEpilogueFwdINS6_IJS8_S8_S9_EEENS6_IJNS7_ILi1EEESH_SH_EEESB_SD_Li256ELb1ELb1ELb1ELb0EEENS1_36VarlenDynamicPersistentTileSchedulerILi128ELi112ELi256ELi256ELb1ELb1ELb0ELb1ELb1ELb1EEEEEEEEEvNT_6ParamsE)
        /*008c*/ 	.word	0x00000118


	//----- nvinfo : EIATTR_REGCOUNT
	.align		4
.L_34:
        /*0090*/ 	.byte	0x04, 0x2f
        /*0092*/ 	.short	(.L_36 - .L_35)
	.align		4
.L_35:
        /*0094*/ 	.word	index@(_ZN7cutlass13device_kernelIN5flash19enable_sm80_to_sm89INS1_16FlashAttnFwdSm80INS1_25CollectiveMainloopFwdSm80ILi4ELi1ELb0EN4cute5tupleIJNS5_1CILi128EEENS7_ILi64EEES8_EEELi128ENS_6half_tEfNS_4arch4Sm80ELb1ELb0ELb1ELb0ELb1ELb0ELb1ELb1EEENS1_21CollectiveEpilogueFwdINS6_IJS8_S8_S9_EEENS6_IJNS7_ILi1EEESH_SH_EEESB_SD_Li128ELb0ELb1ELb1ELb0EEENS1_30DynamicPersistentTileSchedulerILi128ELi128ELb1ELb1ELb0EEEEEEEEEvNT_6ParamsE)
        /*0098*/ 	.word	0x000000ff


	//----- nvinfo : EIATTR_FRAME_SIZE
	.align		4
.L_36:
        /*009c*/ 	.byte	0x04, 0x11
        /*009e*/ 	.short	(.L_38 - .L_37)
	.align		4
.L_37:
        /*00a0*/ 	.word	index@($__internal_19_$__cuda_sm70_shflsync_idx_p)
        /*00a4*/ 	.word	0x00000000


	//----- nvinfo : EIATTR_FRAME_SIZE
	.align		4
.L_38:
        /*00a8*/ 	.byte	0x04, 0x11
        /*00aa*/ 	.short	(.L_40 - .L_39)
	.align		4
.L_39:
        /*00ac*/ 	.word	index@($__internal_18_$__cuda_sm70_shflsync_bfly_p)
        /*00b0*/ 	.word	0x00000000


	//----- nvinfo : EIATTR_FRAME_SIZE
	.align		4
.L_40:
        /*00b4*/ 	.byte	0x04, 0x11
        /*00b6*/ 	.short	(.L_42 - .L_41)
	.align		4
.L_41:
        /*00b8*/ 	.word	index@(_ZN7cutlass13device_kernelIN5flash19enable_sm80_to_sm89INS1_16FlashAttnFwdSm80INS1_25CollectiveMainloopFwdSm80ILi4ELi1ELb0EN4cute5tupleIJNS5_1CILi128EEENS7_ILi64EEES8_EEELi128ENS_6half_tEfNS_4arch4Sm80ELb1ELb0ELb1ELb0ELb1ELb0ELb1ELb1EEENS1_21CollectiveEpilogueFwdINS6_IJS8_S8_S9_EEENS6_IJNS7_ILi1EEESH_SH_EEESB_SD_Li128ELb0ELb1ELb1ELb0EEENS1_30DynamicPersistentTileSchedulerILi128ELi128ELb1ELb1ELb0EEEEEEEEEvNT_6ParamsE)
        /*00bc*/ 	.word	0x000000f8


	//----- nvinfo : EIATTR_REGCOUNT
	.align		4
.L_42:
        /*00c0*/ 	.byte	0x04, 0x2f
        /*00c2*/ 	.short	(.L_44 - .L_43)
	.align		4
.L_43:
        /*00c4*/ 	.word	index@(_ZN7cutlass13device_kernelIN5flash19enable_sm80_to_sm89INS1_16FlashAttnFwdSm80INS1_25CollectiveMainloopFwdSm80ILi8ELi1ELb1EN4cute5tupleIJNS5_1CILi128EEENS7_ILi96EEES8_EEELi128ENS_6half_tEfNS_4arch4Sm80ELb0ELb1ELb1ELb1ELb1ELb1ELb1ELb1EEENS1_21CollectiveEpilogueFwdINS6_IJS8_S8_S9_EEENS6_IJNS7_ILi1EEESH_SH_EEESB_SD_Li256ELb1ELb1ELb1ELb0EEENS1_36VarlenDynamicPersistentTileSchedulerILi128ELi96ELi256ELi256ELb1ELb1ELb0ELb1ELb0ELb1EEEEEEEEEvNT_6ParamsE)
        /*00c8*/ 	.word	0x000000ff


	//----- nvinfo : EIATTR_FRAME_SIZE
	.align		4
.L_44:
        /*00cc*/ 	.byte	0x04, 0x11
        /*00ce*/ 	.short	(.L_46 - .L_45)
	.align		4
.L_45:
        /*00d0*/ 	.word	index@($__internal_17_$__cuda_sm70_votesync_ballot)
        /*00d4*/ 	.word	0x00000000


	//----- nvinfo : EIATTR_FRAME_SIZE
	.align		4
.L_46:
        /*00d8*/ 	.byte	0x04, 0x11
        /*00da*/ 	.short	(.L_48 - .L_47)
	.align		4
.L_47:
        /*00dc*/ 	.word	index@($__internal_16_$__cuda_sm70_shflsync_up_p)
        /*00e0*/ 	.word	0x00000000


	//----- nvinfo : EIATTR_FRAME_SIZE
	.align		4
.L_48:
        /*00e4*/ 	.byte	0x04, 0x11
        /*00e6*/ 	.short	(.L_50 - .L_49)
	.align		4
.L_49:
        /*00e8*/ 	.word	index@($__internal_15_$__cuda_sm70_shflsync_idx_p)
        /*00ec*/ 	.word	0x00000000


	//----- nvinfo : EIATTR_FRAME_SIZE
	.align		4
.L_50:
        /*00f0*/ 	.byte	0x04, 0x11
        /*00f2*/ 	.short	(.L_52 - .L_51)
	.align		4
.L_51:
        /*00f4*/ 	.word	index@($__internal_14_$__cuda_sm70_shflsync_bfly_p)
        /*00f8*/ 	.word	0x00000000


	//----- nvinfo : EIATTR_FRAME_SIZE
	.align		4
.L_52:
        /*00fc*/ 	.byte	0x04, 0x11
        /*00fe*/ 	.short	(.L_54 - .L_53)
	.align		4
.L_53:
        /*0100*/ 	.word	index@(_ZN7cutlass13device_kernelIN5flash19enable_sm80_to_sm89INS1_16FlashAttnFwdSm80INS1_25CollectiveMainloopFwdSm80ILi8ELi1ELb1EN4cute5tupleIJNS5_1CILi128EEENS7_ILi96EEES8_EEELi128ENS_6half_tEfNS_4arch4Sm80ELb0ELb1ELb1ELb1ELb1ELb1ELb1ELb1EEENS1_21CollectiveEpilogueFwdINS6_IJS8_S8_S9_EEENS6_IJNS7_ILi1EEESH_SH_EEESB_SD_Li256ELb1ELb1ELb1ELb0EEENS1_36VarlenDynamicPersistentTileSchedulerILi128ELi96ELi256ELi256ELb1ELb1ELb0ELb1ELb0ELb1EEEEEEEEEvNT_6ParamsE)
        /*0104*/ 	.word	0x00000070


	//----- nvinfo : EIATTR_REGCOUNT
	.align		4
.L_54:
        /*0108*/ 	.byte	0x04, 0x2f
        /*010a*/ 	.short	(.L_56 - .L_55)
	.align		4
.L_55:
        /*010c*/ 	.word	index@(_ZN7cutlass13device_kernelIN5flash19enable_sm80_to_sm89INS1_16FlashAttnFwdSm80INS1_25CollectiveMainloopFwdSm80ILi8ELi1ELb1EN4cute5tupleIJNS5_1CILi128EEENS7_ILi96EEES8_EEELi128ENS_6half_tEfNS_4arch4Sm80ELb0ELb1ELb1ELb1ELb1ELb0ELb1ELb1EEENS1_21CollectiveEpilogueFwdINS6_IJS8_S8_S9_EEENS6_IJNS7_ILi1EEESH_SH_EEESB_SD_Li256ELb1ELb1ELb1ELb0EEENS1_36VarlenDynamicPersistentTileSchedulerILi128ELi96ELi256ELi256ELb1ELb1ELb0ELb1ELb0ELb1EEEEEEEEEvNT_6ParamsE)
        /*0110*/ 	.word	0x000000ff


	//----- nvinfo : EIATTR_FRAME_SIZE
	.align		4
.L_56:
        /*0114*/ 	.byte	0x04, 0x11
        /*0116*/ 	.short	(.L_58 - .L_57)
	.align		4
.L_57:
        /*0118*/ 	.word	index@($__internal_13_$__cuda_sm70_votesync_ballot)
        /*011c*/ 	.word	0x00000000


	//----- nvinfo : EIATTR_FRAME_SIZE
	.align		4
.L_58:
        /*0120*/ 	.byte	0x04, 0x11
        /*0122*/ 	.short	(.L_60 - .L_59)
	.align		4
.L_59:
        /*0124*/ 	.word	index@($__internal_12_$__cuda_sm70_shflsync_up_p)
        /*0128*/ 	.word	0x00000000


	//----- nvinfo : EIATTR_FRAME_SIZE
	.align		4
.L_60:
        /*012c*/ 	.byte	0x04, 0x11
        /*012e*/ 	.short	(.L_62 - .L_61)
	.align		4
.L_61:
        /*0130*/ 	.word	index@($__internal_11_$__cuda_sm70_shflsync_idx_p)
        /*0134*/ 	.word	0x00000000


	//----- nvinfo : EIATTR_FRAME_SIZE
	.align		4
.L_62:
        /*0138*/ 	.byte	0x04, 0x11
        /*013a*/ 	.short	(.L_64 - .L_63)
	.align		4
.L_63:
        /*013c*/ 	.word	index@($__internal_10_$__cuda_sm70_shflsync_bfly_p)
        /*0140*/ 	.word	0x00000000


	//----- nvinfo : EIATTR_FRAME_SIZE
	.align		4
.L_64:
        /*0144*/ 	.byte	0x04, 0x11
        /*0146*/ 	.short	(.L_66 - .L_65)
	.align		4
.L_65:
        /*0148*/ 	.word	index@(_ZN7cutlass13device_kernelIN5flash19enable_sm80_to_sm89INS1_16FlashAttnFwdSm80INS1_25CollectiveMainloopFwdSm80ILi8ELi1ELb1EN4cute5tupleIJNS5_1CILi128EEENS7_ILi96EEES8_EEELi128ENS_6half_tEfNS_4arch4Sm80ELb0ELb1ELb1ELb1ELb1ELb0ELb1ELb1EEENS1_21CollectiveEpilogueFwdINS6_IJS8_S8_S9_EEENS6_IJNS7_ILi1EEESH_SH_EEESB_SD_Li256ELb1ELb1ELb1ELb0EEENS1_36VarlenDynamicPersistentTileSchedulerILi128ELi96ELi256ELi256ELb1ELb1ELb0ELb1ELb0ELb1EEEEEEEEEvNT_6ParamsE)
        /*014c*/ 	.word	0x00000028


	//----- nvinfo : EIATTR_REGCOUNT
	.align		4
.L_66:
        /*0150*/ 	.byte	0x04, 0x2f
        /*0152*/ 	.short	(.L_68 - .L_67)
	.align		4
.L_67:
        /*0154*/ 	.word	index@(_ZN7cutlass13device_kernelIN5flash19enable_sm80_to_sm89INS1_16FlashAttnFwdSm80INS1_25CollectiveMainloopFwdSm80ILi4ELi1ELb0EN4cute5tupleIJNS5_1CILi128EEENS7_ILi48EEES8_EEELi128ENS_6half_tEfNS_4arch4Sm80ELb0ELb1ELb1ELb0ELb1ELb0ELb1ELb1EEENS1_21CollectiveEpilogueFwdINS6_IJS8_S8_S9_EEENS6_IJNS7_ILi1EEESH_SH_EEESB_SD_Li128ELb0ELb1ELb1ELb0EEENS1_19SingleTileSchedulerILb0ELb1ELb1ELi128EEEEEEEEEvNT_6ParamsE)
        /*0158*/ 	.word	0x000000ff


	//----- nvinfo : EIATTR_FRAME_SIZE
	.align		4
.L_68:
        /*015c*/ 	.byte	0x04, 0x11
        /*015e*/ 	.short	(.L_70 - .L_69)
	.align		4
.L_69:
        /*0160*/ 	.word	index@(_ZN7cutlass13device_kernelIN5flash19enable_sm80_to_sm89INS1_16FlashAttnFwdSm80INS1_25CollectiveMainloopFwdSm80ILi4ELi1ELb0EN4cute5tupleIJNS5_1CILi128EEENS7_ILi48EEES8_EEELi128ENS_6half_tEfNS_4arch4Sm80ELb0ELb1ELb1ELb0ELb1ELb0ELb1ELb1EEENS1_21CollectiveEpilogueFwdINS6_IJS8_S8_S9_EEENS6_IJNS7_ILi1EEESH_SH_EEESB_SD_Li128ELb0ELb1ELb1ELb0EEENS1_19SingleTileSchedulerILb0ELb1ELb1ELi128EEEEEEEEEvNT_6ParamsE)
        /*0164*/ 	.word	0x00000078


	//----- nvinfo : EIATTR_REGCOUNT
	.align		4
.L_70:
        /*0168*/ 	.byte	0x04, 0x2f
        /*016a*/ 	.short	(.L_72 - .L_71)
	.align		4
.L_71:
        /*016c*/ 	.word	index@(_ZN7cutlass13device_kernelIN5flash19enable_sm80_to_sm89INS1_16FlashAttnFwdSm80INS1_25CollectiveMainloopFwdSm80ILi8ELi1ELb1EN4cute5tupleIJNS5_1CILi128EEENS7_ILi112EEES8_EEELi128ENS_6half_tEfNS_4arch4Sm80ELb0ELb0ELb1ELb1ELb1ELb1ELb1ELb1EEENS1_21CollectiveEpilogueFwdINS6_IJS8_S8_S9_EEENS6_IJNS7_ILi1EEESH_SH_EEESB_SD_Li256ELb1ELb1ELb1ELb0EEENS1_36VarlenDynamicPersistentTileSchedulerILi128ELi112ELi256ELi256ELb1ELb1ELb0ELb0ELb1ELb1EEEEEEEEEvNT_6ParamsE)
        /*0170*/ 	.word	0x000000ff


	//----- nvinfo : EIATTR_FRAME_SIZE
	.align		4
.L_72:
        /*0174*/ 	.byte	0x04, 0x11
        /*0176*/ 	.short	(.L_74 - .L_73)
	.align		4
.L_73:
        /*0178*/ 	.word	index@($__internal_9_$__cuda_sm70_votesync_ballot)
        /*017c*/ 	.word	0x00000000


	//----- nvinfo : EIATTR_FRAME_SIZE
	.align		4
.L_74:
        /*0180*/ 	.byte	0x04, 0x11
        /*0182*/ 	.short	(.L_76 - .L_75)
	.align		4
.L_75:
        /*0184*/ 	.word	index@($__internal_8_$__cuda_sm70_shflsync_up_p)
        /*0188*/ 	.word	0x00000000


	//----- nvinfo : EIATTR_FRAME_SIZE
	.align		4
.L_76:
        /*018c*/ 	.byte	0x04, 0x11
        /*018e*/ 	.short	(.L_78 - .L_77)
	.align		4
.L_77:
        /*0190*/ 	.word	index@($__internal_7_$__cuda_sm70_shflsync_idx_p)
        /*0194*/ 	.word	0x00000000


	//----- nvinfo : EIATTR_FRAME_SIZE
	.align		4
.L_78:
        /*0198*/ 	.byte	0x04, 0x11
        /*019a*/ 	.short	(.L_80 - .L_79)
	.align		4
.L_79:
        /*019c*/ 	.word	index@($__internal_6_$__cuda_sm70_shflsync_bfly_p)
        /*01a0*/ 	.word	0x00000000


	//----- nvinfo : EIATTR_FRAME_SIZE
	.align		4
.L_80:
        /*01a4*/ 	.byte	0x04, 0x11
        /*01a6*/ 	.short	(.L_82 - .L_81)
	.align		4
.L_81:
        /*01a8*/ 	.word	index@(_ZN7cutlass13device_kernelIN5flash19enable_sm80_to_sm89INS1_16FlashAttnFwdSm80INS1_25CollectiveMainloopFwdSm80ILi8ELi1ELb1EN4cute5tupleIJNS5_1CILi128EEENS7_ILi112EEES8_EEELi128ENS_6half_tEfNS_4arch4Sm80ELb0ELb0ELb1ELb1ELb1ELb1ELb1ELb1EEENS1_21CollectiveEpilogueFwdINS6_IJS8_S8_S9_EEENS6_IJNS7_ILi1EEESH_SH_EEESB_SD_Li256ELb1ELb1ELb1ELb0EEENS1_36VarlenDynamicPersistentTileSchedulerILi128ELi112ELi256ELi256ELb1ELb1ELb0ELb0ELb1ELb1EEEEEEEEEvNT_6ParamsE)
        /*01ac*/ 	.word	0x00000108


	//----- nvinfo : EIATTR_REGCOUNT
	.align		4
.L_82:
        /*01b0*/ 	.byte	0x04, 0x2f
        /*01b2*/ 	.short	(.L_84 - .L_83)
	.align		4
.L_83:
        /*01b4*/ 	.word	index@(_ZN7cutlass13device_kernelIN5flash19enable_sm80_to_sm89INS1_16FlashAttnFwdSm80INS1_25CollectiveMainloopFwdSm80ILi8ELi1ELb1EN4cute5tupleIJNS5_1CILi128EEENS7_ILi112EEES8_EEELi128ENS_6half_tEfNS_4arch4Sm80ELb0ELb0ELb1ELb1ELb1ELb0ELb1ELb1EEENS1_21CollectiveEpilogueFwdINS6_IJS8_S8_S9_EEENS6_IJNS7_ILi1EEESH_SH_EEESB_SD_Li256ELb1ELb1ELb1ELb0EEENS1_36VarlenDynamicPersistentTileSchedulerILi128ELi112ELi256ELi256ELb1ELb1ELb0ELb0ELb1ELb1EEEEEEEEEvNT_6ParamsE)
        /*01b8*/ 	.word	0x000000ff


	//----- nvinfo : EIATTR_FRAME_SIZE
	.align		4
.L_84:
        /*01bc*/ 	.byte	0x04, 0x11
        /*01be*/ 	.short	(.L_86 - .L_85)
	.align		4
.L_85:
        /*01c0*/ 	.word	index@($__internal_5_$__cuda_sm70_votesync_ballot)
        /*01c4*/ 	.word	0x00000000


	//----- nvinfo : EIATTR_FRAME_SIZE
	.align		4
.L_86:
        /*01c8*/ 	.byte	0x04, 0x11
        /*01ca*/ 	.short	(.L_88 - .L_87)
	.align		4
.L_87:
        /*01cc*/ 	.word	index@($__internal_4_$__cuda_sm70_shflsync_up_p)
        /*01d0*/ 	.word	0x00000000


	//----- nvinfo : EIATTR_FRAME_SIZE
	.align		4
.L_88:
        /*01d4*/ 	.byte	0x04, 0x11
        /*01d6*/ 	.short	(.L_90 - .L_89)
	.align		4
.L_89:
        /*01d8*/ 	.word	index@($__internal_3_$__cuda_sm70_shflsync_idx_p)
        /*01dc*/ 	.word	0x00000000


	//----- nvinfo : EIATTR_FRAME_SIZE
	.align		4
.L_90:
        /*01e0*/ 	.byte	0x04, 0x11
        /*01e2*/ 	.short	(.L_92 - .L_91)
	.align		4
.L_91:
        /*01e4*/ 	.word	index@($__internal_2_$__cuda_sm70_shflsync_bfly_p)
        /*01e8*/ 	.word	0x00000000


	//----- nvinfo : EIATTR_FRAME_SIZE
	.align		4
.L_92:
        /*01ec*/ 	.byte	0x04, 0x11
        /*01ee*/ 	.short	(.L_94 - .L_93)
	.align		4
.L_93:
        /*01f0*/ 	.word	index@(_ZN7cutlass13device_kernelIN5flash19enable_sm80_to_sm89INS1_16FlashAttnFwdSm80INS1_25CollectiveMainloopFwdSm80ILi8ELi1ELb1EN4cute5tupleIJNS5_1CILi128EEENS7_ILi112EEES8_EEELi128ENS_6half_tEfNS_4arch4Sm80ELb0ELb0ELb1ELb1ELb1ELb0ELb1ELb1EEENS1_21CollectiveEpilogueFwdINS6_IJS8_S8_S9_EEENS6_IJNS7_ILi1EEESH_SH_EEESB_SD_Li256ELb1ELb1ELb1ELb0EEENS1_36VarlenDynamicPersistentTileSchedulerILi128ELi112ELi256ELi256ELb1ELb1ELb0ELb0ELb1ELb1EEEEEEEEEvNT_6ParamsE)
        /*01f4*/ 	.word	0x000000b8


	//----- nvinfo : EIATTR_REGCOUNT
	.align		4
.L_94:
        /*01f8*/ 	.byte	0x04, 0x2f
        /*01fa*/ 	.short	(.L_96 - .L_95)
	.align		4
.L_95:
        /*01fc*/ 	.word	index@(_ZN7cutlass13device_kernelIN5flash19enable_sm80_to_sm89INS1_16FlashAttnFwdSm80INS1_25CollectiveMainloopFwdSm80ILi4ELi1ELb0EN4cute5tupleIJNS5_1CILi128EEENS7_ILi64EEES8_EEELi128ENS_6half_tEfNS_4arch4Sm80ELb0ELb0ELb1ELb0ELb1ELb0ELb1ELb1EEENS1_21CollectiveEpilogueFwdINS6_IJS8_S8_S9_EEENS6_IJNS7_ILi1EEESH_SH_EEESB_SD_Li128ELb0ELb1ELb1ELb0EEENS1_19SingleTileSchedulerILb0ELb1ELb1ELi128EEEEEEEEEvNT_6ParamsE)
        /*0200*/ 	.word	0x000000ff


	//----- nvinfo : EIATTR_FRAME_SIZE
	.align		4
.L_96:
        /*0204*/ 	.byte	0x04, 0x11
        /*0206*/ 	.short	(.L_98 - .L_97)
	.align		4
.L_97:
        /*0208*/ 	.word	index@(_ZN7cutlass13device_kernelIN5flash19enable_sm80_to_sm89INS1_16FlashAttnFwdSm80INS1_25CollectiveMainloopFwdSm80ILi4ELi1ELb0EN4cute5tupleIJNS5_1CILi128EEENS7_ILi64EEES8_EEELi128ENS_6half_tEfNS_4arch4Sm80ELb0ELb0ELb1ELb0ELb1ELb0ELb1ELb1EEENS1_21CollectiveEpilogueFwdINS6_IJS8_S8_S9_EEENS6_IJNS7_ILi1EEESH_SH_EEESB_SD_Li128ELb0ELb1ELb1ELb0EEENS1_19SingleTileSchedulerILb0ELb1ELb1ELi128EEEEEEEEEvNT_6ParamsE)
        /*020c*/ 	.word	0x00000098


	//----- nvinfo : EIATTR_REGCOUNT
	.align		4
.L_98:
        /*0210*/ 	.byte	0x04, 0x2f
        /*0212*/ 	.short	(.L_100 - .L_99)
	.align		4
.L_99:
        /*0214*/ 	.word	index@(_ZN7cutlass13device_kernelIN5flash19enable_sm80_to_sm89INS1_16FlashAttnFwdSm80INS1_25CollectiveMainloopFwdSm80ILi8ELi1ELb1EN4cute5tupleIJNS5_1CILi128EEES8_S8_EEELi128ENS_6half_tEfNS_4arch4Sm80ELb1ELb0ELb1ELb0ELb1ELb0ELb1ELb1EEENS1_21CollectiveEpilogueFwdIS9_NS6_IJNS7_ILi1EEESF_SF_EEESA_SC_Li256ELb0ELb1ELb1ELb0EEENS1_30DynamicPersistentTileSchedulerILi256ELi256ELb1ELb1ELb0EEEEEEEEEvNT_6ParamsE)
        /*0218*/ 	.word	0x000000ff


	//----- nvinfo : EIATTR_FRAME_SIZE
	.align		4
.L_100:
        /*021c*/ 	.byte	0x04, 0x11
        /*021e*/ 	.short	(.L_102 - .L_101)
	.align		4
.L_101:
        /*0220*/ 	.word	index@($__internal_1_$__cuda_sm70_shflsync_idx_p)
        /*0224*/ 	.word	0x00000000


	//----- nvinfo : EIATTR_FRAME_SIZE
	.align		4
.L_102:
        /*0228*/ 	.byte	0x04, 0x11
        /*022a*/ 	.short	(.L_104 - .L_103)
	.align		4
.L_103:
        /*022c*/ 	.word	index@($__internal_0_$__cuda_sm70_shflsync_bfly_p)
        /*0230*/ 	.word	0x00000000


	//----- nvinfo : EIATTR_FRAME_SIZE
	.align		4
.L_104:
        /*0234*/ 	.byte	0x04, 0x11
        /*0236*/ 	.short	(.L_106 - .L_105)
	.align		4
.L_105:
        /*0238*/ 	.word	index@(_ZN7cutlass13device_kernelIN5flash19enable_sm80_to_sm89INS1_16FlashAttnFwdSm80INS1_25CollectiveMainloopFwdSm80ILi8ELi1ELb1EN4cute5tupleIJNS5_1CILi128EEES8_S8_EEELi128ENS_6half_tEfNS_4arch4Sm80ELb1ELb0ELb1ELb0ELb1ELb0ELb1ELb1EEENS1_21CollectiveEpilogueFwdIS9_NS6_IJNS7_ILi1EEESF_SF_EEESA_SC_Li256ELb0ELb1ELb1ELb0EEENS1_30DynamicPersistentTileSchedulerILi256ELi256ELb1ELb1ELb0EEEEEEEEEvNT_6ParamsE)
        /*023c*/ 	.word	0x000000d8


	//----- nvinfo : EIATTR_REGCOUNT
	.align		4
.L_106:
        /*0240*/ 	.byte	0x04, 0x2f
        /*0242*/ 	.short	(.L_108 - .L_107)
	.align		4
.L_107:
        /*0244*/ 	.word	index@(_ZN7cutlass13device_kernelIN5flash19enable_sm80_to_sm89INS1_16FlashAttnFwdSm80INS1_25CollectiveMainloopFwdSm80ILi8ELi1ELb1EN4cute5tupleIJNS5_1CILi128EEENS7_ILi96EEES8_EEELi128ENS_6half_tEfNS_4arch4Sm80ELb0ELb1ELb1ELb0ELb1ELb0ELb1ELb1EEENS1_21CollectiveEpilogueFwdINS6_IJS8_S8_S9_EEENS6_IJNS7_ILi1EEESH_SH_EEESB_SD_Li256ELb0ELb1ELb1ELb0EEENS1_19SingleTileSchedulerILb0ELb1ELb1ELi128EEEEEEEEEvNT_6ParamsE)
        /*0248*/ 	.word	0x000000ff


	//----- nvinfo : EIATTR_FRAME_SIZE
	.align		4
.L_108:
        /*024c*/ 	.byte	0x04, 0x11
        /*024e*/ 	.short	(.L_110 - .L_109)
	.align		4
.L_109:
        /*0250*/ 	.word	index@(_ZN7cutlass13device_kernelIN5flash19enable_sm80_to_sm89INS1_16FlashAttnFwdSm80INS1_25CollectiveMainloopFwdSm80ILi8ELi1ELb1EN4cute5tupleIJNS5_1CILi128EEENS7_ILi96EEES8_EEELi128ENS_6half_tEfNS_4arch4Sm80ELb0ELb1ELb1ELb0ELb1ELb0ELb1ELb1EEENS1_21CollectiveEpilogueFwdINS6_IJS8_S8_S9_EEENS6_IJNS7_ILi1EEESH_SH_EEESB_SD_Li256ELb0ELb1ELb1ELb0EEENS1_19SingleTileSchedulerILb0ELb1ELb1ELi128EEEEEEEEEvNT_6ParamsE)
        /*0254*/ 	.word	0x00000000


	//----- nvinfo : EIATTR_REGCOUNT
	.align		4
.L_110:
        /*0258*/ 	.byte	0x04, 0x2f
        /*025a*/ 	.short	(.L_112 - .L_111)
	.align		4
.L_111:
        /*025c*/ 	.word	index@(_ZN7cutlass13device_kernelIN5flash19enable_sm80_to_sm89INS1_16FlashAttnFwdSm80INS1_25CollectiveMainloopFwdSm80ILi8ELi1ELb1EN4cute5tupleIJNS5_1CILi128EEES8_S8_EEELi128ENS_6half_tEfNS_4arch4Sm80ELb0ELb0ELb1ELb0ELb1ELb0ELb1ELb1EEENS1_21CollectiveEpilogueFwdIS9_NS6_IJNS7_ILi1EEESF_SF_EEESA_SC_Li256ELb0ELb1ELb1ELb0EEENS1_19SingleTileSchedulerILb0ELb1ELb1ELi128EEEEEEEEEvNT_6ParamsE)
        /*0260*/ 	.word	0x000000ff


	//----- nvinfo : EIATTR_FRAME_SIZE
	.align		4
.L_112:
        /*0264*/ 	.byte	0x04, 0x11
        /*0266*/ 	.short	(.L_114 - .L_113)
	.align		4
.L_113:
        /*0268*/ 	.word	index@(_ZN7cutlass13device_kernelIN5flash19enable_sm80_to_sm89INS1_16FlashAttnFwdSm80INS1_25CollectiveMainloopFwdSm80ILi8ELi1ELb1EN4cute5tupleIJNS5_1CILi128EEES8_S8_EEELi128ENS_6half_tEfNS_4arch4Sm80ELb0ELb0ELb1ELb0ELb1ELb0ELb1ELb1EEENS1_21CollectiveEpilogueFwdIS9_NS6_IJNS7_ILi1EEESF_SF_EEESA_SC_Li256ELb0ELb1ELb1ELb0EEENS1_19SingleTileSchedulerILb0ELb1ELb1ELi128EEEEEEEEEvNT_6ParamsE)
        /*026c*/ 	.word	0x00000020


	//----- nvinfo : EIATTR_MIN_STACK_SIZE
	.align		4
.L_114:
        /*0270*/ 	.byte	0x04, 0x12
        /*0272*/ 	.short	(.L_116 - .L_115)
	.align		4
.L_115:
        /*0274*/ 	.word	index@(_ZN7cutlass13device_kernelIN5flash19enable_sm80_to_sm89INS1_16FlashAttnFwdSm80INS1_25CollectiveMainloopFwdSm80ILi8ELi1ELb1EN4cute5tupleIJNS5_1CILi128EEES8_S8_EEELi128ENS_6half_tEfNS_4arch4Sm80ELb0ELb0ELb1ELb0ELb1ELb0ELb1ELb1EEENS1_21CollectiveEpilogueFwdIS9_NS6_IJNS7_ILi1EEESF_SF_EEESA_SC_Li256ELb0ELb1ELb1ELb0EEENS1_19SingleTileSchedulerILb0ELb1ELb1ELi128EEEEEEEEEvNT_6ParamsE)
        /*0278*/ 	.word	0x00000020


	//----- nvinfo : EIATTR_MIN_STACK_SIZE
	.align		4
.L_116:
        /*027c*/ 	.byte	0x04, 0x12
        /*027e*/ 	.short	(.L_118 - .L_117)
	.align		4
.L_117:
        /*0280*/ 	.word	index@(_ZN7cutlass13device_kernelIN5flash19enable_sm80_to_sm89INS1_16FlashAttnFwdSm80INS1_25CollectiveMainloopFwdSm80ILi8ELi1ELb1EN4cute5tupleIJNS5_1CILi128EEENS7_ILi96EEES8_EEELi128ENS_6half_tEfNS_4arch4Sm80ELb0ELb1ELb1ELb0ELb1ELb0ELb1ELb1EEENS1_21CollectiveEpilogueFwdINS6_IJS8_S8_S9_EEENS6_IJNS7_ILi1EEESH_SH_EEESB_SD_Li256ELb0ELb1ELb1ELb0EEENS1_19SingleTileSchedulerILb0ELb1ELb1ELi128EEEEEEEEEvNT_6ParamsE)
        /*0284*/ 	.word	0x00000000


	//----- nvinfo : EIATTR_MIN_STACK_SIZE
	.align		4
.L_118:
        /*0288*/ 	.byte	0x04, 0x12
        /*028a*/ 	.short	(.L_120 - .L_119)
	.align		4
.L_119:
        /*028c*/ 	.word	index@(_ZN7cutlass13device_kernelIN5flash19enable_sm80_to_sm89INS1_16FlashAttnFwdSm80INS1_25CollectiveMainloopFwdSm80ILi8ELi1ELb1EN4cute5tupleIJNS5_1CILi128EEES8_S8_EEELi128ENS_6half_tEfNS_4arch4Sm80ELb1ELb0ELb1ELb0ELb1ELb0ELb1ELb1EEENS1_21CollectiveEpilogueFwdIS9_NS6_IJNS7_ILi1EEESF_SF_EEESA_SC_Li256ELb0ELb1ELb1ELb0EEENS1_30DynamicPersistentTileSchedulerILi256ELi256ELb1ELb1ELb0EEEEEEEEEvNT_6ParamsE)
        /*0290*/ 	.word	0x000000d8


	//----- nvinfo : EIATTR_MIN_STACK_SIZE
	.align		4
.L_120:
        /*0294*/ 	.byte	0x04, 0x12
        /*0296*/ 	.short	(.L_122 - .L_121)
	.align		4
.L_121:
        /*0298*/ 	.word	index@(_ZN7cutlass13device_kernelIN5flash19enable_sm80_to_sm89INS1_16FlashAttnFwdSm80INS1_25CollectiveMainloopFwdSm80ILi4ELi1ELb0EN4cute5tupleIJNS5_1CILi128EEENS7_ILi64EEES8_EEELi128ENS_6half_tEfNS_4arch4Sm80ELb0ELb0ELb1ELb0ELb1ELb0ELb1ELb1EEENS1_21CollectiveEpilogueFwdINS6_IJS8_S8_S9_EEENS6_IJNS7_ILi1EEESH_SH_EEESB_SD_Li128ELb0ELb1ELb1ELb0EEENS1_19SingleTileSchedulerILb0ELb1ELb1ELi128EEEEEEEEEvNT_6ParamsE)
        /*029c*/ 	.word	0x00000098


	//----- nvinfo : EIATTR_MIN_STACK_SIZE
	.align		4
.L_122:
        /*02a0*/ 	.byte	0x04, 0x12
        /*02a2*/ 	.short	(.L_124 - .L_123)
	.align		4
.L_123:
        /*02a4*/ 	.word	index@(_ZN7cutlass13device_kernelIN5flash19enable_sm80_to_sm89INS1_16FlashAttnFwdSm80INS1_25CollectiveMainloopFwdSm80ILi8ELi1ELb1EN4cute5tupleIJNS5_1CILi128EEENS7_ILi112EEES8_EEELi128ENS_6half_tEfNS_4arch4Sm80ELb0ELb0ELb1ELb1ELb1ELb0ELb1ELb1EEENS1_21CollectiveEpilogueFwdINS6_IJS8_S8_S9_EEENS6_IJNS7_ILi1EEESH_SH_EEESB_SD_Li256ELb1ELb1ELb1ELb0EEENS1_36VarlenDynamicPersistentTileSchedulerILi128ELi112ELi256ELi256ELb1ELb1ELb0ELb0ELb1ELb1EEEEEEEEEvNT_6ParamsE)
        /*02a8*/ 	.word	0x000000b8


	//----- nvinfo : EIATTR_MIN_STACK_SIZE
	.align		4
.L_124:
        /*02ac*/ 	.byte	0x04, 0x12
        /*02ae*/ 	.short	(.L_126 - .L_125)
	.align		4
.L_125:
        /*02b0*/ 	.word	index@(_ZN7cutlass13device_kernelIN5flash19enable_sm80_to_sm89INS1_16FlashAttnFwdSm80INS1_25CollectiveMainloopFwdSm80ILi8ELi1ELb1EN4cute5tupleIJNS5_1CILi128EEENS7_ILi112EEES8_EEELi128ENS_6half_tEfNS_4arch4Sm80ELb0ELb0ELb1ELb1ELb1ELb1ELb1ELb1EEENS1_21CollectiveEpilogueFwdINS6_IJS8_S8_S9_EEENS6_IJNS7_ILi1EEESH_SH_EEESB_SD_Li256ELb1ELb1ELb1ELb0EEENS1_36VarlenDynamicPersistentTileSchedulerILi128ELi112ELi256ELi256ELb1ELb1ELb0ELb0ELb1ELb1EEEEEEEEEvNT_6ParamsE)
        /*02b4*/ 	.word	0x00000108


	//----- nvinfo : EIATTR_MIN_STACK_SIZE
	.align		4
.L_126:
        /*02b8*/ 	.byte	0x04, 0x12
        /*02ba*/ 	.short	(.L_128 - .L_127)
	.align		4
.L_127:
        /*02bc*/ 	.word	index@(_ZN7cutlass13device_kernelIN5flash19enable_sm80_to_sm89INS1_16FlashAttnFwdSm80INS1_25CollectiveMainloopFwdSm80ILi4ELi1ELb0EN4cute5tupleIJNS5_1CILi128EEENS7_ILi48EEES8_EEELi128ENS_6half_tEfNS_4arch4Sm80ELb0ELb1ELb1ELb0ELb1ELb0ELb1ELb1EEENS1_21CollectiveEpilogueFwdINS6_IJS8_S8_S9_EEENS6_IJNS7_ILi1EEESH_SH_EEESB_SD_Li128ELb0ELb1ELb1ELb0EEENS1_19SingleTileSchedulerILb0ELb1ELb1ELi128EEEEEEEEEvNT_6ParamsE)
        /*02c0*/ 	.word	0x00000078


	//----- nvinfo : EIATTR_MIN_STACK_SIZE
	.align		4
.L_128:
        /*02c4*/ 	.byte	0x04, 0x12
        /*02c6*/ 	.short	(.L_130 - .L_129)
	.align		4
.L_129:
        /*02c8*/ 	.word	index@(_ZN7cutlass13device_kernelIN5flash19enable_sm80_to_sm89INS1_16FlashAttnFwdSm80INS1_25CollectiveMainloopFwdSm80ILi8ELi1ELb1EN4cute5tupleIJNS5_1CILi128EEENS7_ILi96EEES8_EEELi128ENS_6half_tEfNS_4arch4Sm80ELb0ELb1ELb1ELb1ELb1ELb0ELb1ELb1EEENS1_21CollectiveEpilogueFwdINS6_IJS8_S8_S9_EEENS6_IJNS7_ILi1EEESH_SH_EEESB_SD_Li256ELb1ELb1ELb1ELb0EEENS1_36VarlenDynamicPersistentTileSchedulerILi128ELi96ELi256ELi256ELb1ELb1ELb0ELb1ELb0ELb1EEEEEEEEEvNT_6ParamsE)
        /*02cc*/ 	.word	0x00000028


	//----- nvinfo : EIATTR_MIN_STACK_SIZE
	.align		4
.L_130:
        /*02d0*/ 	.byte	0x04, 0x12
        /*02d2*/ 	.short	(.L_132 - .L_131)
	.align		4
.L_131:
        /*02d4*/ 	.word	index@(_ZN7cutlass13device_kernelIN5flash19enable_sm80_to_sm89INS1_16FlashAttnFwdSm80INS1_25CollectiveMainloopFwdSm80ILi8ELi1ELb1EN4cute5tupleIJNS5_1CILi128EEENS7_ILi96EEES8_EEELi128ENS_6half_tEfNS_4arch4Sm80ELb0ELb1ELb1ELb1ELb1ELb1ELb1ELb1EEENS1_21CollectiveEpilogueFwdINS6_IJS8_S8_S9_EEENS6_IJNS7_ILi1EEESH_SH_EEESB_SD_Li256ELb1ELb1ELb1ELb0EEENS1_36VarlenDynamicPersistentTileSchedulerILi128ELi96ELi256ELi256ELb1ELb1ELb0ELb1ELb0ELb1EEEEEEEEEvNT_6ParamsE)
        /*02d8*/ 	.word	0x00000070


	//----- nvinfo : EIATTR_MIN_STACK_SIZE
	.align		4
.L_132:
        /*02dc*/ 	.byte	0x04, 0x12
        /*02de*/ 	.short	(.L_134 - .L_133)
	.align		4
.L_133:
        /*02e0*/ 	.word	index@(_ZN7cutlass13device_kernelIN5flash19enable_sm80_to_sm89INS1_16FlashAttnFwdSm80INS1_25CollectiveMainloopFwdSm80ILi4ELi1ELb0EN4cute5tupleIJNS5_1CILi128EEENS7_ILi64EEES8_EEELi128ENS_6half_tEfNS_4arch4Sm80ELb1ELb0ELb1ELb0ELb1ELb0ELb1ELb1EEENS1_21CollectiveEpilogueFwdINS6_IJS8_S8_S9_EEENS6_IJNS7_ILi1EEESH_SH_EEESB_SD_Li128ELb0ELb1ELb1ELb0EEENS1_30DynamicPersistentTileSchedulerILi128ELi128ELb1ELb1ELb0EEEEEEEEEvNT_6ParamsE)
        /*02e4*/ 	.word	0x000000f8


	//----- nvinfo : EIATTR_MIN_STACK_SIZE
	.align		4
.L_134:
        /*02e8*/ 	.byte	0x04, 0x12
        /*02ea*/ 	.short	(.L_136 - .L_135)
	.align		4
.L_135:
        /*02ec*/ 	.word	index@(_ZN7cutlass13device_kernelIN5flash19enable_sm80_to_sm89INS1_16FlashAttnFwdSm80INS1_25CollectiveMainloopFwdSm80ILi8ELi1ELb1EN4cute5tupleIJNS5_1CILi128EEENS7_ILi112EEES8_EEELi128ENS_6half_tEfNS_4arch4Sm80ELb1ELb0ELb1ELb1ELb1ELb0ELb1ELb1EEENS1_21CollectiveEpilogueFwdINS6_IJS8_S8_S9_EEENS6_IJNS7_ILi1EEESH_SH_EEESB_SD_Li256ELb1ELb1ELb1ELb0EEENS1_36VarlenDynamicPersistentTileSchedulerILi128ELi112ELi256ELi256ELb1ELb1ELb0ELb1ELb1ELb1EEEEEEEEEvNT_6ParamsE)
        /*02f0*/ 	.word	0x00000118


	//----- nvinfo : EIATTR_MIN_STACK_SIZE
	.align		4
.L_136:
        /*02f4*/ 	.byte	0x04, 0x12
        /*02f6*/ 	.short	(.L_138 - .L_137)
	.align		4
.L_137:
        /*02f8*/ 	.word	index@(_ZN7cutlass13device_kernelIN5flash19enable_sm80_to_sm89INS1_16FlashAttnFwdSm80INS1_25CollectiveMainloopFwdSm80ILi8ELi1ELb1EN4cute5tupleIJNS5_1CILi128EEENS7_ILi112EEES8_EEELi128ENS_6half_tEfNS_4arch4Sm80ELb1ELb0ELb1ELb1ELb1ELb1ELb1ELb1EEENS1_21CollectiveEpilogueFwdINS6_IJS8_S8_S9_EEENS6_IJNS7_ILi1EEESH_SH_EEESB_SD_Li256ELb1ELb1ELb1ELb0EEENS1_36VarlenDynamicPersistentTileSchedulerILi128ELi112ELi256ELi256ELb1ELb1ELb0ELb1ELb1ELb1EEEEEEEEEvNT_6ParamsE)
        /*02fc*/ 	.word	0x00000130
.L_138:


//--------------------- .nv.info._ZN7cutlass13device_kernelIN5flash19enable_sm80_to_sm89INS1_16FlashAttnFwdSm80INS1_25CollectiveMainloopFwdSm80ILi8ELi1ELb1EN4cute5tupleIJNS5_1CILi128EEES8_S8_EEELi128ENS_6half_tEfNS_4arch4Sm80ELb0ELb0ELb1ELb0ELb1ELb0ELb1ELb1EEENS1_21CollectiveEpilogueFwdIS9_NS6_IJNS7_ILi1EEESF_SF_EEESA_SC_Li256ELb0ELb1ELb1ELb0EEENS1_19SingleTileSchedulerILb0ELb1ELb1ELi128EEEEEEEEEvNT_6ParamsE --------------------------
	.section	.nv.info._ZN7cutlass13device_kernelIN5flash19enable_sm80_to_sm89INS1_16FlashAttnFwdSm80INS1_25CollectiveMainloopFwdSm80ILi8ELi1ELb1EN4cute5tupleIJNS5_1CILi128EEES8_S8_EEELi128ENS_6half_tEfNS_4arch4Sm80ELb0ELb0ELb1ELb0ELb1ELb0ELb1ELb1EEENS1_21CollectiveEpilogueFwdIS9_NS6_IJNS7_ILi1EEESF_SF_EEESA_SC_Li256ELb0ELb1ELb1ELb0EEENS1_19SingleTileSchedulerILb0ELb1ELb1ELi128EEEEEEEEEvNT_6ParamsE,"",@"SHT_CUDA_INFO"
	.sectionflags	@""
	.align	4


	//----- nvinfo : EIATTR_CUDA_API_VERSION
	.align		4
        /*0000*/ 	.byte	0x04, 0x37
        /*0002*/ 	.short	(.L_140 - .L_139)
.L_139:
        /*0004*/ 	.word	0x00000082


	//----- nvinfo : EIATTR_SW2861232_WAR
	.align		4
.L_140:
        /*0008*/ 	.byte	0x01, 0x35
	.zero		2


	//----- nvinfo : EIATTR_PARAM_CBANK
	.align		4
        /*000c*/ 	.byte	0x04, 0x0a
        /*000e*/ 	.short	(.L_142 - .L_141)
	.align		4
.L_141:
        /*0010*/ 	.word	index@(.nv.constant0._ZN7cutlass13device_kernelIN5flash19enable_sm80_to_sm89INS1_16FlashAttnFwdSm80INS1_25CollectiveMainloopFwdSm80ILi8ELi1ELb1EN4cute5tupleIJNS5_1CILi128EEES8_S8_EEELi128ENS_6half_tEfNS_4arch4Sm80ELb0ELb0ELb1ELb0ELb1ELb0ELb1ELb1EEENS1_21CollectiveEpilogueFwdIS9_NS6_IJNS7_ILi1EEESF_SF_EEESA_SC_Li256ELb0ELb1ELb1ELb0EEENS1_19SingleTileSchedulerILb0ELb1ELb1ELi128EEEEEEEEEvNT_6ParamsE)
        /*0014*/ 	.short	0x0160
        /*0016*/ 	.short	0x0418


	//----- nvinfo : EIATTR_CBANK_PARAM_SIZE
	.align		4
.L_142:
        /*0018*/ 	.byte	0x03, 0x19
        /*001a*/ 	.short	0x0418


	//----- nvinfo : EIATTR_KPARAM_INFO
	.align		4
        /*001c*/ 	.byte	0x04, 0x17
        /*001e*/ 	.short	(.L_144 - .L_143)
.L_143:
        /*0020*/ 	.word	0x00000000
        /*0024*/ 	.short	0x0000
        /*0026*/ 	.short	0x0000
        /*0028*/ 	.byte	0x00, 0xf0, 0x61, 0x10


	//----- nvinfo : EIATTR_MAXREG_COUNT
	.align		4
.L_144:
        /*002c*/ 	.byte	0x03, 0x1b
        /*002e*/ 	.short	0x00ff


	//----- nvinfo : EIATTR_NUM_BARRIERS
	.align		4
        /*0030*/ 	.byte	0x02, 0x4c
        /*0032*/ 	.byte	0x02
	.zero		1


	//----- nvinfo : EIATTR_ANNOTATIONS
	.align		4
        /*0034*/ 	.byte	0x04, 0x55
        /*0036*/ 	.short	(.L_146 - .L_145)


	//   ....[0]....
.L_145:
        /*0038*/ 	.word	0x00000001
        /*003c*/ 	.byte	0x00, 0x6f, 0x00, 0x00, 0x01, 0x00, 0x00, 0x00, 0x20, 0x6f, 0x00, 0x00, 0x01, 0x00, 0x00, 0x00
        /*004c*/ 	.byte	0xa0, 0x6f, 0x00, 0x00, 0x01, 0x00, 0x00, 0x00, 0xc0, 0x6f, 0x00, 0x00, 0x01, 0x00, 0x00, 0x00
        /*005c*/ 	.byte	0xb0, 0x70, 0x00, 0x00, 0x01, 0x00, 0x00, 0x00, 0xd0, 0x70, 0x00, 0x00, 0x01, 0x00, 0x00, 0x00
        /*006c*/ 	.byte	0x30, 0x71, 0x00, 0x00, 0x01, 0x00, 0x00, 0x00, 0x70, 0x77, 0x00, 0x00, 0x01, 0x00, 0x00, 0x00
        /*007c*/ 	.byte	0xb0, 0x77, 0x00, 0x00, 0x01, 0x00, 0x00, 0x00, 0xf0, 0x77, 0x00, 0x00, 0x01, 0x00, 0x00, 0x00
        /*008c*/ 	.byte	0x20, 0x78, 0x00, 0x00, 0x01, 0x00, 0x00, 0x00, 0x50, 0x78, 0x00, 0x00, 0x01, 0x00, 0x00, 0x00
        /*009c*/ 	.byte	0x80, 0x78, 0x00, 0x00, 0x01, 0x00, 0x00, 0x00, 0xb0, 0x78, 0x00, 0x00


	//----- nvinfo : EIATTR_MERCURY_ISA_VERSION
	.align		4
.L_146:
        /*00a8*/ 	.byte	0x03, 0x5f
        /*00aa*/ 	.short	0x0000


	//----- nvinfo : EIATTR_COOP_GROUP_MASK_REGIDS
	.align		4
        /*00ac*/ 	.byte	0x04, 0x29
        /*00ae*/ 	.short	(.L_148 - .L_147)


	//   ....[0]....
.L_147:
        /*00b0*/ 	.word	0xffffffff


	//   ....[1]....
        /*00b4*/ 	.word	0xffffffff


	//   ....[2]....
        /*00b8*/ 	.word	0xffffffff


	//   ....[3]....
        /*00bc*/ 	.word	0xffffffff


	//   ....[4]....
        /*00c0*/ 	.word	0xffffffff


	//   ....[5]....
        /*00c4*/ 	.word	0xffffffff


	//   ....[6]....
        /*00c8*/ 	.word	0xffffffff


	//   ....[7]....
        /*00cc*/ 	.word	0xffffffff


	//   ....[8]....
        /*00d0*/ 	.word	0xffffffff


	//   ....[9]....
        /*00d4*/ 	.word	0xffffffff


	//   ....[10]....
        /*00d8*/ 	.word	0xffffffff


	//   ....[11]....
        /*00dc*/ 	.word	0xffffffff


	//   ....[12]....
        /*00e0*/ 	.word	0xffffffff


	//   ....[13]....
        /*00e4*/ 	.word	0xffffffff


	//   ....[14]....
        /*00e8*/ 	.word	0xffffffff


	//   ....[15]....
        /*00ec*/ 	.word	0xffffffff


	//   ....[16]....
        /*00f0*/ 	.word	0xffffffff


	//   ....[17]....
        /*00f4*/ 	.word	0xffffffff


	//   ....[18]....
        /*00f8*/ 	.word	0xffffffff


	//   ....[19]....
        /*00fc*/ 	.word	0xffffffff


	//   ....[20]....
        /*0100*/ 	.word	0xffffffff


	//   ....[21]....
        /*0104*/ 	.word	0xffffffff


	//   ....[22]....
        /*0108*/ 	.word	0xffffffff


	//   ....[23]....
        /*010c*/ 	.word	0xffffffff


	//   ....[24]....
        /*0110*/ 	.word	0xffffffff


	//   ....[25]....
        /*0114*/ 	.word	0xffffffff


	//   ....[26]....
        /*0118*/ 	.word	0xffffffff


	//   ....[27]....
        /*011c*/ 	.word	0xffffffff


	//   ....[28]....
        /*0120*/ 	.word	0xffffffff


	//   ....[29]....
        /*0124*/ 	.word	0xffffffff


	//   ....[30]....
        /*0128*/ 	.word	0xffffffff


	//   ....[31]....
        /*012c*/ 	.word	0xffffffff


	//   ....[32]....
        /*0130*/ 	.word	0xffffffff


	//   ....[33]....
        /*0134*/ 	.word	0xffffffff


	//   ....[34]....
        /*0138*/ 	.word	0xffffffff


	//   ....[35]....
        /*013c*/ 	.word	0xffffffff


	//   ....[36]....
        /*0140*/ 	.word	0xffffffff


	//   ....[37]....
        /*0144*/ 	.word	0xffffffff


	//   ....[38]....
        /*0148*/ 	.word	0xffffffff


	//   ....[39]....
        /*014c*/ 	.word	0xffffffff


	//   ....[40]....
        /*0150*/ 	.word	0xffffffff


	//   ....[41]....
        /*0154*/ 	.word	0xffffffff


	//   ....[42]....
        /*0158*/ 	.word	0xffffffff


	//   ....[43]....
        /*015c*/ 	.word	0xffffffff


	//   ....[44]....
        /*0160*/ 	.word	0xffffffff


	//   ....[45]....
        /*0164*/ 	.word	0xffffffff


	//   ....[46]....
        /*0168*/ 	.word	0xffffffff


	//   ....[47]....
        /*016c*/ 	.word	0xffffffff


	//   ....[48]....
        /*0170*/ 	.word	0xffffffff


	//   ....[49]....
        /*0174*/ 	.word	0xffffffff


	//   ....[50]....
        /*0178*/ 	.word	0xffffffff


	//   ....[51]....
        /*017c*/ 	.word	0xffffffff


	//   ....[52]....
        /*0180*/ 	.word	0xffffffff


	//   ....[53]....
        /*0184*/ 	.word	0xffffffff


	//   ....[54]....
        /*0188*/ 	.word	0xffffffff


	//   ....[55]....
        /*018c*/ 	.word	0xffffffff


	//   ....[56]....
        /*0190*/ 	.word	0xffffffff


	//   ....[57]....
        /*0194*/ 	.word	0xffffffff


	//   ....[58]....
        /*0198*/ 	.word	0xffffffff


	//   ....[59]....
        /*019c*/ 	.word	0xffffffff


	//   ....[60]....
        /*01a0*/ 	.word	0xffffffff


	//   ....[61]....
        /*01a4*/ 	.word	0xffffffff


	//   ....[62]....
        /*01a8*/ 	.word	0xffffffff


	//   ....[63]....
        /*01ac*/ 	.word	0xffffffff


	//   ....[64]....
        /*01b0*/ 	.word	0xffffffff


	//   ....[65]....
        /*01b4*/ 	.word	0xffffffff


	//   ....[66]....
        /*01b8*/ 	.word	0xffffffff


	//   ....[67]....
        /*01bc*/ 	.word	0xffffffff


	//   ....[68]....
        /*01c0*/ 	.word	0xffffffff


	//----- nvinfo : EIATTR_COOP_GROUP_INSTR_OFFSETS
	.align		4
.L_148:
        /*01c4*/ 	.byte	0x04, 0x28
        /*01c6*/ 	.short	(.L_150 - .L_149)


	//   ....[0]....
.L_149:
        /*01c8*/ 	.word	0x00000060


	//   ....[1]....
        /*01cc*/ 	.word	0x00000fb0


	//   ....[2]....
        /*01d0*/ 	.word	0x00000fe0


	//   ....[3]....
        /*01d4*/ 	.word	0x00001010


	//   ....[4]....
        /*01d8*/ 	.word	0x00001040


	//   ....[5]....
        /*01dc*/ 	.word	0x00001070


	//   ....[6]....
        /*01e0*/ 	.word	0x00001120


	//   ....[7]....
        /*01e4*/ 	.word	0x00001150


	//   ....[8]....
        /*01e8*/ 	.word	0x000011c0


	//   ....[9]....
        /*01ec*/ 	.word	0x00001360


	//   ....[10]....
        /*01f0*/ 	.word	0x000013a0


	//   ....[11]....
        /*01f4*/ 	.word	0x000013d0


	//   ....[12]....
        /*01f8*/ 	.word	0x00001400


	//   ....[13]....
        /*01fc*/ 	.word	0x00001410


	//   ....[14]....
        /*0200*/ 	.word	0x00001420


	//   ....[15]....
        /*0204*/ 	.word	0x00001430


	//   ....[16]....
        /*0208*/ 	.word	0x00001440


	//   ....[17]....
        /*020c*/ 	.word	0x00001b10


	//   ....[18]....
        /*0210*/ 	.word	0x00001b20


	//   ....[19]....
        /*0214*/ 	.word	0x00001b40


	//   ....[20]....
        /*0218*/ 	.word	0x00001b50


	//   ....[21]....
        /*021c*/ 	.word	0x00001b70


	//   ....[22]....
        /*0220*/ 	.word	0x00001b80


	//   ....[23]....
        /*0224*/ 	.word	0x00001ba0


	//   ....[24]....
        /*0228*/ 	.word	0x00001bc0


	//   ....[25]....
        /*022c*/ 	.word	0x00003360


	//   ....[26]....
        /*0230*/ 	.word	0x00003380


	//   ....[27]....
        /*0234*/ 	.word	0x00003390


	//   ....[28]....
        /*0238*/ 	.word	0x000033a0


	//   ....[29]....
        /*023c*/ 	.word	0x000033b0


	//   ....[30]....
        /*0240*/ 	.word	0x000033c0


	//   ....[31]....
        /*0244*/ 	.word	0x000033d0


	//   ....[32]....
        /*0248*/ 	.word	0x000033f0


	//   ....[33]....
        /*024c*/ 	.word	0x00004090


	//   ....[34]....
        /*0250*/ 	.word	0x00004100


	//   ....[35]....
        /*0254*/ 	.word	0x00004120


	//   ....[36]....
        /*0258*/ 	.word	0x00004140


	//   ....[37]....
        /*025c*/ 	.word	0x00005d60


	//   ....[38]....
        /*0260*/ 	.word	0x00005d70


	//   ....[39]....
        /*0264*/ 	.word	0x00005d80


	//   ....[40]....
        /*0268*/ 	.word	0x00005d90


	//   ....[41]....
        /*026c*/ 	.word	0x00005da0


	//   ....[42]....
        /*0270*/ 	.word	0x00005db0


	//   ....[43]....
        /*0274*/ 	.word	0x00005dc0


	//   ....[44]....
        /*0278*/ 	.word	0x00005df0


	//   ....[45]....
        /*027c*/ 	.word	0x000061f0


	//   ....[46]....
        /*0280*/ 	.word	0x00006210


	//   ....[47]....
        /*0284*/ 	.word	0x00006230


	//   ....[48]....
        /*0288*/ 	.word	0x00006250


	//   ....[49]....
        /*028c*/ 	.word	0x000063a0


	//   ....[50]....
        /*0290*/ 	.word	0x000063c0


	//   ....[51]....
        /*0294*/ 	.word	0x00006400


	//   ....[52]....
        /*0298*/ 	.word	0x00006430


	//   ....[53]....
        /*029c*/ 	.word	0x00007d00


	//   ....[54]....
        /*02a0*/ 	.word	0x00007d10


	//   ....[55]....
        /*02a4*/ 	.word	0x00007d30


	//   ....[56]....
        /*02a8*/ 	.word	0x00007d50


	//   ....[57]....
        /*02ac*/ 	.word	0x00009ca0


	//   ....[58]....
        /*02b0*/ 	.word	0x00009cd0


	//   ....[59]....
        /*02b4*/ 	.word	0x00009d10


	//   ....[60]....
        /*02b8*/ 	.word	0x00009d20


	//   ....[61]....
        /*02bc*/ 	.word	0x0000a830


	//   ....[62]....
        /*02c0*/ 	.word	0x0000a870


	//   ....[63]....
        /*02c4*/ 	.word	0x0000a8a0


	//   ....[64]....
        /*02c8*/ 	.word	0x0000a8c0


	//   ....[65]....
        /*02cc*/ 	.word	0x0000a930


	//   ....[66]....
        /*02d0*/ 	.word	0x0000a950


	//   ....[67]....
        /*02d4*/ 	.word	0x0000af90


	//   ....[68]....
        /*02d8*/ 	.word	0x0000afa0


	//----- nvinfo : EIATTR_EXIT_INSTR_OFFSETS
	.align		4
.L_150:
        /*02dc*/ 	.byte	0x04, 0x1c
        /*02de*/ 	.short	(.L_152 - .L_151)


	//   ....[0]....
.L_151:
        /*02e0*/ 	.word	0x000001c0


	//   ....[1]....
        /*02e4*/ 	.word	0x0000afb0


	//   ....[2]....
        /*02e8*/ 	.word	0x0000b550


	//   ....[3]....
        /*02ec*/ 	.word	0x0000b5a0


	//   ....[4]....
        /*02f0*/ 	.word	0x0000b5d0


	//   ....[5]....
        /*02f4*/ 	.word	0x0000b630


	//   ....[6]....
        /*02f8*/ 	.word	0x0000b8c0


	//----- nvinfo : EIATTR_CTAIDZ_USED
	.align		4
.L_152:
        /*02fc*/ 	.byte	0x01, 0x04
	.zero		2


	//----- nvinfo : EIATTR_MAX_THREADS
	.align		4
        /*0300*/ 	.byte	0x04, 0x05
        /*0302*/ 	.short	(.L_154 - .L_153)
.L_153:
        /*0304*/ 	.word	0x00000100
        /*0308*/ 	.word	0x00000001
        /*030c*/ 	.word	0x00000001


	//----- nvinfo : EIATTR_CRS_STACK_SIZE
	.align		4
.L_154:
        /*0310*/ 	.byte	0x04, 0x1e
        /*0312*/ 	.short	(.L_156 - .L_155)
.L_155:
        /*0314*/ 	.word	0x00000000
.L_156:


//--------------------- .nv.info._ZN7cutlass13device_kernelIN5flash19enable_sm80_to_sm89INS1_16FlashAttnFwdSm80INS1_25CollectiveMainloopFwdSm80ILi8ELi1ELb1EN4cute5tupleIJNS5_1CILi128EEENS7_ILi96EEES8_EEELi128ENS_6half_tEfNS_4arch4Sm80ELb0ELb1ELb1ELb0ELb1ELb0ELb1ELb1EEENS1_21CollectiveEpilogueFwdINS6_IJS8_S8_S9_EEENS6_IJNS7_ILi1EEESH_SH_EEESB_SD_Li256ELb0ELb1ELb1ELb0EEENS1_19SingleTileSchedulerILb0ELb1ELb1ELi128EEEEEEEEEvNT_6ParamsE --------------------------
	.section	.nv.info._ZN7cutlass13device_kernelIN5flash19enable_sm80_to_sm89INS1_16FlashAttnFwdSm80INS1_25CollectiveMainloopFwdSm80ILi8ELi1ELb1EN4cute5tupleIJNS5_1CILi128EEENS7_ILi96EEES8_EEELi128ENS_6half_tEfNS_4arch4Sm80ELb0ELb1ELb1ELb0ELb1ELb0ELb1ELb1EEENS1_21CollectiveEpilogueFwdINS6_IJS8_S8_S9_EEENS6_IJNS7_ILi1EEESH_SH_EEESB_SD_Li256ELb0ELb1ELb1ELb0EEENS1_19SingleTileSchedulerILb0ELb1ELb1ELi128EEEEEEEEEvNT_6ParamsE,"",@"SHT_CUDA_INFO"
	.sectionflags	@""
	.align	4


	//----- nvinfo : EIATTR_CUDA_API_VERSION
	.align		4
        /*0000*/ 	.byte	0x04, 0x37
        /*0002*/ 	.short	(.L_158 - .L_157)
.L_157:
        /*0004*/ 	.word	0x00000082


	//----- nvinfo : EIATTR_SW2861232_WAR
	.align		4
.L_158:
        /*0008*/ 	.byte	0x01, 0x35
	.zero		2


	//----- nvinfo : EIATTR_PARAM_CBANK
	.align		4
        /*000c*/ 	.byte	0x04, 0x0a
        /*000e*/ 	.short	(.L_160 - .L_159)
	.align		4
.L_159:
        /*0010*/ 	.word	index@(.nv.constant0._ZN7cutlass13device_kernelIN5flash19enable_sm80_to_sm89INS1_16FlashAttnFwdSm80INS1_25CollectiveMainloopFwdSm80ILi8ELi1ELb1EN4cute5tupleIJNS5_1CILi128EEENS7_ILi96EEES8_EEELi128ENS_6half_tEfNS_4arch4Sm80ELb0ELb1ELb1ELb0ELb1ELb0ELb1ELb1EEENS1_21CollectiveEpilogueFwdINS6_IJS8_S8_S9_EEENS6_IJNS7_ILi1EEESH_SH_EEESB_SD_Li256ELb0ELb1ELb1ELb0EEENS1_19SingleTileSchedulerILb0ELb1ELb1ELi128EEEEEEEEEvNT_6ParamsE)
        /*0014*/ 	.short	0x0160
        /*0016*/ 	.short	0x0418


	//----- nvinfo : EIATTR_CBANK_PARAM_SIZE
	.align		4
.L_160:
        /*0018*/ 	.byte	0x03, 0x19
        /*001a*/ 	.short	0x0418


	//----- nvinfo : EIATTR_KPARAM_INFO
	.align		4
        /*001c*/ 	.byte	0x04, 0x17
        /*001e*/ 	.short	(.L_162 - .L_161)
.L_161:
        /*0020*/ 	.word	0x00000000
        /*0024*/ 	.short	0x0000
        /*0026*/ 	.short	0x0000
        /*0028*/ 	.byte	0x00, 0xf0, 0x61, 0x10


	//----- nvinfo : EIATTR_MAXREG_COUNT
	.align		4
.L_162:
        /*002c*/ 	.byte	0x03, 0x1b
        /*002e*/ 	.short	0x00ff


	//----- nvinfo : EIATTR_NUM_BARRIERS
	.align		4
        /*0030*/ 	.byte	0x02, 0x4c
        /*0032*/ 	.byte	0x02
	.zero		1


	//----- nvinfo : EIATTR_MERCURY_ISA_VERSION
	.align		4
        /*0034*/ 	.byte	0x03, 0x5f
        /*0036*/ 	.short	0x0000


	//----- nvinfo : EIATTR_COOP_GROUP_MASK_REGIDS
	.align		4
        /*0038*/ 	.byte	0x04, 0x29
        /*003a*/ 	.short	(.L_164 - .L_163)


	//   ....[0]....
.L_163:
        /*003c*/ 	.word	0xffffffff


	//   ....[1]....
        /*0040*/ 	.word	0xffffffff


	//   ....[2]....
        /*0044*/ 	.word	0xffffffff


	//   ....[3]....
        /*0048*/ 	.word	0xffffffff


	//   ....[4]....
        /*004c*/ 	.word	0xffffffff


	//   ....[5]....
        /*0050*/ 	.word	0xffffffff


	//   ....[6]....
        /*0054*/ 	.word	0xffffffff


	//   ....[7]....
        /*0058*/ 	.word	0xffffffff


	//   ....[8]....
        /*005c*/ 	.word	0xffffffff


	//   ....[9]....
        /*0060*/ 	.word	0xffffffff


	//   ....[10]....
        /*0064*/ 	.word	0xffffffff


	//   ....[11]....
        /*0068*/ 	.word	0xffffffff


	//   ....[12]....
        /*006c*/ 	.word	0xffffffff


	//   ....[13]....
        /*0070*/ 	.word	0xffffffff


	//   ....[14]....
        /*0074*/ 	.word	0xffffffff


	//   ....[15]....
        /*0078*/ 	.word	0xffffffff


	//   ....[16]....
        /*007c*/ 	.word	0xffffffff


	//   ....[17]....
        /*0080*/ 	.word	0xffffffff


	//   ....[18]....
        /*0084*/ 	.word	0xffffffff


	//   ....[19]....
        /*0088*/ 	.word	0xffffffff


	//   ....[20]....
        /*008c*/ 	.word	0xffffffff


	//   ....[21]....
        /*0090*/ 	.word	0xffffffff


	//   ....[22]....
        /*0094*/ 	.word	0xffffffff


	//   ....[23]....
        /*0098*/ 	.word	0xffffffff


	//   ....[24]....
        /*009c*/ 	.word	0xffffffff


	//   ....[25]....
        /*00a0*/ 	.word	0xffffffff


	//   ....[26]....
        /*00a4*/ 	.word	0xffffffff


	//   ....[27]....
        /*00a8*/ 	.word	0xffffffff


	//   ....[28]....
        /*00ac*/ 	.word	0xffffffff


	//   ....[29]....
        /*00b0*/ 	.word	0xffffffff


	//   ....[30]....
        /*00b4*/ 	.word	0xffffffff


	//   ....[31]....
        /*00b8*/ 	.word	0xffffffff


	//   ....[32]....
        /*00bc*/ 	.word	0xffffffff


	//   ....[33]....
        /*00c0*/ 	.word	0xffffffff


	//   ....[34]....
        /*00c4*/ 	.word	0xffffffff


	//   ....[35]....
        /*00c8*/ 	.word	0xffffffff


	//   ....[36]....
        /*00cc*/ 	.word	0xffffffff


	//   ....[37]....
        /*00d0*/ 	.word	0xffffffff


	//   ....[38]....
        /*00d4*/ 	.word	0xffffffff


	//   ....[39]....
        /*00d8*/ 	.word	0xffffffff


	//   ....[40]....
        /*00dc*/ 	.word	0xffffffff


	//   ....[41]....
        /*00e0*/ 	.word	0xffffffff


	//   ....[42]....
        /*00e4*/ 	.word	0xffffffff


	//   ....[43]....
        /*00e8*/ 	.word	0xffffffff


	//   ....[44]....
        /*00ec*/ 	.word	0xffffffff


	//   ....[45]....
        /*00f0*/ 	.word	0xffffffff


	//   ....[46]....
        /*00f4*/ 	.word	0xffffffff


	//   ....[47]....
        /*00f8*/ 	.word	0xffffffff


	//   ....[48]....
        /*00fc*/ 	.word	0xffffffff


	//   ....[49]....
        /*0100*/ 	.word	0xffffffff


	//   ....[50]....
        /*0104*/ 	.word	0xffffffff


	//   ....[51]....
        /*0108*/ 	.word	0xffffffff


	//   ....[52]....
        /*010c*/ 	.word	0xffffffff


	//   ....[53]....
        /*0110*/ 	.word	0xffffffff


	//   ....[54]....
        /*0114*/ 	.word	0xffffffff


	//   ....[55]....
        /*0118*/ 	.word	0xffffffff


	//   ....[56]....
        /*011c*/ 	.word	0xffffffff


	//   ....[57]....
        /*0120*/ 	.word	0xffffffff


	//   ....[58]....
        /*0124*/ 	.word	0xffffffff


	//   ....[59]....
        /*0128*/ 	.word	0xffffffff


	//   ....[60]....
        /*012c*/ 	.word	0xffffffff


	//   ....[61]....
        /*0130*/ 	.word	0xffffffff


	//   ....[62]....
        /*0134*/ 	.word	0xffffffff


	//   ....[63]....
        /*0138*/ 	.word	0xffffffff


	//   ....[64]....
        /*013c*/ 	.word	0xffffffff


	//   ....[65]....
        /*0140*/ 	.word	0xffffffff


	//   ....[66]....
        /*0144*/ 	.word	0xffffffff


	//   ....[67]....
        /*0148*/ 	.word	0xffffffff


	//   ....[68]....
        /*014c*/ 	.word	0xffffffff


	//   ....[69]....
        /*0150*/ 	.word	0xffffffff


	//   ....[70]....
        /*0154*/ 	.word	0xffffffff


	//   ....[71]....
        /*0158*/ 	.word	0xffffffff


	//   ....[72]....
        /*015c*/ 	.word	0xffffffff


	//   ....[73]....
        /*0160*/ 	.word	0xffffffff


	//   ....[74]....
        /*0164*/ 	.word	0xffffffff


	//   ....[75]....
        /*0168*/ 	.word	0xffffffff


	//   ....[76]....
        /*016c*/ 	.word	0xffffffff


	//   ....[77]....
        /*0170*/ 	.word	0xffffffff


	//   ....[78]....
        /*0174*/ 	.word	0xffffffff


	//   ....[79]....
        /*0178*/ 	.word	0xffffffff


	//   ....[80]....
        /*017c*/ 	.word	0xffffffff


	//   ....[81]....
        /*0180*/ 	.word	0xffffffff


	//   ....[82]....
        /*0184*/ 	.word	0xffffffff


	//   ....[83]....
        /*0188*/ 	.word	0xffffffff


	//   ....[84]....
        /*018c*/ 	.word	0xffffffff


	//   ....[85]....
        /*0190*/ 	.word	0xffffffff


	//   ....[86]....
        /*0194*/ 	.word	0xffffffff


	//   ....[87]....
        /*0198*/ 	.word	0xffffffff


	//   ....[88]....
        /*019c*/ 	.word	0xffffffff


	//   ....[89]....
        /*01a0*/ 	.word	0xffffffff


	//   ....[90]....
        /*01a4*/ 	.word	0xffffffff


	//   ....[91]....
        /*01a8*/ 	.word	0xffffffff


	//   ....[92]....
        /*01ac*/ 	.word	0xffffffff


	//   ....[93]....
        /*01b0*/ 	.word	0xffffffff


	//   ....[94]....
        /*01b4*/ 	.word	0xffffffff


	//   ....[95]....
        /*01b8*/ 	.word	0xffffffff


	//   ....[96]....
        /*01bc*/ 	.word	0xffffffff


	//----- nvinfo : EIATTR_COOP_GROUP_INSTR_OFFSETS
	.align		4
.L_164:
        /*01c0*/ 	.byte	0x04, 0x28
        /*01c2*/ 	.short	(.L_166 - .L_165)


	//   ....[0]....
.L_165:
        /*01c4*/ 	.word	0x00000050


	//   ....[1]....
        /*01c8*/ 	.word	0x00001410


	//   ....[2]....
        /*01cc*/ 	.word	0x00001450


	//   ....[3]....
        /*01d0*/ 	.word	0x00001490


	//   ....[4]....
        /*01d4*/ 	.word	0x000014e0


	//   ....[5]....
        /*01d8*/ 	.word	0x00001530


	//   ....[6]....
        /*01dc*/ 	.word	0x00001570


	//   ....[7]....
        /*01e0*/ 	.word	0x000015b0


	//   ....[8]....
        /*01e4*/ 	.word	0x000015f0


	//   ....[9]....
        /*01e8*/ 	.word	0x00001860


	//   ....[10]....
        /*01ec*/ 	.word	0x00001890


	//   ....[11]....
        /*01f0*/ 	.word	0x000018c0


	//   ....[12]....
        /*01f4*/ 	.word	0x000018e0


	//   ....[13]....
        /*01f8*/ 	.word	0x00001900


	//   ....[14]....
        /*01fc*/ 	.word	0x00001920


	//   ....[15]....
        /*0200*/ 	.word	0x00001ec0


	//   ....[16]....
        /*0204*/ 	.word	0x00001ee0


	//   ....[17]....
        /*0208*/ 	.word	0x00001ef0


	//   ....[18]....
        /*020c*/ 	.word	0x00001f10


	//   ....[19]....
        /*0210*/ 	.word	0x00001f20


	//   ....[20]....
        /*0214*/ 	.word	0x00001f50


	//   ....[21]....
        /*0218*/ 	.word	0x00002be0


	//   ....[22]....
        /*021c*/ 	.word	0x00002c10


	//   ....[23]....
        /*0220*/ 	.word	0x00002c20


	//   ....[24]....
        /*0224*/ 	.word	0x00002c30


	//   ....[25]....
        /*0228*/ 	.word	0x00002c40


	//   ....[26]....
        /*022c*/ 	.word	0x00002c50


	//   ....[27]....
        /*0230*/ 	.word	0x00003150


	//   ....[28]....
        /*0234*/ 	.word	0x000034a0


	//   ....[29]....
        /*0238*/ 	.word	0x00004a00


	//   ....[30]....
        /*023c*/ 	.word	0x00004a80


	//   ....[31]....
        /*0240*/ 	.word	0x00004a90


	//   ....[32]....
        /*0244*/ 	.word	0x00004ac0


	//   ....[33]....
        /*0248*/ 	.word	0x000062a0


	//   ....[34]....
        /*024c*/ 	.word	0x000062b0


	//   ....[35]....
        /*0250*/ 	.word	0x000062c0


	//   ....[36]....
        /*0254*/ 	.word	0x000062d0


	//   ....[37]....
        /*0258*/ 	.word	0x000062e0


	//   ....[38]....
        /*025c*/ 	.word	0x000062f0


	//   ....[39]....
        /*0260*/ 	.word	0x00007480


	//   ....[40]....
        /*0264*/ 	.word	0x000074a0


	//   ....[41]....
        /*0268*/ 	.word	0x000074c0


	//   ....[42]....
        /*026c*/ 	.word	0x000074d0


	//   ....[43]....
        /*0270*/ 	.word	0x000074e0


	//   ....[44]....
        /*0274*/ 	.word	0x000074f0


	//   ....[45]....
        /*0278*/ 	.word	0x000076c0


	//   ....[46]....
        /*027c*/ 	.word	0x000078f0


	//   ....[47]....
        /*0280*/ 	.word	0x000088f0


	//   ....[48]....
        /*0284*/ 	.word	0x00008b20


	//   ....[49]....
        /*0288*/ 	.word	0x00008cd0


	//   ....[50]....
        /*028c*/ 	.word	0x00008dc0


	//   ....[51]....
        /*0290*/ 	.word	0x0000aa10


	//   ....[52]....
        /*0294*/ 	.word	0x0000aa30


	//   ....[53]....
        /*0298*/ 	.word	0x0000aa50


	//   ....[54]....
        /*029c*/ 	.word	0x0000aa60


	//   ....[55]....
        /*02a0*/ 	.word	0x0000aa70


	//   ....[56]....
        /*02a4*/ 	.word	0x0000aa80


	//   ....[57]....
        /*02a8*/ 	.word	0x0000bc10


	//   ....[58]....
        /*02ac*/ 	.word	0x0000bc30


	//   ....[59]....
        /*02b0*/ 	.word	0x0000bc50


	//   ....[60]....
        /*02b4*/ 	.word	0x0000bc60


	//   ....[61]....
        /*02b8*/ 	.word	0x0000bc70


	//   ....[62]....
        /*02bc*/ 	.word	0x0000bc80


	//   ....[63]....
        /*02c0*/ 	.word	0x0000c120


	//   ....[64]....
        /*02c4*/ 	.word	0x0000c130


	//   ....[65]....
        /*02c8*/ 	.word	0x0000c160


	//   ....[66]....
        /*02cc*/ 	.word	0x0000c170


	//   ....[67]....
        /*02d0*/ 	.word	0x0000dc40


	//   ....[68]....
        /*02d4*/ 	.word	0x0000dc60


	//   ....[69]....
        /*02d8*/ 	.word	0x0000dc80


	//   ....[70]....
        /*02dc*/ 	.word	0x0000dca0


	//   ....[71]....
        /*02e0*/ 	.word	0x0000dce0


	//   ....[72]....
        /*02e4*/ 	.word	0x0000de10


	//   ....[73]....
        /*02e8*/ 	.word	0x0000ede0


	//   ....[74]....
        /*02ec*/ 	.word	0x0000edf0


	//   ....[75]....
        /*02f0*/ 	.word	0x0000ee00


	//   ....[76]....
        /*02f4*/ 	.word	0x0000ee10


	//   ....[77]....
        /*02f8*/ 	.word	0x0000ee20


	//   ....[78]....
        /*02fc*/ 	.word	0x0000ee30


	//   ....[79]....
        /*0300*/ 	.word	0x0000f000


	//   ....[80]....
        /*0304*/ 	.word	0x0000f220


	//   ....[81]....
        /*0308*/ 	.word	0x000103d0


	//   ....[82]....
        /*030c*/ 	.word	0x00010490


	//   ....[83]....
        /*0310*/ 	.word	0x000105f0


	//   ....[84]....
        /*0314*/ 	.word	0x00010700


	//   ....[85]....
        /*0318*/ 	.word	0x00011eb0


	//   ....[86]....
        /*031c*/ 	.word	0x00011ee0


	//   ....[87]....
        /*0320*/ 	.word	0x00011f20


	//   ....[88]....
        /*0324*/ 	.word	0x00011f30


	//   ....[89]....
        /*0328*/ 	.word	0x00012a40


	//   ....[90]....
        /*032c*/ 	.word	0x00012a80


	//   ....[91]....
        /*0330*/ 	.word	0x00012aa0


	//   ....[92]....
        /*0334*/ 	.word	0x00012ad0


	//   ....[93]....
        /*0338*/ 	.word	0x00012b40


	//   ....[94]....
        /*033c*/ 	.word	0x00012bb0


	//   ....[95]....
        /*0340*/ 	.word	0x000131c0


	//   ....[96]....
        /*0344*/ 	.word	0x000131d0


	//----- nvinfo : EIATTR_EXIT_INSTR_OFFSETS
	.align		4
.L_166:
        /*0348*/ 	.byte	0x04, 0x1c
        /*034a*/ 	.short	(.L_168 - .L_167)


	//   ....[0]....
.L_167:
        /*034c*/ 	.word	0x000001b0


	//   ....[1]....
        /*0350*/ 	.word	0x000131e0


	//   ....[2]....
        /*0354*/ 	.word	0x00013780


	//   ....[3]....
        /*0358*/ 	.word	0x000137d0


	//   ....[4]....
        /*035c*/ 	.word	0x00013800


	//   ....[5]....
        /*0360*/ 	.word	0x00013860


	//   ....[6]....
        /*0364*/ 	.word	0x00013af0


	//----- nvinfo : EIATTR_CTAIDZ_USED
	.align		4
.L_168:
        /*0368*/ 	.byte	0x01, 0x04
	.zero		2


	//----- nvinfo : EIATTR_MAX_THREADS
	.align		4
        /*036c*/ 	.byte	0x04, 0x05
        /*036e*/ 	.short	(.L_170 - .L_169)
.L_169:
        /*0370*/ 	.word	0x00000100
        /*0374*/ 	.word	0x00000001
        /*0378*/ 	.word	0x00000001


	//----- nvinfo : EIATTR_CRS_STACK_SIZE
	.align		4
.L_170:
        /*037c*/ 	.byte	0x04, 0x1e
        /*037e*/ 	.short	(.L_172 - .L_171)
.L_171:
        /*0380*/ 	.word	0x00000000
.L_172:


//--------------------- .nv.info._ZN7cutlass13device_kernelIN5flash19enable_sm80_to_sm89INS1_16FlashAttnFwdSm80INS1_25CollectiveMainloopFwdSm80ILi8ELi1ELb1EN4cute5tupleIJNS5_1CILi128EEES8_S8_EEELi128ENS_6half_tEfNS_4arch4Sm80ELb1ELb0ELb1ELb0ELb1ELb0ELb1ELb1EEENS1_21CollectiveEpilogueFwdIS9_NS6_IJNS7_ILi1EEESF_SF_EEESA_SC_Li256ELb0ELb1ELb1ELb0EEENS1_30DynamicPersistentTileSchedulerILi256ELi256ELb1ELb1ELb0EEEEEEEEEvNT_6ParamsE --------------------------
	.section	.nv.info._ZN7cutlass13device_kernelIN5flash19enable_sm80_to_sm89INS1_16FlashAttnFwdSm80INS1_25CollectiveMainloopFwdSm80ILi8ELi1ELb1EN4cute5tupleIJNS5_1CILi128EEES8_S8_EEELi128ENS_6half_tEfNS_4arch4Sm80ELb1ELb0ELb1ELb0ELb1ELb0ELb1ELb1EEENS1_21CollectiveEpilogueFwdIS9_NS6_IJNS7_ILi1EEESF_SF_EEESA_SC_Li256ELb0ELb1ELb1ELb0EEENS1_30DynamicPersistentTileSchedulerILi256ELi256ELb1ELb1ELb0EEEEEEEEEvNT_6ParamsE,"",@"SHT_CUDA_INFO"
	.sectionflags	@""
	.align	4


	//----- nvinfo : EIATTR_CUDA_API_VERSION
	.align		4
        /*0000*/ 	.byte	0x04, 0x37
        /*0002*/ 	.short	(.L_174 - .L_173)
.L_173:
        /*0004*/ 	.word	0x00000082


	//----- nvinfo : EIATTR_SW2861232_WAR
	.align		4
.L_174:
        /*0008*/ 	.byte	0x01, 0x35
	.zero		2


	//----- nvinfo : EIATTR_PARAM_CBANK
	.align		4
        /*000c*/ 	.byte	0x04, 0x0a
        /*000e*/ 	.short	(.L_176 - .L_175)
	.align		4
.L_175:
        /*0010*/ 	.word	index@(.nv.constant0._ZN7cutlass13device_kernelIN5flash19enable_sm80_to_sm89INS1_16FlashAttnFwdSm80INS1_25CollectiveMainloopFwdSm80ILi8ELi1ELb1EN4cute5tupleIJNS5_1CILi128EEES8_S8_EEELi128ENS_6half_tEfNS_4arch4Sm80ELb1ELb0ELb1ELb0ELb1ELb0ELb1ELb1EEENS1_21CollectiveEpilogueFwdIS9_NS6_IJNS7_ILi1EEESF_SF_EEESA_SC_Li256ELb0ELb1ELb1ELb0EEENS1_30DynamicPersistentTileSchedulerILi256ELi256ELb1ELb1ELb0EEEEEEEEEvNT_6ParamsE)
        /*0014*/ 	.short	0x0160
        /*0016*/ 	.short	0x0428


	//----- nvinfo : EIATTR_CBANK_PARAM_SIZE
	.align		4
.L_176:
        /*0018*/ 	.byte	0x03, 0x19
        /*001a*/ 	.short	0x0428


	//----- nvinfo : EIATTR_KPARAM_INFO
	.align		4
        /*001c*/ 	.byte	0x04, 0x17
        /*001e*/ 	.short	(.L_178 - .L_177)
.L_177:
        /*0020*/ 	.word	0x00000000
        /*0024*/ 	.short	0x0000
        /*0026*/ 	.short	0x0000
        /*0028*/ 	.byte	0x00, 0xf0, 0xa1, 0x10


	//----- nvinfo : EIATTR_MAXREG_COUNT
	.align		4
.L_178:
        /*002c*/ 	.byte	0x03, 0x1b
        /*002e*/ 	.short	0x00ff


	//----- nvinfo : EIATTR_NUM_BARRIERS
	.align		4
        /*0030*/ 	.byte	0x02, 0x4c
        /*0032*/ 	.byte	0x06
	.zero		1


	//----- nvinfo : EIATTR_ANNOTATIONS
	.align		4
        /*0034*/ 	.byte	0x04, 0x55
        /*0036*/ 	.short	(.L_180 - .L_179)


	//   ....[0]....
.L_179:
        /*0038*/ 	.word	0x00000001
        /*003c*/ 	.byte	0x70, 0x00, 0x00, 0x00, 0x01, 0x00, 0x00, 0x00, 0x40, 0x05, 0x00, 0x00, 0x01, 0x00, 0x00, 0x00
        /* <DEDUP_REMOVED lines=64> */
        /*044c*/ 	.byte	0xa0, 0x40, 0x01, 0x00, 0x01, 0x00, 0x00, 0x00, 0xf0, 0x40, 0x01, 0x00


	//----- nvinfo : EIATTR_MERCURY_ISA_VERSION
	.align		4
.L_180:
        /*0458*/ 	.byte	0x03, 0x5f
        /*045a*/ 	.short	0x0000


	//----- nvinfo : EIATTR_INT_WARP_WIDE_INSTR_OFFSETS
	.align		4
        /*045c*/ 	.byte	0x04, 0x31
        /*045e*/ 	.short	(.L_182 - .L_181)


	//   ....[0]....
.L_181:
        /*0460*/ 	.word	0x0000feb0


	//   ....[1]....
        /*0464*/ 	.word	0x0000ff30


	//----- nvinfo : EIATTR_COOP_GROUP_MASK_REGIDS
	.align		4
.L_182:
        /*0468*/ 	.byte	0x04, 0x29
        /*046a*/ 	.short	(.L_184 - .L_183)


	//   ....[0]....
.L_183:
        /*046c*/ 	.word	0xffffffff


	//   ....[1]....
        /*0470*/ 	.word	0xffffffff


	//   ....[2]....
        /*0474*/ 	.word	0xffffffff


	//   ....[3]....
        /*0478*/ 	.word	0xffffffff


	//   ....[4]....
        /*047c*/ 	.word	0xffffffff


	//   ....[5]....
        /*0480*/ 	.word	0xffffffff


	//   ....[6]....
        /*0484*/ 	.word	0xffffffff


	//   ....[7]....
        /*0488*/ 	.word	0xffffffff


	//   ....[8]....
        /*048c*/ 	.word	0xffffffff


	//   ....[9]....
        /*0490*/ 	.word	0xffffffff


	//   ....[10]....
        /*0494*/ 	.word	0xffffffff


	//   ....[11]....
        /*0498*/ 	.word	0xffffffff


	//   ....[12]....
        /*049c*/ 	.word	0xffffffff


	//   ....[13]....
        /*04a0*/ 	.word	0xffffffff


	//   ....[14]....
        /*04a4*/ 	.word	0xffffffff


	//   ....[15]....
        /*04a8*/ 	.word	0xffffffff


	//   ....[16]....
        /*04ac*/ 	.word	0xffffffff


	//   ....[17]....
        /*04b0*/ 	.word	0xffffffff


	//   ....[18]....
        /*04b4*/ 	.word	0xffffffff


	//   ....[19]....
        /*04b8*/ 	.word	0xffffffff


	//   ....[20]....
        /*04bc*/ 	.word	0xffffffff


	//   ....[21]....
        /*04c0*/ 	.word	0xffffffff


	//   ....[22]....
        /*04c4*/ 	.word	0xffffffff


	//   ....[23]....
        /*04c8*/ 	.word	0xffffffff


	//   ....[24]....
        /*04cc*/ 	.word	0xffffffff


	//   ....[25]....
        /*04d0*/ 	.word	0xffffffff


	//   ....[26]....
        /*04d4*/ 	.word	0xffffffff


	//   ....[27]....
        /*04d8*/ 	.word	0xffffffff


	//   ....[28]....
        /*04dc*/ 	.word	0xffffffff


	//   ....[29]....
        /*04e0*/ 	.word	0xffffffff


	//   ....[30]....
        /*04e4*/ 	.word	0xffffffff


	//   ....[31]....
        /*04e8*/ 	.word	0xffffffff


	//   ....[32]....
        /*04ec*/ 	.word	0xffffffff


	//   ....[33]....
        /*04f0*/ 	.word	0xffffffff


	//   ....[34]....
        /*04f4*/ 	.word	0xffffffff


	//   ....[35]....
        /*04f8*/ 	.word	0xffffffff


	//   ....[36]....
        /*04fc*/ 	.word	0xffffffff


	//   ....[37]....
        /*0500*/ 	.word	0xffffffff


	//   ....[38]....
        /*0504*/ 	.word	0xffffffff


	//   ....[39]....
        /*0508*/ 	.word	0xffffffff


	//   ....[40]....
        /*050c*/ 	.word	0xffffffff


	//   ....[41]....
        /*0510*/ 	.word	0xffffffff


	//   ....[42]....
        /*0514*/ 	.word	0xffffffff


	//   ....[43]....
        /*0518*/ 	.word	0xffffffff


	//   ....[44]....
        /*051c*/ 	.word	0xffffffff


	//   ....[45]....
        /*0520*/ 	.word	0xffffffff


	//   ....[46]....
        /*0524*/ 	.word	0xffffffff


	//   ....[47]....
        /*0528*/ 	.word	0xffffffff


	//   ....[48]....
        /*052c*/ 	.word	0xffffffff


	//   ....[49]....
        /*0530*/ 	.word	0xffffffff


	//   ....[50]....
        /*0534*/ 	.word	0xffffffff


	//   ....[51]....
        /*0538*/ 	.word	0xffffffff


	//   ....[52]....
        /*053c*/ 	.word	0xffffffff


	//   ....[53]....
        /*0540*/ 	.word	0xffffffff


	//   ....[54]....
        /*0544*/ 	.word	0xffffffff


	//   ....[55]....
        /*0548*/ 	.word	0xffffffff


	//   ....[56]....
        /*054c*/ 	.word	0xffffffff


	//   ....[57]....
        /*0550*/ 	.word	0xffffffff


	//   ....[58]....
        /*0554*/ 	.word	0xffffffff


	//   ....[59]....
        /*0558*/ 	.word	0xffffffff


	//   ....[60]....
        /*055c*/ 	.word	0xffffffff


	//   ....[61]....
        /*0560*/ 	.word	0xffffffff


	//   ....[62]....
        /*0564*/ 	.word	0xffffffff


	//   ....[63]....
        /*0568*/ 	.word	0xffffffff


	//   ....[64]....
        /*056c*/ 	.word	0xffffffff


	//   ....[65]....
        /*0570*/ 	.word	0xffffffff


	//   ....[66]....
        /*0574*/ 	.word	0xffffffff


	//   ....[67]....
        /*0578*/ 	.word	0xffffffff


	//   ....[68]....
        /*057c*/ 	.word	0xffffffff


	//   ....[69]....
        /*0580*/ 	.word	0xffffffff


	//   ....[70]....
        /*0584*/ 	.word	0xffffffff


	//   ....[71]....
        /*0588*/ 	.word	0xffffffff


	//   ....[72]....
        /*058c*/ 	.word	0xffffffff


	//   ....[73]....
        /*0590*/ 	.word	0xffffffff


	//   ....[74]....
        /*0594*/ 	.word	0xffffffff


	//   ....[75]....
        /*0598*/ 	.word	0xffffffff


	//   ....[76]....
        /*059c*/ 	.word	0xffffffff


	//   ....[77]....
        /*05a0*/ 	.word	0xffffffff


	//   ....[78]....
        /*05a4*/ 	.word	0xffffffff


	//   ....[79]....
        /*05a8*/ 	.word	0xffffffff


	//   ....[80]....
        /*05ac*/ 	.word	0xffffffff


	//   ....[81]....
        /*05b0*/ 	.word	0xffffffff


	//   ....[82]....
        /*05b4*/ 	.word	0xffffffff


	//   ....[83]....
        /*05b8*/ 	.word	0xffffffff


	//   ....[84]....
        /*05bc*/ 	.word	0xffffffff


	//   ....[85]....
        /*05c0*/ 	.word	0xffffffff


	//   ....[86]....
        /*05c4*/ 	.word	0xffffffff


	//   ....[87]....
        /*05c8*/ 	.word	0xffffffff


	//   ....[88]....
        /*05cc*/ 	.word	0xffffffff


	//   ....[89]....
        /*05d0*/ 	.word	0xffffffff


	//   ....[90]....
        /*05d4*/ 	.word	0xffffffff


	//   ....[91]....
        /*05d8*/ 	.word	0xffffffff


	//   ....[92]....
        /*05dc*/ 	.word	0xffffffff


	//   ....[93]....
        /*05e0*/ 	.word	0xffffffff


	//   ....[94]....
        /*05e4*/ 	.word	0xffffffff


	//   ....[95]....
        /*05e8*/ 	.word	0xffffffff


	//   ....[96]....
        /*05ec*/ 	.word	0xffffffff


	//   ....[97]....
        /*05f0*/ 	.word	0xffffffff


	//   ....[98]....
        /*05f4*/ 	.word	0xffffffff


	//   ....[99]....
        /*05f8*/ 	.word	0xffffffff


	//   ....[100]....
        /*05fc*/ 	.word	0xffffffff


	//   ....[101]....
        /*0600*/ 	.word	0xffffffff


	//   ....[102]....
        /*0604*/ 	.word	0xffffffff


	//   ....[103]....
        /*0608*/ 	.word	0xffffffff


	//   ....[104]....
        /*060c*/ 	.word	0xffffffff


	//   ....[105]....
        /*0610*/ 	.word	0xffffffff


	//   ....[106]....
        /*0614*/ 	.word	0xffffffff


	//   ....[107]....
        /*0618*/ 	.word	0xffffffff


	//   ....[108]....
        /*061c*/ 	.word	0xffffffff


	//   ....[109]....
        /*0620*/ 	.word	0xffffffff


	//   ....[110]....
        /*0624*/ 	.word	0xffffffff


	//   ....[111]....
        /*0628*/ 	.word	0xffffffff


	//   ....[112]....
        /*062c*/ 	.word	0xffffffff


	//   ....[113]....
        /*0630*/ 	.word	0xffffffff


	//   ....[114]....
        /*0634*/ 	.word	0xffffffff


	//   ....[115]....
        /*0638*/ 	.word	0xffffffff


	//   ....[116]....
        /*063c*/ 	.word	0xffffffff


	//   ....[117]....
        /*0640*/ 	.word	0xffffffff


	//   ....[118]....
        /*0644*/ 	.word	0xffffffff


	//   ....[119]....
        /*0648*/ 	.word	0xffffffff


	//   ....[120]....
        /*064c*/ 	.word	0xffffffff


	//   ....[121]....
        /*0650*/ 	.word	0xffffffff


	//   ....[122]....
        /*0654*/ 	.word	0xffffffff


	//   ....[123]....
        /*0658*/ 	.word	0xffffffff


	//   ....[124]....
        /*065c*/ 	.word	0xffffffff


	//   ....[125]....
        /*0660*/ 	.word	0xffffffff


	//   ....[126]....
        /*0664*/ 	.word	0xffffffff


	//   ....[127]....
        /*0668*/ 	.word	0xffffffff


	//   ....[128]....
        /*066c*/ 	.word	0xffffffff


	//   ....[129]....
        /*0670*/ 	.word	0xffffffff


	//   ....[130]....
        /*0674*/ 	.word	0xffffffff


	//   ....[131]....
        /*0678*/ 	.word	0xffffffff


	//   ....[132]....
        /*067c*/ 	.word	0xffffffff


	//   ....[133]....
        /*0680*/ 	.word	0xffffffff


	//   ....[134]....
        /*0684*/ 	.word	0xffffffff


	//   ....[135]....
        /*0688*/ 	.word	0xffffffff


	//   ....[136]....
        /*068c*/ 	.word	0xffffffff


	//   ....[137]....
        /*0690*/ 	.word	0xffffffff


	//   ....[138]....
        /*0694*/ 	.word	0xffffffff


	//   ....[139]....
        /*0698*/ 	.word	0xffffffff


	//   ....[140]....
        /*069c*/ 	.word	0xffffffff


	//   ....[141]....
        /*06a0*/ 	.word	0xffffffff


	//   ....[142]....
        /*06a4*/ 	.word	0xffffffff


	//   ....[143]....
        /*06a8*/ 	.word	0xffffffff


	//   ....[144]....
        /*06ac*/ 	.word	0xffffffff


	//   ....[145]....
        /*06b0*/ 	.word	0xffffffff


	//   ....[146]....
        /*06b4*/ 	.word	0xffffffff


	//   ....[147]....
        /*06b8*/ 	.word	0xffffffff


	//   ....[148]....
        /*06bc*/ 	.word	0xffffffff


	//----- nvinfo : EIATTR_COOP_GROUP_INSTR_OFFSETS
	.align		4
.L_184:
        /*06c0*/ 	.byte	0x04, 0x28
        /*06c2*/ 	.short	(.L_186 - .L_185)


	//   ....[0]....
.L_185:
        /*06c4*/ 	.word	0x00000050


	//   ....[1]....
        /*06c8*/ 	.word	0x000018d0


	//   ....[2]....
        /*06cc*/ 	.word	0x000018f0


	//   ....[3]....
        /*06d0*/ 	.word	0x00001920


	//   ....[4]....
        /*06d4*/ 	.word	0x00001930


	//   ....[5]....
        /*06d8*/ 	.word	0x00001950


	//   ....[6]....
        /*06dc*/ 	.word	0x00001970


	//   ....[7]....
        /*06e0*/ 	.word	0x00001990


	//   ....[8]....
        /*06e4*/ 	.word	0x000019c0


	//   ....[9]....
        /*06e8*/ 	.word	0x00001c10


	//   ....[10]....
        /*06ec*/ 	.word	0x00001c30


	//   ....[11]....
        /*06f0*/ 	.word	0x00001c40


	//   ....[12]....
        /*06f4*/ 	.word	0x00001c70


	//   ....[13]....
        /*06f8*/ 	.word	0x00001c80


	//   ....[14]....
        /*06fc*/ 	.word	0x00001cc0


	//   ....[15]....
        /*0700*/ 	.word	0x00001d00


	//   ....[16]....
        /*0704*/ 	.word	0x00001d30


	//   ....[17]....
        /*0708*/ 	.word	0x00002420


	//   ....[18]....
        /*070c*/ 	.word	0x00002440


	//   ....[19]....
        /*0710*/ 	.word	0x00002450


	//   ....[20]....
        /*0714*/ 	.word	0x00002470


	//   ....[21]....
        /*0718*/ 	.word	0x00002480


	//   ....[22]....
        /*071c*/ 	.word	0x000024a0


	//   ....[23]....
        /*0720*/ 	.word	0x000024b0


	//   ....[24]....
        /*0724*/ 	.word	0x000024d0


	//   ....[25]....
        /*0728*/ 	.word	0x00003b80


	//   ....[26]....
        /*072c*/ 	.word	0x00003ba0


	//   ....[27]....
        /*0730*/ 	.word	0x00003bd0


	//   ....[28]....
        /*0734*/ 	.word	0x00003be0


	//   ....[29]....
        /*0738*/ 	.word	0x00003bf0


	//   ....[30]....
        /*073c*/ 	.word	0x00003c00


	//   ....[31]....
        /*0740*/ 	.word	0x00003c10


	//   ....[32]....
        /*0744*/ 	.word	0x00003c30


	//   ....[33]....
        /*0748*/ 	.word	0x00003f60


	//   ....[34]....
        /*074c*/ 	.word	0x000043a0


	//   ....[35]....
        /*0750*/ 	.word	0x00004ba0


	//   ....[36]....
        /*0754*/ 	.word	0x00004bc0


	//   ....[37]....
        /*0758*/ 	.word	0x00004be0


	//   ....[38]....
        /*075c*/ 	.word	0x00004c00


	//   ....[39]....
        /*0760*/ 	.word	0x00006b10


	//   ....[40]....
        /*0764*/ 	.word	0x00006b30


	//   ....[41]....
        /*0768*/ 	.word	0x00006ba0


	//   ....[42]....
        /*076c*/ 	.word	0x00006be0


	//   ....[43]....
        /*0770*/ 	.word	0x00006bf0


	//   ....[44]....
        /*0774*/ 	.word	0x00006c00


	//   ....[45]....
        /*0778*/ 	.word	0x00006c70


	//   ....[46]....
        /*077c*/ 	.word	0x00006c80


	//   ....[47]....
        /*0780*/ 	.word	0x00008480


	//   ....[48]....
        /*0784*/ 	.word	0x000084a0


	//   ....[49]....
        /*0788*/ 	.word	0x00008510


	//   ....[50]....
        /*078c*/ 	.word	0x00008550


	//   ....[51]....
        /*0790*/ 	.word	0x00008560


	//   ....[52]....
        /*0794*/ 	.word	0x00008570


	//   ....[53]....
        /*0798*/ 	.word	0x000085e0


	//   ....[54]....
        /*079c*/ 	.word	0x000085f0


	//   ....[55]....
        /*07a0*/ 	.word	0x00008850


	//   ....[56]....
        /*07a4*/ 	.word	0x00008c80


	//   ....[57]....
        /*07a8*/ 	.word	0x000092a0


	//   ....[58]....
        /*07ac*/ 	.word	0x000092c0


	//   ....[59]....
        /*07b0*/ 	.word	0x000094e0


	//   ....[60]....
        /*07b4*/ 	.word	0x00009500


	//   ....[61]....
        /*07b8*/ 	.word	0x0000b830


	//   ....[62]....
        /*07bc*/ 	.word	0x0000b850


	//   ....[63]....
        /*07c0*/ 	.word	0x0000b8b0


	//   ....[64]....
        /*07c4*/ 	.word	0x0000b8f0


	//   ....[65]....
        /*07c8*/ 	.word	0x0000b910


	//   ....[66]....
        /*07cc*/ 	.word	0x0000b930


	//   ....[67]....
        /*07d0*/ 	.word	0x0000b950


	//   ....[68]....
        /*07d4*/ 	.word	0x0000b960


	//   ....[69]....
        /*07d8*/ 	.word	0x0000d130


	//   ....[70]....
        /*07dc*/ 	.word	0x0000d150


	//   ....[71]....
        /*07e0*/ 	.word	0x0000d180


	//   ....[72]....
        /*07e4*/ 	.word	0x0000d200


	//   ....[73]....
        /*07e8*/ 	.word	0x0000d270


	//   ....[74]....
        /*07ec*/ 	.word	0x0000d290


	//   ....[75]....
        /*07f0*/ 	.word	0x0000d2b0


	//   ....[76]....
        /*07f4*/ 	.word	0x0000d2c0


	//   ....[77]....
        /*07f8*/ 	.word	0x0000d810


	//   ....[78]....
        /*07fc*/ 	.word	0x0000d830


	//   ....[79]....
        /*0800*/ 	.word	0x0000d850


	//   ....[80]....
        /*0804*/ 	.word	0x0000d870


	//   ....[81]....
        /*0808*/ 	.word	0x0000f870


	//   ....[82]....
        /*080c*/ 	.word	0x0000f8b0


	//   ....[83]....
        /*0810*/ 	.word	0x0000f8d0


	//   ....[84]....
        /*0814*/ 	.word	0x0000f8f0


	//   ....[85]....
        /*0818*/ 	.word	0x00010080


	//   ....[86]....
        /*081c*/ 	.word	0x000106c0


	//   ....[87]....
        /*0820*/ 	.word	0x000106e0


	//   ....[88]....
        /*0824*/ 	.word	0x00010700


	//   ....[89]....
        /*0828*/ 	.word	0x00010710


	//   ....[90]....
        /*082c*/ 	.word	0x00010810


	//   ....[91]....
        /*0830*/ 	.word	0x00010830


	//   ....[92]....
        /*0834*/ 	.word	0x00010c50


	//   ....[93]....
        /*0838*/ 	.word	0x00010c60


	//   ....[94]....
        /*083c*/ 	.word	0x000113f0


	//   ....[95]....
        /*0840*/ 	.word	0x000114e0


	//   ....[96]....
        /*0844*/ 	.word	0x00011550


	//   ....[97]....
        /*0848*/ 	.word	0x00011670


	//   ....[98]....
        /*084c*/ 	.word	0x000116d0


	//   ....[99]....
        /*0850*/ 	.word	0x00011810


	//   ....[100]....
        /*0854*/ 	.word	0x00011870


	//   ....[101]....
        /*0858*/ 	.word	0x000119b0


	//   ....[102]....
        /*085c*/ 	.word	0x00011a10


	//   ....[103]....
        /*0860*/ 	.word	0x00011a80


	//   ....[104]....
        /*0864*/ 	.word	0x00011ae0


	//   ....[105]....
        /*0868*/ 	.word	0x00012320


	//   ....[106]....
        /*086c*/ 	.word	0x00012370


	//   ....[107]....
        /*0870*/ 	.word	0x000123c0


	//   ....[108]....
        /*0874*/ 	.word	0x00012410


	//   ....[109]....
        /*0878*/ 	.word	0x00012480


	//   ....[110]....
        /*087c*/ 	.word	0x000124f0


	//   ....[111]....
        /*0880*/ 	.word	0x00012610


	//   ....[112]....
        /*0884*/ 	.word	0x00012670


	//   ....[113]....
        /*0888*/ 	.word	0x000127b0


	//   ....[114]....
        /*088c*/ 	.word	0x00012810


	//   ....[115]....
        /*0890*/ 	.word	0x00012950


	//   ....[116]....
        /*0894*/ 	.word	0x000129b0


	//   ....[117]....
        /*0898*/ 	.word	0x00012a20


	//   ....[118]....
        /*089c*/ 	.word	0x00012a90


	//   ....[119]....
        /*08a0*/ 	.word	0x00012bb0


	//   ....[120]....
        /*08a4*/ 	.word	0x00012c10


	//   ....[121]....
        /*08a8*/ 	.word	0x00012d50


	//   ....[122]....
        /*08ac*/ 	.word	0x00012db0


	//   ....[123]....
        /*08b0*/ 	.word	0x00012ef0


	//   ....[124]....
        /*08b4*/ 	.word	0x00012f50


	//   ....[125]....
        /*08b8*/ 	.word	0x00012fc0


	//   ....[126]....
        /*08bc*/ 	.word	0x00013030


	//   ....[127]....
        /*08c0*/ 	.word	0x00013870


	//   ....[128]....
        /*08c4*/ 	.word	0x000138b0


	//   ....[129]....
        /*08c8*/ 	.word	0x00013900


	//   ....[130]....
        /*08cc*/ 	.word	0x00013940


	//   ....[131]....
        /*08d0*/ 	.word	0x00013990


	//   ....[132]....
        /*08d4*/ 	.word	0x00013a00


	//   ....[133]....
        /*08d8*/ 	.word	0x00013a70


	//   ....[134]....
        /*08dc*/ 	.word	0x00013b80


	//   ....[135]....
        /*08e0*/ 	.word	0x00013be0


	//   ....[136]....
        /*08e4*/ 	.word	0x00013cf0


	//   ....[137]....
        /*08e8*/ 	.word	0x00013d50


	//   ....[138]....
        /*08ec*/ 	.word	0x00013e60


	//   ....[139]....
        /*08f0*/ 	.word	0x00013ec0


	//   ....[140]....
        /*08f4*/ 	.word	0x00013f10


	//   ....[141]....
        /*08f8*/ 	.word	0x00013f50


	//   ....[142]....
        /*08fc*/ 	.word	0x00013fa0


	//   ....[143]....
        /*0900*/ 	.word	0x00013fe0


	//   ....[144]....
        /*0904*/ 	.word	0x00014030


	//   ....[145]....
        /*0908*/ 	.word	0x00014090


	//   ....[146]....
        /*090c*/ 	.word	0x000140e0


	//   ....[147]....
        /*0910*/ 	.word	0x00014130


	//   ....[148]....
        /*0914*/ 	.word	0x000141a0


	//----- nvinfo : EIATTR_EXIT_INSTR_OFFSETS
	.align		4
.L_186:
        /*0918*/ 	.byte	0x04, 0x1c
        /*091a*/ 	.short	(.L_188 - .L_187)


	//   ....[0]....
.L_187:
        /*091c*/ 	.word	0x000000a0


	//   ....[1]....
        /*0920*/ 	.word	0x00011490


	//----- nvinfo : EIATTR_MAX_THREADS
	.align		4
.L_188:
        /*0924*/ 	.byte	0x04, 0x05
        /*0926*/ 	.short	(.L_190 - .L_189)
.L_189:
        /*0928*/ 	.word	0x00000100
        /*092c*/ 	.word	0x00000001
        /*0930*/ 	.word	0x00000001


	//----- nvinfo : EIATTR_CRS_STACK_SIZE
	.align		4
.L_190:
        /*0934*/ 	.byte	0x04, 0x1e
        /*0936*/ 	.short	(.L_192 - .L_191)
.L_191:
        /*0938*/ 	.word	0x00000000
.L_192:


//--------------------- .nv.info._ZN7cutlass13device_kernelIN5flash19enable_sm80_to_sm89INS1_16FlashAttnFwdSm80INS1_25CollectiveMainloopFwdSm80ILi4ELi1ELb0EN4cute5tupleIJNS5_1CILi128EEENS7_ILi64EEES8_EEELi128ENS_6half_tEfNS_4arch4Sm80ELb0ELb0ELb1ELb0ELb1ELb0ELb1ELb1EEENS1_21CollectiveEpilogueFwdINS6_IJS8_S8_S9_EEENS6_IJNS7_ILi1EEESH_SH_EEESB_SD_Li128ELb0ELb1ELb1ELb0EEENS1_19SingleTileSchedulerILb0ELb1ELb1ELi128EEEEEEEEEvNT_6ParamsE --------------------------
	.section	.nv.info._ZN7cutlass13device_kernelIN5flash19enable_sm80_to_sm89INS1_16FlashAttnFwdSm80INS1_25CollectiveMainloopFwdSm80ILi4ELi1ELb0EN4cute5tupleIJNS5_1CILi128EEENS7_ILi64EEES8_EEELi128ENS_6half_tEfNS_4arch4Sm80ELb0ELb0ELb1ELb0ELb1ELb0ELb1ELb1EEENS1_21CollectiveEpilogueFwdINS6_IJS8_S8_S9_EEENS6_IJNS7_ILi1EEESH_SH_EEESB_SD_Li128ELb0ELb1ELb1ELb0EEENS1_19SingleTileSchedulerILb0ELb1ELb1ELi128EEEEEEEEEvNT_6ParamsE,"",@"SHT_CUDA_INFO"
	.sectionflags	@""
	.align	4


	//----- nvinfo : EIATTR_CUDA_API_VERSION
	.align		4
        /*0000*/ 	.byte	0x04, 0x37
        /*0002*/ 	.short	(.L_194 - .L_193)
.L_193:
        /*0004*/ 	.word	0x00000082


	//----- nvinfo : EIATTR_SW2861232_WAR
	.align		4
.L_194:
        /*0008*/ 	.byte	0x01, 0x35
	.zero		2


	//----- nvinfo : EIATTR_PARAM_CBANK
	.align		4
        /*000c*/ 	.byte	0x04, 0x0a
        /*000e*/ 	.short	(.L_196 - .L_195)
	.align		4
.L_195:
        /*0010*/ 	.word	index@(.nv.constant0._ZN7cutlass13device_kernelIN5flash19enable_sm80_to_sm89INS1_16FlashAttnFwdSm80INS1_25CollectiveMainloopFwdSm80ILi4ELi1ELb0EN4cute5tupleIJNS5_1CILi128EEENS7_ILi64EEES8_EEELi128ENS_6half_tEfNS_4arch4Sm80ELb0ELb0ELb1ELb0ELb1ELb0ELb1ELb1EEENS1_21CollectiveEpilogueFwdINS6_IJS8_S8_S9_EEENS6_IJNS7_ILi1EEESH_SH_EEESB_SD_Li128ELb0ELb1ELb1ELb0EEENS1_19SingleTileSchedulerILb0ELb1ELb1ELi128EEEEEEEEEvNT_6ParamsE)
        /*0014*/ 	.short	0x0160
        /*0016*/ 	.short	0x0418


	//----- nvinfo : EIATTR_CBANK_PARAM_SIZE
	.align		4
.L_196:
        /*0018*/ 	.byte	0x03, 0x19
        /*001a*/ 	.short	0x0418


	//----- nvinfo : EIATTR_KPARAM_INFO
	.align		4
        /*001c*/ 	.byte	0x04, 0x17
        /*001e*/ 	.short	(.L_198 - .L_197)
.L_197:
        /*0020*/ 	.word	0x00000000
        /*0024*/ 	.short	0x0000
        /*0026*/ 	.short	0x0000
        /*0028*/ 	.byte	0x00, 0xf0, 0x61, 0x10


	//----- nvinfo : EIATTR_MAXREG_COUNT
	.align		4
.L_198:
        /*002c*/ 	.byte	0x03, 0x1b
        /*002e*/ 	.short	0x00ff


	//----- nvinfo : EIATTR_NUM_BARRIERS
	.align		4
        /*0030*/ 	.byte	0x02, 0x4c
        /*0032*/ 	.byte	0x02
	.zero		1


	//----- nvinfo : EIATTR_ANNOTATIONS
	.align		4
        /*0034*/ 	.byte	0x04, 0x55
        /*0036*/ 	.short	(.L_200 - .L_199)


	//   ....[0]....
.L_199:
        /* <DEDUP_REMOVED lines=59> */


	//----- nvinfo : EIATTR_MERCURY_ISA_VERSION
	.align		4
.L_200:
        /*03d8*/ 	.byte	0x03, 0x5f
        /*03da*/ 	.short	0x0000


	//----- nvinfo : EIATTR_COOP_GROUP_MASK_REGIDS
	.align		4
        /*03dc*/ 	.byte	0x04, 0x29
        /*03de*/ 	.short	(.L_202 - .L_201)


	//   ....[0]....
.L_201:
        /*03e0*/ 	.word	0xffffffff


	//   ....[1]....
        /*03e4*/ 	.word	0xffffffff


	//   ....[2]....
        /*03e8*/ 	.word	0xffffffff


	//   ....[3]....
        /*03ec*/ 	.word	0xffffffff


	//   ....[4]....
        /*03f0*/ 	.word	0xffffffff


	//   ....[5]....
        /*03f4*/ 	.word	0xffffffff


	//   ....[6]....
        /*03f8*/ 	.word	0xffffffff


	//   ....[7]....
        /*03fc*/ 	.word	0xffffffff


	//   ....[8]....
        /*0400*/ 	.word	0xffffffff


	//   ....[9]....
        /*0404*/ 	.word	0xffffffff


	//   ....[10]....
        /*0408*/ 	.word	0xffffffff


	//   ....[11]....
        /*040c*/ 	.word	0xffffffff


	//   ....[12]....
        /*0410*/ 	.word	0xffffffff


	//   ....[13]....
        /*0414*/ 	.word	0xffffffff


	//   ....[14]....
        /*0418*/ 	.word	0xffffffff


	//   ....[15]....
        /*041c*/ 	.word	0xffffffff


	//   ....[16]....
        /*0420*/ 	.word	0xffffffff


	//   ....[17]....
        /*0424*/ 	.word	0xffffffff


	//   ....[18]....
        /*0428*/ 	.word	0xffffffff


	//   ....[19]....
        /*042c*/ 	.word	0xffffffff


	//   ....[20]....
        /*0430*/ 	.word	0xffffffff


	//   ....[21]....
        /*0434*/ 	.word	0xffffffff


	//   ....[22]....
        /*0438*/ 	.word	0xffffffff


	//   ....[23]....
        /*043c*/ 	.word	0xffffffff


	//   ....[24]....
        /*0440*/ 	.word	0xffffffff


	//   ....[25]....
        /*0444*/ 	.word	0xffffffff


	//   ....[26]....
        /*0448*/ 	.word	0xffffffff


	//   ....[27]....
        /*044c*/ 	.word	0xffffffff


	//   ....[28]....
        /*0450*/ 	.word	0xffffffff


	//   ....[29]....
        /*0454*/ 	.word	0xffffffff


	//   ....[30]....
        /*0458*/ 	.word	0xffffffff


	//   ....[31]....
        /*045c*/ 	.word	0xffffffff


	//   ....[32]....
        /*0460*/ 	.word	0xffffffff


	//   ....[33]....
        /*0464*/ 	.word	0xffffffff


	//   ....[34]....
        /*0468*/ 	.word	0xffffffff


	//   ....[35]....
        /*046c*/ 	.word	0xffffffff


	//   ....[36]....
        /*0470*/ 	.word	0xffffffff


	//   ....[37]....
        /*0474*/ 	.word	0xffffffff


	//   ....[38]....
        /*0478*/ 	.word	0xffffffff


	//   ....[39]....
        /*047c*/ 	.word	0xffffffff


	//   ....[40]....
        /*0480*/ 	.word	0xffffffff


	//   ....[41]....
        /*0484*/ 	.word	0xffffffff


	//   ....[42]....
        /*0488*/ 	.word	0xffffffff


	//   ....[43]....
        /*048c*/ 	.word	0xffffffff


	//   ....[44]....
        /*0490*/ 	.word	0xffffffff


	//   ....[45]....
        /*0494*/ 	.word	0xffffffff


	//   ....[46]....
        /*0498*/ 	.word	0xffffffff


	//   ....[47]....
        /*049c*/ 	.word	0xffffffff


	//   ....[48]....
        /*04a0*/ 	.word	0xffffffff


	//   ....[49]....
        /*04a4*/ 	.word	0xffffffff


	//   ....[50]....
        /*04a8*/ 	.word	0xffffffff


	//   ....[51]....
        /*04ac*/ 	.word	0xffffffff


	//   ....[52]....
        /*04b0*/ 	.word	0xffffffff


	//   ....[53]....
        /*04b4*/ 	.word	0xffffffff


	//   ....[54]....
        /*04b8*/ 	.word	0xffffffff


	//   ....[55]....
        /*04bc*/ 	.word	0xffffffff


	//   ....[56]....
        /*04c0*/ 	.word	0xffffffff


	//   ....[57]....
        /*04c4*/ 	.word	0xffffffff


	//   ....[58]....
        /*04c8*/ 	.word	0xffffffff


	//   ....[59]....
        /*04cc*/ 	.word	0xffffffff


	//   ....[60]....
        /*04d0*/ 	.word	0xffffffff


	//   ....[61]....
        /*04d4*/ 	.word	0xffffffff


	//   ....[62]....
        /*04d8*/ 	.word	0xffffffff


	//   ....[63]....
        /*04dc*/ 	.word	0xffffffff


	//   ....[64]....
        /*04e0*/ 	.word	0xffffffff


	//   ....[65]....
        /*04e4*/ 	.word	0xffffffff


	//   ....[66]....
        /*04e8*/ 	.word	0xffffffff


	//   ....[67]....
        /*04ec*/ 	.word	0xffffffff


	//   ....[68]....
        /*04f0*/ 	.word	0xffffffff


	//   ....[69]....
        /*04f4*/ 	.word	0xffffffff


	//   ....[70]....
        /*04f8*/ 	.word	0xffffffff


	//   ....[71]....
        /*04fc*/ 	.word	0xffffffff


	//   ....[72]....
        /*0500*/ 	.word	0xffffffff


	//   ....[73]....
        /*0504*/ 	.word	0xffffffff


	//   ....[74]....
        /*0508*/ 	.word	0xffffffff


	//   ....[75]....
        /*050c*/ 	.word	0xffffffff


	//   ....[76]....
        /*0510*/ 	.word	0xffffffff


	//   ....[77]....
        /*0514*/ 	.word	0xffffffff


	//   ....[78]....
        /*0518*/ 	.word	0xffffffff


	//   ....[79]....
        /*051c*/ 	.word	0xffffffff


	//   ....[80]....
        /*0520*/ 	.word	0xffffffff


	//   ....[81]....
        /*0524*/ 	.word	0xffffffff


	//   ....[82]....
        /*0528*/ 	.word	0xffffffff


	//   ....[83]....
        /*052c*/ 	.word	0xffffffff


	//   ....[84]....
        /*0530*/ 	.word	0xffffffff


	//   ....[85]....
        /*0534*/ 	.word	0xffffffff


	//   ....[86]....
        /*0538*/ 	.word	0xffffffff


	//   ....[87]....
        /*053c*/ 	.word	0xffffffff


	//   ....[88]....
        /*0540*/ 	.word	0xffffffff


	//   ....[89]....
        /*0544*/ 	.word	0xffffffff


	//   ....[90]....
        /*0548*/ 	.word	0xffffffff


	//   ....[91]....
        /*054c*/ 	.word	0xffffffff


	//   ....[92]....
        /*0550*/ 	.word	0xffffffff


	//   ....[93]....
        /*0554*/ 	.word	0xffffffff


	//   ....[94]....
        /*0558*/ 	.word	0xffffffff


	//   ....[95]....
        /*055c*/ 	.word	0xffffffff


	//   ....[96]....
        /*0560*/ 	.word	0xffffffff


	//----- nvinfo : EIATTR_COOP_GROUP_INSTR_OFFSETS
	.align		4
.L_202:
        /*0564*/ 	.byte	0x04, 0x28
        /*0566*/ 	.short	(.L_204 - .L_203)


	//   ....[0]....
.L_203:
        /*0568*/ 	.word	0x00000060


	//   ....[1]....
        /*056c*/ 	.word	0x00000e60


	//   ....[2]....
        /*0570*/ 	.word	0x00000e90


	//   ....[3]....
        /*0574*/ 	.word	0x00001060


	//   ....[4]....
        /*0578*/ 	.word	0x00001090


	//   ....[5]....
        /*057c*/ 	.word	0x00001160


	//   ....[6]....
        /*0580*/ 	.word	0x00001190


	//   ....[7]....
        /*0584*/ 	.word	0x00001260


	//   ....[8]....
        /*0588*/ 	.word	0x00001290


	//   ....[9]....
        /*058c*/ 	.word	0x00001360


	//   ....[10]....
        /*0590*/ 	.word	0x00001390


	//   ....[11]....
        /*0594*/ 	.word	0x00001460


	//   ....[12]....
        /*0598*/ 	.word	0x00001490


	//   ....[13]....
        /*059c*/ 	.word	0x00001560


	//   ....[14]....
        /*05a0*/ 	.word	0x00001590


	//   ....[15]....
        /*05a4*/ 	.word	0x00001670


	//   ....[16]....
        /*05a8*/ 	.word	0x000016c0


	//   ....[17]....
        /*05ac*/ 	.word	0x00001b30


	//   ....[18]....
        /*05b0*/ 	.word	0x00001b50


	//   ....[19]....
        /*05b4*/ 	.word	0x00001b60


	//   ....[20]....
        /*05b8*/ 	.word	0x00001b70


	//   ....[21]....
        /*05bc*/ 	.word	0x00001b80


	//   ....[22]....
        /*05c0*/ 	.word	0x00001b90


	//   ....[23]....
        /*05c4*/ 	.word	0x00001ba0


	//   ....[24]....
        /*05c8*/ 	.word	0x00001bb0


	//   ....[25]....
        /*05cc*/ 	.word	0x00001ff0


	//   ....[26]....
        /*05d0*/ 	.word	0x00002000


	//   ....[27]....
        /*05d4*/ 	.word	0x00002010


	//   ....[28]....
        /*05d8*/ 	.word	0x00002020


	//   ....[29]....
        /*05dc*/ 	.word	0x00002030


	//   ....[30]....
        /*05e0*/ 	.word	0x00002040


	//   ....[31]....
        /*05e4*/ 	.word	0x00002100


	//   ....[32]....
        /*05e8*/ 	.word	0x00002110


	//   ....[33]....
        /*05ec*/ 	.word	0x000039a0


	//   ....[34]....
        /*05f0*/ 	.word	0x000039c0


	//   ....[35]....
        /*05f4*/ 	.word	0x000039d0


	//   ....[36]....
        /*05f8*/ 	.word	0x000039e0


	//   ....[37]....
        /*05fc*/ 	.word	0x000039f0


	//   ....[38]....
        /*0600*/ 	.word	0x00003a00


	//   ....[39]....
        /*0604*/ 	.word	0x00003a10


	//   ....[40]....
        /*0608*/ 	.word	0x00003a30


	//   ....[41]....
        /*060c*/ 	.word	0x00004420


	//   ....[42]....
        /*0610*/ 	.word	0x00004500


	//   ....[43]....
        /*0614*/ 	.word	0x000046c0


	//   ....[44]....
        /*0618*/ 	.word	0x000046e0


	//   ....[45]....
        /*061c*/ 	.word	0x00004870


	//   ....[46]....
        /*0620*/ 	.word	0x00004900


	//   ....[47]....
        /*0624*/ 	.word	0x00004bf0


	//   ....[48]....
        /*0628*/ 	.word	0x00004d40


	//   ....[49]....
        /*062c*/ 	.word	0x00007800


	//   ....[50]....
        /*0630*/ 	.word	0x00007810


	//   ....[51]....
        /*0634*/ 	.word	0x00007820


	//   ....[52]....
        /*0638*/ 	.word	0x00007830


	//   ....[53]....
        /*063c*/ 	.word	0x00007840


	//   ....[54]....
        /*0640*/ 	.word	0x00007850


	//   ....[55]....
        /*0644*/ 	.word	0x00007860


	//   ....[56]....
        /*0648*/ 	.word	0x00007890


	//   ....[57]....
        /*064c*/ 	.word	0x00007c70


	//   ....[58]....
        /*0650*/ 	.word	0x00007c90


	//   ....[59]....
        /*0654*/ 	.word	0x00007cb0


	//   ....[60]....
        /*0658*/ 	.word	0x00007cd0


	//   ....[61]....
        /*065c*/ 	.word	0x00007d20


	//   ....[62]....
        /*0660*/ 	.word	0x00007d90


	//   ....[63]....
        /*0664*/ 	.word	0x00007e40


	//   ....[64]....
        /*0668*/ 	.word	0x00007e60


	//   ....[65]....
        /*066c*/ 	.word	0x00009660


	//   ....[66]....
        /*0670*/ 	.word	0x00009690


	//   ....[67]....
        /*0674*/ 	.word	0x00009700


	//   ....[68]....
        /*0678*/ 	.word	0x00009750


	//   ....[69]....
        /*067c*/ 	.word	0x00009790


	//   ....[70]....
        /*0680*/ 	.word	0x00009880


	//   ....[71]....
        /*0684*/ 	.word	0x00009890


	//   ....[72]....
        /*0688*/ 	.word	0x00009e70


	//   ....[73]....
        /*068c*/ 	.word	0x0000c760


	//   ....[74]....
        /*0690*/ 	.word	0x0000c770


	//   ....[75]....
        /*0694*/ 	.word	0x0000c780


	//   ....[76]....
        /*0698*/ 	.word	0x0000c790


	//   ....[77]....
        /*069c*/ 	.word	0x0000c7c0


	//   ....[78]....
        /*06a0*/ 	.word	0x0000c7e0


	//   ....[79]....
        /*06a4*/ 	.word	0x0000c800


	//   ....[80]....
        /*06a8*/ 	.word	0x0000c810


	//   ....[81]....
        /*06ac*/ 	.word	0x0000d890


	//   ....[82]....
        /*06b0*/ 	.word	0x0000d8c0


	//   ....[83]....
        /*06b4*/ 	.word	0x0000d8f0


	//   ....[84]....
        /*06b8*/ 	.word	0x0000d920


	//   ....[85]....
        /*06bc*/ 	.word	0x0000d960


	//   ....[86]....
        /*06c0*/ 	.word	0x0000d990


	//   ....[87]....
        /*06c4*/ 	.word	0x0000d9b0


	//   ....[88]....
        /*06c8*/ 	.word	0x0000d9c0


	//   ....[89]....
        /*06cc*/ 	.word	0x0000d9e0


	//   ....[90]....
        /*06d0*/ 	.word	0x0000d9f0


	//   ....[91]....
        /*06d4*/ 	.word	0x0000e0a0


	//   ....[92]....
        /*06d8*/ 	.word	0x0000e0c0


	//   ....[93]....
        /*06dc*/ 	.word	0x0000e6c0


	//   ....[94]....
        /*06e0*/ 	.word	0x0000e6e0


	//   ....[95]....
        /*06e4*/ 	.word	0x0000ece0


	//   ....[96]....
        /*06e8*/ 	.word	0x0000ecf0


	//----- nvinfo : EIATTR_EXIT_INSTR_OFFSETS
	.align		4
.L_204:
        /*06ec*/ 	.byte	0x04, 0x1c
        /*06ee*/ 	.short	(.L_206 - .L_205)


	//   ....[0]....
.L_205:
        /*06f0*/ 	.word	0x000001c0


	//   ....[1]....
        /*06f4*/ 	.word	0x0000ed00


	//   ....[2]....
        /*06f8*/ 	.word	0x0000f2a0


	//   ....[3]....
        /*06fc*/ 	.word	0x0000f2f0


	//   ....[4]....
        /*0700*/ 	.word	0x0000f320


	//   ....[5]....
        /*0704*/ 	.word	0x0000f380


	//   ....[6]....
        /*0708*/ 	.word	0x0000f610


	//----- nvinfo : EIATTR_CTAIDZ_USED
	.align		4
.L_206:
        /*070c*/ 	.byte	0x01, 0x04
	.zero		2


	//----- nvinfo : EIATTR_MAX_THREADS
	.align		4
        /*0710*/ 	.byte	0x04, 0x05
        /*0712*/ 	.short	(.L_208 - .L_207)
.L_207:
        /*0714*/ 	.word	0x00000080
        /*0718*/ 	.word	0x00000001
        /*071c*/ 	.word	0x00000001


	//----- nvinfo : EIATTR_CRS_STACK_SIZE
	.align		4
.L_208:
        /*0720*/ 	.byte	0x04, 0x1e
        /*0722*/ 	.short	(.L_210 - .L_209)
.L_209:
        /*0724*/ 	.word	0x00000000
.L_210:


//--------------------- .nv.info._ZN7cutlass13device_kernelIN5flash19enable_sm80_to_sm89INS1_16FlashAttnFwdSm80INS1_25CollectiveMainloopFwdSm80ILi8ELi1ELb1EN4cute5tupleIJNS5_1CILi128EEENS7_ILi112EEES8_EEELi128ENS_6half_tEfNS_4arch4Sm80ELb0ELb0ELb1ELb1ELb1ELb0ELb1ELb1EEENS1_21CollectiveEpilogueFwdINS6_IJS8_S8_S9_EEENS6_IJNS7_ILi1EEESH_SH_EEESB_SD_Li256ELb1ELb1ELb1ELb0EEENS1_36VarlenDynamicPersistentTileSchedulerILi128ELi112ELi256ELi256ELb1ELb1ELb0ELb0ELb1ELb1EEEEEEEEEvNT_6ParamsE --------------------------
	.section	.nv.info._ZN7cutlass13device_kernelIN5flash19enable_sm80_to_sm89INS1_16FlashAttnFwdSm80INS1_25CollectiveMainloopFwdSm80ILi8ELi1ELb1EN4cute5tupleIJNS5_1CILi128EEENS7_ILi112EEES8_EEELi128ENS_6half_tEfNS_4arch4Sm80ELb0ELb0ELb1ELb1ELb1ELb0ELb1ELb1EEENS1_21CollectiveEpilogueFwdINS6_IJS8_S8_S9_EEENS6_IJNS7_ILi1EEESH_SH_EEESB_SD_Li256ELb1ELb1ELb1ELb0EEENS1_36VarlenDynamicPersistentTileSchedulerILi128ELi112ELi256ELi256ELb1ELb1ELb0ELb0ELb1ELb1EEEEEEEEEvNT_6ParamsE,"",@"SHT_CUDA_INFO"
	.sectionflags	@""
	.align	4


	//----- nvinfo : EIATTR_CUDA_API_VERSION
	.align		4
        /*0000*/ 	.byte	0x04, 0x37
        /*0002*/ 	.short	(.L_212 - .L_211)
.L_211:
        /*0004*/ 	.word	0x00000082


	//----- nvinfo : EIATTR_SW2861232_WAR
	.align		4
.L_212:
        /*0008*/ 	.byte	0x01, 0x35
	.zero		2


	//----- nvinfo : EIATTR_PARAM_CBANK
	.align		4
        /*000c*/ 	.byte	0x04, 0x0a
        /*000e*/ 	.short	(.L_214 - .L_213)
	.align		4
.L_213:
        /*0010*/ 	.word	index@(.nv.constant0._ZN7cutlass13device_kernelIN5flash19enable_sm80_to_sm89INS1_16FlashAttnFwdSm80INS1_25CollectiveMainloopFwdSm80ILi8ELi1ELb1EN4cute5tupleIJNS5_1CILi128EEENS7_ILi112EEES8_EEELi128ENS_6half_tEfNS_4arch4Sm80ELb0ELb0ELb1ELb1ELb1ELb0ELb1ELb1EEENS1_21CollectiveEpilogueFwdINS6_IJS8_S8_S9_EEENS6_IJNS7_ILi1EEESH_SH_EEESB_SD_Li256ELb1ELb1ELb1ELb0EEENS1_36VarlenDynamicPersistentTileSchedulerILi128ELi112ELi256ELi256ELb1ELb1ELb0ELb0ELb1ELb1EEEEEEEEEvNT_6ParamsE)
        /*0014*/ 	.short	0x0160
        /*0016*/ 	.short	0x0438


	//----- nvinfo : EIATTR_CBANK_PARAM_SIZE
	.align		4
.L_214:
        /*0018*/ 	.byte	0x03, 0x19
        /*001a*/ 	.short	0x0438


	//----- nvinfo : EIATTR_KPARAM_INFO
	.align		4
        /*001c*/ 	.byte	0x04, 0x17
        /*001e*/ 	.short	(.L_216 - .L_215)
.L_215:
        /*0020*/ 	.word	0x00000000
        /*0024*/ 	.short	0x0000
        /*0026*/ 	.short	0x0000
        /*0028*/ 	.byte	0x00, 0xf0, 0xe1, 0x10


	//----- nvinfo : EIATTR_MAXREG_COUNT
	.align		4
.L_216:
        /*002c*/ 	.byte	0x03, 0x1b
        /*002e*/ 	.short	0x00ff


	//----- nvinfo : EIATTR_NUM_BARRIERS
	.align		4
        /*0030*/ 	.byte	0x02, 0x4c
        /*0032*/ 	.byte	0x06
	.zero		1


	//----- nvinfo : EIATTR_ANNOTATIONS
	.align		4
        /*0034*/ 	.byte	0x04, 0x55
        /*0036*/ 	.short	(.L_218 - .L_217)


	//   ....[0]....
.L_217:
        /* <DEDUP_REMOVED lines=64> */
        /*042c*/ 	.byte	0xf0, 0xd1, 0x00, 0x00


	//----- nvinfo : EIATTR_MERCURY_ISA_VERSION
	.align		4
.L_218:
        /*0430*/ 	.byte	0x03, 0x5f
        /*0432*/ 	.short	0x0000


	//----- nvinfo : EIATTR_INT_WARP_WIDE_INSTR_OFFSETS
	.align		4
        /*0434*/ 	.byte	0x04, 0x31
        /*0436*/ 	.short	(.L_220 - .L_219)


	//   ....[0]....
.L_219:
        /*0438*/ 	.word	0x0000ae70


	//   ....[1]....
        /*043c*/ 	.word	0x0000aef0


	//----- nvinfo : EIATTR_COOP_GROUP_MASK_REGIDS
	.align		4
.L_220:
        /*0440*/ 	.byte	0x04, 0x29
        /*0442*/ 	.short	(.L_222 - .L_221)


	//   ....[0]....
.L_221:
        /*0444*/ 	.word	0xffffffff


	//   ....[1]....
        /*0448*/ 	.word	0xffffffff


	//   ....[2]....
        /*044c*/ 	.word	0xffffffff


	//   ....[3]....
        /*0450*/ 	.word	0xffffffff


	//   ....[4]....
        /*0454*/ 	.word	0xffffffff


	//   ....[5]....
        /*0458*/ 	.word	0xffffffff


	//   ....[6]....
        /*045c*/ 	.word	0xffffffff


	//   ....[7]....
        /*0460*/ 	.word	0xffffffff


	//   ....[8]....
        /*0464*/ 	.word	0xffffffff


	//   ....[9]....
        /*0468*/ 	.word	0xffffffff


	//   ....[10]....
        /*046c*/ 	.word	0xffffffff


	//   ....[11]....
        /*0470*/ 	.word	0xffffffff


	//   ....[12]....
        /*0474*/ 	.word	0xffffffff


	//   ....[13]....
        /*0478*/ 	.word	0xffffffff


	//   ....[14]....
        /*047c*/ 	.word	0xffffffff


	//   ....[15]....
        /*0480*/ 	.word	0xffffffff


	//   ....[16]....
        /*0484*/ 	.word	0xffffffff


	//   ....[17]....
        /*0488*/ 	.word	0xffffffff


	//   ....[18]....
        /*048c*/ 	.word	0xffffffff


	//   ....[19]....
        /*0490*/ 	.word	0xffffffff


	//   ....[20]....
        /*0494*/ 	.word	0xffffffff


	//   ....[21]....
        /*0498*/ 	.word	0xffffffff


	//   ....[22]....
        /*049c*/ 	.word	0xffffffff


	//   ....[23]....
        /*04a0*/ 	.word	0xffffffff


	//   ....[24]....
        /*04a4*/ 	.word	0xffffffff


	//   ....[25]....
        /*04a8*/ 	.word	0xffffffff


	//   ....[26]....
        /*04ac*/ 	.word	0xffffffff


	//   ....[27]....
        /*04b0*/ 	.word	0xffffffff


	//   ....[28]....
        /*04b4*/ 	.word	0xffffffff


	//   ....[29]....
        /*04b8*/ 	.word	0xffffffff


	//   ....[30]....
        /*04bc*/ 	.word	0xffffffff


	//   ....[31]....
        /*04c0*/ 	.word	0xffffffff


	//   ....[32]....
        /*04c4*/ 	.word	0xffffffff


	//   ....[33]....
        /*04c8*/ 	.word	0xffffffff


	//   ....[34]....
        /*04cc*/ 	.word	0xffffffff


	//   ....[35]....
        /*04d0*/ 	.word	0xffffffff


	//   ....[36]....
        /*04d4*/ 	.word	0xffffffff


	//   ....[37]....
        /*04d8*/ 	.word	0xffffffff


	//   ....[38]....
        /*04dc*/ 	.word	0xffffffff


	//   ....[39]....
        /*04e0*/ 	.word	0xffffffff


	//   ....[40]....
        /*04e4*/ 	.word	0xffffffff


	//   ....[41]....
        /*04e8*/ 	.word	0xffffffff


	//   ....[42]....
        /*04ec*/ 	.word	0xffffffff


	//   ....[43]....
        /*04f0*/ 	.word	0xffffffff


	//   ....[44]....
        /*04f4*/ 	.word	0xffffffff


	//   ....[45]....
        /*04f8*/ 	.word	0xffffffff


	//   ....[46]....
        /*04fc*/ 	.word	0xffffffff


	//   ....[47]....
        /*0500*/ 	.word	0xffffffff


	//   ....[48]....
        /*0504*/ 	.word	0xffffffff


	//   ....[49]....
        /*0508*/ 	.word	0xffffffff


	//   ....[50]....
        /*050c*/ 	.word	0xffffffff


	//   ....[51]....
        /*0510*/ 	.word	0xffffffff


	//   ....[52]....
        /*0514*/ 	.word	0xffffffff


	//   ....[53]....
        /*0518*/ 	.word	0xffffffff


	//   ....[54]....
        /*051c*/ 	.word	0xffffffff


	//   ....[55]....
        /*0520*/ 	.word	0xffffffff


	//   ....[56]....
        /*0524*/ 	.word	0xffffffff


	//   ....[57]....
        /*0528*/ 	.word	0xffffffff


	//   ....[58]....
        /*052c*/ 	.word	0xffffffff


	//   ....[59]....
        /*0530*/ 	.word	0xffffffff


	//   ....[60]....
        /*0534*/ 	.word	0xffffffff


	//   ....[61]....
        /*0538*/ 	.word	0xffffffff


	//   ....[62]....
        /*053c*/ 	.word	0xffffffff


	//   ....[63]....
        /*0540*/ 	.word	0xffffffff


	//   ....[64]....
        /*0544*/ 	.word	0xffffffff


	//   ....[65]....
        /*0548*/ 	.word	0xffffffff


	//   ....[66]....
        /*054c*/ 	.word	0xffffffff


	//   ....[67]....
        /*0550*/ 	.word	0xffffffff


	//   ....[68]....
        /*0554*/ 	.word	0xffffffff


	//   ....[69]....
        /*0558*/ 	.word	0xffffffff


	//   ....[70]....
        /*055c*/ 	.word	0xffffffff


	//   ....[71]....
        /*0560*/ 	.word	0xffffffff


	//   ....[72]....
        /*0564*/ 	.word	0xffffffff


	//   ....[73]....
        /*0568*/ 	.word	0xffffffff


	//   ....[74]....
        /*056c*/ 	.word	0xffffffff


	//   ....[75]....
        /*0570*/ 	.word	0xffffffff


	//   ....[76]....
        /*0574*/ 	.word	0xffffffff


	//   ....[77]....
        /*0578*/ 	.word	0xffffffff


	//   ....[78]....
        /*057c*/ 	.word	0xffffffff


	//   ....[79]....
        /*0580*/ 	.word	0xffffffff


	//   ....[80]....
        /*0584*/ 	.word	0xffffffff


	//   ....[81]....
        /*0588*/ 	.word	0xffffffff


	//   ....[82]....
        /*058c*/ 	.word	0xffffffff


	//   ....[83]....
        /*0590*/ 	.word	0xffffffff


	//   ....[84]....
        /*0594*/ 	.word	0xffffffff


	//   ....[85]....
        /*0598*/ 	.word	0xffffffff


	//   ....[86]....
        /*059c*/ 	.word	0xffffffff


	//   ....[87]....
        /*05a0*/ 	.word	0xffffffff


	//   ....[88]....
        /*05a4*/ 	.word	0xffffffff


	//   ....[89]....
        /*05a8*/ 	.word	0xffffffff


	//   ....[90]....
        /*05ac*/ 	.word	0xffffffff


	//   ....[91]....
        /*05b0*/ 	.word	0xffffffff


	//   ....[92]....
        /*05b4*/ 	.word	0xffffffff


	//   ....[93]....
        /*05b8*/ 	.word	0xffffffff


	//   ....[94]....
        /*05bc*/ 	.word	0xffffffff


	//   ....[95]....
        /*05c0*/ 	.word	0xffffffff


	//   ....[96]....
        /*05c4*/ 	.word	0xffffffff


	//   ....[97]....
        /*05c8*/ 	.word	0xffffffff


	//   ....[98]....
        /*05cc*/ 	.word	0xffffffff


	//   ....[99]....
        /*05d0*/ 	.word	0xffffffff


	//   ....[100]....
        /*05d4*/ 	.word	0xffffffff


	//   ....[101]....
        /*05d8*/ 	.word	0xffffffff


	//   ....[102]....
        /*05dc*/ 	.word	0xffffffff


	//   ....[103]....
        /*05e0*/ 	.word	0xffffffff


	//   ....[104]....
        /*05e4*/ 	.word	0xffffffff


	//   ....[105]....
        /*05e8*/ 	.word	0xffffffff


	//   ....[106]....
        /*05ec*/ 	.word	0xffffffff


	//   ....[107]....
        /*05f0*/ 	.word	0xffffffff


	//   ....[108]....
        /*05f4*/ 	.word	0xffffffff


	//   ....[109]....
        /*05f8*/ 	.word	0xffffffff


	//   ....[110]....
        /*05fc*/ 	.word	0xffffffff


	//   ....[111]....
        /*0600*/ 	.word	0xffffffff


	//   ....[112]....
        /*0604*/ 	.word	0xffffffff


	//   ....[113]....
        /*0608*/ 	.word	0xffffffff


	//   ....[114]....
        /*060c*/ 	.word	0xffffffff


	//   ....[115]....
        /*0610*/ 	.word	0xffffffff


	//   ....[116]....
        /*0614*/ 	.word	0xffffffff


	//   ....[117]....
        /*0618*/ 	.word	0xffffffff


	//   ....[118]....
        /*061c*/ 	.word	0xffffffff


	//   ....[119]....
        /*0620*/ 	.word	0xffffffff


	//   ....[120]....
        /*0624*/ 	.word	0xffffffff


	//   ....[121]....
        /*0628*/ 	.word	0xffffffff


	//   ....[122]....
        /*062c*/ 	.word	0xffffffff


	//   ....[123]....
        /*0630*/ 	.word	0xffffffff


	//   ....[124]....
        /*0634*/ 	.word	0xffffffff


	//   ....[125]....
        /*0638*/ 	.word	0xffffffff


	//   ....[126]....
        /*063c*/ 	.word	0xffffffff


	//   ....[127]....
        /*0640*/ 	.word	0xffffffff


	//   ....[128]....
        /*0644*/ 	.word	0xffffffff


	//   ....[129]....
        /*0648*/ 	.word	0xffffffff


	//   ....[130]....
        /*064c*/ 	.word	0xffffffff


	//   ....[131]....
        /*0650*/ 	.word	0xffffffff


	//   ....[132]....
        /*0654*/ 	.word	0xffffffff


	//   ....[133]....
        /*0658*/ 	.word	0xffffffff


	//   ....[134]....
        /*065c*/ 	.word	0xffffffff


	//   ....[135]....
        /*0660*/ 	.word	0xffffffff


	//   ....[136]....
        /*0664*/ 	.word	0xffffffff


	//   ....[137]....
        /*0668*/ 	.word	0xffffffff


	//   ....[138]....
        /*066c*/ 	.word	0xffffffff


	//   ....[139]....
        /*0670*/ 	.word	0xffffffff


	//   ....[140]....
        /*0674*/ 	.word	0xffffffff


	//   ....[141]....
        /*0678*/ 	.word	0xffffffff


	//   ....[142]....
        /*067c*/ 	.word	0xffffffff


	//   ....[143]....
        /*0680*/ 	.word	0xffffffff


	//   ....[144]....
        /*0684*/ 	.word	0xffffffff


	//   ....[145]....
        /*0688*/ 	.word	0xffffffff


	//   ....[146]....
        /*068c*/ 	.word	0xffffffff


	//   ....[147]....
        /*0690*/ 	.word	0xffffffff


	//   ....[148]....
        /*0694*/ 	.word	0xffffffff


	//   ....[149]....
        /*0698*/ 	.word	0xffffffff


	//   ....[150]....
        /*069c*/ 	.word	0xffffffff


	//   ....[151]....
        /*06a0*/ 	.word	0xffffffff


	//   ....[152]....
        /*06a4*/ 	.word	0xffffffff


	//   ....[153]....
        /*06a8*/ 	.word	0xffffffff


	//   ....[154]....
        /*06ac*/ 	.word	0xffffffff


	//   ....[155]....
        /*06b0*/ 	.word	0xffffffff


	//   ....[156]....
        /*06b4*/ 	.word	0xffffffff


	//   ....[157]....
        /*06b8*/ 	.word	0xffffffff


	//   ....[158]....
        /*06bc*/ 	.word	0xffffffff


	//   ....[159]....
        /*06c0*/ 	.word	0xffffffff


	//   ....[160]....
        /*06c4*/ 	.word	0xffffffff


	//   ....[161]....
        /*06c8*/ 	.word	0xffffffff


	//   ....[162]....
        /*06cc*/ 	.word	0xffffffff


	//   ....[163]....
        /*06d0*/ 	.word	0xffffffff


	//   ....[164]....
        /*06d4*/ 	.word	0xffffffff


	//   ....[165]....
        /*06d8*/ 	.word	0xffffffff


	//   ....[166]....
        /*06dc*/ 	.word	0xffffffff


	//   ....[167]....
        /*06e0*/ 	.word	0xffffffff


	//   ....[168]....
        /*06e4*/ 	.word	0xffffffff


	//   ....[169]....
        /*06e8*/ 	.word	0xffffffff


	//   ....[170]....
        /*06ec*/ 	.word	0xffffffff


	//   ....[171]....
        /*06f0*/ 	.word	0xffffffff


	//   ....[172]....
        /*06f4*/ 	.word	0xffffffff


	//   ....[173]....
        /*06f8*/ 	.word	0xffffffff


	//   ....[174]....
        /*06fc*/ 	.word	0xffffffff


	//   ....[175]....
        /*0700*/ 	.word	0xffffffff


	//   ....[176]....
        /*0704*/ 	.word	0xffffffff


	//   ....[177]....
        /*0708*/ 	.word	0xffffffff


	//   ....[178]....
        /*070c*/ 	.word	0xffffffff


	//   ....[179]....
        /*0710*/ 	.word	0xffffffff


	//   ....[180]....
        /*0714*/ 	.word	0xffffffff


	//   ....[181]....
        /*0718*/ 	.word	0xffffffff


	//   ....[182]....
        /*071c*/ 	.word	0xffffffff


	//   ....[183]....
        /*0720*/ 	.word	0xffffffff


	//   ....[184]....
        /*0724*/ 	.word	0xffffffff


	//   ....[185]....
        /*0728*/ 	.word	0xffffffff


	//   ....[186]....
        /*072c*/ 	.word	0xffffffff


	//   ....[187]....
        /*0730*/ 	.word	0xffffffff


	//   ....[188]....
        /*0734*/ 	.word	0xffffffff


	//   ....[189]....
        /*0738*/ 	.word	0xffffffff


	//   ....[190]....
        /*073c*/ 	.word	0xffffffff


	//   ....[191]....
        /*0740*/ 	.word	0xffffffff


	//   ....[192]....
        /*0744*/ 	.word	0xffffffff


	//   ....[193]....
        /*0748*/ 	.word	0xffffffff


	//   ....[194]....
        /*074c*/ 	.word	0xffffffff


	//   ....[195]....
        /*0750*/ 	.word	0xffffffff


	//   ....[196]....
        /*0754*/ 	.word	0xffffffff


	//   ....[197]....
        /*0758*/ 	.word	0xffffffff


	//   ....[198]....
        /*075c*/ 	.word	0xffffffff


	//   ....[199]....
        /*0760*/ 	.word	0xffffffff


	//----- nvinfo : EIATTR_COOP_GROUP_INSTR_OFFSETS
	.align		4
.L_222:
        /*0764*/ 	.byte	0x04, 0x28
        /*0766*/ 	.short	(.L_224 - .L_223)


	//   ....[0]....
.L_223:
        /*0768*/ 	.word	0x00000050


	//   ....[1]....
        /*076c*/ 	.word	0x000001e0


	//   ....[2]....
        /*0770*/ 	.word	0x00000210


	//   ....[3]....
        /*0774*/ 	.word	0x00000240


	//   ....[4]....
        /*0778*/ 	.word	0x00000270


	//   ....[5]....
        /*077c*/ 	.word	0x000002a0


	//   ....[6]....
        /*0780*/ 	.word	0x000002d0


	//   ....[7]....
        /*0784*/ 	.word	0x00000440


	//   ....[8]....
        /*0788*/ 	.word	0x00000480


	//   ....[9]....
        /*078c*/ 	.word	0x000004b0


	//   ....[10]....
        /*0790*/ 	.word	0x000004e0


	//   ....[11]....
        /*0794*/ 	.word	0x00000510


	//   ....[12]....
        /*0798*/ 	.word	0x00000540


	//   ....[13]....
        /*079c*/ 	.word	0x000005d0


	//   ....[14]....
        /*07a0*/ 	.word	0x00000600


	//   ....[15]....
        /*07a4*/ 	.word	0x00000620


	//   ....[16]....
        /*07a8*/ 	.word	0x00000680


	//   ....[17]....
        /*07ac*/ 	.word	0x00002420


	//   ....[18]....
        /*07b0*/ 	.word	0x00002450


	//   ....[19]....
        /*07b4*/ 	.word	0x00002480


	//   ....[20]....
        /*07b8*/ 	.word	0x000024b0


	//   ....[21]....
        /*07bc*/ 	.word	0x00002500


	//   ....[22]....
        /*07c0*/ 	.word	0x000025c0


	//   ....[23]....
        /*07c4*/ 	.word	0x000026b0


	//   ....[24]....
        /*07c8*/ 	.word	0x000026c0


	//   ....[25]....
        /*07cc*/ 	.word	0x000027c0


	//   ....[26]....
        /*07d0*/ 	.word	0x000027f0


	//   ....[27]....
        /*07d4*/ 	.word	0x00002820


	//   ....[28]....
        /*07d8*/ 	.word	0x00002850


	//   ....[29]....
        /*07dc*/ 	.word	0x000028d0


	//   ....[30]....
        /*07e0*/ 	.word	0x00002900


	//   ....[31]....
        /*07e4*/ 	.word	0x00002920


	//   ....[32]....
        /*07e8*/ 	.word	0x000029c0


	//   ....[33]....
        /*07ec*/ 	.word	0x00002b10


	//   ....[34]....
        /*07f0*/ 	.word	0x00002b90


	//   ....[35]....
        /*07f4*/ 	.word	0x00002ba0


	//   ....[36]....
        /*07f8*/ 	.word	0x00002bb0


	//   ....[37]....
        /*07fc*/ 	.word	0x00002bc0


	//   ....[38]....
        /*0800*/ 	.word	0x00002c50


	//   ....[39]....
        /*0804*/ 	.word	0x00002fa0


	//   ....[40]....
        /*0808*/ 	.word	0x00002fb0


	//   ....[41]....
        /*080c*/ 	.word	0x00004440


	//   ....[42]....
        /*0810*/ 	.word	0x00004460


	//   ....[43]....
        /*0814*/ 	.word	0x00004570


	//   ....[44]....
        /*0818*/ 	.word	0x00004580


	//   ....[45]....
        /*081c*/ 	.word	0x000046a0


	//   ....[46]....
        /*0820*/ 	.word	0x000046c0


	//   ....[47]....
        /*0824*/ 	.word	0x000047d0


	//   ....[48]....
        /*0828*/ 	.word	0x000047e0


	//   ....[49]....
        /*082c*/ 	.word	0x000051a0


	//   ....[50]....
        /*0830*/ 	.word	0x000051d0


	//   ....[51]....
        /*0834*/ 	.word	0x000051e0


	//   ....[52]....
        /*0838*/ 	.word	0x00005210


	//   ....[53]....
        /*083c*/ 	.word	0x00006be0


	//   ....[54]....
        /*0840*/ 	.word	0x00006bf0


	//   ....[55]....
        /*0844*/ 	.word	0x00006cd0


	//   ....[56]....
        /*0848*/ 	.word	0x00006cf0


	//   ....[57]....
        /*084c*/ 	.word	0x00006d40


	//   ....[58]....
        /*0850*/ 	.word	0x00006d60


	//   ....[59]....
        /*0854*/ 	.word	0x00006e80


	//   ....[60]....
        /*0858*/ 	.word	0x00006e90


	//   ....[61]....
        /*085c*/ 	.word	0x00008310


	//   ....[62]....
        /*0860*/ 	.word	0x00008330


	//   ....[63]....
        /*0864*/ 	.word	0x00008470


	//   ....[64]....
        /*0868*/ 	.word	0x00008480


	//   ....[65]....
        /*086c*/ 	.word	0x000085d0


	//   ....[66]....
        /*0870*/ 	.word	0x000085f0


	//   ....[67]....
        /*0874*/ 	.word	0x00008730


	//   ....[68]....
        /*0878*/ 	.word	0x00008740


	//   ....[69]....
        /*087c*/ 	.word	0x00008c10


	//   ....[70]....
        /*0880*/ 	.word	0x00008c40


	//   ....[71]....
        /*0884*/ 	.word	0x00008c60


	//   ....[72]....
        /*0888*/ 	.word	0x00008c80


	//   ....[73]....
        /*088c*/ 	.word	0x0000a860


	//   ....[74]....
        /*0890*/ 	.word	0x0000a870


	//   ....[75]....
        /*0894*/ 	.word	0x0000a8a0


	//   ....[76]....
        /*0898*/ 	.word	0x0000a8b0


	//   ....[77]....
        /*089c*/ 	.word	0x0000b910


	//   ....[78]....
        /*08a0*/ 	.word	0x0000b920


	//   ....[79]....
        /*08a4*/ 	.word	0x0000b940


	//   ....[80]....
        /*08a8*/ 	.word	0x0000b950


	//   ....[81]....
        /*08ac*/ 	.word	0x0000bc80


	//   ....[82]....
        /*08b0*/ 	.word	0x0000bca0


	//   ....[83]....
        /*08b4*/ 	.word	0x0000bdb0


	//   ....[84]....
        /*08b8*/ 	.word	0x0000bdc0


	//   ....[85]....
        /*08bc*/ 	.word	0x0000bed0


	//   ....[86]....
        /*08c0*/ 	.word	0x0000bef0


	//   ....[87]....
        /*08c4*/ 	.word	0x0000c000


	//   ....[88]....
        /*08c8*/ 	.word	0x0000c010


	//   ....[89]....
        /*08cc*/ 	.word	0x0000c310


	//   ....[90]....
        /*08d0*/ 	.word	0x0000c330


	//   ....[91]....
        /*08d4*/ 	.word	0x0000c980


	//   ....[92]....
        /*08d8*/ 	.word	0x0000c990


	//   ....[93]....
        /*08dc*/ 	.word	0x0000d6e0


	//   ....[94]....
        /*08e0*/ 	.word	0x0000d700


	//   ....[95]....
        /*08e4*/ 	.word	0x0000d820


	//   ....[96]....
        /*08e8*/ 	.word	0x0000d830


	//   ....[97]....
        /*08ec*/ 	.word	0x0000d940


	//   ....[98]....
        /*08f0*/ 	.word	0x0000d960


	//   ....[99]....
        /*08f4*/ 	.word	0x0000da70


	//   ....[100]....
        /*08f8*/ 	.word	0x0000da80


	//   ....[101]....
        /*08fc*/ 	.word	0x0000dc20


	//   ....[102]....
        /*0900*/ 	.word	0x0000dc40


	//   ....[103]....
        /*0904*/ 	.word	0x0000dd60


	//   ....[104]....
        /*0908*/ 	.word	0x0000dda0


	//   ....[105]....
        /*090c*/ 	.word	0x0000ddd0


	//   ....[106]....
        /*0910*/ 	.word	0x0000de00


	//   ....[107]....
        /*0914*/ 	.word	0x0000de30


	//   ....[108]....
        /*0918*/ 	.word	0x0000de60


	//   ....[109]....
        /*091c*/ 	.word	0x0000dfb0


	//   ....[110]....
        /*0920*/ 	.word	0x0000dff0


	//   ....[111]....
        /*0924*/ 	.word	0x0000e020


	//   ....[112]....
        /*0928*/ 	.word	0x0000e050


	//   ....[113]....
        /*092c*/ 	.word	0x0000e080


	//   ....[114]....
        /*0930*/ 	.word	0x0000e0b0


	//   ....[115]....
        /*0934*/ 	.word	0x0000e140


	//   ....[116]....
        /*0938*/ 	.word	0x0000e170


	//   ....[117]....
        /*093c*/ 	.word	0x0000e180


	//   ....[118]....
        /*0940*/ 	.word	0x0000e1e0


	//   ....[119]....
        /*0944*/ 	.word	0x0000e710


	//   ....[120]....
        /*0948*/ 	.word	0x0000e770


	//   ....[121]....
        /*094c*/ 	.word	0x0000e7c0


	//   ....[122]....
        /*0950*/ 	.word	0x0000e810


	//   ....[123]....
        /*0954*/ 	.word	0x0000e860


	//   ....[124]....
        /*0958*/ 	.word	0x0000e8d0


	//   ....[125]....
        /*095c*/ 	.word	0x0000e920


	//   ....[126]....
        /*0960*/ 	.word	0x0000e980


	//   ....[127]....
        /*0964*/ 	.word	0x0000e9f0


	//   ....[128]....
        /*0968*/ 	.word	0x0000ea50


	//   ....[129]....
        /*096c*/ 	.word	0x0000eac0


	//   ....[130]....
        /*0970*/ 	.word	0x0000eb20


	//   ....[131]....
        /*0974*/ 	.word	0x0000eb90


	//   ....[132]....
        /*0978*/ 	.word	0x0000ec00


	//   ....[133]....
        /*097c*/ 	.word	0x0000ec70


	//   ....[134]....
        /*0980*/ 	.word	0x0000ecd0


	//   ....[135]....
        /*0984*/ 	.word	0x0000ed40


	//   ....[136]....
        /*0988*/ 	.word	0x0000edb0


	//   ....[137]....
        /*098c*/ 	.word	0x0000ee20


	//   ....[138]....
        /*0990*/ 	.word	0x0000ee80


	//   ....[139]....
        /*0994*/ 	.word	0x0000eed0


	//   ....[140]....
        /*0998*/ 	.word	0x0000ef10


	//   ....[141]....
        /*099c*/ 	.word	0x0000ef60


	//   ....[142]....
        /*09a0*/ 	.word	0x0000efb0


	//   ....[143]....
        /*09a4*/ 	.word	0x0000f020


	//   ....[144]....
        /*09a8*/ 	.word	0x0000f090


	//   ....[145]....
        /*09ac*/ 	.word	0x0000f0f0


	//   ....[146]....
        /*09b0*/ 	.word	0x0000f160


	//   ....[147]....
        /*09b4*/ 	.word	0x0000f1d0


	//   ....[148]....
        /*09b8*/ 	.word	0x0000f240


	//   ....[149]....
        /*09bc*/ 	.word	0x0000f2a0


	//   ....[150]....
        /*09c0*/ 	.word	0x0000f310


	//   ....[151]....
        /*09c4*/ 	.word	0x0000f380


	//   ....[152]....
        /*09c8*/ 	.word	0x0000f3f0


	//   ....[153]....
        /*09cc*/ 	.word	0x0000f450


	//   ....[154]....
        /*09d0*/ 	.word	0x0000f4a0


	//   ....[155]....
        /*09d4*/ 	.word	0x0000f4e0


	//   ....[156]....
        /*09d8*/ 	.word	0x0000f530


	//   ....[157]....
        /*09dc*/ 	.word	0x0000f570


	//   ....[158]....
        /*09e0*/ 	.word	0x0000f5c0


	//   ....[159]....
        /*09e4*/ 	.word	0x0000f600


	//   ....[160]....
        /*09e8*/ 	.word	0x0000f650


	//   ....[161]....
        /*09ec*/ 	.word	0x0000f690


	//   ....[162]....
        /*09f0*/ 	.word	0x0000f700


	//   ....[163]....
        /*09f4*/ 	.word	0x0000f770


	//   ....[164]....
        /*09f8*/ 	.word	0x0000f7e0


	//   ....[165]....
        /*09fc*/ 	.word	0x0000f840


	//   ....[166]....
        /*0a00*/ 	.word	0x0000f8b0


	//   ....[167]....
        /*0a04*/ 	.word	0x0000f920


	//   ....[168]....
        /*0a08*/ 	.word	0x0000f990


	//   ....[169]....
        /*0a0c*/ 	.word	0x0000f9f0


	//   ....[170]....
        /*0a10*/ 	.word	0x0000fa60


	//   ....[171]....
        /*0a14*/ 	.word	0x0000fad0


	//   ....[172]....
        /*0a18*/ 	.word	0x0000fb40


	//   ....[173]....
        /*0a1c*/ 	.word	0x0000fba0


	//   ....[174]....
        /*0a20*/ 	.word	0x0000fc10


	//   ....[175]....
        /*0a24*/ 	.word	0x0000fc80


	//   ....[176]....
        /*0a28*/ 	.word	0x0000fcf0


	//   ....[177]....
        /*0a2c*/ 	.word	0x0000fd50


	//   ....[178]....
        /*0a30*/ 	.word	0x0000fdc0


	//   ....[179]....
        /*0a34*/ 	.word	0x0000fe30


	//   ....[180]....
        /*0a38*/ 	.word	0x0000fea0


	//   ....[181]....
        /*0a3c*/ 	.word	0x0000ff00


	//   ....[182]....
        /*0a40*/ 	.word	0x0000ff70


	//   ....[183]....
        /*0a44*/ 	.word	0x0000ffe0


	//   ....[184]....
        /*0a48*/ 	.word	0x00010030


	//   ....[185]....
        /*0a4c*/ 	.word	0x00010070


	//   ....[186]....
        /*0a50*/ 	.word	0x000100c0


	//   ....[187]....
        /*0a54*/ 	.word	0x00010110


	//   ....[188]....
        /*0a58*/ 	.word	0x00010160


	//   ....[189]....
        /*0a5c*/ 	.word	0x000101d0


	//   ....[190]....
        /*0a60*/ 	.word	0x00010220


	//   ....[191]....
        /*0a64*/ 	.word	0x00010270


	//   ....[192]....
        /*0a68*/ 	.word	0x000102c0


	//   ....[193]....
        /*0a6c*/ 	.word	0x00010310


	//   ....[194]....
        /*0a70*/ 	.word	0x00010360


	//   ....[195]....
        /*0a74*/ 	.word	0x000103d0


	//   ....[196]....
        /*0a78*/ 	.word	0x00010420


	//   ....[197]....
        /*0a7c*/ 	.word	0x00010480


	//   ....[198]....
        /*0a80*/ 	.word	0x000104e0


	//   ....[199]....
        /*0a84*/ 	.word	0x00010550


	//----- nvinfo : EIATTR_EXIT_INSTR_OFFSETS
	.align		4
.L_224:
        /*0a88*/ 	.byte	0x04, 0x1c
        /*0a8a*/ 	.short	(.L_226 - .L_225)


	//   ....[0]....
.L_225:
        /*0a8c*/ 	.word	0x00000b40


	//   ....[1]....
        /*0a90*/ 	.word	0x0000e6d0


	//----- nvinfo : EIATTR_MAX_THREADS
	.align		4
.L_226:
        /*0a94*/ 	.byte	0x04, 0x05
        /*0a96*/ 	.short	(.L_228 - .L_227)
.L_227:
        /*0a98*/ 	.word	0x00000100
        /*0a9c*/ 	.word	0x00000001
        /*0aa0*/ 	.word	0x00000001


	//----- nvinfo : EIATTR_CRS_STACK_SIZE
	.align		4
.L_228:
        /*0aa4*/ 	.byte	0x04, 0x1e
        /*0aa6*/ 	.short	(.L_230 - .L_229)
.L_229:
        /*0aa8*/ 	.word	0x00000000
.L_230:


//--------------------- .nv.info._ZN7cutlass13device_kernelIN5flash19enable_sm80_to_sm89INS1_16FlashAttnFwdSm80INS1_25CollectiveMainloopFwdSm80ILi8ELi1ELb1EN4cute5tupleIJNS5_1CILi128EEENS7_ILi112EEES8_EEELi128ENS_6half_tEfNS_4arch4Sm80ELb0ELb0ELb1ELb1ELb1ELb1ELb1ELb1EEENS1_21CollectiveEpilogueFwdINS6_IJS8_S8_S9_EEENS6_IJNS7_ILi1EEESH_SH_EEESB_SD_Li256ELb1ELb1ELb1ELb0EEENS1_36VarlenDynamicPersistentTileSchedulerILi128ELi112ELi256ELi256ELb1ELb1ELb0ELb0ELb1ELb1EEEEEEEEEvNT_6ParamsE --------------------------
	.section	.nv.info._ZN7cutlass13device_kernelIN5flash19enable_sm80_to_sm89INS1_16FlashAttnFwdSm80INS1_25CollectiveMainloopFwdSm80ILi8ELi1ELb1EN4cute5tupleIJNS5_1CILi128EEENS7_ILi112EEES8_EEELi128ENS_6half_tEfNS_4arch4Sm80ELb0ELb0ELb1ELb1ELb1ELb1ELb1ELb1EEENS1_21CollectiveEpilogueFwdINS6_IJS8_S8_S9_EEENS6_IJNS7_ILi1EEESH_SH_EEESB_SD_Li256ELb1ELb1ELb1ELb0EEENS1_36VarlenDynamicPersistentTileSchedulerILi128ELi112ELi256ELi256ELb1ELb1ELb0ELb0ELb1ELb1EEEEEEEEEvNT_6ParamsE,"",@"SHT_CUDA_INFO"
	.sectionflags	@""
	.align	4


	//----- nvinfo : EIATTR_CUDA_API_VERSION
	.align		4
        /*0000*/ 	.byte	0x04, 0x37
        /*0002*/ 	.short	(.L_232 - .L_231)
.L_231:
        /*0004*/ 	.word	0x00000082


	//----- nvinfo : EIATTR_SW2861232_WAR
	.align		4
.L_232:
        /*0008*/ 	.byte	0x01, 0x35
	.zero		2


	//----- nvinfo : EIATTR_PARAM_CBANK
	.align		4
        /*000c*/ 	.byte	0x04, 0x0a
        /*000e*/ 	.short	(.L_234 - .L_233)
	.align		4
.L_233:
        /*0010*/ 	.word	index@(.nv.constant0._ZN7cutlass13device_kernelIN5flash19enable_sm80_to_sm89INS1_16FlashAttnFwdSm80INS1_25CollectiveMainloopFwdSm80ILi8ELi1ELb1EN4cute5tupleIJNS5_1CILi128EEENS7_ILi112EEES8_EEELi128ENS_6half_tEfNS_4arch4Sm80ELb0ELb0ELb1ELb1ELb1ELb1ELb1ELb1EEENS1_21CollectiveEpilogueFwdINS6_IJS8_S8_S9_EEENS6_IJNS7_ILi1EEESH_SH_EEESB_SD_Li256ELb1ELb1ELb1ELb0EEENS1_36VarlenDynamicPersistentTileSchedulerILi128ELi112ELi256ELi256ELb1ELb1ELb0ELb0ELb1ELb1EEEEEEEEEvNT_6ParamsE)
        /*0014*/ 	.short	0x0160
        /*0016*/ 	.short	0x0438


	//----- nvinfo : EIATTR_CBANK_PARAM_SIZE
	.align		4
.L_234:
        /*0018*/ 	.byte	0x03, 0x19
        /*001a*/ 	.short	0x0438


	//----- nvinfo : EIATTR_KPARAM_INFO
	.align		4
        /*001c*/ 	.byte	0x04, 0x17
        /*001e*/ 	.short	(.L_236 - .L_235)
.L_235:
        /*0020*/ 	.word	0x00000000
        /*0024*/ 	.short	0x0000
        /*0026*/ 	.short	0x0000
        /*0028*/ 	.byte	0x00, 0xf0, 0xe1, 0x10


	//----- nvinfo : EIATTR_MAXREG_COUNT
	.align		4
.L_236:
        /*002c*/ 	.byte	0x03, 0x1b
        /*002e*/ 	.short	0x00ff


	//----- nvinfo : EIATTR_NUM_BARRIERS
	.align		4
        /*0030*/ 	.byte	0x02, 0x4c
        /*0032*/ 	.byte	0x06
	.zero		1


	//----- nvinfo : EIATTR_ANNOTATIONS
	.align		4
        /*0034*/ 	.byte	0x04, 0x55
        /*0036*/ 	.short	(.L_238 - .L_237)


	//   ....[0]....
.L_237:
        /* <DEDUP_REMOVED lines=106> */


	//----- nvinfo : EIATTR_MERCURY_ISA_VERSION
	.align		4
.L_238:
        /*06c8*/ 	.byte	0x03, 0x5f
        /*06ca*/ 	.short	0x0000


	//----- nvinfo : EIATTR_INT_WARP_WIDE_INSTR_OFFSETS
	.align		4
        /*06cc*/ 	.byte	0x04, 0x31
        /*06ce*/ 	.short	(.L_240 - .L_239)


	//   ....[0]....
.L_239:
        /*06d0*/ 	.word	0x00015f50


	//   ....[1]....
        /*06d4*/ 	.word	0x00015fd0


	//----- nvinfo : EIATTR_COOP_GROUP_MASK_REGIDS
	.align		4
.L_240:
        /*06d8*/ 	.byte	0x04, 0x29
        /*06da*/ 	.short	(.L_242 - .L_241)


	//   ....[0]....
.L_241:
        /*06dc*/ 	.word	0xffffffff


	//   ....[1]....
        /*06e0*/ 	.word	0xffffffff


	//   ....[2]....
        /*06e4*/ 	.word	0xffffffff


	//   ....[3]....
        /*06e8*/ 	.word	0xffffffff


	//   ....[4]....
        /*06ec*/ 	.word	0xffffffff


	//   ....[5]....
        /*06f0*/ 	.word	0xffffffff


	//   ....[6]....
        /*06f4*/ 	.word	0xffffffff


	//   ....[7]....
        /*06f8*/ 	.word	0xffffffff


	//   ....[8]....
        /*06fc*/ 	.word	0xffffffff


	//   ....[9]....
        /*0700*/ 	.word	0xffffffff


	//   ....[10]....
        /*0704*/ 	.word	0xffffffff


	//   ....[11]....
        /*0708*/ 	.word	0xffffffff


	//   ....[12]....
        /*070c*/ 	.word	0xffffffff


	//   ....[13]....
        /*0710*/ 	.word	0xffffffff


	//   ....[14]....
        /*0714*/ 	.word	0xffffffff


	//   ....[15]....
        /*0718*/ 	.word	0xffffffff


	//   ....[16]....
        /*071c*/ 	.word	0xffffffff


	//   ....[17]....
        /*0720*/ 	.word	0xffffffff


	//   ....[18]....
        /*0724*/ 	.word	0xffffffff


	//   ....[19]....
        /*0728*/ 	.word	0xffffffff


	//   ....[20]....
        /*072c*/ 	.word	0xffffffff


	//   ....[21]....
        /*0730*/ 	.word	0xffffffff


	//   ....[22]....
        /*0734*/ 	.word	0xffffffff


	//   ....[23]....
        /*0738*/ 	.word	0xffffffff


	//   ....[24]....
        /*073c*/ 	.word	0xffffffff


	//   ....[25]....
        /*0740*/ 	.word	0xffffffff


	//   ....[26]....
        /*0744*/ 	.word	0xffffffff


	//   ....[27]....
        /*0748*/ 	.word	0xffffffff


	//   ....[28]....
        /*074c*/ 	.word	0xffffffff


	//   ....[29]....
        /*0750*/ 	.word	0xffffffff


	//   ....[30]....
        /*0754*/ 	.word	0xffffffff


	//   ....[31]....
        /*0758*/ 	.word	0xffffffff


	//   ....[32]....
        /*075c*/ 	.word	0xffffffff


	//   ....[33]....
        /*0760*/ 	.word	0xffffffff


	//   ....[34]....
        /*0764*/ 	.word	0xffffffff


	//   ....[35]....
        /*0768*/ 	.word	0xffffffff


	//   ....[36]....
        /*076c*/ 	.word	0xffffffff


	//   ....[37]....
        /*0770*/ 	.word	0xffffffff


	//   ....[38]....
        /*0774*/ 	.word	0xffffffff


	//   ....[39]....
        /*0778*/ 	.word	0xffffffff


	//   ....[40]....
        /*077c*/ 	.word	0xffffffff


	//   ....[41]....
        /*0780*/ 	.word	0xffffffff


	//   ....[42]....
        /*0784*/ 	.word	0xffffffff


	//   ....[43]....
        /*0788*/ 	.word	0xffffffff


	//   ....[44]....
        /*078c*/ 	.word	0xffffffff


	//   ....[45]....
        /*0790*/ 	.word	0xffffffff


	//   ....[46]....
        /*0794*/ 	.word	0xffffffff


	//   ....[47]....
        /*0798*/ 	.word	0xffffffff


	//   ....[48]....
        /*079c*/ 	.word	0xffffffff


	//   ....[49]....
        /*07a0*/ 	.word	0xffffffff


	//   ....[50]....
        /*07a4*/ 	.word	0xffffffff


	//   ....[51]....
        /*07a8*/ 	.word	0xffffffff


	//   ....[52]....
        /*07ac*/ 	.word	0xffffffff


	//   ....[53]....
        /*07b0*/ 	.word	0xffffffff


	//   ....[54]....
        /*07b4*/ 	.word	0xffffffff


	//   ....[55]....
        /*07b8*/ 	.word	0xffffffff


	//   ....[56]....
        /*07bc*/ 	.word	0xffffffff


	//   ....[57]....
        /*07c0*/ 	.word	0xffffffff


	//   ....[58]....
        /*07c4*/ 	.word	0xffffffff


	//   ....[59]....
        /*07c8*/ 	.word	0xffffffff


	//   ....[60]....
        /*07cc*/ 	.word	0xffffffff


	//   ....[61]....
        /*07d0*/ 	.word	0xffffffff


	//   ....[62]....
        /*07d4*/ 	.word	0xffffffff


	//   ....[63]....
        /*07d8*/ 	.word	0xffffffff


	//   ....[64]....
        /*07dc*/ 	.word	0xffffffff


	//   ....[65]....
        /*07e0*/ 	.word	0xffffffff


	//   ....[66]....
        /*07e4*/ 	.word	0xffffffff


	//   ....[67]....
        /*07e8*/ 	.word	0xffffffff


	//   ....[68]....
        /*07ec*/ 	.word	0xffffffff


	//   ....[69]....
        /*07f0*/ 	.word	0xffffffff


	//   ....[70]....
        /*07f4*/ 	.word	0xffffffff


	//   ....[71]....
        /*07f8*/ 	.word	0xffffffff


	//   ....[72]....
        /*07fc*/ 	.word	0xffffffff


	//   ....[73]....
        /*0800*/ 	.word	0xffffffff


	//   ....[74]....
        /*0804*/ 	.word	0xffffffff


	//   ....[75]....
        /*0808*/ 	.word	0xffffffff


	//   ....[76]....
        /*080c*/ 	.word	0xffffffff


	//   ....[77]....
        /*0810*/ 	.word	0xffffffff


	//   ....[78]....
        /*0814*/ 	.word	0xffffffff


	//   ....[79]....
        /*0818*/ 	.word	0xffffffff


	//   ....[80]....
        /*081c*/ 	.word	0xffffffff


	//   ....[81]....
        /*0820*/ 	.word	0xffffffff


	//   ....[82]....
        /*0824*/ 	.word	0xffffffff


	//   ....[83]....
        /*0828*/ 	.word	0xffffffff


	//   ....[84]....
        /*082c*/ 	.word	0xffffffff


	//   ....[85]....
        /*0830*/ 	.word	0xffffffff


	//   ....[86]....
        /*0834*/ 	.word	0xffffffff


	//   ....[87]....
        /*0838*/ 	.word	0xffffffff


	//   ....[88]....
        /*083c*/ 	.word	0xffffffff


	//   ....[89]....
        /*0840*/ 	.word	0xffffffff


	//   ....[90]....
        /*0844*/ 	.word	0xffffffff


	//   ....[91]....
        /*0848*/ 	.word	0xffffffff


	//   ....[92]....
        /*084c*/ 	.word	0xffffffff


	//   ....[93]....
        /*0850*/ 	.word	0xffffffff


	//   ....[94]....
        /*0854*/ 	.word	0xffffffff


	//   ....[95]....
        /*0858*/ 	.word	0xffffffff


	//   ....[96]....
        /*085c*/ 	.word	0xffffffff


	//   ....[97]....
        /*0860*/ 	.word	0xffffffff


	//   ....[98]....
        /*0864*/ 	.word	0xffffffff


	//   ....[99]....
        /*0868*/ 	.word	0xffffffff


	//   ....[100]....
        /*086c*/ 	.word	0xffffffff


	//   ....[101]....
        /*0870*/ 	.word	0xffffffff


	//   ....[102]....
        /*0874*/ 	.word	0xffffffff


	//   ....[103]....
        /*0878*/ 	.word	0xffffffff


	//   ....[104]....
        /*087c*/ 	.word	0xffffffff


	//   ....[105]....
        /*0880*/ 	.word	0xffffffff


	//   ....[106]....
        /*0884*/ 	.word	0xffffffff


	//   ....[107]....
        /*0888*/ 	.word	0xffffffff


	//   ....[108]....
        /*088c*/ 	.word	0xffffffff


	//   ....[109]....
        /*0890*/ 	.word	0xffffffff


	//   ....[110]....
        /*0894*/ 	.word	0xffffffff


	//   ....[111]....
        /*0898*/ 	.word	0xffffffff


	//   ....[112]....
        /*089c*/ 	.word	0xffffffff


	//   ....[113]....
        /*08a0*/ 	.word	0xffffffff


	//   ....[114]....
        /*08a4*/ 	.word	0xffffffff


	//   ....[115]....
        /*08a8*/ 	.word	0xffffffff


	//   ....[116]....
        /*08ac*/ 	.word	0xffffffff


	//   ....[117]....
        /*08b0*/ 	.word	0xffffffff


	//   ....[118]....
        /*08b4*/ 	.word	0xffffffff


	//   ....[119]....
        /*08b8*/ 	.word	0xffffffff


	//   ....[120]....
        /*08bc*/ 	.word	0xffffffff


	//   ....[121]....
        /*08c0*/ 	.word	0xffffffff


	//   ....[122]....
        /*08c4*/ 	.word	0xffffffff


	//   ....[123]....
        /*08c8*/ 	.word	0xffffffff


	//   ....[124]....
        /*08cc*/ 	.word	0xffffffff


	//   ....[125]....
        /*08d0*/ 	.word	0xffffffff


	//   ....[126]....
        /*08d4*/ 	.word	0xffffffff


	//   ....[127]....
        /*08d8*/ 	.word	0xffffffff


	//   ....[128]....
        /*08dc*/ 	.word	0xffffffff


	//   ....[129]....
        /*08e0*/ 	.word	0xffffffff


	//   ....[130]....
        /*08e4*/ 	.word	0xffffffff


	//   ....[131]....
        /*08e8*/ 	.word	0xffffffff


	//   ....[132]....
        /*08ec*/ 	.word	0xffffffff


	//   ....[133]....
        /*08f0*/ 	.word	0xffffffff


	//   ....[134]....
        /*08f4*/ 	.word	0xffffffff


	//   ....[135]....
        /*08f8*/ 	.word	0xffffffff


	//   ....[136]....
        /*08fc*/ 	.word	0xffffffff


	//   ....[137]....
        /*0900*/ 	.word	0xffffffff


	//   ....[138]....
        /*0904*/ 	.word	0xffffffff


	//   ....[139]....
        /*0908*/ 	.word	0xffffffff


	//   ....[140]....
        /*090c*/ 	.word	0xffffffff


	//   ....[141]....
        /*0910*/ 	.word	0xffffffff


	//   ....[142]....
        /*0914*/ 	.word	0xffffffff


	//   ....[143]....
        /*0918*/ 	.word	0xffffffff


	//   ....[144]....
        /*091c*/ 	.word	0xffffffff


	//   ....[145]....
        /*0920*/ 	.word	0xffffffff


	//   ....[146]....
        /*0924*/ 	.word	0xffffffff


	//   ....[147]....
        /*0928*/ 	.word	0xffffffff


	//   ....[148]....
        /*092c*/ 	.word	0xffffffff


	//   ....[149]....
        /*0930*/ 	.word	0xffffffff


	//   ....[150]....
        /*0934*/ 	.word	0xffffffff


	//   ....[151]....
        /*0938*/ 	.word	0xffffffff


	//   ....[152]....
        /*093c*/ 	.word	0xffffffff


	//   ....[153]....
        /*0940*/ 	.word	0xffffffff


	//   ....[154]....
        /*0944*/ 	.word	0xffffffff


	//   ....[155]....
        /*0948*/ 	.word	0xffffffff


	//   ....[156]....
        /*094c*/ 	.word	0xffffffff


	//   ....[157]....
        /*0950*/ 	.word	0xffffffff


	//   ....[158]....
        /*0954*/ 	.word	0xffffffff


	//   ....[159]....
        /*0958*/ 	.word	0xffffffff


	//   ....[160]....
        /*095c*/ 	.word	0xffffffff


	//   ....[161]....
        /*0960*/ 	.word	0xffffffff


	//   ....[162]....
        /*0964*/ 	.word	0xffffffff


	//   ....[163]....
        /*0968*/ 	.word	0xffffffff


	//   ....[164]....
        /*096c*/ 	.word	0xffffffff


	//   ....[165]....
        /*0970*/ 	.word	0xffffffff


	//   ....[166]....
        /*0974*/ 	.word	0xffffffff


	//   ....[167]....
        /*0978*/ 	.word	0xffffffff


	//   ....[168]....
        /*097c*/ 	.word	0xffffffff


	//   ....[169]....
        /*0980*/ 	.word	0xffffffff


	//   ....[170]....
        /*0984*/ 	.word	0xffffffff


	//   ....[171]....
        /*0988*/ 	.word	0xffffffff


	//   ....[172]....
        /*098c*/ 	.word	0xffffffff


	//   ....[173]....
        /*0990*/ 	.word	0xffffffff


	//   ....[174]....
        /*0994*/ 	.word	0xffffffff


	//   ....[175]....
        /*0998*/ 	.word	0xffffffff


	//   ....[176]....
        /*099c*/ 	.word	0xffffffff


	//   ....[177]....
        /*09a0*/ 	.word	0xffffffff


	//   ....[178]....
        /*09a4*/ 	.word	0xffffffff


	//   ....[179]....
        /*09a8*/ 	.word	0xffffffff


	//   ....[180]....
        /*09ac*/ 	.word	0xffffffff


	//   ....[181]....
        /*09b0*/ 	.word	0xffffffff


	//   ....[182]....
        /*09b4*/ 	.word	0xffffffff


	//   ....[183]....
        /*09b8*/ 	.word	0xffffffff


	//   ....[184]....
        /*09bc*/ 	.word	0xffffffff


	//   ....[185]....
        /*09c0*/ 	.word	0xffffffff


	//   ....[186]....
        /*09c4*/ 	.word	0xffffffff


	//   ....[187]....
        /*09c8*/ 	.word	0xffffffff


	//   ....[188]....
        /*09cc*/ 	.word	0xffffffff


	//   ....[189]....
        /*09d0*/ 	.word	0xffffffff


	//   ....[190]....
        /*09d4*/ 	.word	0xffffffff


	//   ....[191]....
        /*09d8*/ 	.word	0xffffffff


	//   ....[192]....
        /*09dc*/ 	.word	0xffffffff


	//   ....[193]....
        /*09e0*/ 	.word	0xffffffff


	//   ....[194]....
        /*09e4*/ 	.word	0xffffffff


	//   ....[195]....
        /*09e8*/ 	.word	0xffffffff


	//   ....[196]....
        /*09ec*/ 	.word	0xffffffff


	//   ....[197]....
        /*09f0*/ 	.word	0xffffffff


	//   ....[198]....
        /*09f4*/ 	.word	0xffffffff


	//   ....[199]....
        /*09f8*/ 	.word	0xffffffff


	//   ....[200]....
        /*09fc*/ 	.word	0xffffffff


	//   ....[201]....
        /*0a00*/ 	.word	0xffffffff


	//   ....[202]....
        /*0a04*/ 	.word	0xffffffff


	//   ....[203]....
        /*0a08*/ 	.word	0xffffffff


	//   ....[204]....
        /*0a0c*/ 	.word	0xffffffff


	//   ....[205]....
        /*0a10*/ 	.word	0xffffffff


	//   ....[206]....
        /*0a14*/ 	.word	0xffffffff


	//   ....[207]....
        /*0a18*/ 	.word	0xffffffff


	//   ....[208]....
        /*0a1c*/ 	.word	0xffffffff


	//   ....[209]....
        /*0a20*/ 	.word	0xffffffff


	//   ....[210]....
        /*0a24*/ 	.word	0xffffffff


	//   ....[211]....
        /*0a28*/ 	.word	0xffffffff


	//   ....[212]....
        /*0a2c*/ 	.word	0xffffffff


	//   ....[213]....
        /*0a30*/ 	.word	0xffffffff


	//   ....[214]....
        /*0a34*/ 	.word	0xffffffff


	//   ....[215]....
        /*0a38*/ 	.word	0xffffffff


	//   ....[216]....
        /*0a3c*/ 	.word	0xffffffff


	//   ....[217]....
        /*0a40*/ 	.word	0xffffffff


	//   ....[218]....
        /*0a44*/ 	.word	0xffffffff


	//   ....[219]....
        /*0a48*/ 	.word	0xffffffff


	//   ....[220]....
        /*0a4c*/ 	.word	0xffffffff


	//   ....[221]....
        /*0a50*/ 	.word	0xffffffff


	//   ....[222]....
        /*0a54*/ 	.word	0xffffffff


	//   ....[223]....
        /*0a58*/ 	.word	0xffffffff


	//   ....[224]....
        /*0a5c*/ 	.word	0xffffffff


	//   ....[225]....
        /*0a60*/ 	.word	0xffffffff


	//   ....[226]....
        /*0a64*/ 	.word	0xffffffff


	//   ....[227]....
        /*0a68*/ 	.word	0xffffffff


	//   ....[228]....
        /*0a6c*/ 	.word	0xffffffff


	//   ....[229]....
        /*0a70*/ 	.word	0xffffffff


	//   ....[230]....
        /*0a74*/ 	.word	0xffffffff


	//   ....[231]....
        /*0a78*/ 	.word	0xffffffff


	//   ....[232]....
        /*0a7c*/ 	.word	0xffffffff


	//   ....[233]....
        /*0a80*/ 	.word	0xffffffff


	//   ....[234]....
        /*0a84*/ 	.word	0xffffffff


	//   ....[235]....
        /*0a88*/ 	.word	0xffffffff


	//   ....[236]....
        /*0a8c*/ 	.word	0xffffffff


	//   ....[237]....
        /*0a90*/ 	.word	0xffffffff


	//   ....[238]....
        /*0a94*/ 	.word	0xffffffff


	//   ....[239]....
        /*0a98*/ 	.word	0xffffffff


	//----- nvinfo : EIATTR_COOP_GROUP_INSTR_OFFSETS
	.align		4
.L_242:
        /*0a9c*/ 	.byte	0x04, 0x28
        /*0a9e*/ 	.short	(.L_244 - .L_243)


	//   ....[0]....
.L_243:
        /*0aa0*/ 	.word	0x00000050


	//   ....[1]....
        /*0aa4*/ 	.word	0x00000200


	//   ....[2]....
        /*0aa8*/ 	.word	0x00000230


	//   ....[3]....
        /*0aac*/ 	.word	0x00000260


	//   ....[4]....
        /*0ab0*/ 	.word	0x00000290


	//   ....[5]....
        /*0ab4*/ 	.word	0x000002c0


	//   ....[6]....
        /*0ab8*/ 	.word	0x000002f0


	//   ....[7]....
        /*0abc*/ 	.word	0x00000460


	//   ....[8]....
        /*0ac0*/ 	.word	0x000004a0


	//   ....[9]....
        /*0ac4*/ 	.word	0x000004d0


	//   ....[10]....
        /*0ac8*/ 	.word	0x00000500


	//   ....[11]....
        /*0acc*/ 	.word	0x00000530


	//   ....[12]....
        /*0ad0*/ 	.word	0x00000560


	//   ....[13]....
        /*0ad4*/ 	.word	0x000005f0


	//   ....[14]....
        /*0ad8*/ 	.word	0x00000620


	//   ....[15]....
        /*0adc*/ 	.word	0x00000640


	//   ....[16]....
        /*0ae0*/ 	.word	0x000006a0


	//   ....[17]....
        /*0ae4*/ 	.word	0x00003eb0


	//   ....[18]....
        /*0ae8*/ 	.word	0x00003f00


	//   ....[19]....
        /*0aec*/ 	.word	0x000046e0


	//   ....[20]....
        /*0af0*/ 	.word	0x00004710


	//   ....[21]....
        /*0af4*/ 	.word	0x00004e60


	//   ....[22]....
        /*0af8*/ 	.word	0x00004e80


	//   ....[23]....
        /*0afc*/ 	.word	0x000055d0


	//   ....[24]....
        /*0b00*/ 	.word	0x000055e0


	//   ....[25]....
        /*0b04*/ 	.word	0x00005e40


	//   ....[26]....
        /*0b08*/ 	.word	0x00005e80


	//   ....[27]....
        /*0b0c*/ 	.word	0x00006c70


	//   ....[28]....
        /*0b10*/ 	.word	0x00006ca0


	//   ....[29]....
        /*0b14*/ 	.word	0x00007490


	//   ....[30]....
        /*0b18*/ 	.word	0x000074c0


	//   ....[31]....
        /*0b1c*/ 	.word	0x00007cb0


	//   ....[32]....
        /*0b20*/ 	.word	0x00007cd0


	//   ....[33]....
        /*0b24*/ 	.word	0x000084e0


	//   ....[34]....
        /*0b28*/ 	.word	0x00008510


	//   ....[35]....
        /*0b2c*/ 	.word	0x00008620


	//   ....[36]....
        /*0b30*/ 	.word	0x00008650


	//   ....[37]....
        /*0b34*/ 	.word	0x00008720


	//   ....[38]....
        /*0b38*/ 	.word	0x00008750


	//   ....[39]....
        /*0b3c*/ 	.word	0x00008820


	//   ....[40]....
        /*0b40*/ 	.word	0x00008840


	//   ....[41]....
        /*0b44*/ 	.word	0x00008d00


	//   ....[42]....
        /*0b48*/ 	.word	0x00008d20


	//   ....[43]....
        /*0b4c*/ 	.word	0x00008ea0


	//   ....[44]....
        /*0b50*/ 	.word	0x00008ec0


	//   ....[45]....
        /*0b54*/ 	.word	0x00008f90


	//   ....[46]....
        /*0b58*/ 	.word	0x00008fb0


	//   ....[47]....
        /*0b5c*/ 	.word	0x00009080


	//   ....[48]....
        /*0b60*/ 	.word	0x000090a0


	//   ....[49]....
        /*0b64*/ 	.word	0x00009e30


	//   ....[50]....
        /*0b68*/ 	.word	0x00009e50


	//   ....[51]....
        /*0b6c*/ 	.word	0x00009e80


	//   ....[52]....
        /*0b70*/ 	.word	0x00009eb0


	//   ....[53]....
        /*0b74*/ 	.word	0x00009f80


	//   ....[54]....
        /*0b78*/ 	.word	0x0000a020


	//   ....[55]....
        /*0b7c*/ 	.word	0x0000a030


	//   ....[56]....
        /*0b80*/ 	.word	0x0000a070


	//   ....[57]....
        /*0b84*/ 	.word	0x0000a1d0


	//   ....[58]....
        /*0b88*/ 	.word	0x0000a1f0


	//   ....[59]....
        /*0b8c*/ 	.word	0x0000a250


	//   ....[60]....
        /*0b90*/ 	.word	0x0000a290


	//   ....[61]....
        /*0b94*/ 	.word	0x0000a2a0


	//   ....[62]....
        /*0b98*/ 	.word	0x0000a2c0


	//   ....[63]....
        /*0b9c*/ 	.word	0x0000a450


	//   ....[64]....
        /*0ba0*/ 	.word	0x0000a470


	//   ....[65]....
        /*0ba4*/ 	.word	0x0000a660


	//   ....[66]....
        /*0ba8*/ 	.word	0x0000a6a0


	//   ....[67]....
        /*0bac*/ 	.word	0x0000a6b0


	//   ....[68]....
        /*0bb0*/ 	.word	0x0000a6c0


	//   ....[69]....
        /*0bb4*/ 	.word	0x0000bf70


	//   ....[70]....
        /*0bb8*/ 	.word	0x0000bfb0


	//   ....[71]....
        /*0bbc*/ 	.word	0x0000bfd0


	//   ....[72]....
        /*0bc0*/ 	.word	0x0000bfe0


	//   ....[73]....
        /*0bc4*/ 	.word	0x0000ddb0


	//   ....[74]....
        /*0bc8*/ 	.word	0x0000ddc0


	//   ....[75]....
        /*0bcc*/ 	.word	0x0000ddd0


	//   ....[76]....
        /*0bd0*/ 	.word	0x0000dde0


	//   ....[77]....
        /*0bd4*/ 	.word	0x0000de40


	//   ....[78]....
        /*0bd8*/ 	.word	0x0000ded0


	//   ....[79]....
        /*0bdc*/ 	.word	0x0000e0d0


	//   ....[80]....
        /*0be0*/ 	.word	0x0000e0e0


	//   ....[81]....
        /*0be4*/ 	.word	0x0000f570


	//   ....[82]....
        /*0be8*/ 	.word	0x0000f590


	//   ....[83]....
        /*0bec*/ 	.word	0x0000f690


	//   ....[84]....
        /*0bf0*/ 	.word	0x0000f6a0


	//   ....[85]....
        /*0bf4*/ 	.word	0x0000f7a0


	//   ....[86]....
        /*0bf8*/ 	.word	0x0000f7c0


	//   ....[87]....
        /*0bfc*/ 	.word	0x0000f8c0


	//   ....[88]....
        /*0c00*/ 	.word	0x0000f8d0


	//   ....[89]....
        /*0c04*/ 	.word	0x00010290


	//   ....[90]....
        /*0c08*/ 	.word	0x000102c0


	//   ....[91]....
        /*0c0c*/ 	.word	0x000102d0


	//   ....[92]....
        /*0c10*/ 	.word	0x00010300


	//   ....[93]....
        /*0c14*/ 	.word	0x00011d30


	//   ....[94]....
        /*0c18*/ 	.word	0x00011d40


	//   ....[95]....
        /*0c1c*/ 	.word	0x00011d80


	//   ....[96]....
        /*0c20*/ 	.word	0x00011e30


	//   ....[97]....
        /*0c24*/ 	.word	0x00011e80


	//   ....[98]....
        /*0c28*/ 	.word	0x00011ea0


	//   ....[99]....
        /*0c2c*/ 	.word	0x00011fa0


	//   ....[100]....
        /*0c30*/ 	.word	0x00011fb0


	//   ....[101]....
        /*0c34*/ 	.word	0x00013430


	//   ....[102]....
        /*0c38*/ 	.word	0x00013450


	//   ....[103]....
        /*0c3c*/ 	.word	0x00013580


	//   ....[104]....
        /*0c40*/ 	.word	0x00013590


	//   ....[105]....
        /*0c44*/ 	.word	0x000136c0


	//   ....[106]....
        /*0c48*/ 	.word	0x000136e0


	//   ....[107]....
        /*0c4c*/ 	.word	0x00013810


	//   ....[108]....
        /*0c50*/ 	.word	0x00013820


	//   ....[109]....
        /*0c54*/ 	.word	0x00013cf0


	//   ....[110]....
        /*0c58*/ 	.word	0x00013d20


	//   ....[111]....
        /*0c5c*/ 	.word	0x00013d40


	//   ....[112]....
        /*0c60*/ 	.word	0x00013d60


	//   ....[113]....
        /*0c64*/ 	.word	0x00015940


	//   ....[114]....
        /*0c68*/ 	.word	0x00015950


	//   ....[115]....
        /*0c6c*/ 	.word	0x00015980


	//   ....[116]....
        /*0c70*/ 	.word	0x00015990


	//   ....[117]....
        /*0c74*/ 	.word	0x00016a40


	//   ....[118]....
        /*0c78*/ 	.word	0x00016a50


	//   ....[119]....
        /*0c7c*/ 	.word	0x00016a70


	//   ....[120]....
        /*0c80*/ 	.word	0x00016a90


	//   ....[121]....
        /*0c84*/ 	.word	0x00016dc0


	//   ....[122]....
        /*0c88*/ 	.word	0x00016de0


	//   ....[123]....
        /*0c8c*/ 	.word	0x00016ec0


	//   ....[124]....
        /*0c90*/ 	.word	0x00016ed0


	//   ....[125]....
        /*0c94*/ 	.word	0x00016fc0


	//   ....[126]....
        /*0c98*/ 	.word	0x00016fe0


	//   ....[127]....
        /*0c9c*/ 	.word	0x000170d0


	//   ....[128]....
        /*0ca0*/ 	.word	0x000170e0


	//   ....[129]....
        /*0ca4*/ 	.word	0x000173d0


	//   ....[130]....
        /*0ca8*/ 	.word	0x000173f0


	//   ....[131]....
        /*0cac*/ 	.word	0x00017a30


	//   ....[132]....
        /*0cb0*/ 	.word	0x00017a40


	//   ....[133]....
        /*0cb4*/ 	.word	0x00018840


	//   ....[134]....
        /*0cb8*/ 	.word	0x00018860


	//   ....[135]....
        /*0cbc*/ 	.word	0x00018950


	//   ....[136]....
        /*0cc0*/ 	.word	0x00018960


	//   ....[137]....
        /*0cc4*/ 	.word	0x00018a50


	//   ....[138]....
        /*0cc8*/ 	.word	0x00018a70


	//   ....[139]....
        /*0ccc*/ 	.word	0x00018b60


	//   ....[140]....
        /*0cd0*/ 	.word	0x00018b70


	//   ....[141]....
        /*0cd4*/ 	.word	0x00018d10


	//   ....[142]....
        /*0cd8*/ 	.word	0x00018d30


	//   ....[143]....
        /*0cdc*/ 	.word	0x00018e60


	//   ....[144]....
        /*0ce0*/ 	.word	0x00018ea0


	//   ....[145]....
        /*0ce4*/ 	.word	0x00018ed0


	//   ....[146]....
        /*0ce8*/ 	.word	0x00018f00


	//   ....[147]....
        /*0cec*/ 	.word	0x00018f30


	//   ....[148]....
        /*0cf0*/ 	.word	0x00018f60


	//   ....[149]....
        /*0cf4*/ 	.word	0x000190d0


	//   ....[150]....
        /*0cf8*/ 	.word	0x00019110


	//   ....[151]....
        /*0cfc*/ 	.word	0x00019140


	//   ....[152]....
        /*0d00*/ 	.word	0x00019170


	//   ....[153]....
        /*0d04*/ 	.word	0x000191a0


	//   ....[154]....
        /*0d08*/ 	.word	0x000191d0


	//   ....[155]....
        /*0d0c*/ 	.word	0x00019260


	//   ....[156]....
        /*0d10*/ 	.word	0x00019290


	//   ....[157]....
        /*0d14*/ 	.word	0x000192a0


	//   ....[158]....
        /*0d18*/ 	.word	0x00019300


	//   ....[159]....
        /*0d1c*/ 	.word	0x000198d0


	//   ....[160]....
        /*0d20*/ 	.word	0x00019920


	//   ....[161]....
        /*0d24*/ 	.word	0x00019980


	//   ....[162]....
        /*0d28*/ 	.word	0x000199e0


	//   ....[163]....
        /*0d2c*/ 	.word	0x00019a40


	//   ....[164]....
        /*0d30*/ 	.word	0x00019ab0


	//   ....[165]....
        /*0d34*/ 	.word	0x00019b00


	//   ....[166]....
        /*0d38*/ 	.word	0x00019b60


	//   ....[167]....
        /*0d3c*/ 	.word	0x00019bd0


	//   ....[168]....
        /*0d40*/ 	.word	0x00019c30


	//   ....[169]....
        /*0d44*/ 	.word	0x00019ca0


	//   ....[170]....
        /*0d48*/ 	.word	0x00019d00


	//   ....[171]....
        /*0d4c*/ 	.word	0x00019d70


	//   ....[172]....
        /*0d50*/ 	.word	0x00019de0


	//   ....[173]....
        /*0d54*/ 	.word	0x00019e50


	//   ....[174]....
        /*0d58*/ 	.word	0x00019eb0


	//   ....[175]....
        /*0d5c*/ 	.word	0x00019f20


	//   ....[176]....
        /*0d60*/ 	.word	0x00019f90


	//   ....[177]....
        /*0d64*/ 	.word	0x0001a000


	//   ....[178]....
        /*0d68*/ 	.word	0x0001a060


	//   ....[179]....
        /*0d6c*/ 	.word	0x0001a0c0


	//   ....[180]....
        /*0d70*/ 	.word	0x0001a120


	//   ....[181]....
        /*0d74*/ 	.word	0x0001a170


	//   ....[182]....
        /*0d78*/ 	.word	0x0001a1c0


	//   ....[183]....
        /*0d7c*/ 	.word	0x0001a230


	//   ....[184]....
        /*0d80*/ 	.word	0x0001a2a0


	//   ....[185]....
        /*0d84*/ 	.word	0x0001a300


	//   ....[186]....
        /*0d88*/ 	.word	0x0001a370


	//   ....[187]....
        /*0d8c*/ 	.word	0x0001a3e0


	//   ....[188]....
        /*0d90*/ 	.word	0x0001a450


	//   ....[189]....
        /*0d94*/ 	.word	0x0001a4b0


	//   ....[190]....
        /*0d98*/ 	.word	0x0001a520


	//   ....[191]....
        /*0d9c*/ 	.word	0x0001a590


	//   ....[192]....
        /*0da0*/ 	.word	0x0001a600


	//   ....[193]....
        /*0da4*/ 	.word	0x0001a660


	//   ....[194]....
        /*0da8*/ 	.word	0x0001a6b0


	//   ....[195]....
        /*0dac*/ 	.word	0x0001a700


	//   ....[196]....
        /*0db0*/ 	.word	0x0001a750


	//   ....[197]....
        /*0db4*/ 	.word	0x0001a790


	//   ....[198]....
        /*0db8*/ 	.word	0x0001a7f0


	//   ....[199]....
        /*0dbc*/ 	.word	0x0001a830


	//   ....[200]....
        /*0dc0*/ 	.word	0x0001a880


	//   ....[201]....
        /*0dc4*/ 	.word	0x0001a8c0


	//   ....[202]....
        /*0dc8*/ 	.word	0x0001a920


	//   ....[203]....
        /*0dcc*/ 	.word	0x0001a990


	//   ....[204]....
        /*0dd0*/ 	.word	0x0001aa00


	//   ....[205]....
        /*0dd4*/ 	.word	0x0001aa60


	//   ....[206]....
        /*0dd8*/ 	.word	0x0001aad0


	//   ....[207]....
        /*0ddc*/ 	.word	0x0001ab40


	//   ....[208]....
        /*0de0*/ 	.word	0x0001abb0


	//   ....[209]....
        /*0de4*/ 	.word	0x0001ac10


	//   ....[210]....
        /*0de8*/ 	.word	0x0001ac80


	//   ....[211]....
        /*0dec*/ 	.word	0x0001acf0


	//   ....[212]....
        /*0df0*/ 	.word	0x0001ad60


	//   ....[213]....
        /*0df4*/ 	.word	0x0001adc0


	//   ....[214]....
        /*0df8*/ 	.word	0x0001ae30


	//   ....[215]....
        /*0dfc*/ 	.word	0x0001aea0


	//   ....[216]....
        /*0e00*/ 	.word	0x0001af10


	//   ....[217]....
        /*0e04*/ 	.word	0x0001af70


	//   ....[218]....
        /*0e08*/ 	.word	0x0001afe0


	//   ....[219]....
        /*0e0c*/ 	.word	0x0001b050


	//   ....[220]....
        /*0e10*/ 	.word	0x0001b0c0


	//   ....[221]....
        /*0e14*/ 	.word	0x0001b120


	//   ....[222]....
        /*0e18*/ 	.word	0x0001b190


	//   ....[223]....
        /*0e1c*/ 	.word	0x0001b200


	//   ....[224]....
        /*0e20*/ 	.word	0x0001b250


	//   ....[225]....
        /*0e24*/ 	.word	0x0001b290


	//   ....[226]....
        /*0e28*/ 	.word	0x0001b2e0


	//   ....[227]....
        /*0e2c*/ 	.word	0x0001b330


	//   ....[228]....
        /*0e30*/ 	.word	0x0001b380


	//   ....[229]....
        /*0e34*/ 	.word	0x0001b3f0


	//   ....[230]....
        /*0e38*/ 	.word	0x0001b440


	//   ....[231]....
        /*0e3c*/ 	.word	0x0001b480


	//   ....[232]....
        /*0e40*/ 	.word	0x0001b4d0


	//   ....[233]....
        /*0e44*/ 	.word	0x0001b520


	//   ....[234]....
        /*0e48*/ 	.word	0x0001b570


	//   ....[235]....
        /*0e4c*/ 	.word	0x0001b5e0


	//   ....[236]....
        /*0e50*/ 	.word	0x0001b630


	//   ....[237]....
        /*0e54*/ 	.word	0x0001b6a0


	//   ....[238]....
        /*0e58*/ 	.word	0x0001b700


	//   ....[239]....
        /*0e5c*/ 	.word	0x0001b770


	//----- nvinfo : EIATTR_EXIT_INSTR_OFFSETS
	.align		4
.L_244:
        /*0e60*/ 	.byte	0x04, 0x1c
        /*0e62*/ 	.short	(.L_246 - .L_245)


	//   ....[0]....
.L_245:
        /*0e64*/ 	.word	0x00000c10


	//   ....[1]....
        /*0e68*/ 	.word	0x000198a0


	//----- nvinfo : EIATTR_MAX_THREADS
	.align		4
.L_246:
        /*0e6c*/ 	.byte	0x04, 0x05
        /*0e6e*/ 	.short	(.L_248 - .L_247)
.L_247:
        /*0e70*/ 	.word	0x00000100
        /*0e74*/ 	.word	0x00000001
        /*0e78*/ 	.word	0x00000001


	//----- nvinfo : EIATTR_CRS_STACK_SIZE
	.align		4
.L_248:
        /*0e7c*/ 	.byte	0x04, 0x1e
        /*0e7e*/ 	.short	(.L_250 - .L_249)
.L_249:
        /*0e80*/ 	.word	0x00000000
.L_250:


//--------------------- .nv.info._ZN7cutlass13device_kernelIN5flash19enable_sm80_to_sm89INS1_16FlashAttnFwdSm80INS1_25CollectiveMainloopFwdSm80ILi4ELi1ELb0EN4cute5tupleIJNS5_1CILi128EEENS7_ILi48EEES8_EEELi128ENS_6half_tEfNS_4arch4Sm80ELb0ELb1ELb1ELb0ELb1ELb0ELb1ELb1EEENS1_21CollectiveEpilogueFwdINS6_IJS8_S8_S9_EEENS6_IJNS7_ILi1EEESH_SH_EEESB_SD_Li128ELb0ELb1ELb1ELb0EEENS1_19SingleTileSchedulerILb0ELb1ELb1ELi128EEEEEEEEEvNT_6ParamsE --------------------------
	.section	.nv.info._ZN7cutlass13device_kernelIN5flash19enable_sm80_to_sm89INS1_16FlashAttnFwdSm80INS1_25CollectiveMainloopFwdSm80ILi4ELi1ELb0EN4cute5tupleIJNS5_1CILi128EEENS7_ILi48EEES8_EEELi128ENS_6half_tEfNS_4arch4Sm80ELb0ELb1ELb1ELb0ELb1ELb0ELb1ELb1EEENS1_21CollectiveEpilogueFwdINS6_IJS8_S8_S9_EEENS6_IJNS7_ILi1EEESH_SH_EEESB_SD_Li128ELb0ELb1ELb1ELb0EEENS1_19SingleTileSchedulerILb0ELb1ELb1ELi128EEEEEEEEEvNT_6ParamsE,"",@"SHT_CUDA_INFO"
	.sectionflags	@""
	.align	4


	//----- nvinfo : EIATTR_CUDA_API_VERSION
	.align		4
        /*0000*/ 	.byte	0x04, 0x37
        /*0002*/ 	.short	(.L_252 - .L_251)
.L_251:
        /*0004*/ 	.word	0x00000082


	//----- nvinfo : EIATTR_SW2861232_WAR
	.align		4
.L_252:
        /*0008*/ 	.byte	0x01, 0x35
	.zero		2


	//----- nvinfo : EIATTR_PARAM_CBANK
	.align		4
        /*000c*/ 	.byte	0x04, 0x0a
        /*000e*/ 	.short	(.L_254 - .L_253)
	.align		4
.L_253:
        /*0010*/ 	.word	index@(.nv.constant0._ZN7cutlass13device_kernelIN5flash19enable_sm80_to_sm89INS1_16FlashAttnFwdSm80INS1_25CollectiveMainloopFwdSm80ILi4ELi1ELb0EN4cute5tupleIJNS5_1CILi128EEENS7_ILi48EEES8_EEELi128ENS_6half_tEfNS_4arch4Sm80ELb0ELb1ELb1ELb0ELb1ELb0ELb1ELb1EEENS1_21CollectiveEpilogueFwdINS6_IJS8_S8_S9_EEENS6_IJNS7_ILi1EEESH_SH_EEESB_SD_Li128ELb0ELb1ELb1ELb0EEENS1_19SingleTileSchedulerILb0ELb1ELb1ELi128EEEEEEEEEvNT_6ParamsE)
        /*0014*/ 	.short	0x0160
        /*0016*/ 	.short	0x0418


	//----- nvinfo : EIATTR_CBANK_PARAM_SIZE
	.align		4
.L_254:
        /*0018*/ 	.byte	0x03, 0x19
        /*001a*/ 	.short	0x0418


	//----- nvinfo : EIATTR_KPARAM_INFO
	.align		4
        /*001c*/ 	.byte	0x04, 0x17
        /*001e*/ 	.short	(.L_256 - .L_255)
.L_255:
        /*0020*/ 	.word	0x00000000
        /*0024*/ 	.short	0x0000
        /*0026*/ 	.short	0x0000
        /*0028*/ 	.byte	0x00, 0xf0, 0x61, 0x10


	//----- nvinfo : EIATTR_MAXREG_COUNT
	.align		4
.L_256:
        /*002c*/ 	.byte	0x03, 0x1b
        /*002e*/ 	.short	0x00ff


	//----- nvinfo : EIATTR_NUM_BARRIERS
	.align		4
        /*0030*/ 	.byte	0x02, 0x4c
        /*0032*/ 	.byte	0x02
	.zero		1


	//----- nvinfo : EIATTR_ANNOTATIONS
	.align		4
        /*0034*/ 	.byte	0x04, 0x55
        /*0036*/ 	.short	(.L_258 - .L_257)


	//   ....[0]....
.L_257:
        /* <DEDUP_REMOVED lines=50> */


	//----- nvinfo : EIATTR_MERCURY_ISA_VERSION
	.align		4
.L_258:
        /*0348*/ 	.byte	0x03, 0x5f
        /*034a*/ 	.short	0x0000


	//----- nvinfo : EIATTR_COOP_GROUP_MASK_REGIDS
	.align		4
        /*034c*/ 	.byte	0x04, 0x29
        /*034e*/ 	.short	(.L_260 - .L_259)


	//   ....[0]....
.L_259:
        /*0350*/ 	.word	0xffffffff


	//   ....[1]....
        /*0354*/ 	.word	0xffffffff


	//   ....[2]....
        /*0358*/ 	.word	0xffffffff


	//   ....[3]....
        /*035c*/ 	.word	0xffffffff


	//   ....[4]....
        /*0360*/ 	.word	0xffffffff


	//   ....[5]....
        /*0364*/ 	.word	0xffffffff


	//   ....[6]....
        /*0368*/ 	.word	0xffffffff


	//   ....[7]....
        /*036c*/ 	.word	0xffffffff


	//   ....[8]....
        /*0370*/ 	.word	0xffffffff


	//   ....[9]....
        /*0374*/ 	.word	0xffffffff


	//   ....[10]....
        /*0378*/ 	.word	0xffffffff


	//   ....[11]....
        /*037c*/ 	.word	0xffffffff


	//   ....[12]....
        /*0380*/ 	.word	0xffffffff


	//   ....[13]....
        /*0384*/ 	.word	0xffffffff


	//   ....[14]....
        /*0388*/ 	.word	0xffffffff


	//   ....[15]....
        /*038c*/ 	.word	0xffffffff


	//   ....[16]....
        /*0390*/ 	.word	0xffffffff


	//   ....[17]....
        /*0394*/ 	.word	0xffffffff


	//   ....[18]....
        /*0398*/ 	.word	0xffffffff


	//   ....[19]....
        /*039c*/ 	.word	0xffffffff


	//   ....[20]....
        /*03a0*/ 	.word	0xffffffff


	//   ....[21]....
        /*03a4*/ 	.word	0xffffffff


	//   ....[22]....
        /*03a8*/ 	.word	0xffffffff


	//   ....[23]....
        /*03ac*/ 	.word	0xffffffff


	//   ....[24]....
        /*03b0*/ 	.word	0xffffffff


	//   ....[25]....
        /*03b4*/ 	.word	0xffffffff


	//   ....[26]....
        /*03b8*/ 	.word	0xffffffff


	//   ....[27]....
        /*03bc*/ 	.word	0xffffffff


	//   ....[28]....
        /*03c0*/ 	.word	0xffffffff


	//   ....[29]....
        /*03c4*/ 	.word	0xffffffff


	//   ....[30]....
        /*03c8*/ 	.word	0xffffffff


	//   ....[31]....
        /*03cc*/ 	.word	0xffffffff


	//   ....[32]....
        /*03d0*/ 	.word	0xffffffff


	//   ....[33]....
        /*03d4*/ 	.word	0xffffffff


	//   ....[34]....
        /*03d8*/ 	.word	0xffffffff


	//   ....[35]....
        /*03dc*/ 	.word	0xffffffff


	//   ....[36]....
        /*03e0*/ 	.word	0xffffffff


	//   ....[37]....
        /*03e4*/ 	.word	0xffffffff


	//   ....[38]....
        /*03e8*/ 	.word	0xffffffff


	//   ....[39]....
        /*03ec*/ 	.word	0xffffffff


	//   ....[40]....
        /*03f0*/ 	.word	0xffffffff


	//   ....[41]....
        /*03f4*/ 	.word	0xffffffff


	//   ....[42]....
        /*03f8*/ 	.word	0xffffffff


	//   ....[43]....
        /*03fc*/ 	.word	0xffffffff


	//   ....[44]....
        /*0400*/ 	.word	0xffffffff


	//   ....[45]....
        /*0404*/ 	.word	0xffffffff


	//   ....[46]....
        /*0408*/ 	.word	0xffffffff


	//   ....[47]....
        /*040c*/ 	.word	0xffffffff


	//   ....[48]....
        /*0410*/ 	.word	0xffffffff


	//   ....[49]....
        /*0414*/ 	.word	0xffffffff


	//   ....[50]....
        /*0418*/ 	.word	0xffffffff


	//   ....[51]....
        /*041c*/ 	.word	0xffffffff


	//   ....[52]....
        /*0420*/ 	.word	0xffffffff


	//   ....[53]....
        /*0424*/ 	.word	0xffffffff


	//   ....[54]....
        /*0428*/ 	.word	0xffffffff


	//   ....[55]....
        /*042c*/ 	.word	0xffffffff


	//   ....[56]....
        /*0430*/ 	.word	0xffffffff


	//   ....[57]....
        /*0434*/ 	.word	0xffffffff


	//   ....[58]....
        /*0438*/ 	.word	0xffffffff


	//   ....[59]....
        /*043c*/ 	.word	0xffffffff


	//   ....[60]....
        /*0440*/ 	.word	0xffffffff


	//   ....[61]....
        /*0444*/ 	.word	0xffffffff


	//   ....[62]....
        /*0448*/ 	.word	0xffffffff


	//   ....[63]....
        /*044c*/ 	.word	0xffffffff


	//   ....[64]....
        /*0450*/ 	.word	0xffffffff


	//   ....[65]....
        /*0454*/ 	.word	0xffffffff


	//   ....[66]....
        /*0458*/ 	.word	0xffffffff


	//   ....[67]....
        /*045c*/ 	.word	0xffffffff


	//   ....[68]....
        /*0460*/ 	.word	0xffffffff


	//   ....[69]....
        /*0464*/ 	.word	0xffffffff


	//   ....[70]....
        /*0468*/ 	.word	0xffffffff


	//   ....[71]....
        /*046c*/ 	.word	0xffffffff


	//   ....[72]....
        /*0470*/ 	.word	0xffffffff


	//   ....[73]....
        /*0474*/ 	.word	0xffffffff


	//   ....[74]....
        /*0478*/ 	.word	0xffffffff


	//   ....[75]....
        /*047c*/ 	.word	0xffffffff


	//   ....[76]....
        /*0480*/ 	.word	0xffffffff


	//   ....[77]....
        /*0484*/ 	.word	0xffffffff


	//   ....[78]....
        /*0488*/ 	.word	0xffffffff


	//   ....[79]....
        /*048c*/ 	.word	0xffffffff


	//   ....[80]....
        /*0490*/ 	.word	0xffffffff


	//   ....[81]....
        /*0494*/ 	.word	0xffffffff


	//   ....[82]....
        /*0498*/ 	.word	0xffffffff


	//   ....[83]....
        /*049c*/ 	.word	0xffffffff


	//   ....[84]....
        /*04a0*/ 	.word	0xffffffff


	//   ....[85]....
        /*04a4*/ 	.word	0xffffffff


	//   ....[86]....
        /*04a8*/ 	.word	0xffffffff


	//   ....[87]....
        /*04ac*/ 	.word	0xffffffff


	//   ....[88]....
        /*04b0*/ 	.word	0xffffffff


	//   ....[89]....
        /*04b4*/ 	.word	0xffffffff


	//   ....[90]....
        /*04b8*/ 	.word	0xffffffff


	//   ....[91]....
        /*04bc*/ 	.word	0xffffffff


	//   ....[92]....
        /*04c0*/ 	.word	0xffffffff


	//   ....[93]....
        /*04c4*/ 	.word	0xffffffff


	//   ....[94]....
        /*04c8*/ 	.word	0xffffffff


	//   ....[95]....
        /*04cc*/ 	.word	0xffffffff


	//   ....[96]....
        /*04d0*/ 	.word	0xffffffff


	//   ....[97]....
        /*04d4*/ 	.word	0xffffffff


	//   ....[98]....
        /*04d8*/ 	.word	0xffffffff


	//   ....[99]....
        /*04dc*/ 	.word	0xffffffff


	//   ....[100]....
        /*04e0*/ 	.word	0xffffffff


	//   ....[101]....
        /*04e4*/ 	.word	0xffffffff


	//   ....[102]....
        /*04e8*/ 	.word	0xffffffff


	//   ....[103]....
        /*04ec*/ 	.word	0xffffffff


	//   ....[104]....
        /*04f0*/ 	.word	0xffffffff


	//   ....[105]....
        /*04f4*/ 	.word	0xffffffff


	//   ....[106]....
        /*04f8*/ 	.word	0xffffffff


	//   ....[107]....
        /*04fc*/ 	.word	0xffffffff


	//   ....[108]....
        /*0500*/ 	.word	0xffffffff


	//   ....[109]....
        /*0504*/ 	.word	0xffffffff


	//   ....[110]....
        /*0508*/ 	.word	0xffffffff


	//   ....[111]....
        /*050c*/ 	.word	0xffffffff


	//   ....[112]....
        /*0510*/ 	.word	0xffffffff


	//   ....[113]....
        /*0514*/ 	.word	0xffffffff


	//   ....[114]....
        /*0518*/ 	.word	0xffffffff


	//   ....[115]....
        /*051c*/ 	.word	0xffffffff


	//   ....[116]....
        /*0520*/ 	.word	0xffffffff


	//   ....[117]....
        /*0524*/ 	.word	0xffffffff


	//   ....[118]....
        /*0528*/ 	.word	0xffffffff


	//   ....[119]....
        /*052c*/ 	.word	0xffffffff


	//   ....[120]....
        /*0530*/ 	.word	0xffffffff


	//   ....[121]....
        /*0534*/ 	.word	0xffffffff


	//   ....[122]....
        /*0538*/ 	.word	0xffffffff


	//   ....[123]....
        /*053c*/ 	.word	0xffffffff


	//   ....[124]....
        /*0540*/ 	.word	0xffffffff


	//   ....[125]....
        /*0544*/ 	.word	0xffffffff


	//   ....[126]....
        /*0548*/ 	.word	0xffffffff


	//   ....[127]....
        /*054c*/ 	.word	0xffffffff


	//   ....[128]....
        /*0550*/ 	.word	0xffffffff


	//   ....[129]....
        /*0554*/ 	.word	0xffffffff


	//   ....[130]....
        /*0558*/ 	.word	0xffffffff


	//   ....[131]....
        /*055c*/ 	.word	0xffffffff


	//   ....[132]....
        /*0560*/ 	.word	0xffffffff


	//   ....[133]....
        /*0564*/ 	.word	0xffffffff


	//   ....[134]....
        /*0568*/ 	.word	0xffffffff


	//   ....[135]....
        /*056c*/ 	.word	0xffffffff


	//   ....[136]....
        /*0570*/ 	.word	0xffffffff


	//   ....[137]....
        /*0574*/ 	.word	0xffffffff


	//   ....[138]....
        /*0578*/ 	.word	0xffffffff


	//----- nvinfo : EIATTR_COOP_GROUP_INSTR_OFFSETS
	.align		4
.L_260:
        /*057c*/ 	.byte	0x04, 0x28
        /*057e*/ 	.short	(.L_262 - .L_261)


	//   ....[0]....
.L_261:
        /*0580*/ 	.word	0x00000060


	//   ....[1]....
        /*0584*/ 	.word	0x00001440


	//   ....[2]....
        /*0588*/ 	.word	0x00001470


	//   ....[3]....
        /*058c*/ 	.word	0x00001630


	//   ....[4]....
        /*0590*/ 	.word	0x00001660


	//   ....[5]....
        /*0594*/ 	.word	0x00001730


	//   ....[6]....
        /*0598*/ 	.word	0x00001760


	//   ....[7]....
        /*059c*/ 	.word	0x00001830


	//   ....[8]....
        /*05a0*/ 	.word	0x00001860


	//   ....[9]....
        /*05a4*/ 	.word	0x00001930


	//   ....[10]....
        /*05a8*/ 	.word	0x00001960


	//   ....[11]....
        /*05ac*/ 	.word	0x00001a30


	//   ....[12]....
        /*05b0*/ 	.word	0x00001a60


	//   ....[13]....
        /*05b4*/ 	.word	0x00001b30


	//   ....[14]....
        /*05b8*/ 	.word	0x00001b60


	//   ....[15]....
        /*05bc*/ 	.word	0x00001c40


	//   ....[16]....
        /*05c0*/ 	.word	0x00001c90


	//   ....[17]....
        /*05c4*/ 	.word	0x00002160


	//   ....[18]....
        /*05c8*/ 	.word	0x00002180


	//   ....[19]....
        /*05cc*/ 	.word	0x000021a0


	//   ....[20]....
        /*05d0*/ 	.word	0x000021b0


	//   ....[21]....
        /*05d4*/ 	.word	0x000021c0


	//   ....[22]....
        /*05d8*/ 	.word	0x000021d0


	//   ....[23]....
        /*05dc*/ 	.word	0x00002640


	//   ....[24]....
        /*05e0*/ 	.word	0x00002670


	//   ....[25]....
        /*05e4*/ 	.word	0x000026b0


	//   ....[26]....
        /*05e8*/ 	.word	0x000026e0


	//   ....[27]....
        /*05ec*/ 	.word	0x00002700


	//   ....[28]....
        /*05f0*/ 	.word	0x00002710


	//   ....[29]....
        /*05f4*/ 	.word	0x00003360


	//   ....[30]....
        /*05f8*/ 	.word	0x00003380


	//   ....[31]....
        /*05fc*/ 	.word	0x00003390


	//   ....[32]....
        /*0600*/ 	.word	0x000033a0


	//   ....[33]....
        /*0604*/ 	.word	0x000033b0


	//   ....[34]....
        /*0608*/ 	.word	0x000033c0


	//   ....[35]....
        /*060c*/ 	.word	0x00003950


	//   ....[36]....
        /*0610*/ 	.word	0x00004120


	//   ....[37]....
        /*0614*/ 	.word	0x00004850


	//   ....[38]....
        /*0618*/ 	.word	0x00004f80


	//   ....[39]....
        /*061c*/ 	.word	0x000053c0


	//   ....[40]....
        /*0620*/ 	.word	0x00005400


	//   ....[41]....
        /*0624*/ 	.word	0x00005560


	//   ....[42]....
        /*0628*/ 	.word	0x00005590


	//   ....[43]....
        /*062c*/ 	.word	0x000059b0


	//   ....[44]....
        /*0630*/ 	.word	0x00005b30


	//   ....[45]....
        /*0634*/ 	.word	0x00005b40


	//   ....[46]....
        /*0638*/ 	.word	0x00005be0


	//   ....[47]....
        /*063c*/ 	.word	0x00007dd0


	//   ....[48]....
        /*0640*/ 	.word	0x00007de0


	//   ....[49]....
        /*0644*/ 	.word	0x00007df0


	//   ....[50]....
        /*0648*/ 	.word	0x00007e00


	//   ....[51]....
        /*064c*/ 	.word	0x00007e10


	//   ....[52]....
        /*0650*/ 	.word	0x00007e20


	//   ....[53]....
        /*0654*/ 	.word	0x00008f80


	//   ....[54]....
        /*0658*/ 	.word	0x00008f90


	//   ....[55]....
        /*065c*/ 	.word	0x00008fa0


	//   ....[56]....
        /*0660*/ 	.word	0x00008fb0


	//   ....[57]....
        /*0664*/ 	.word	0x00008fc0


	//   ....[58]....
        /*0668*/ 	.word	0x00008fd0


	//   ....[59]....
        /*066c*/ 	.word	0x000091f0


	//   ....[60]....
        /*0670*/ 	.word	0x00009430


	//   ....[61]....
        /*0674*/ 	.word	0x00009a60


	//   ....[62]....
        /*0678*/ 	.word	0x0000a070


	//   ....[63]....
        /*067c*/ 	.word	0x0000a8b0


	//   ....[64]....
        /*0680*/ 	.word	0x0000a920


	//   ....[65]....
        /*0684*/ 	.word	0x0000aa40


	//   ....[66]....
        /*0688*/ 	.word	0x0000aa90


	//   ....[67]....
        /*068c*/ 	.word	0x0000ae90


	//   ....[68]....
        /*0690*/ 	.word	0x0000aed0


	//   ....[69]....
        /*0694*/ 	.word	0x0000af50


	//   ....[70]....
        /*0698*/ 	.word	0x0000b010


	//   ....[71]....
        /*069c*/ 	.word	0x0000d400


	//   ....[72]....
        /*06a0*/ 	.word	0x0000d410


	//   ....[73]....
        /*06a4*/ 	.word	0x0000d420


	//   ....[74]....
        /*06a8*/ 	.word	0x0000d430


	//   ....[75]....
        /*06ac*/ 	.word	0x0000d440


	//   ....[76]....
        /*06b0*/ 	.word	0x0000d450


	//   ....[77]....
        /*06b4*/ 	.word	0x0000e5b0


	//   ....[78]....
        /*06b8*/ 	.word	0x0000e5c0


	//   ....[79]....
        /*06bc*/ 	.word	0x0000e5d0


	//   ....[80]....
        /*06c0*/ 	.word	0x0000e5e0


	//   ....[81]....
        /*06c4*/ 	.word	0x0000e5f0


	//   ....[82]....
        /*06c8*/ 	.word	0x0000e600


	//   ....[83]....
        /*06cc*/ 	.word	0x0000e920


	//   ....[84]....
        /*06d0*/ 	.word	0x0000e9e0


	//   ....[85]....
        /*06d4*/ 	.word	0x0000ea00


	//   ....[86]....
        /*06d8*/ 	.word	0x0000ea40


	//   ....[87]....
        /*06dc*/ 	.word	0x0000ea80


	//   ....[88]....
        /*06e0*/ 	.word	0x0000eab0


	//   ....[89]....
        /*06e4*/ 	.word	0x0000ebc0


	//   ....[90]....
        /*06e8*/ 	.word	0x0000f020


	//   ....[91]....
        /*06ec*/ 	.word	0x00010e80


	//   ....[92]....
        /*06f0*/ 	.word	0x00010e90


	//   ....[93]....
        /*06f4*/ 	.word	0x00010eb0


	//   ....[94]....
        /*06f8*/ 	.word	0x00010ed0


	//   ....[95]....
        /*06fc*/ 	.word	0x00010f80


	//   ....[96]....
        /*0700*/ 	.word	0x00010f90


	//   ....[97]....
        /*0704*/ 	.word	0x00012080


	//   ....[98]....
        /*0708*/ 	.word	0x00012090


	//   ....[99]....
        /*070c*/ 	.word	0x000120a0


	//   ....[100]....
        /*0710*/ 	.word	0x000120b0


	//   ....[101]....
        /*0714*/ 	.word	0x000120c0


	//   ....[102]....
        /*0718*/ 	.word	0x000120d0


	//   ....[103]....
        /*071c*/ 	.word	0x000122f0


	//   ....[104]....
        /*0720*/ 	.word	0x00012510


	//   ....[105]....
        /*0724*/ 	.word	0x00012b30


	//   ....[106]....
        /*0728*/ 	.word	0x00013130


	//   ....[107]....
        /*072c*/ 	.word	0x00013a00


	//   ....[108]....
        /*0730*/ 	.word	0x00013a80


	//   ....[109]....
        /*0734*/ 	.word	0x00013b90


	//   ....[110]....
        /*0738*/ 	.word	0x00013be0


	//   ....[111]....
        /*073c*/ 	.word	0x00013f10


	//   ....[112]....
        /*0740*/ 	.word	0x00013f50


	//   ....[113]....
        /*0744*/ 	.word	0x00014010


	//   ....[114]....
        /*0748*/ 	.word	0x00014110


	//   ....[115]....
        /*074c*/ 	.word	0x00015f50


	//   ....[116]....
        /*0750*/ 	.word	0x00015f60


	//   ....[117]....
        /*0754*/ 	.word	0x00015f70


	//   ....[118]....
        /*0758*/ 	.word	0x00015f80


	//   ....[119]....
        /*075c*/ 	.word	0x00015fb0


	//   ....[120]....
        /*0760*/ 	.word	0x00015fd0


	//   ....[121]....
        /*0764*/ 	.word	0x00015ff0


	//   ....[122]....
        /*0768*/ 	.word	0x00016000


	//   ....[123]....
        /*076c*/ 	.word	0x00017080


	//   ....[124]....
        /*0770*/ 	.word	0x000170b0


	//   ....[125]....
        /*0774*/ 	.word	0x000170e0


	//   ....[126]....
        /*0778*/ 	.word	0x00017110


	//   ....[127]....
        /*077c*/ 	.word	0x00017150


	//   ....[128]....
        /*0780*/ 	.word	0x00017180


	//   ....[129]....
        /*0784*/ 	.word	0x000171a0


	//   ....[130]....
        /*0788*/ 	.word	0x000171b0


	//   ....[131]....
        /*078c*/ 	.word	0x000171d0


	//   ....[132]....
        /*0790*/ 	.word	0x000171e0


	//   ....[133]....
        /*0794*/ 	.word	0x00017890


	//   ....[134]....
        /*0798*/ 	.word	0x000178b0


	//   ....[135]....
        /*079c*/ 	.word	0x00017eb0


	//   ....[136]....
        /*07a0*/ 	.word	0x00017ed0


	//   ....[137]....
        /*07a4*/ 	.word	0x000184d0


	//   ....[138]....
        /*07a8*/ 	.word	0x000184e0


	//----- nvinfo : EIATTR_EXIT_INSTR_OFFSETS
	.align		4
.L_262:
        /*07ac*/ 	.byte	0x04, 0x1c
        /*07ae*/ 	.short	(.L_264 - .L_263)


	//   ....[0]....
.L_263:
        /*07b0*/ 	.word	0x000001c0


	//   ....[1]....
        /*07b4*/ 	.word	0x000184f0


	//   ....[2]....
        /*07b8*/ 	.word	0x00018a90


	//   ....[3]....
        /*07bc*/ 	.word	0x00018ae0


	//   ....[4]....
        /*07c0*/ 	.word	0x00018b10


	//   ....[5]....
        /*07c4*/ 	.word	0x00018b70


	//   ....[6]....
        /*07c8*/ 	.word	0x00018e00


	//----- nvinfo : EIATTR_CTAIDZ_USED
	.align		4
.L_264:
        /*07cc*/ 	.byte	0x01, 0x04
	.zero		2


	//----- nvinfo : EIATTR_MAX_THREADS
	.align		4
        /*07d0*/ 	.byte	0x04, 0x05
        /*07d2*/ 	.short	(.L_266 - .L_265)
.L_265:
        /*07d4*/ 	.word	0x00000080
        /*07d8*/ 	.word	0x00000001
        /*07dc*/ 	.word	0x00000001


	//----- nvinfo : EIATTR_CRS_STACK_SIZE
	.align		4
.L_266:
        /*07e0*/ 	.byte	0x04, 0x1e
        /*07e2*/ 	.short	(.L_268 - .L_267)
.L_267:
        /*07e4*/ 	.word	0x00000000
.L_268:


//--------------------- .nv.info._ZN7cutlass13device_kernelIN5flash19enable_sm80_to_sm89INS1_16FlashAttnFwdSm80INS1_25CollectiveMainloopFwdSm80ILi8ELi1ELb1EN4cute5tupleIJNS5_1CILi128EEENS7_ILi96EEES8_EEELi128ENS_6half_tEfNS_4arch4Sm80ELb0ELb1ELb1ELb1ELb1ELb0ELb1ELb1EEENS1_21CollectiveEpilogueFwdINS6_IJS8_S8_S9_EEENS6_IJNS7_ILi1EEESH_SH_EEESB_SD_Li256ELb1ELb1ELb1ELb0EEENS1_36VarlenDynamicPersistentTileSchedulerILi128ELi96ELi256ELi256ELb1ELb1ELb0ELb1ELb0ELb1EEEEEEEEEvNT_6ParamsE --------------------------
	.section	.nv.info._ZN7cutlass13device_kernelIN5flash19enable_sm80_to_sm89INS1_16FlashAttnFwdSm80INS1_25CollectiveMainloopFwdSm80ILi8ELi1ELb1EN4cute5tupleIJNS5_1CILi128EEENS7_ILi96EEES8_EEELi128ENS_6half_tEfNS_4arch4Sm80ELb0ELb1ELb1ELb1ELb1ELb0ELb1ELb1EEENS1_21CollectiveEpilogueFwdINS6_IJS8_S8_S9_EEENS6_IJNS7_ILi1EEESH_SH_EEESB_SD_Li256ELb1ELb1ELb1ELb0EEENS1_36VarlenDynamicPersistentTileSchedulerILi128ELi96ELi256ELi256ELb1ELb1ELb0ELb1ELb0ELb1EEEEEEEEEvNT_6ParamsE,"",@"SHT_CUDA_INFO"
	.sectionflags	@""
	.align	4


	//----- nvinfo : EIATTR_CUDA_API_VERSION
	.align		4
        /*0000*/ 	.byte	0x04, 0x37
        /*0002*/ 	.short	(.L_270 - .L_269)
.L_269:
        /*0004*/ 	.word	0x00000082


	//----- nvinfo : EIATTR_SW2861232_WAR
	.align		4
.L_270:
        /*0008*/ 	.byte	0x01, 0x35
	.zero		2


	//----- nvinfo : EIATTR_PARAM_CBANK
	.align		4
        /*000c*/ 	.byte	0x04, 0x0a
        /*000e*/ 	.short	(.L_272 - .L_271)
	.align		4
.L_271:
        /*0010*/ 	.word	index@(.nv.constant0._ZN7cutlass13device_kernelIN5flash19enable_sm80_to_sm89INS1_16FlashAttnFwdSm80INS1_25CollectiveMainloopFwdSm80ILi8ELi1ELb1EN4cute5tupleIJNS5_1CILi128EEENS7_ILi96EEES8_EEELi128ENS_6half_tEfNS_4arch4Sm80ELb0ELb1ELb1ELb1ELb1ELb0ELb1ELb1EEENS1_21CollectiveEpilogueFwdINS6_IJS8_S8_S9_EEENS6_IJNS7_ILi1EEESH_SH_EEESB_SD_Li256ELb1ELb1ELb1ELb0EEENS1_36VarlenDynamicPersistentTileSchedulerILi128ELi96ELi256ELi256ELb1ELb1ELb0ELb1ELb0ELb1EEEEEEEEEvNT_6ParamsE)
        /*0014*/ 	.short	0x0160
        /*0016*/ 	.short	0x0438


	//----- nvinfo : EIATTR_CBANK_PARAM_SIZE
	.align		4
.L_272:
        /*0018*/ 	.byte	0x03, 0x19
        /*001a*/ 	.short	0x0438


	//----- nvinfo : EIATTR_KPARAM_INFO
	.align		4
        /*001c*/ 	.byte	0x04, 0x17
        /*001e*/ 	.short	(.L_274 - .L_273)
.L_273:
        /*0020*/ 	.word	0x00000000
        /*0024*/ 	.short	0x0000
        /*0026*/ 	.short	0x0000
        /*0028*/ 	.byte	0x00, 0xf0, 0xe1, 0x10


	//----- nvinfo : EIATTR_MAXREG_COUNT
	.align		4
.L_274:
        /*002c*/ 	.byte	0x03, 0x1b
        /*002e*/ 	.short	0x00ff


	//----- nvinfo : EIATTR_NUM_BARRIERS
	.align		4
        /*0030*/ 	.byte	0x02, 0x4c
        /*0032*/ 	.byte	0x06
	.zero		1


	//----- nvinfo : EIATTR_ANNOTATIONS
	.align		4
        /*0034*/ 	.byte	0x04, 0x55
        /*0036*/ 	.short	(.L_276 - .L_275)


	//   ....[0]....
.L_275:
        /* <DEDUP_REMOVED lines=11> */


	//----- nvinfo : EIATTR_MERCURY_ISA_VERSION
	.align		4
.L_276:
        /*00d8*/ 	.byte	0x03, 0x5f
        /*00da*/ 	.short	0x0000


	//----- nvinfo : EIATTR_INT_WARP_WIDE_INSTR_OFFSETS
	.align		4
        /*00dc*/ 	.byte	0x04, 0x31
        /*00de*/ 	.short	(.L_278 - .L_277)


	//   ....[0]....
.L_277:
        /*00e0*/ 	.word	0x00014050


	//   ....[1]....
        /*00e4*/ 	.word	0x000140d0


	//----- nvinfo : EIATTR_COOP_GROUP_MASK_REGIDS
	.align		4
.L_278:
        /*00e8*/ 	.byte	0x04, 0x29
        /*00ea*/ 	.short	(.L_280 - .L_279)


	//   ....[0]....
.L_279:
        /*00ec*/ 	.word	0xffffffff


	//   ....[1]....
        /*00f0*/ 	.word	0xffffffff


	//   ....[2]....
        /*00f4*/ 	.word	0xffffffff


	//   ....[3]....
        /*00f8*/ 	.word	0xffffffff


	//   ....[4]....
        /*00fc*/ 	.word	0xffffffff


	//   ....[5]....
        /*0100*/ 	.word	0xffffffff


	//   ....[6]....
        /*0104*/ 	.word	0xffffffff


	//   ....[7]....
        /*0108*/ 	.word	0xffffffff


	//   ....[8]....
        /*010c*/ 	.word	0xffffffff


	//   ....[9]....
        /*0110*/ 	.word	0xffffffff


	//   ....[10]....
        /*0114*/ 	.word	0xffffffff


	//   ....[11]....
        /*0118*/ 	.word	0xffffffff


	//   ....[12]....
        /*011c*/ 	.word	0xffffffff


	//   ....[13]....
        /*0120*/ 	.word	0xffffffff


	//   ....[14]....
        /*0124*/ 	.word	0xffffffff


	//   ....[15]....
        /*0128*/ 	.word	0xffffffff


	//   ....[16]....
        /*012c*/ 	.word	0xffffffff


	//   ....[17]....
        /*0130*/ 	.word	0xffffffff


	//   ....[18]....
        /*0134*/ 	.word	0xffffffff


	//   ....[19]....
        /*0138*/ 	.word	0xffffffff


	//   ....[20]....
        /*013c*/ 	.word	0xffffffff


	//   ....[21]....
        /*0140*/ 	.word	0xffffffff


	//   ....[22]....
        /*0144*/ 	.word	0xffffffff


	//   ....[23]....
        /*0148*/ 	.word	0xffffffff


	//   ....[24]....
        /*014c*/ 	.word	0xffffffff


	//   ....[25]....
        /*0150*/ 	.word	0xffffffff


	//   ....[26]....
        /*0154*/ 	.word	0xffffffff


	//   ....[27]....
        /*0158*/ 	.word	0xffffffff


	//   ....[28]....
        /*015c*/ 	.word	0xffffffff


	//   ....[29]....
        /*0160*/ 	.word	0xffffffff


	//   ....[30]....
        /*0164*/ 	.word	0xffffffff


	//   ....[31]....
        /*0168*/ 	.word	0xffffffff


	//   ....[32]....
        /*016c*/ 	.word	0xffffffff


	//   ....[33]....
        /*0170*/ 	.word	0xffffffff


	//   ....[34]....
        /*0174*/ 	.word	0xffffffff


	//   ....[35]....
        /*0178*/ 	.word	0xffffffff


	//   ....[36]....
        /*017c*/ 	.word	0xffffffff


	//   ....[37]....
        /*0180*/ 	.word	0xffffffff


	//   ....[38]....
        /*0184*/ 	.word	0xffffffff


	//   ....[39]....
        /*0188*/ 	.word	0xffffffff


	//   ....[40]....
        /*018c*/ 	.word	0xffffffff


	//   ....[41]....
        /*0190*/ 	.word	0xffffffff


	//   ....[42]....
        /*0194*/ 	.word	0xffffffff


	//   ....[43]....
        /*0198*/ 	.word	0xffffffff


	//   ....[44]....
        /*019c*/ 	.word	0xffffffff


	//   ....[45]....
        /*01a0*/ 	.word	0xffffffff


	//   ....[46]....
        /*01a4*/ 	.word	0xffffffff


	//   ....[47]....
        /*01a8*/ 	.word	0xffffffff


	//   ....[48]....
        /*01ac*/ 	.word	0xffffffff


	//   ....[49]....
        /*01b0*/ 	.word	0xffffffff


	//   ....[50]....
        /*01b4*/ 	.word	0xffffffff


	//   ....[51]....
        /*01b8*/ 	.word	0xffffffff


	//   ....[52]....
        /*01bc*/ 	.word	0xffffffff


	//   ....[53]....
        /*01c0*/ 	.word	0xffffffff


	//   ....[54]....
        /*01c4*/ 	.word	0xffffffff


	//   ....[55]....
        /*01c8*/ 	.word	0xffffffff


	//   ....[56]....
        /*01cc*/ 	.word	0xffffffff


	//   ....[57]....
        /*01d0*/ 	.word	0xffffffff


	//   ....[58]....
        /*01d4*/ 	.word	0xffffffff


	//   ....[59]....
        /*01d8*/ 	.word	0xffffffff


	//   ....[60]....
        /*01dc*/ 	.word	0xffffffff


	//   ....[61]....
        /*01e0*/ 	.word	0xffffffff


	//   ....[62]....
        /*01e4*/ 	.word	0xffffffff


	//   ....[63]....
        /*01e8*/ 	.word	0xffffffff


	//   ....[64]....
        /*01ec*/ 	.word	0xffffffff


	//   ....[65]....
        /*01f0*/ 	.word	0xffffffff


	//   ....[66]....
        /*01f4*/ 	.word	0xffffffff


	//   ....[67]....
        /*01f8*/ 	.word	0xffffffff


	//   ....[68]....
        /*01fc*/ 	.word	0xffffffff


	//   ....[69]....
        /*0200*/ 	.word	0xffffffff


	//   ....[70]....
        /*0204*/ 	.word	0xffffffff


	//   ....[71]....
        /*0208*/ 	.word	0xffffffff


	//   ....[72]....
        /*020c*/ 	.word	0xffffffff


	//   ....[73]....
        /*0210*/ 	.word	0xffffffff


	//   ....[74]....
        /*0214*/ 	.word	0xffffffff


	//   ....[75]....
        /*0218*/ 	.word	0xffffffff


	//   ....[76]....
        /*021c*/ 	.word	0xffffffff


	//   ....[77]....
        /*0220*/ 	.word	0xffffffff


	//   ....[78]....
        /*0224*/ 	.word	0xffffffff


	//   ....[79]....
        /*0228*/ 	.word	0xffffffff


	//   ....[80]....
        /*022c*/ 	.word	0xffffffff


	//   ....[81]....
        /*0230*/ 	.word	0xffffffff


	//   ....[82]....
        /*0234*/ 	.word	0xffffffff


	//   ....[83]....
        /*0238*/ 	.word	0xffffffff


	//   ....[84]....
        /*023c*/ 	.word	0xffffffff


	//   ....[85]....
        /*0240*/ 	.word	0xffffffff


	//   ....[86]....
        /*0244*/ 	.word	0xffffffff


	//   ....[87]....
        /*0248*/ 	.word	0xffffffff


	//   ....[88]....
        /*024c*/ 	.word	0xffffffff


	//   ....[89]....
        /*0250*/ 	.word	0xffffffff


	//   ....[90]....
        /*0254*/ 	.word	0xffffffff


	//   ....[91]....
        /*0258*/ 	.word	0xffffffff


	//   ....[92]....
        /*025c*/ 	.word	0xffffffff


	//   ....[93]....
        /*0260*/ 	.word	0xffffffff


	//   ....[94]....
        /*0264*/ 	.word	0xffffffff


	//   ....[95]....
        /*0268*/ 	.word	0xffffffff


	//   ....[96]....
        /*026c*/ 	.word	0xffffffff


	//   ....[97]....
        /*0270*/ 	.word	0xffffffff


	//   ....[98]....
        /*0274*/ 	.word	0xffffffff


	//   ....[99]....
        /*0278*/ 	.word	0xffffffff


	//   ....[100]....
        /*027c*/ 	.word	0xffffffff


	//   ....[101]....
        /*0280*/ 	.word	0xffffffff


	//   ....[102]....
        /*0284*/ 	.word	0xffffffff


	//   ....[103]....
        /*0288*/ 	.word	0xffffffff


	//   ....[104]....
        /*028c*/ 	.word	0xffffffff


	//   ....[105]....
        /*0290*/ 	.word	0xffffffff


	//   ....[106]....
        /*0294*/ 	.word	0xffffffff


	//   ....[107]....
        /*0298*/ 	.word	0xffffffff


	//   ....[108]....
        /*029c*/ 	.word	0xffffffff


	//   ....[109]....
        /*02a0*/ 	.word	0xffffffff


	//   ....[110]....
        /*02a4*/ 	.word	0xffffffff


	//   ....[111]....
        /*02a8*/ 	.word	0xffffffff


	//   ....[112]....
        /*02ac*/ 	.word	0xffffffff


	//   ....[113]....
        /*02b0*/ 	.word	0xffffffff


	//   ....[114]....
        /*02b4*/ 	.word	0xffffffff


	//   ....[115]....
        /*02b8*/ 	.word	0xffffffff


	//   ....[116]....
        /*02bc*/ 	.word	0xffffffff


	//   ....[117]....
        /*02c0*/ 	.word	0xffffffff


	//   ....[118]....
        /*02c4*/ 	.word	0xffffffff


	//   ....[119]....
        /*02c8*/ 	.word	0xffffffff


	//   ....[120]....
        /*02cc*/ 	.word	0xffffffff


	//   ....[121]....
        /*02d0*/ 	.word	0xffffffff


	//   ....[122]....
        /*02d4*/ 	.word	0xffffffff


	//   ....[123]....
        /*02d8*/ 	.word	0xffffffff


	//   ....[124]....
        /*02dc*/ 	.word	0xffffffff


	//   ....[125]....
        /*02e0*/ 	.word	0xffffffff


	//   ....[126]....
        /*02e4*/ 	.word	0xffffffff


	//   ....[127]....
        /*02e8*/ 	.word	0xffffffff


	//   ....[128]....
        /*02ec*/ 	.word	0xffffffff


	//   ....[129]....
        /*02f0*/ 	.word	0xffffffff


	//   ....[130]....
        /*02f4*/ 	.word	0xffffffff


	//   ....[131]....
        /*02f8*/ 	.word	0xffffffff


	//   ....[132]....
        /*02fc*/ 	.word	0xffffffff


	//   ....[133]....
        /*0300*/ 	.word	0xffffffff


	//   ....[134]....
        /*0304*/ 	.word	0xffffffff


	//   ....[135]....
        /*0308*/ 	.word	0xffffffff


	//   ....[136]....
        /*030c*/ 	.word	0xffffffff


	//   ....[137]....
        /*0310*/ 	.word	0xffffffff


	//   ....[138]....
        /*0314*/ 	.word	0xffffffff


	//   ....[139]....
        /*0318*/ 	.word	0xffffffff


	//   ....[140]....
        /*031c*/ 	.word	0xffffffff


	//   ....[141]....
        /*0320*/ 	.word	0xffffffff


	//   ....[142]....
        /*0324*/ 	.word	0xffffffff


	//   ....[143]....
        /*0328*/ 	.word	0xffffffff


	//   ....[144]....
        /*032c*/ 	.word	0xffffffff


	//   ....[145]....
        /*0330*/ 	.word	0xffffffff


	//   ....[146]....
        /*0334*/ 	.word	0xffffffff


	//   ....[147]....
        /*0338*/ 	.word	0xffffffff


	//   ....[148]....
        /*033c*/ 	.word	0xffffffff


	//   ....[149]....
        /*0340*/ 	.word	0xffffffff


	//   ....[150]....
        /*0344*/ 	.word	0xffffffff


	//   ....[151]....
        /*0348*/ 	.word	0xffffffff


	//   ....[152]....
        /*034c*/ 	.word	0xffffffff


	//   ....[153]....
        /*0350*/ 	.word	0xffffffff


	//   ....[154]....
        /*0354*/ 	.word	0xffffffff


	//   ....[155]....
        /*0358*/ 	.word	0xffffffff


	//   ....[156]....
        /*035c*/ 	.word	0xffffffff


	//   ....[157]....
        /*0360*/ 	.word	0xffffffff


	//   ....[158]....
        /*0364*/ 	.word	0xffffffff


	//   ....[159]....
        /*0368*/ 	.word	0xffffffff


	//   ....[160]....
        /*036c*/ 	.word	0xffffffff


	//   ....[161]....
        /*0370*/ 	.word	0xffffffff


	//   ....[162]....
        /*0374*/ 	.word	0xffffffff


	//   ....[163]....
        /*0378*/ 	.word	0xffffffff


	//   ....[164]....
        /*037c*/ 	.word	0xffffffff


	//   ....[165]....
        /*0380*/ 	.word	0xffffffff


	//   ....[166]....
        /*0384*/ 	.word	0xffffffff


	//   ....[167]....
        /*0388*/ 	.word	0xffffffff


	//   ....[168]....
        /*038c*/ 	.word	0xffffffff


	//   ....[169]....
        /*0390*/ 	.word	0xffffffff


	//   ....[170]....
        /*0394*/ 	.word	0xffffffff


	//   ....[171]....
        /*0398*/ 	.word	0xffffffff


	//   ....[172]....
        /*039c*/ 	.word	0xffffffff


	//   ....[173]....
        /*03a0*/ 	.word	0xffffffff


	//   ....[174]....
        /*03a4*/ 	.word	0xffffffff


	//   ....[175]....
        /*03a8*/ 	.word	0xffffffff


	//   ....[176]....
        /*03ac*/ 	.word	0xffffffff


	//   ....[177]....
        /*03b0*/ 	.word	0xffffffff


	//   ....[178]....
        /*03b4*/ 	.word	0xffffffff


	//   ....[179]....
        /*03b8*/ 	.word	0xffffffff


	//   ....[180]....
        /*03bc*/ 	.word	0xffffffff


	//   ....[181]....
        /*03c0*/ 	.word	0xffffffff


	//   ....[182]....
        /*03c4*/ 	.word	0xffffffff


	//   ....[183]....
        /*03c8*/ 	.word	0xffffffff


	//   ....[184]....
        /*03cc*/ 	.word	0xffffffff


	//   ....[185]....
        /*03d0*/ 	.word	0xffffffff


	//   ....[186]....
        /*03d4*/ 	.word	0xffffffff


	//   ....[187]....
        /*03d8*/ 	.word	0xffffffff


	//   ....[188]....
        /*03dc*/ 	.word	0xffffffff


	//   ....[189]....
        /*03e0*/ 	.word	0xffffffff


	//   ....[190]....
        /*03e4*/ 	.word	0xffffffff


	//   ....[191]....
        /*03e8*/ 	.word	0xffffffff


	//   ....[192]....
        /*03ec*/ 	.word	0xffffffff


	//   ....[193]....
        /*03f0*/ 	.word	0xffffffff


	//   ....[194]....
        /*03f4*/ 	.word	0xffffffff


	//   ....[195]....
        /*03f8*/ 	.word	0xffffffff


	//   ....[196]....
        /*03fc*/ 	.word	0xffffffff


	//   ....[197]....
        /*0400*/ 	.word	0xffffffff


	//   ....[198]....
        /*0404*/ 	.word	0xffffffff


	//   ....[199]....
        /*0408*/ 	.word	0xffffffff


	//   ....[200]....
        /*040c*/ 	.word	0xffffffff


	//   ....[201]....
        /*0410*/ 	.word	0xffffffff


	//   ....[202]....
        /*0414*/ 	.word	0xffffffff


	//   ....[203]....
        /*0418*/ 	.word	0xffffffff


	//   ....[204]....
        /*041c*/ 	.word	0xffffffff


	//   ....[205]....
        /*0420*/ 	.word	0xffffffff


	//   ....[206]....
        /*0424*/ 	.word	0xffffffff


	//   ....[207]....
        /*0428*/ 	.word	0xffffffff


	//   ....[208]....
        /*042c*/ 	.word	0xffffffff


	//   ....[209]....
        /*0430*/ 	.word	0xffffffff


	//   ....[210]....
        /*0434*/ 	.word	0xffffffff


	//   ....[211]....
        /*0438*/ 	.word	0xffffffff


	//   ....[212]....
        /*043c*/ 	.word	0xffffffff


	//   ....[213]....
        /*0440*/ 	.word	0xffffffff


	//   ....[214]....
        /*0444*/ 	.word	0xffffffff


	//   ....[215]....
        /*0448*/ 	.word	0xffffffff


	//   ....[216]....
        /*044c*/ 	.word	0xffffffff


	//   ....[217]....
        /*0450*/ 	.word	0xffffffff


	//   ....[218]....
        /*0454*/ 	.word	0xffffffff


	//   ....[219]....
        /*0458*/ 	.word	0xffffffff


	//   ....[220]....
        /*045c*/ 	.word	0xffffffff


	//   ....[221]....
        /*0460*/ 	.word	0xffffffff


	//   ....[222]....
        /*0464*/ 	.word	0xffffffff


	//   ....[223]....
        /*0468*/ 	.word	0xffffffff


	//   ....[224]....
        /*046c*/ 	.word	0xffffffff


	//   ....[225]....
        /*0470*/ 	.word	0xffffffff


	//   ....[226]....
        /*0474*/ 	.word	0xffffffff


	//   ....[227]....
        /*0478*/ 	.word	0xffffffff


	//   ....[228]....
        /*047c*/ 	.word	0xffffffff


	//   ....[229]....
        /*0480*/ 	.word	0xffffffff


	//   ....[230]....
        /*0484*/ 	.word	0xffffffff


	//   ....[231]....
        /*0488*/ 	.word	0xffffffff


	//   ....[232]....
        /*048c*/ 	.word	0xffffffff


	//   ....[233]....
        /*0490*/ 	.word	0xffffffff


	//   ....[234]....
        /*0494*/ 	.word	0xffffffff


	//   ....[235]....
        /*0498*/ 	.word	0xffffffff


	//   ....[236]....
        /*049c*/ 	.word	0xffffffff


	//   ....[237]....
        /*04a0*/ 	.word	0xffffffff


	//   ....[238]....
        /*04a4*/ 	.word	0xffffffff


	//   ....[239]....
        /*04a8*/ 	.word	0xffffffff


	//   ....[240]....
        /*04ac*/ 	.word	0xffffffff


	//   ....[241]....
        /*04b0*/ 	.word	0xffffffff


	//   ....[242]....
        /*04b4*/ 	.word	0xffffffff


	//   ....[243]....
        /*04b8*/ 	.word	0xffffffff


	//   ....[244]....
        /*04bc*/ 	.word	0xffffffff


	//   ....[245]....
        /*04c0*/ 	.word	0xffffffff


	//   ....[246]....
        /*04c4*/ 	.word	0xffffffff


	//   ....[247]....
        /*04c8*/ 	.word	0xffffffff


	//   ....[248]....
        /*04cc*/ 	.word	0xffffffff


	//   ....[249]....
        /*04d0*/ 	.word	0xffffffff


	//   ....[250]....
        /*04d4*/ 	.word	0xffffffff


	//   ....[251]....
        /*04d8*/ 	.word	0xffffffff


	//   ....[252]....
        /*04dc*/ 	.word	0xffffffff


	//   ....[253]....
        /*04e0*/ 	.word	0xffffffff


	//   ....[254]....
        /*04e4*/ 	.word	0xffffffff


	//   ....[255]....
        /*04e8*/ 	.word	0xffffffff


	//   ....[0]....
        /*04ec*/ 	.word	0xffffffff


	//   ....[1]....
        /*04f0*/ 	.word	0xffffffff


	//----- nvinfo : EIATTR_COOP_GROUP_INSTR_OFFSETS
	.align		4
.L_280:
        /*04f4*/ 	.byte	0x04, 0x28
        /*04f6*/ 	.short	(.L_282 - .L_281)


	//   ....[0]....
.L_281:
        /*04f8*/ 	.word	0x00000050


	//   ....[1]....
        /*04fc*/ 	.word	0x000001e0


	//   ....[2]....
        /*0500*/ 	.word	0x00000210


	//   ....[3]....
        /*0504*/ 	.word	0x00000240


	//   ....[4]....
        /*0508*/ 	.word	0x00000270


	//   ....[5]....
        /*050c*/ 	.word	0x000002a0


	//   ....[6]....
        /*0510*/ 	.word	0x000002d0


	//   ....[7]....
        /*0514*/ 	.word	0x00000430


	//   ....[8]....
        /*0518*/ 	.word	0x00000470


	//   ....[9]....
        /*051c*/ 	.word	0x000004a0


	//   ....[10]....
        /*0520*/ 	.word	0x000004d0


	//   ....[11]....
        /*0524*/ 	.word	0x00000500


	//   ....[12]....
        /*0528*/ 	.word	0x00000530


	//   ....[13]....
        /*052c*/ 	.word	0x000005c0


	//   ....[14]....
        /*0530*/ 	.word	0x00000600


	//   ....[15]....
        /*0534*/ 	.word	0x00000620


	//   ....[16]....
        /*0538*/ 	.word	0x00000680


	//   ....[17]....
        /*053c*/ 	.word	0x00002860


	//   ....[18]....
        /*0540*/ 	.word	0x000028a0


	//   ....[19]....
        /*0544*/ 	.word	0x000028e0


	//   ....[20]....
        /*0548*/ 	.word	0x00002910


	//   ....[21]....
        /*054c*/ 	.word	0x00002ad0


	//   ....[22]....
        /*0550*/ 	.word	0x00002af0


	//   ....[23]....
        /*0554*/ 	.word	0x00002b20


	//   ....[24]....
        /*0558*/ 	.word	0x00002be0


	//   ....[25]....
        /*055c*/ 	.word	0x00002d80


	//   ....[26]....
        /*0560*/ 	.word	0x00002da0


	//   ....[27]....
        /*0564*/ 	.word	0x00002dc0


	//   ....[28]....
        /*0568*/ 	.word	0x00002de0


	//   ....[29]....
        /*056c*/ 	.word	0x00002ef0


	//   ....[30]....
        /*0570*/ 	.word	0x00002f10


	//   ....[31]....
        /*0574*/ 	.word	0x000030d0


	//   ....[32]....
        /*0578*/ 	.word	0x000030e0


	//   ....[33]....
        /*057c*/ 	.word	0x00003180


	//   ....[34]....
        /*0580*/ 	.word	0x00003190


	//   ....[35]....
        /*0584*/ 	.word	0x000031b0


	//   ....[36]....
        /*0588*/ 	.word	0x000031c0


	//   ....[37]....
        /*058c*/ 	.word	0x00004570


	//   ....[38]....
        /*0590*/ 	.word	0x00004590


	//   ....[39]....
        /*0594*/ 	.word	0x000045b0


	//   ....[40]....
        /*0598*/ 	.word	0x000045c0


	//   ....[41]....
        /*059c*/ 	.word	0x000046a0


	//   ....[42]....
        /*05a0*/ 	.word	0x000046b0


	//   ....[43]....
        /*05a4*/ 	.word	0x000048e0


	//   ....[44]....
        /*05a8*/ 	.word	0x000052e0


	//   ....[45]....
        /*05ac*/ 	.word	0x00005d20


	//   ....[46]....
        /*05b0*/ 	.word	0x00005d50


	//   ....[47]....
        /*05b4*/ 	.word	0x00005d60


	//   ....[48]....
        /*05b8*/ 	.word	0x00005d90


	//   ....[49]....
        /*05bc*/ 	.word	0x00007640


	//   ....[50]....
        /*05c0*/ 	.word	0x00007660


	//   ....[51]....
        /*05c4*/ 	.word	0x00007720


	//   ....[52]....
        /*05c8*/ 	.word	0x00007730


	//   ....[53]....
        /*05cc*/ 	.word	0x000077a0


	//   ....[54]....
        /*05d0*/ 	.word	0x000077c0


	//   ....[55]....
        /*05d4*/ 	.word	0x000089f0


	//   ....[56]....
        /*05d8*/ 	.word	0x00008a10


	//   ....[57]....
        /*05dc*/ 	.word	0x00008ad0


	//   ....[58]....
        /*05e0*/ 	.word	0x00008ae0


	//   ....[59]....
        /*05e4*/ 	.word	0x00008b50


	//   ....[60]....
        /*05e8*/ 	.word	0x00008b70


	//   ....[61]....
        /*05ec*/ 	.word	0x00008d50


	//   ....[62]....
        /*05f0*/ 	.word	0x000097a0


	//   ....[63]....
        /*05f4*/ 	.word	0x0000a240


	//   ....[64]....
        /*05f8*/ 	.word	0x0000a270


	//   ....[65]....
        /*05fc*/ 	.word	0x0000a280


	//   ....[66]....
        /*0600*/ 	.word	0x0000a2b0


	//   ....[67]....
        /*0604*/ 	.word	0x0000c050


	//   ....[68]....
        /*0608*/ 	.word	0x0000c070


	//   ....[69]....
        /*060c*/ 	.word	0x0000c130


	//   ....[70]....
        /*0610*/ 	.word	0x0000c140


	//   ....[71]....
        /*0614*/ 	.word	0x0000c1b0


	//   ....[72]....
        /*0618*/ 	.word	0x0000c1d0


	//   ....[73]....
        /*061c*/ 	.word	0x0000d400


	//   ....[74]....
        /*0620*/ 	.word	0x0000d420


	//   ....[75]....
        /*0624*/ 	.word	0x0000d4e0


	//   ....[76]....
        /*0628*/ 	.word	0x0000d4f0


	//   ....[77]....
        /*062c*/ 	.word	0x0000d560


	//   ....[78]....
        /*0630*/ 	.word	0x0000d580


	//   ....[79]....
        /*0634*/ 	.word	0x0000d9c0


	//   ....[80]....
        /*0638*/ 	.word	0x0000d9f0


	//   ....[81]....
        /*063c*/ 	.word	0x0000da00


	//   ....[82]....
        /*0640*/ 	.word	0x0000da30


	//   ....[83]....
        /*0644*/ 	.word	0x0000f590


	//   ....[84]....
        /*0648*/ 	.word	0x0000f5a0


	//   ....[85]....
        /*064c*/ 	.word	0x0000f600


	//   ....[86]....
        /*0650*/ 	.word	0x0000f630


	//   ....[87]....
        /*0654*/ 	.word	0x0000f690


	//   ....[88]....
        /*0658*/ 	.word	0x0000f6c0


	//   ....[89]....
        /*065c*/ 	.word	0x000108b0


	//   ....[90]....
        /*0660*/ 	.word	0x000108d0


	//   ....[91]....
        /*0664*/ 	.word	0x00010980


	//   ....[92]....
        /*0668*/ 	.word	0x000109a0


	//   ....[93]....
        /*066c*/ 	.word	0x000109b0


	//   ....[94]....
        /*0670*/ 	.word	0x00010a20


	//   ....[95]....
        /*0674*/ 	.word	0x00010bc0


	//   ....[96]....
        /*0678*/ 	.word	0x00011610


	//   ....[97]....
        /*067c*/ 	.word	0x000120b0


	//   ....[98]....
        /*0680*/ 	.word	0x000120e0


	//   ....[99]....
        /*0684*/ 	.word	0x000120f0


	//   ....[100]....
        /*0688*/ 	.word	0x00012120


	//   ....[101]....
        /*068c*/ 	.word	0x00013a30


	//   ....[102]....
        /*0690*/ 	.word	0x00013a60


	//   ....[103]....
        /*0694*/ 	.word	0x00013a70


	//   ....[104]....
        /*0698*/ 	.word	0x00013aa0


	//   ....[105]....
        /*069c*/ 	.word	0x00014ab0


	//   ....[106]....
        /*06a0*/ 	.word	0x00014ae0


	//   ....[107]....
        /*06a4*/ 	.word	0x00014af0


	//   ....[108]....
        /*06a8*/ 	.word	0x00014b00


	//   ....[109]....
        /*06ac*/ 	.word	0x00014e30


	//   ....[110]....
        /*06b0*/ 	.word	0x00014e50


	//   ....[111]....
        /*06b4*/ 	.word	0x00014f60


	//   ....[112]....
        /*06b8*/ 	.word	0x00014f70


	//   ....[113]....
        /*06bc*/ 	.word	0x00015080


	//   ....[114]....
        /*06c0*/ 	.word	0x000150a0


	//   ....[115]....
        /*06c4*/ 	.word	0x000151b0


	//   ....[116]....
        /*06c8*/ 	.word	0x000151c0


	//   ....[117]....
        /*06cc*/ 	.word	0x000154c0


	//   ....[118]....
        /*06d0*/ 	.word	0x000154e0


	//   ....[119]....
        /*06d4*/ 	.word	0x00015bf0


	//   ....[120]....
        /*06d8*/ 	.word	0x00015c00


	//   ....[121]....
        /*06dc*/ 	.word	0x00016a40


	//   ....[122]....
        /*06e0*/ 	.word	0x00016a60


	//   ....[123]....
        /*06e4*/ 	.word	0x00016b80


	//   ....[124]....
        /*06e8*/ 	.word	0x00016b90


	//   ....[125]....
        /*06ec*/ 	.word	0x00016ca0


	//   ....[126]....
        /*06f0*/ 	.word	0x00016cc0


	//   ....[127]....
        /*06f4*/ 	.word	0x00016dd0


	//   ....[128]....
        /*06f8*/ 	.word	0x00016de0


	//   ....[129]....
        /*06fc*/ 	.word	0x00016f90


	//   ....[130]....
        /*0700*/ 	.word	0x00016fb0


	//   ....[131]....
        /*0704*/ 	.word	0x000170d0


	//   ....[132]....
        /*0708*/ 	.word	0x00017110


	//   ....[133]....
        /*070c*/ 	.word	0x00017140


	//   ....[134]....
        /*0710*/ 	.word	0x00017170


	//   ....[135]....
        /*0714*/ 	.word	0x000171a0


	//   ....[136]....
        /*0718*/ 	.word	0x000171d0


	//   ....[137]....
        /*071c*/ 	.word	0x00017320


	//   ....[138]....
        /*0720*/ 	.word	0x00017360


	//   ....[139]....
        /*0724*/ 	.word	0x00017390


	//   ....[140]....
        /*0728*/ 	.word	0x000173c0


	//   ....[141]....
        /*072c*/ 	.word	0x000173f0


	//   ....[142]....
        /*0730*/ 	.word	0x00017420


	//   ....[143]....
        /*0734*/ 	.word	0x000174b0


	//   ....[144]....
        /*0738*/ 	.word	0x000174f0


	//   ....[145]....
        /*073c*/ 	.word	0x00017500


	//   ....[146]....
        /*0740*/ 	.word	0x00017560


	//   ....[147]....
        /*0744*/ 	.word	0x00017f10


	//   ....[148]....
        /*0748*/ 	.word	0x00017f70


	//   ....[149]....
        /*074c*/ 	.word	0x00017fc0


	//   ....[150]....
        /*0750*/ 	.word	0x00018010


	//   ....[151]....
        /*0754*/ 	.word	0x00018060


	//   ....[152]....
        /*0758*/ 	.word	0x000180d0


	//   ....[153]....
        /*075c*/ 	.word	0x00018120


	//   ....[154]....
        /*0760*/ 	.word	0x00018190


	//   ....[155]....
        /*0764*/ 	.word	0x00018200


	//   ....[156]....
        /*0768*/ 	.word	0x00018270


	//   ....[157]....
        /*076c*/ 	.word	0x000182e0


	//   ....[158]....
        /*0770*/ 	.word	0x00018350


	//   ....[159]....
        /*0774*/ 	.word	0x00018470


	//   ....[160]....
        /*0778*/ 	.word	0x000184d0


	//   ....[161]....
        /*077c*/ 	.word	0x00018610


	//   ....[162]....
        /*0780*/ 	.word	0x00018670


	//   ....[163]....
        /*0784*/ 	.word	0x000186e0


	//   ....[164]....
        /*0788*/ 	.word	0x00018750


	//   ....[165]....
        /*078c*/ 	.word	0x000187a0


	//   ....[166]....
        /*0790*/ 	.word	0x000187e0


	//   ....[167]....
        /*0794*/ 	.word	0x00018830


	//   ....[168]....
        /*0798*/ 	.word	0x00018880


	//   ....[169]....
        /*079c*/ 	.word	0x000188f0


	//   ....[170]....
        /*07a0*/ 	.word	0x00018960


	//   ....[171]....
        /*07a4*/ 	.word	0x00018a80


	//   ....[172]....
        /*07a8*/ 	.word	0x00018ae0


	//   ....[173]....
        /*07ac*/ 	.word	0x00018c20


	//   ....[174]....
        /*07b0*/ 	.word	0x00018c80


	//   ....[175]....
        /*07b4*/ 	.word	0x00018cf0


	//   ....[176]....
        /*07b8*/ 	.word	0x00018d60


	//   ....[177]....
        /*07bc*/ 	.word	0x00018e80


	//   ....[178]....
        /*07c0*/ 	.word	0x00018ee0


	//   ....[179]....
        /*07c4*/ 	.word	0x00019020


	//   ....[180]....
        /*07c8*/ 	.word	0x00019080


	//   ....[181]....
        /*07cc*/ 	.word	0x000190f0


	//   ....[182]....
        /*07d0*/ 	.word	0x00019160


	//   ....[183]....
        /*07d4*/ 	.word	0x000191b0


	//   ....[184]....
        /*07d8*/ 	.word	0x00019200


	//   ....[185]....
        /*07dc*/ 	.word	0x00019250


	//   ....[186]....
        /*07e0*/ 	.word	0x00019290


	//   ....[187]....
        /*07e4*/ 	.word	0x000192f0


	//   ....[188]....
        /*07e8*/ 	.word	0x00019360


	//   ....[189]....
        /*07ec*/ 	.word	0x00019480


	//   ....[190]....
        /*07f0*/ 	.word	0x000194e0


	//   ....[191]....
        /*07f4*/ 	.word	0x00019620


	//   ....[192]....
        /*07f8*/ 	.word	0x00019680


	//   ....[193]....
        /*07fc*/ 	.word	0x000196f0


	//   ....[194]....
        /*0800*/ 	.word	0x00019760


	//   ....[195]....
        /*0804*/ 	.word	0x00019880


	//   ....[196]....
        /*0808*/ 	.word	0x000198e0


	//   ....[197]....
        /*080c*/ 	.word	0x00019a20


	//   ....[198]....
        /*0810*/ 	.word	0x00019a80


	//   ....[199]....
        /*0814*/ 	.word	0x00019ad0


	//   ....[200]....
        /*0818*/ 	.word	0x00019b20


	//   ....[201]....
        /*081c*/ 	.word	0x00019b70


	//   ....[202]....
        /*0820*/ 	.word	0x00019bb0


	//   ....[203]....
        /*0824*/ 	.word	0x00019c10


	//   ....[204]....
        /*0828*/ 	.word	0x00019c80


	//   ....[205]....
        /*082c*/ 	.word	0x00019cf0


	//   ....[206]....
        /*0830*/ 	.word	0x00019e00


	//   ....[207]....
        /*0834*/ 	.word	0x00019e60


	//   ....[208]....
        /*0838*/ 	.word	0x00019f70


	//   ....[209]....
        /*083c*/ 	.word	0x00019fd0


	//   ....[210]....
        /*0840*/ 	.word	0x0001a040


	//   ....[211]....
        /*0844*/ 	.word	0x0001a0b0


	//   ....[212]....
        /*0848*/ 	.word	0x0001a100


	//   ....[213]....
        /*084c*/ 	.word	0x0001a150


	//   ....[214]....
        /*0850*/ 	.word	0x0001a1a0


	//   ....[215]....
        /*0854*/ 	.word	0x0001a1e0


	//   ....[216]....
        /*0858*/ 	.word	0x0001a230


	//   ....[217]....
        /*085c*/ 	.word	0x0001a280


	//   ....[218]....
        /*0860*/ 	.word	0x0001a2d0


	//   ....[219]....
        /*0864*/ 	.word	0x0001a310


	//   ....[220]....
        /*0868*/ 	.word	0x0001a380


	//   ....[221]....
        /*086c*/ 	.word	0x0001a3f0


	//   ....[222]....
        /*0870*/ 	.word	0x0001a460


	//   ....[223]....
        /*0874*/ 	.word	0x0001a4c0


	//   ....[224]....
        /*0878*/ 	.word	0x0001a530


	//   ....[225]....
        /*087c*/ 	.word	0x0001a5a0


	//   ....[226]....
        /*0880*/ 	.word	0x0001a610


	//   ....[227]....
        /*0884*/ 	.word	0x0001a670


	//   ....[228]....
        /*0888*/ 	.word	0x0001a6e0


	//   ....[229]....
        /*088c*/ 	.word	0x0001a750


	//   ....[230]....
        /*0890*/ 	.word	0x0001a7c0


	//   ....[231]....
        /*0894*/ 	.word	0x0001a820


	//   ....[232]....
        /*0898*/ 	.word	0x0001a890


	//   ....[233]....
        /*089c*/ 	.word	0x0001a900


	//   ....[234]....
        /*08a0*/ 	.word	0x0001a970


	//   ....[235]....
        /*08a4*/ 	.word	0x0001a9d0


	//   ....[236]....
        /*08a8*/ 	.word	0x0001aa40


	//   ....[237]....
        /*08ac*/ 	.word	0x0001aab0


	//   ....[238]....
        /*08b0*/ 	.word	0x0001ab20


	//   ....[239]....
        /*08b4*/ 	.word	0x0001ab80


	//   ....[240]....
        /*08b8*/ 	.word	0x0001abf0


	//   ....[241]....
        /*08bc*/ 	.word	0x0001ac60


	//   ....[242]....
        /*08c0*/ 	.word	0x0001acb0


	//   ....[243]....
        /*08c4*/ 	.word	0x0001acf0


	//   ....[244]....
        /*08c8*/ 	.word	0x0001ad40


	//   ....[245]....
        /*08cc*/ 	.word	0x0001ad90


	//   ....[246]....
        /*08d0*/ 	.word	0x0001ade0


	//   ....[247]....
        /*08d4*/ 	.word	0x0001ae50


	//   ....[248]....
        /*08d8*/ 	.word	0x0001aea0


	//   ....[249]....
        /*08dc*/ 	.word	0x0001aef0


	//   ....[250]....
        /*08e0*/ 	.word	0x0001af40


	//   ....[251]....
        /*08e4*/ 	.word	0x0001af90


	//   ....[252]....
        /*08e8*/ 	.word	0x0001afe0


	//   ....[253]....
        /*08ec*/ 	.word	0x0001b050


	//   ....[254]....
        /*08f0*/ 	.word	0x0001b0a0


	//   ....[255]....
        /*08f4*/ 	.word	0x0001b110


	//   ....[0]....
        /*08f8*/ 	.word	0x0001b170


	//   ....[1]....
        /*08fc*/ 	.word	0x0001b1e0


	//----- nvinfo : EIATTR_EXIT_INSTR_OFFSETS
	.align		4
.L_282:
        /*0900*/ 	.byte	0x04, 0x1c
        /*0902*/ 	.short	(.L_284 - .L_283)


	//   ....[0]....
.L_283:
        /*0904*/ 	.word	0x00000fe0


	//   ....[1]....
        /*0908*/ 	.word	0x00017ed0


	//----- nvinfo : EIATTR_MAX_THREADS
	.align		4
.L_284:
        /*090c*/ 	.byte	0x04, 0x05
        /*090e*/ 	.short	(.L_286 - .L_285)
.L_285:
        /*0910*/ 	.word	0x00000100
        /*0914*/ 	.word	0x00000001
        /*0918*/ 	.word	0x00000001


	//----- nvinfo : EIATTR_CRS_STACK_SIZE
	.align		4
.L_286:
        /*091c*/ 	.byte	0x04, 0x1e
        /*091e*/ 	.short	(.L_288 - .L_287)
.L_287:
        /*0920*/ 	.word	0x00000000
.L_288:


//--------------------- .nv.info._ZN7cutlass13device_kernelIN5flash19enable_sm80_to_sm89INS1_16FlashAttnFwdSm80INS1_25CollectiveMainloopFwdSm80ILi8ELi1ELb1EN4cute5tupleIJNS5_1CILi128EEENS7_ILi96EEES8_EEELi128ENS_6half_tEfNS_4arch4Sm80ELb0ELb1ELb1ELb1ELb1ELb1ELb1ELb1EEENS1_21CollectiveEpilogueFwdINS6_IJS8_S8_S9_EEENS6_IJNS7_ILi1EEESH_SH_EEESB_SD_Li256ELb1ELb1ELb1ELb0EEENS1_36VarlenDynamicPersistentTileSchedulerILi128ELi96ELi256ELi256ELb1ELb1ELb0ELb1ELb0ELb1EEEEEEEEEvNT_6ParamsE --------------------------
	.section	.nv.info._ZN7cutlass13device_kernelIN5flash19enable_sm80_to_sm89INS1_16FlashAttnFwdSm80INS1_25CollectiveMainloopFwdSm80ILi8ELi1ELb1EN4cute5tupleIJNS5_1CILi128EEENS7_ILi96EEES8_EEELi128ENS_6half_tEfNS_4arch4Sm80ELb0ELb1ELb1ELb1ELb1ELb1ELb1ELb1EEENS1_21CollectiveEpilogueFwdINS6_IJS8_S8_S9_EEENS6_IJNS7_ILi1EEESH_SH_EEESB_SD_Li256ELb1ELb1ELb1ELb0EEENS1_36VarlenDynamicPersistentTileSchedulerILi128ELi96ELi256ELi256ELb1ELb1ELb0ELb1ELb0ELb1EEEEEEEEEvNT_6ParamsE,"",@"SHT_CUDA_INFO"
	.sectionflags	@""
	.align	4


	//----- nvinfo : EIATTR_CUDA_API_VERSION
	.align		4
        /*0000*/ 	.byte	0x04, 0x37
        /*0002*/ 	.short	(.L_290 - .L_289)
.L_289:
        /*0004*/ 	.word	0x00000082


	//----- nvinfo : EIATTR_SW2861232_WAR
	.align		4
.L_290:
        /*0008*/ 	.byte	0x01, 0x35
	.zero		2


	//----- nvinfo : EIATTR_PARAM_CBANK
	.align		4
        /*000c*/ 	.byte	0x04, 0x0a
        /*000e*/ 	.short	(.L_292 - .L_291)
	.align		4
.L_291:
        /*0010*/ 	.word	index@(.nv.constant0._ZN7cutlass13device_kernelIN5flash19enable_sm80_to_sm89INS1_16FlashAttnFwdSm80INS1_25CollectiveMainloopFwdSm80ILi8ELi1ELb1EN4cute5tupleIJNS5_1CILi128EEENS7_ILi96EEES8_EEELi128ENS_6half_tEfNS_4arch4Sm80ELb0ELb1ELb1ELb1ELb1ELb1ELb1ELb1EEENS1_21CollectiveEpilogueFwdINS6_IJS8_S8_S9_EEENS6_IJNS7_ILi1EEESH_SH_EEESB_SD_Li256ELb1ELb1ELb1ELb0EEENS1_36VarlenDynamicPersistentTileSchedulerILi128ELi96ELi256ELi256ELb1ELb1ELb0ELb1ELb0ELb1EEEEEEEEEvNT_6ParamsE)
        /*0014*/ 	.short	0x0160
        /*0016*/ 	.short	0x0438


	//----- nvinfo : EIATTR_CBANK_PARAM_SIZE
	.align		4
.L_292:
        /*0018*/ 	.byte	0x03, 0x19
        /*001a*/ 	.short	0x0438


	//----- nvinfo : EIATTR_KPARAM_INFO
	.align		4
        /*001c*/ 	.byte	0x04, 0x17
        /*001e*/ 	.short	(.L_294 - .L_293)
.L_293:
        /*0020*/ 	.word	0x00000000
        /*0024*/ 	.short	0x0000
        /*0026*/ 	.short	0x0000
        /*0028*/ 	.byte	0x00, 0xf0, 0xe1, 0x10


	//----- nvinfo : EIATTR_MAXREG_COUNT
	.align		4
.L_294:
        /*002c*/ 	.byte	0x03, 0x1b
        /*002e*/ 	.short	0x00ff


	//----- nvinfo : EIATTR_NUM_BARRIERS
	.align		4
        /*0030*/ 	.byte	0x02, 0x4c
        /*0032*/ 	.byte	0x06
	.zero		1


	//----- nvinfo : EIATTR_ANNOTATIONS
	.align		4
        /*0034*/ 	.byte	0x04, 0x55
        /*0036*/ 	.short	(.L_296 - .L_295)


	//   ....[0]....
.L_295:
        /* <DEDUP_REMOVED lines=60> */


	//----- nvinfo : EIATTR_MERCURY_ISA_VERSION
	.align		4
.L_296:
        /*03e0*/ 	.byte	0x03, 0x5f
        /*03e2*/ 	.short	0x0000


	//----- nvinfo : EIATTR_INT_WARP_WIDE_INSTR_OFFSETS
	.align		4
        /*03e4*/ 	.byte	0x04, 0x31
        /*03e6*/ 	.short	(.L_298 - .L_297)


	//   ....[0]....
.L_297:
        /*03e8*/ 	.word	0x0001ee30


	//   ....[1]....
        /*03ec*/ 	.word	0x0001eeb0


	//----- nvinfo : EIATTR_COOP_GROUP_MASK_REGIDS
	.align		4
.L_298:
        /*03f0*/ 	.byte	0x04, 0x29
        /*03f2*/ 	.short	(.L_300 - .L_299)


	//   ....[0]....
.L_299:
        /*03f4*/ 	.word	0xffffffff


	//   ....[1]....
        /*03f8*/ 	.word	0xffffffff


	//   ....[2]....
        /*03fc*/ 	.word	0xffffffff


	//   ....[3]....
        /*0400*/ 	.word	0xffffffff


	//   ....[4]....
        /*0404*/ 	.word	0xffffffff


	//   ....[5]....
        /*0408*/ 	.word	0xffffffff


	//   ....[6]....
        /*040c*/ 	.word	0xffffffff


	//   ....[7]....
        /*0410*/ 	.word	0xffffffff


	//   ....[8]....
        /*0414*/ 	.word	0xffffffff


	//   ....[9]....
        /*0418*/ 	.word	0xffffffff


	//   ....[10]....
        /*041c*/ 	.word	0xffffffff


	//   ....[11]....
        /*0420*/ 	.word	0xffffffff


	//   ....[12]....
        /*0424*/ 	.word	0xffffffff


	//   ....[13]....
        /*0428*/ 	.word	0xffffffff


	//   ....[14]....
        /*042c*/ 	.word	0xffffffff


	//   ....[15]....
        /*0430*/ 	.word	0xffffffff


	//   ....[16]....
        /*0434*/ 	.word	0xffffffff


	//   ....[17]....
        /*0438*/ 	.word	0xffffffff


	//   ....[18]....
        /*043c*/ 	.word	0xffffffff


	//   ....[19]....
        /*0440*/ 	.word	0xffffffff


	//   ....[20]....
        /*0444*/ 	.word	0xffffffff


	//   ....[21]....
        /*0448*/ 	.word	0xffffffff


	//   ....[22]....
        /*044c*/ 	.word	0xffffffff


	//   ....[23]....
        /*0450*/ 	.word	0xffffffff


	//   ....[24]....
        /*0454*/ 	.word	0xffffffff


	//   ....[25]....
        /*0458*/ 	.word	0xffffffff


	//   ....[26]....
        /*045c*/ 	.word	0xffffffff


	//   ....[27]....
        /*0460*/ 	.word	0xffffffff


	//   ....[28]....
        /*0464*/ 	.word	0xffffffff


	//   ....[29]....
        /*0468*/ 	.word	0xffffffff


	//   ....[30]....
        /*046c*/ 	.word	0xffffffff


	//   ....[31]....
        /*0470*/ 	.word	0xffffffff


	//   ....[32]....
        /*0474*/ 	.word	0xffffffff


	//   ....[33]....
        /*0478*/ 	.word	0xffffffff


	//   ....[34]....
        /*047c*/ 	.word	0xffffffff


	//   ....[35]....
        /*0480*/ 	.word	0xffffffff


	//   ....[36]....
        /*0484*/ 	.word	0xffffffff


	//   ....[37]....
        /*0488*/ 	.word	0xffffffff


	//   ....[38]....
        /*048c*/ 	.word	0xffffffff


	//   ....[39]....
        /*0490*/ 	.word	0xffffffff


	//   ....[40]....
        /*0494*/ 	.word	0xffffffff


	//   ....[41]....
        /*0498*/ 	.word	0xffffffff


	//   ....[42]....
        /*049c*/ 	.word	0xffffffff


	//   ....[43]....
        /*04a0*/ 	.word	0xffffffff


	//   ....[44]....
        /*04a4*/ 	.word	0xffffffff


	//   ....[45]....
        /*04a8*/ 	.word	0xffffffff


	//   ....[46]....
        /*04ac*/ 	.word	0xffffffff


	//   ....[47]....
        /*04b0*/ 	.word	0xffffffff


	//   ....[48]....
        /*04b4*/ 	.word	0xffffffff


	//   ....[49]....
        /*04b8*/ 	.word	0xffffffff


	//   ....[50]....
        /*04bc*/ 	.word	0xffffffff


	//   ....[51]....
        /*04c0*/ 	.word	0xffffffff


	//   ....[52]....
        /*04c4*/ 	.word	0xffffffff


	//   ....[53]....
        /*04c8*/ 	.word	0xffffffff


	//   ....[54]....
        /*04cc*/ 	.word	0xffffffff


	//   ....[55]....
        /*04d0*/ 	.word	0xffffffff


	//   ....[56]....
        /*04d4*/ 	.word	0xffffffff


	//   ....[57]....
        /*04d8*/ 	.word	0xffffffff


	//   ....[58]....
        /*04dc*/ 	.word	0xffffffff


	//   ....[59]....
        /*04e0*/ 	.word	0xffffffff


	//   ....[60]....
        /*04e4*/ 	.word	0xffffffff


	//   ....[61]....
        /*04e8*/ 	.word	0xffffffff


	//   ....[62]....
        /*04ec*/ 	.word	0xffffffff


	//   ....[63]....
        /*04f0*/ 	.word	0xffffffff


	//   ....[64]....
        /*04f4*/ 	.word	0xffffffff


	//   ....[65]....
        /*04f8*/ 	.word	0xffffffff


	//   ....[66]....
        /*04fc*/ 	.word	0xffffffff


	//   ....[67]....
        /*0500*/ 	.word	0xffffffff


	//   ....[68]....
        /*0504*/ 	.word	0xffffffff


	//   ....[69]....
        /*0508*/ 	.word	0xffffffff


	//   ....[70]....
        /*050c*/ 	.word	0xffffffff


	//   ....[71]....
        /*0510*/ 	.word	0xffffffff


	//   ....[72]....
        /*0514*/ 	.word	0xffffffff


	//   ....[73]....
        /*0518*/ 	.word	0xffffffff


	//   ....[74]....
        /*051c*/ 	.word	0xffffffff


	//   ....[75]....
        /*0520*/ 	.word	0xffffffff


	//   ....[76]....
        /*0524*/ 	.word	0xffffffff


	//   ....[77]....
        /*0528*/ 	.word	0xffffffff


	//   ....[78]....
        /*052c*/ 	.word	0xffffffff


	//   ....[79]....
        /*0530*/ 	.word	0xffffffff


	//   ....[80]....
        /*0534*/ 	.word	0xffffffff


	//   ....[81]....
        /*0538*/ 	.word	0xffffffff


	//   ....[82]....
        /*053c*/ 	.word	0xffffffff


	//   ....[83]....
        /*0540*/ 	.word	0xffffffff


	//   ....[84]....
        /*0544*/ 	.word	0xffffffff


	//   ....[85]....
        /*0548*/ 	.word	0xffffffff


	//   ....[86]....
        /*054c*/ 	.word	0xffffffff


	//   ....[87]....
        /*0550*/ 	.word	0xffffffff


	//   ....[88]....
        /*0554*/ 	.word	0xffffffff


	//   ....[89]....
        /*0558*/ 	.word	0xffffffff


	//   ....[90]....
        /*055c*/ 	.word	0xffffffff


	//   ....[91]....
        /*0560*/ 	.word	0xffffffff


	//   ....[92]....
        /*0564*/ 	.word	0xffffffff


	//   ....[93]....
        /*0568*/ 	.word	0xffffffff


	//   ....[94]....
        /*056c*/ 	.word	0xffffffff


	//   ....[95]....
        /*0570*/ 	.word	0xffffffff


	//   ....[96]....
        /*0574*/ 	.word	0xffffffff


	//   ....[97]....
        /*0578*/ 	.word	0xffffffff


	//   ....[98]....
        /*057c*/ 	.word	0xffffffff


	//   ....[99]....
        /*0580*/ 	.word	0xffffffff


	//   ....[100]....
        /*0584*/ 	.word	0xffffffff


	//   ....[101]....
        /*0588*/ 	.word	0xffffffff


	//   ....[102]....
        /*058c*/ 	.word	0xffffffff


	//   ....[103]....
        /*0590*/ 	.word	0xffffffff


	//   ....[104]....
        /*0594*/ 	.word	0xffffffff


	//   ....[105]....
        /*0598*/ 	.word	0xffffffff


	//   ....[106]....
        /*059c*/ 	.word	0xffffffff


	//   ....[107]....
        /*05a0*/ 	.word	0xffffffff


	//   ....[108]....
        /*05a4*/ 	.word	0xffffffff


	//   ....[109]....
        /*05a8*/ 	.word	0xffffffff


	//   ....[110]....
        /*05ac*/ 	.word	0xffffffff


	//   ....[111]....
        /*05b0*/ 	.word	0xffffffff


	//   ....[112]....
        /*05b4*/ 	.word	0xffffffff


	//   ....[113]....
        /*05b8*/ 	.word	0xffffffff


	//   ....[114]....
        /*05bc*/ 	.word	0xffffffff


	//   ....[115]....
        /*05c0*/ 	.word	0xffffffff


	//   ....[116]....
        /*05c4*/ 	.word	0xffffffff


	//   ....[117]....
        /*05c8*/ 	.word	0xffffffff


	//   ....[118]....
        /*05cc*/ 	.word	0xffffffff


	//   ....[119]....
        /*05d0*/ 	.word	0xffffffff


	//   ....[120]....
        /*05d4*/ 	.word	0xffffffff


	//   ....[121]....
        /*05d8*/ 	.word	0xffffffff


	//   ....[122]....
        /*05dc*/ 	.word	0xffffffff


	//   ....[123]....
        /*05e0*/ 	.word	0xffffffff


	//   ....[124]....
        /*05e4*/ 	.word	0xffffffff


	//   ....[125]....
        /*05e8*/ 	.word	0xffffffff


	//   ....[126]....
        /*05ec*/ 	.word	0xffffffff


	//   ....[127]....
        /*05f0*/ 	.word	0xffffffff


	//   ....[128]....
        /*05f4*/ 	.word	0xffffffff


	//   ....[129]....
        /*05f8*/ 	.word	0xffffffff


	//   ....[130]....
        /*05fc*/ 	.word	0xffffffff


	//   ....[131]....
        /*0600*/ 	.word	0xffffffff


	//   ....[132]....
        /*0604*/ 	.word	0xffffffff


	//   ....[133]....
        /*0608*/ 	.word	0xffffffff


	//   ....[134]....
        /*060c*/ 	.word	0xffffffff


	//   ....[135]....
        /*0610*/ 	.word	0xffffffff


	//   ....[136]....
        /*0614*/ 	.word	0xffffffff


	//   ....[137]....
        /*0618*/ 	.word	0xffffffff


	//   ....[138]....
        /*061c*/ 	.word	0xffffffff


	//   ....[139]....
        /*0620*/ 	.word	0xffffffff


	//   ....[140]....
        /*0624*/ 	.word	0xffffffff


	//   ....[141]....
        /*0628*/ 	.word	0xffffffff


	//   ....[142]....
        /*062c*/ 	.word	0xffffffff


	//   ....[143]....
        /*0630*/ 	.word	0xffffffff


	//   ....[144]....
        /*0634*/ 	.word	0xffffffff


	//   ....[145]....
        /*0638*/ 	.word	0xffffffff


	//   ....[146]....
        /*063c*/ 	.word	0xffffffff


	//   ....[147]....
        /*0640*/ 	.word	0xffffffff


	//   ....[148]....
        /*0644*/ 	.word	0xffffffff


	//   ....[149]....
        /*0648*/ 	.word	0xffffffff


	//   ....[150]....
        /*064c*/ 	.word	0xffffffff


	//   ....[151]....
        /*0650*/ 	.word	0xffffffff


	//   ....[152]....
        /*0654*/ 	.word	0xffffffff


	//   ....[153]....
        /*0658*/ 	.word	0xffffffff


	//   ....[154]....
        /*065c*/ 	.word	0xffffffff


	//   ....[155]....
        /*0660*/ 	.word	0xffffffff


	//   ....[156]....
        /*0664*/ 	.word	0xffffffff


	//   ....[157]....
        /*0668*/ 	.word	0xffffffff


	//   ....[158]....
        /*066c*/ 	.word	0xffffffff


	//   ....[159]....
        /*0670*/ 	.word	0xffffffff


	//   ....[160]....
        /*0674*/ 	.word	0xffffffff


	//   ....[161]....
        /*0678*/ 	.word	0xffffffff


	//   ....[162]....
        /*067c*/ 	.word	0xffffffff


	//   ....[163]....
        /*0680*/ 	.word	0xffffffff


	//   ....[164]....
        /*0684*/ 	.word	0xffffffff


	//   ....[165]....
        /*0688*/ 	.word	0xffffffff


	//   ....[166]....
        /*068c*/ 	.word	0xffffffff


	//   ....[167]....
        /*0690*/ 	.word	0xffffffff


	//   ....[168]....
        /*0694*/ 	.word	0xffffffff


	//   ....[169]....
        /*0698*/ 	.word	0xffffffff


	//   ....[170]....
        /*069c*/ 	.word	0xffffffff


	//   ....[171]....
        /*06a0*/ 	.word	0xffffffff


	//   ....[172]....
        /*06a4*/ 	.word	0xffffffff


	//   ....[173]....
        /*06a8*/ 	.word	0xffffffff


	//   ....[174]....
        /*06ac*/ 	.word	0xffffffff


	//   ....[175]....
        /*06b0*/ 	.word	0xffffffff


	//   ....[176]....
        /*06b4*/ 	.word	0xffffffff


	//   ....[177]....
        /*06b8*/ 	.word	0xffffffff


	//   ....[178]....
        /*06bc*/ 	.word	0xffffffff


	//   ....[179]....
        /*06c0*/ 	.word	0xffffffff


	//   ....[180]....
        /*06c4*/ 	.word	0xffffffff


	//   ....[181]....
        /*06c8*/ 	.word	0xffffffff


	//   ....[182]....
        /*06cc*/ 	.word	0xffffffff


	//   ....[183]....
        /*06d0*/ 	.word	0xffffffff


	//   ....[184]....
        /*06d4*/ 	.word	0xffffffff


	//   ....[185]....
        /*06d8*/ 	.word	0xffffffff


	//   ....[186]....
        /*06dc*/ 	.word	0xffffffff


	//   ....[187]....
        /*06e0*/ 	.word	0xffffffff


	//   ....[188]....
        /*06e4*/ 	.word	0xffffffff


	//   ....[189]....
        /*06e8*/ 	.word	0xffffffff


	//   ....[190]....
        /*06ec*/ 	.word	0xffffffff


	//   ....[191]....
        /*06f0*/ 	.word	0xffffffff


	//   ....[192]....
        /*06f4*/ 	.word	0xffffffff


	//   ....[193]....
        /*06f8*/ 	.word	0xffffffff


	//   ....[194]....
        /*06fc*/ 	.word	0xffffffff


	//   ....[195]....
        /*0700*/ 	.word	0xffffffff


	//   ....[196]....
        /*0704*/ 	.word	0xffffffff


	//   ....[197]....
        /*0708*/ 	.word	0xffffffff


	//   ....[198]....
        /*070c*/ 	.word	0xffffffff


	//   ....[199]....
        /*0710*/ 	.word	0xffffffff


	//   ....[200]....
        /*0714*/ 	.word	0xffffffff


	//   ....[201]....
        /*0718*/ 	.word	0xffffffff


	//   ....[202]....
        /*071c*/ 	.word	0xffffffff


	//   ....[203]....
        /*0720*/ 	.word	0xffffffff


	//   ....[204]....
        /*0724*/ 	.word	0xffffffff


	//   ....[205]....
        /*0728*/ 	.word	0xffffffff


	//   ....[206]....
        /*072c*/ 	.word	0xffffffff


	//   ....[207]....
        /*0730*/ 	.word	0xffffffff


	//   ....[208]....
        /*0734*/ 	.word	0xffffffff


	//   ....[209]....
        /*0738*/ 	.word	0xffffffff


	//   ....[210]....
        /*073c*/ 	.word	0xffffffff


	//   ....[211]....
        /*0740*/ 	.word	0xffffffff


	//   ....[212]....
        /*0744*/ 	.word	0xffffffff


	//   ....[213]....
        /*0748*/ 	.word	0xffffffff


	//   ....[214]....
        /*074c*/ 	.word	0xffffffff


	//   ....[215]....
        /*0750*/ 	.word	0xffffffff


	//   ....[216]....
        /*0754*/ 	.word	0xffffffff


	//   ....[217]....
        /*0758*/ 	.word	0xffffffff


	//   ....[218]....
        /*075c*/ 	.word	0xffffffff


	//   ....[219]....
        /*0760*/ 	.word	0xffffffff


	//   ....[220]....
        /*0764*/ 	.word	0xffffffff


	//   ....[221]....
        /*0768*/ 	.word	0xffffffff


	//   ....[222]....
        /*076c*/ 	.word	0xffffffff


	//   ....[223]....
        /*0770*/ 	.word	0xffffffff


	//   ....[224]....
        /*0774*/ 	.word	0xffffffff


	//   ....[225]....
        /*0778*/ 	.word	0xffffffff


	//   ....[226]....
        /*077c*/ 	.word	0xffffffff


	//   ....[227]....
        /*0780*/ 	.word	0xffffffff


	//   ....[228]....
        /*0784*/ 	.word	0xffffffff


	//   ....[229]....
        /*0788*/ 	.word	0xffffffff


	//   ....[230]....
        /*078c*/ 	.word	0xffffffff


	//   ....[231]....
        /*0790*/ 	.word	0xffffffff


	//   ....[232]....
        /*0794*/ 	.word	0xffffffff


	//   ....[233]....
        /*0798*/ 	.word	0xffffffff


	//   ....[234]....
        /*079c*/ 	.word	0xffffffff


	//   ....[235]....
        /*07a0*/ 	.word	0xffffffff


	//   ....[236]....
        /*07a4*/ 	.word	0xffffffff


	//   ....[237]....
        /*07a8*/ 	.word	0xffffffff


	//   ....[238]....
        /*07ac*/ 	.word	0xffffffff


	//   ....[239]....
        /*07b0*/ 	.word	0xffffffff


	//   ....[240]....
        /*07b4*/ 	.word	0xffffffff


	//   ....[241]....
        /*07b8*/ 	.word	0xffffffff


	//   ....[242]....
        /*07bc*/ 	.word	0xffffffff


	//   ....[243]....
        /*07c0*/ 	.word	0xffffffff


	//   ....[244]....
        /*07c4*/ 	.word	0xffffffff


	//   ....[245]....
        /*07c8*/ 	.word	0xffffffff


	//   ....[246]....
        /*07cc*/ 	.word	0xffffffff


	//   ....[247]....
        /*07d0*/ 	.word	0xffffffff


	//   ....[248]....
        /*07d4*/ 	.word	0xffffffff


	//   ....[249]....
        /*07d8*/ 	.word	0xffffffff


	//   ....[250]....
        /*07dc*/ 	.word	0xffffffff


	//   ....[251]....
        /*07e0*/ 	.word	0xffffffff


	//   ....[252]....
        /*07e4*/ 	.word	0xffffffff


	//   ....[253]....
        /*07e8*/ 	.word	0xffffffff


	//   ....[254]....
        /*07ec*/ 	.word	0xffffffff


	//   ....[255]....
        /*07f0*/ 	.word	0xffffffff


	//   ....[0]....
        /*07f4*/ 	.word	0xffffffff


	//   ....[1]....
        /*07f8*/ 	.word	0xffffffff


	//   ....[2]....
        /*07fc*/ 	.word	0xffffffff


	//   ....[3]....
        /*0800*/ 	.word	0xffffffff


	//   ....[4]....
        /*0804*/ 	.word	0xffffffff


	//   ....[5]....
        /*0808*/ 	.word	0xffffffff


	//   ....[6]....
        /*080c*/ 	.word	0xffffffff


	//   ....[7]....
        /*0810*/ 	.word	0xffffffff


	//   ....[8]....
        /*0814*/ 	.word	0xffffffff


	//   ....[9]....
        /*0818*/ 	.word	0xffffffff


	//   ....[10]....
        /*081c*/ 	.word	0xffffffff


	//   ....[11]....
        /*0820*/ 	.word	0xffffffff


	//   ....[12]....
        /*0824*/ 	.word	0xffffffff


	//   ....[13]....
        /*0828*/ 	.word	0xffffffff


	//   ....[14]....
        /*082c*/ 	.word	0xffffffff


	//   ....[15]....
        /*0830*/ 	.word	0xffffffff


	//   ....[16]....
        /*0834*/ 	.word	0xffffffff


	//   ....[17]....
        /*0838*/ 	.word	0xffffffff


	//   ....[18]....
        /*083c*/ 	.word	0xffffffff


	//   ....[19]....
        /*0840*/ 	.word	0xffffffff


	//   ....[20]....
        /*0844*/ 	.word	0xffffffff


	//   ....[21]....
        /*0848*/ 	.word	0xffffffff


	//   ....[22]....
        /*084c*/ 	.word	0xffffffff


	//   ....[23]....
        /*0850*/ 	.word	0xffffffff


	//   ....[24]....
        /*0854*/ 	.word	0xffffffff


	//   ....[25]....
        /*0858*/ 	.word	0xffffffff


	//   ....[26]....
        /*085c*/ 	.word	0xffffffff


	//   ....[27]....
        /*0860*/ 	.word	0xffffffff


	//   ....[28]....
        /*0864*/ 	.word	0xffffffff


	//   ....[29]....
        /*0868*/ 	.word	0xffffffff


	//   ....[30]....
        /*086c*/ 	.word	0xffffffff


	//   ....[31]....
        /*0870*/ 	.word	0xffffffff


	//   ....[32]....
        /*0874*/ 	.word	0xffffffff


	//   ....[33]....
        /*0878*/ 	.word	0xffffffff


	//   ....[34]....
        /*087c*/ 	.word	0xffffffff


	//   ....[35]....
        /*0880*/ 	.word	0xffffffff


	//   ....[36]....
        /*0884*/ 	.word	0xffffffff


	//   ....[37]....
        /*0888*/ 	.word	0xffffffff


	//   ....[38]....
        /*088c*/ 	.word	0xffffffff


	//   ....[39]....
        /*0890*/ 	.word	0xffffffff


	//   ....[40]....
        /*0894*/ 	.word	0xffffffff


	//   ....[41]....
        /*0898*/ 	.word	0xffffffff


	//   ....[42]....
        /*089c*/ 	.word	0xffffffff


	//   ....[43]....
        /*08a0*/ 	.word	0xffffffff


	//   ....[44]....
        /*08a4*/ 	.word	0xffffffff


	//   ....[45]....
        /*08a8*/ 	.word	0xffffffff


	//   ....[46]....
        /*08ac*/ 	.word	0xffffffff


	//   ....[47]....
        /*08b0*/ 	.word	0xffffffff


	//   ....[48]....
        /*08b4*/ 	.word	0xffffffff


	//   ....[49]....
        /*08b8*/ 	.word	0xffffffff


	//   ....[50]....
        /*08bc*/ 	.word	0xffffffff


	//   ....[51]....
        /*08c0*/ 	.word	0xffffffff


	//   ....[52]....
        /*08c4*/ 	.word	0xffffffff


	//   ....[53]....
        /*08c8*/ 	.word	0xffffffff


	//   ....[54]....
        /*08cc*/ 	.word	0xffffffff


	//   ....[55]....
        /*08d0*/ 	.word	0xffffffff


	//   ....[56]....
        /*08d4*/ 	.word	0xffffffff


	//   ....[57]....
        /*08d8*/ 	.word	0xffffffff


	//----- nvinfo : EIATTR_COOP_GROUP_INSTR_OFFSETS
	.align		4
.L_300:
        /*08dc*/ 	.byte	0x04, 0x28
        /*08de*/ 	.short	(.L_302 - .L_301)


	//   ....[0]....
.L_301:
        /*08e0*/ 	.word	0x00000050


	//   ....[1]....
        /*08e4*/ 	.word	0x00000200


	//   ....[2]....
        /*08e8*/ 	.word	0x00000230


	//   ....[3]....
        /*08ec*/ 	.word	0x00000260


	//   ....[4]....
        /*08f0*/ 	.word	0x00000290


	//   ....[5]....
        /*08f4*/ 	.word	0x000002c0


	//   ....[6]....
        /*08f8*/ 	.word	0x000002f0


	//   ....[7]....
        /*08fc*/ 	.word	0x00000450


	//   ....[8]....
        /*0900*/ 	.word	0x00000490


	//   ....[9]....
        /*0904*/ 	.word	0x000004c0


	//   ....[10]....
        /*0908*/ 	.word	0x000004f0


	//   ....[11]....
        /*090c*/ 	.word	0x00000520


	//   ....[12]....
        /*0910*/ 	.word	0x00000550


	//   ....[13]....
        /*0914*/ 	.word	0x000005e0


	//   ....[14]....
        /*0918*/ 	.word	0x00000630


	//   ....[15]....
        /*091c*/ 	.word	0x00000650


	//   ....[16]....
        /*0920*/ 	.word	0x000006b0


	//   ....[17]....
        /*0924*/ 	.word	0x00003e80


	//   ....[18]....
        /*0928*/ 	.word	0x00003ed0


	//   ....[19]....
        /*092c*/ 	.word	0x000046a0


	//   ....[20]....
        /*0930*/ 	.word	0x000046c0


	//   ....[21]....
        /*0934*/ 	.word	0x00004e10


	//   ....[22]....
        /*0938*/ 	.word	0x00004e20


	//   ....[23]....
        /*093c*/ 	.word	0x00005630


	//   ....[24]....
        /*0940*/ 	.word	0x00005650


	//   ....[25]....
        /*0944*/ 	.word	0x000062c0


	//   ....[26]....
        /*0948*/ 	.word	0x000062f0


	//   ....[27]....
        /*094c*/ 	.word	0x00006ae0


	//   ....[28]....
        /*0950*/ 	.word	0x00006b00


	//   ....[29]....
        /*0954*/ 	.word	0x00007310


	//   ....[30]....
        /*0958*/ 	.word	0x00007340


	//   ....[31]....
        /*095c*/ 	.word	0x00007450


	//   ....[32]....
        /*0960*/ 	.word	0x00007480


	//   ....[33]....
        /*0964*/ 	.word	0x00007550


	//   ....[34]....
        /*0968*/ 	.word	0x00007570


	//   ....[35]....
        /*096c*/ 	.word	0x00007940


	//   ....[36]....
        /*0970*/ 	.word	0x00007960


	//   ....[37]....
        /*0974*/ 	.word	0x00007b20


	//   ....[38]....
        /*0978*/ 	.word	0x00007b50


	//   ....[39]....
        /*097c*/ 	.word	0x00007c20


	//   ....[40]....
        /*0980*/ 	.word	0x00007c50


	//   ....[41]....
        /*0984*/ 	.word	0x00008cb0


	//   ....[42]....
        /*0988*/ 	.word	0x00008ce0


	//   ....[43]....
        /*098c*/ 	.word	0x00008d00


	//   ....[44]....
        /*0990*/ 	.word	0x00008d20


	//   ....[45]....
        /*0994*/ 	.word	0x00008d40


	//   ....[46]....
        /*0998*/ 	.word	0x00008d60


	//   ....[47]....
        /*099c*/ 	.word	0x00008e90


	//   ....[48]....
        /*09a0*/ 	.word	0x00008ef0


	//   ....[49]....
        /*09a4*/ 	.word	0x00008f50


	//   ....[50]....
        /*09a8*/ 	.word	0x00008f70


	//   ....[51]....
        /*09ac*/ 	.word	0x000090e0


	//   ....[52]....
        /*09b0*/ 	.word	0x000090f0


	//   ....[53]....
        /*09b4*/ 	.word	0x00009190


	//   ....[54]....
        /*09b8*/ 	.word	0x000091a0


	//   ....[55]....
        /*09bc*/ 	.word	0x00009460


	//   ....[56]....
        /*09c0*/ 	.word	0x000094d0


	//   ....[57]....
        /*09c4*/ 	.word	0x00009520


	//   ....[58]....
        /*09c8*/ 	.word	0x00009540


	//   ....[59]....
        /*09cc*/ 	.word	0x000096e0


	//   ....[60]....
        /*09d0*/ 	.word	0x000097a0


	//   ....[61]....
        /*09d4*/ 	.word	0x000097e0


	//   ....[62]....
        /*09d8*/ 	.word	0x00009810


	//   ....[63]....
        /*09dc*/ 	.word	0x000099e0


	//   ....[64]....
        /*09e0*/ 	.word	0x00009aa0


	//   ....[65]....
        /*09e4*/ 	.word	0x00009ae0


	//   ....[66]....
        /*09e8*/ 	.word	0x00009b20


	//   ....[67]....
        /*09ec*/ 	.word	0x00009d00


	//   ....[68]....
        /*09f0*/ 	.word	0x00009dc0


	//   ....[69]....
        /*09f4*/ 	.word	0x00009e00


	//   ....[70]....
        /*09f8*/ 	.word	0x00009e30


	//   ....[71]....
        /*09fc*/ 	.word	0x0000b9d0


	//   ....[72]....
        /*0a00*/ 	.word	0x0000b9f0


	//   ....[73]....
        /*0a04*/ 	.word	0x0000ba10


	//   ....[74]....
        /*0a08*/ 	.word	0x0000ba30


	//   ....[75]....
        /*0a0c*/ 	.word	0x0000baf0


	//   ....[76]....
        /*0a10*/ 	.word	0x0000bb10


	//   ....[77]....
        /*0a14*/ 	.word	0x0000bb30


	//   ....[78]....
        /*0a18*/ 	.word	0x0000bb50


	//   ....[79]....
        /*0a1c*/ 	.word	0x0000bd50


	//   ....[80]....
        /*0a20*/ 	.word	0x0000bd90


	//   ....[81]....
        /*0a24*/ 	.word	0x0000bda0


	//   ....[82]....
        /*0a28*/ 	.word	0x0000bdb0


	//   ....[83]....
        /*0a2c*/ 	.word	0x0000bf20


	//   ....[84]....
        /*0a30*/ 	.word	0x0000bf40


	//   ....[85]....
        /*0a34*/ 	.word	0x0000bf60


	//   ....[86]....
        /*0a38*/ 	.word	0x0000bf80


	//   ....[87]....
        /*0a3c*/ 	.word	0x0000df70


	//   ....[88]....
        /*0a40*/ 	.word	0x0000dfa0


	//   ....[89]....
        /*0a44*/ 	.word	0x0000dfd0


	//   ....[90]....
        /*0a48*/ 	.word	0x0000dfe0


	//   ....[91]....
        /*0a4c*/ 	.word	0x0000e240


	//   ....[92]....
        /*0a50*/ 	.word	0x0000e260


	//   ....[93]....
        /*0a54*/ 	.word	0x0000f3d0


	//   ....[94]....
        /*0a58*/ 	.word	0x0000f3f0


	//   ....[95]....
        /*0a5c*/ 	.word	0x0000f420


	//   ....[96]....
        /*0a60*/ 	.word	0x0000f430


	//   ....[97]....
        /*0a64*/ 	.word	0x0000f510


	//   ....[98]....
        /*0a68*/ 	.word	0x0000f530


	//   ....[99]....
        /*0a6c*/ 	.word	0x0000f760


	//   ....[100]....
        /*0a70*/ 	.word	0x00010160


	//   ....[101]....
        /*0a74*/ 	.word	0x00010ba0


	//   ....[102]....
        /*0a78*/ 	.word	0x00010bd0


	//   ....[103]....
        /*0a7c*/ 	.word	0x00010be0


	//   ....[104]....
        /*0a80*/ 	.word	0x00010c10


	//   ....[105]....
        /*0a84*/ 	.word	0x000124e0


	//   ....[106]....
        /*0a88*/ 	.word	0x00012500


	//   ....[107]....
        /*0a8c*/ 	.word	0x000125b0


	//   ....[108]....
        /*0a90*/ 	.word	0x000125c0


	//   ....[109]....
        /*0a94*/ 	.word	0x000125d0


	//   ....[110]....
        /*0a98*/ 	.word	0x000125e0


	//   ....[111]....
        /*0a9c*/ 	.word	0x00013880


	//   ....[112]....
        /*0aa0*/ 	.word	0x000138a0


	//   ....[113]....
        /*0aa4*/ 	.word	0x00013950


	//   ....[114]....
        /*0aa8*/ 	.word	0x00013960


	//   ....[115]....
        /*0aac*/ 	.word	0x00013970


	//   ....[116]....
        /*0ab0*/ 	.word	0x00013980


	//   ....[117]....
        /*0ab4*/ 	.word	0x00013bf0


	//   ....[118]....
        /*0ab8*/ 	.word	0x00014640


	//   ....[119]....
        /*0abc*/ 	.word	0x000150e0


	//   ....[120]....
        /*0ac0*/ 	.word	0x00015110


	//   ....[121]....
        /*0ac4*/ 	.word	0x00015130


	//   ....[122]....
        /*0ac8*/ 	.word	0x00015150


	//   ....[123]....
        /*0acc*/ 	.word	0x00016ef0


	//   ....[124]....
        /*0ad0*/ 	.word	0x00016f10


	//   ....[125]....
        /*0ad4*/ 	.word	0x00016fc0


	//   ....[126]....
        /*0ad8*/ 	.word	0x00016fd0


	//   ....[127]....
        /*0adc*/ 	.word	0x00016fe0


	//   ....[128]....
        /*0ae0*/ 	.word	0x00016ff0


	//   ....[129]....
        /*0ae4*/ 	.word	0x00018280


	//   ....[130]....
        /*0ae8*/ 	.word	0x000182a0


	//   ....[131]....
        /*0aec*/ 	.word	0x00018350


	//   ....[132]....
        /*0af0*/ 	.word	0x00018360


	//   ....[133]....
        /*0af4*/ 	.word	0x00018370


	//   ....[134]....
        /*0af8*/ 	.word	0x00018380


	//   ....[135]....
        /*0afc*/ 	.word	0x00018830


	//   ....[136]....
        /*0b00*/ 	.word	0x00018860


	//   ....[137]....
        /*0b04*/ 	.word	0x00018880


	//   ....[138]....
        /*0b08*/ 	.word	0x000188a0


	//   ....[139]....
        /*0b0c*/ 	.word	0x0001a390


	//   ....[140]....
        /*0b10*/ 	.word	0x0001a3a0


	//   ....[141]....
        /*0b14*/ 	.word	0x0001a400


	//   ....[142]....
        /*0b18*/ 	.word	0x0001a430


	//   ....[143]....
        /*0b1c*/ 	.word	0x0001a4a0


	//   ....[144]....
        /*0b20*/ 	.word	0x0001a4d0


	//   ....[145]....
        /*0b24*/ 	.word	0x0001b6b0


	//   ....[146]....
        /*0b28*/ 	.word	0x0001b6d0


	//   ....[147]....
        /*0b2c*/ 	.word	0x0001b760


	//   ....[148]....
        /*0b30*/ 	.word	0x0001b770


	//   ....[149]....
        /*0b34*/ 	.word	0x0001b780


	//   ....[150]....
        /*0b38*/ 	.word	0x0001b790


	//   ....[151]....
        /*0b3c*/ 	.word	0x0001b980


	//   ....[152]....
        /*0b40*/ 	.word	0x0001c3d0


	//   ....[153]....
        /*0b44*/ 	.word	0x0001ce70


	//   ....[154]....
        /*0b48*/ 	.word	0x0001cea0


	//   ....[155]....
        /*0b4c*/ 	.word	0x0001cec0


	//   ....[156]....
        /*0b50*/ 	.word	0x0001cee0


	//   ....[157]....
        /*0b54*/ 	.word	0x0001e800


	//   ....[158]....
        /*0b58*/ 	.word	0x0001e830


	//   ....[159]....
        /*0b5c*/ 	.word	0x0001e840


	//   ....[160]....
        /*0b60*/ 	.word	0x0001e870


	//   ....[161]....
        /*0b64*/ 	.word	0x0001f8f0


	//   ....[162]....
        /*0b68*/ 	.word	0x0001f900


	//   ....[163]....
        /*0b6c*/ 	.word	0x0001f920


	//   ....[164]....
        /*0b70*/ 	.word	0x0001f940


	//   ....[165]....
        /*0b74*/ 	.word	0x0001fc70


	//   ....[166]....
        /*0b78*/ 	.word	0x0001fc90


	//   ....[167]....
        /*0b7c*/ 	.word	0x0001fd70


	//   ....[168]....
        /*0b80*/ 	.word	0x0001fd80


	//   ....[169]....
        /*0b84*/ 	.word	0x0001fe70


	//   ....[170]....
        /*0b88*/ 	.word	0x0001fe90


	//   ....[171]....
        /*0b8c*/ 	.word	0x0001ff80


	//   ....[172]....
        /*0b90*/ 	.word	0x0001ff90


	//   ....[173]....
        /*0b94*/ 	.word	0x00020280


	//   ....[174]....
        /*0b98*/ 	.word	0x000202a0


	//   ....[175]....
        /*0b9c*/ 	.word	0x000209c0


	//   ....[176]....
        /*0ba0*/ 	.word	0x000209d0


	//   ....[177]....
        /*0ba4*/ 	.word	0x00021880


	//   ....[178]....
        /*0ba8*/ 	.word	0x000218a0


	//   ....[179]....
        /*0bac*/ 	.word	0x00021990


	//   ....[180]....
        /*0bb0*/ 	.word	0x000219a0


	//   ....[181]....
        /*0bb4*/ 	.word	0x00021a90


	//   ....[182]....
        /*0bb8*/ 	.word	0x00021ab0


	//   ....[183]....
        /*0bbc*/ 	.word	0x00021ba0


	//   ....[184]....
        /*0bc0*/ 	.word	0x00021bb0


	//   ....[185]....
        /*0bc4*/ 	.word	0x00021d60


	//   ....[186]....
        /*0bc8*/ 	.word	0x00021d80


	//   ....[187]....
        /*0bcc*/ 	.word	0x00021eb0


	//   ....[188]....
        /*0bd0*/ 	.word	0x00021ef0


	//   ....[189]....
        /*0bd4*/ 	.word	0x00021f20


	//   ....[190]....
        /*0bd8*/ 	.word	0x00021f50


	//   ....[191]....
        /*0bdc*/ 	.word	0x00021f80


	//   ....[192]....
        /*0be0*/ 	.word	0x00021fb0


	//   ....[193]....
        /*0be4*/ 	.word	0x00022120


	//   ....[194]....
        /*0be8*/ 	.word	0x00022160


	//   ....[195]....
        /*0bec*/ 	.word	0x00022190


	//   ....[196]....
        /*0bf0*/ 	.word	0x000221c0


	//   ....[197]....
        /*0bf4*/ 	.word	0x000221f0


	//   ....[198]....
        /*0bf8*/ 	.word	0x00022220


	//   ....[199]....
        /*0bfc*/ 	.word	0x000222b0


	//   ....[200]....
        /*0c00*/ 	.word	0x00022310


	//   ....[201]....
        /*0c04*/ 	.word	0x00022320


	//   ....[202]....
        /*0c08*/ 	.word	0x00022380


	//   ....[203]....
        /*0c0c*/ 	.word	0x00022dd0


	//   ....[204]....
        /*0c10*/ 	.word	0x00022e20


	//   ....[205]....
        /*0c14*/ 	.word	0x00022e80


	//   ....[206]....
        /*0c18*/ 	.word	0x00022ee0


	//   ....[207]....
        /*0c1c*/ 	.word	0x00022f40


	//   ....[208]....
        /*0c20*/ 	.word	0x00022fb0


	//   ....[209]....
        /*0c24*/ 	.word	0x00023000


	//   ....[210]....
        /*0c28*/ 	.word	0x00023060


	//   ....[211]....
        /*0c2c*/ 	.word	0x000230d0


	//   ....[212]....
        /*0c30*/ 	.word	0x00023140


	//   ....[213]....
        /*0c34*/ 	.word	0x000231b0


	//   ....[214]....
        /*0c38*/ 	.word	0x00023220


	//   ....[215]....
        /*0c3c*/ 	.word	0x00023340


	//   ....[216]....
        /*0c40*/ 	.word	0x000233a0


	//   ....[217]....
        /*0c44*/ 	.word	0x000234e0


	//   ....[218]....
        /*0c48*/ 	.word	0x00023540


	//   ....[219]....
        /*0c4c*/ 	.word	0x000235b0


	//   ....[220]....
        /*0c50*/ 	.word	0x00023620


	//   ....[221]....
        /*0c54*/ 	.word	0x00023680


	//   ....[222]....
        /*0c58*/ 	.word	0x000236e0


	//   ....[223]....
        /*0c5c*/ 	.word	0x00023730


	//   ....[224]....
        /*0c60*/ 	.word	0x00023770


	//   ....[225]....
        /*0c64*/ 	.word	0x000237e0


	//   ....[226]....
        /*0c68*/ 	.word	0x00023850


	//   ....[227]....
        /*0c6c*/ 	.word	0x00023970


	//   ....[228]....
        /*0c70*/ 	.word	0x000239d0


	//   ....[229]....
        /*0c74*/ 	.word	0x00023b10


	//   ....[230]....
        /*0c78*/ 	.word	0x00023b70


	//   ....[231]....
        /*0c7c*/ 	.word	0x00023be0


	//   ....[232]....
        /*0c80*/ 	.word	0x00023c50


	//   ....[233]....
        /*0c84*/ 	.word	0x00023d70


	//   ....[234]....
        /*0c88*/ 	.word	0x00023dd0


	//   ....[235]....
        /*0c8c*/ 	.word	0x00023f10


	//   ....[236]....
        /*0c90*/ 	.word	0x00023f70


	//   ....[237]....
        /*0c94*/ 	.word	0x00023fe0


	//   ....[238]....
        /*0c98*/ 	.word	0x00024050


	//   ....[239]....
        /*0c9c*/ 	.word	0x000240a0


	//   ....[240]....
        /*0ca0*/ 	.word	0x000240f0


	//   ....[241]....
        /*0ca4*/ 	.word	0x00024140


	//   ....[242]....
        /*0ca8*/ 	.word	0x00024180


	//   ....[243]....
        /*0cac*/ 	.word	0x000241f0


	//   ....[244]....
        /*0cb0*/ 	.word	0x00024260


	//   ....[245]....
        /*0cb4*/ 	.word	0x00024380


	//   ....[246]....
        /*0cb8*/ 	.word	0x000243e0


	//   ....[247]....
        /*0cbc*/ 	.word	0x00024520


	//   ....[248]....
        /*0cc0*/ 	.word	0x00024580


	//   ....[249]....
        /*0cc4*/ 	.word	0x000245f0


	//   ....[250]....
        /*0cc8*/ 	.word	0x00024660


	//   ....[251]....
        /*0ccc*/ 	.word	0x00024780


	//   ....[252]....
        /*0cd0*/ 	.word	0x000247e0


	//   ....[253]....
        /*0cd4*/ 	.word	0x00024920


	//   ....[254]....
        /*0cd8*/ 	.word	0x00024980


	//   ....[255]....
        /*0cdc*/ 	.word	0x000249d0


	//   ....[0]....
        /*0ce0*/ 	.word	0x00024a20


	//   ....[1]....
        /*0ce4*/ 	.word	0x00024a70


	//   ....[2]....
        /*0ce8*/ 	.word	0x00024ab0


	//   ....[3]....
        /*0cec*/ 	.word	0x00024b20


	//   ....[4]....
        /*0cf0*/ 	.word	0x00024b80


	//   ....[5]....
        /*0cf4*/ 	.word	0x00024bf0


	//   ....[6]....
        /*0cf8*/ 	.word	0x00024cd0


	//   ....[7]....
        /*0cfc*/ 	.word	0x00024d30


	//   ....[8]....
        /*0d00*/ 	.word	0x00024e10


	//   ....[9]....
        /*0d04*/ 	.word	0x00024e70


	//   ....[10]....
        /*0d08*/ 	.word	0x00024ee0


	//   ....[11]....
        /*0d0c*/ 	.word	0x00024f50


	//   ....[12]....
        /*0d10*/ 	.word	0x00024fa0


	//   ....[13]....
        /*0d14*/ 	.word	0x00024ff0


	//   ....[14]....
        /*0d18*/ 	.word	0x00025040


	//   ....[15]....
        /*0d1c*/ 	.word	0x00025080


	//   ....[16]....
        /*0d20*/ 	.word	0x000250e0


	//   ....[17]....
        /*0d24*/ 	.word	0x00025140


	//   ....[18]....
        /*0d28*/ 	.word	0x00025190


	//   ....[19]....
        /*0d2c*/ 	.word	0x000251d0


	//   ....[20]....
        /*0d30*/ 	.word	0x00025240


	//   ....[21]....
        /*0d34*/ 	.word	0x000252b0


	//   ....[22]....
        /*0d38*/ 	.word	0x00025320


	//   ....[23]....
        /*0d3c*/ 	.word	0x00025380


	//   ....[24]....
        /*0d40*/ 	.word	0x000253f0


	//   ....[25]....
        /*0d44*/ 	.word	0x00025460


	//   ....[26]....
        /*0d48*/ 	.word	0x000254d0


	//   ....[27]....
        /*0d4c*/ 	.word	0x00025530


	//   ....[28]....
        /*0d50*/ 	.word	0x000255a0


	//   ....[29]....
        /*0d54*/ 	.word	0x00025610


	//   ....[30]....
        /*0d58*/ 	.word	0x00025680


	//   ....[31]....
        /*0d5c*/ 	.word	0x000256e0


	//   ....[32]....
        /*0d60*/ 	.word	0x00025750


	//   ....[33]....
        /*0d64*/ 	.word	0x000257c0


	//   ....[34]....
        /*0d68*/ 	.word	0x00025830


	//   ....[35]....
        /*0d6c*/ 	.word	0x00025890


	//   ....[36]....
        /*0d70*/ 	.word	0x00025900


	//   ....[37]....
        /*0d74*/ 	.word	0x00025970


	//   ....[38]....
        /*0d78*/ 	.word	0x000259e0


	//   ....[39]....
        /*0d7c*/ 	.word	0x00025a40


	//   ....[40]....
        /*0d80*/ 	.word	0x00025ab0


	//   ....[41]....
        /*0d84*/ 	.word	0x00025b20


	//   ....[42]....
        /*0d88*/ 	.word	0x00025b70


	//   ....[43]....
        /*0d8c*/ 	.word	0x00025bb0


	//   ....[44]....
        /*0d90*/ 	.word	0x00025c00


	//   ....[45]....
        /*0d94*/ 	.word	0x00025c50


	//   ....[46]....
        /*0d98*/ 	.word	0x00025ca0


	//   ....[47]....
        /*0d9c*/ 	.word	0x00025d10


	//   ....[48]....
        /*0da0*/ 	.word	0x00025d60


	//   ....[49]....
        /*0da4*/ 	.word	0x00025da0


	//   ....[50]....
        /*0da8*/ 	.word	0x00025df0


	//   ....[51]....
        /*0dac*/ 	.word	0x00025e40


	//   ....[52]....
        /*0db0*/ 	.word	0x00025e90


	//   ....[53]....
        /*0db4*/ 	.word	0x00025f00


	//   ....[54]....
        /*0db8*/ 	.word	0x00025f50


	//   ....[55]....
        /*0dbc*/ 	.word	0x00025fb0


	//   ....[56]....
        /*0dc0*/ 	.word	0x00026010


	//   ....[57]....
        /*0dc4*/ 	.word	0x00026080


	//----- nvinfo : EIATTR_EXIT_INSTR_OFFSETS
	.align		4
.L_302:
        /*0dc8*/ 	.byte	0x04, 0x1c
        /*0dca*/ 	.short	(.L_304 - .L_303)


	//   ....[0]....
.L_303:
        /*0dcc*/ 	.word	0x000010d0


	//   ....[1]....
        /*0dd0*/ 	.word	0x00022da0


	//----- nvinfo : EIATTR_MAX_THREADS
	.align		4
.L_304:
        /*0dd4*/ 	.byte	0x04, 0x05
        /*0dd6*/ 	.short	(.L_306 - .L_305)
.L_305:
        /*0dd8*/ 	.word	0x00000100
        /*0ddc*/ 	.word	0x00000001
        /*0de0*/ 	.word	0x00000001


	//----- nvinfo : EIATTR_CRS_STACK_SIZE
	.align		4
.L_306:
        /*0de4*/ 	.byte	0x04, 0x1e
        /*0de6*/ 	.short	(.L_308 - .L_307)
.L_307:
        /*0de8*/ 	.word	0x00000000
.L_308:


//--------------------- .nv.info._ZN7cutlass13device_kernelIN5flash19enable_sm80_to_sm89INS1_16FlashAttnFwdSm80INS1_25CollectiveMainloopFwdSm80ILi4ELi1ELb0EN4cute5tupleIJNS5_1CILi128EEENS7_ILi64EEES8_EEELi128ENS_6half_tEfNS_4arch4Sm80ELb1ELb0ELb1ELb0ELb1ELb0ELb1ELb1EEENS1_21CollectiveEpilogueFwdINS6_IJS8_S8_S9_EEENS6_IJNS7_ILi1EEESH_SH_EEESB_SD_Li128ELb0ELb1ELb1ELb0EEENS1_30DynamicPersistentTileSchedulerILi128ELi128ELb1ELb1ELb0EEEEEEEEEvNT_6ParamsE --------------------------
	.section	.nv.info._ZN7cutlass13device_kernelIN5flash19enable_sm80_to_sm89INS1_16FlashAttnFwdSm80INS1_25CollectiveMainloopFwdSm80ILi4ELi1ELb0EN4cute5tupleIJNS5_1CILi128EEENS7_ILi64EEES8_EEELi128ENS_6half_tEfNS_4arch4Sm80ELb1ELb0ELb1ELb0ELb1ELb0ELb1ELb1EEENS1_21CollectiveEpilogueFwdINS6_IJS8_S8_S9_EEENS6_IJNS7_ILi1EEESH_SH_EEESB_SD_Li128ELb0ELb1ELb1ELb0EEENS1_30DynamicPersistentTileSchedulerILi128ELi128ELb1ELb1ELb0EEEEEEEEEvNT_6ParamsE,"",@"SHT_CUDA_INFO"
	.sectionflags	@""
	.align	4


	//----- nvinfo : EIATTR_CUDA_API_VERSION
	.align		4
        /*0000*/ 	.byte	0x04, 0x37
        /*0002*/ 	.short	(.L_310 - .L_309)
.L_309:
        /*0004*/ 	.word	0x00000082


	//----- nvinfo : EIATTR_SW2861232_WAR
	.align		4
.L_310:
        /*0008*/ 	.byte	0x01, 0x35
	.zero		2


	//----- nvinfo : EIATTR_PARAM_CBANK
	.align		4
        /*000c*/ 	.byte	0x04, 0x0a
        /*000e*/ 	.short	(.L_312 - .L_311)
	.align		4
.L_311:
        /*0010*/ 	.word	index@(.nv.constant0._ZN7cutlass13device_kernelIN5flash19enable_sm80_to_sm89INS1_16FlashAttnFwdSm80INS1_25CollectiveMainloopFwdSm80ILi4ELi1ELb0EN4cute5tupleIJNS5_1CILi128EEENS7_ILi64EEES8_EEELi128ENS_6half_tEfNS_4arch4Sm80ELb1ELb0ELb1ELb0ELb1ELb0ELb1ELb1EEENS1_21CollectiveEpilogueFwdINS6_IJS8_S8_S9_EEENS6_IJNS7_ILi1EEESH_SH_EEESB_SD_Li128ELb0ELb1ELb1ELb0EEENS1_30DynamicPersistentTileSchedulerILi128ELi128ELb1ELb1ELb0EEEEEEEEEvNT_6ParamsE)
        /*0014*/ 	.short	0x0160
        /*0016*/ 	.short	0x0428


	//----- nvinfo : EIATTR_CBANK_PARAM_SIZE
	.align		4
.L_312:
        /*0018*/ 	.byte	0x03, 0x19
        /*001a*/ 	.short	0x0428


	//----- nvinfo : EIATTR_KPARAM_INFO
	.align		4
        /*001c*/ 	.byte	0x04, 0x17
        /*001e*/ 	.short	(.L_314 - .L_313)
.L_313:
        /*0020*/ 	.word	0x00000000
        /*0024*/ 	.short	0x0000
        /*0026*/ 	.short	0x0000
        /*0028*/ 	.byte	0x00, 0xf0, 0xa1, 0x10


	//----- nvinfo : EIATTR_MAXREG_COUNT
	.align		4
.L_314:
        /*002c*/ 	.byte	0x03, 0x1b
        /*002e*/ 	.short	0x00ff


	//----- nvinfo : EIATTR_NUM_BARRIERS
	.align		4
        /*0030*/ 	.byte	0x02, 0x4c
        /*0032*/ 	.byte	0x06
	.zero		1


	//----- nvinfo : EIATTR_ANNOTATIONS
	.align		4
        /*0034*/ 	.byte	0x04, 0x55
        /*0036*/ 	.short	(.L_316 - .L_315)


	//   ....[0]....
.L_315:
        /* <DEDUP_REMOVED lines=127> */


	//----- nvinfo : EIATTR_MERCURY_ISA_VERSION
	.align		4
.L_316:
        /*0810*/ 	.byte	0x03, 0x5f
        /*0812*/ 	.short	0x0000


	//----- nvinfo : EIATTR_INT_WARP_WIDE_INSTR_OFFSETS
	.align		4
        /*0814*/ 	.byte	0x04, 0x31
        /*0816*/ 	.short	(.L_318 - .L_317)


	//   ....[0]....
.L_317:
        /*0818*/ 	.word	0x000117d0


	//   ....[1]....
        /*081c*/ 	.word	0x00011870


	//----- nvinfo : EIATTR_COOP_GROUP_MASK_REGIDS
	.align		4
.L_318:
        /*0820*/ 	.byte	0x04, 0x29
        /*0822*/ 	.short	(.L_320 - .L_319)


	//   ....[0]....
.L_319:
        /*0824*/ 	.word	0xffffffff


	//   ....[1]....
        /*0828*/ 	.word	0xffffffff


	//   ....[2]....
        /*082c*/ 	.word	0xffffffff


	//   ....[3]....
        /*0830*/ 	.word	0xffffffff


	//   ....[4]....
        /*0834*/ 	.word	0xffffffff


	//   ....[5]....
        /*0838*/ 	.word	0xffffffff


	//   ....[6]....
        /*083c*/ 	.word	0xffffffff


	//   ....[7]....
        /*0840*/ 	.word	0xffffffff


	//   ....[8]....
        /*0844*/ 	.word	0xffffffff


	//   ....[9]....
        /*0848*/ 	.word	0xffffffff


	//   ....[10]....
        /*084c*/ 	.word	0xffffffff


	//   ....[11]....
        /*0850*/ 	.word	0xffffffff


	//   ....[12]....
        /*0854*/ 	.word	0xffffffff


	//   ....[13]....
        /*0858*/ 	.word	0xffffffff


	//   ....[14]....
        /*085c*/ 	.word	0xffffffff


	//   ....[15]....
        /*0860*/ 	.word	0xffffffff


	//   ....[16]....
        /*0864*/ 	.word	0xffffffff


	//   ....[17]....
        /*0868*/ 	.word	0xffffffff


	//   ....[18]....
        /*086c*/ 	.word	0xffffffff


	//   ....[19]....
        /*0870*/ 	.word	0xffffffff


	//   ....[20]....
        /*0874*/ 	.word	0xffffffff


	//   ....[21]....
        /*0878*/ 	.word	0xffffffff


	//   ....[22]....
        /*087c*/ 	.word	0xffffffff


	//   ....[23]....
        /*0880*/ 	.word	0xffffffff


	//   ....[24]....
        /*0884*/ 	.word	0xffffffff


	//   ....[25]....
        /*0888*/ 	.word	0xffffffff


	//   ....[26]....
        /*088c*/ 	.word	0xffffffff


	//   ....[27]....
        /*0890*/ 	.word	0xffffffff


	//   ....[28]....
        /*0894*/ 	.word	0xffffffff


	//   ....[29]....
        /*0898*/ 	.word	0xffffffff


	//   ....[30]....
        /*089c*/ 	.word	0xffffffff


	//   ....[31]....
        /*08a0*/ 	.word	0xffffffff


	//   ....[32]....
        /*08a4*/ 	.word	0xffffffff


	//   ....[33]....
        /*08a8*/ 	.word	0xffffffff


	//   ....[34]....
        /*08ac*/ 	.word	0xffffffff


	//   ....[35]....
        /*08b0*/ 	.word	0xffffffff


	//   ....[36]....
        /*08b4*/ 	.word	0xffffffff


	//   ....[37]....
        /*08b8*/ 	.word	0xffffffff


	//   ....[38]....
        /*08bc*/ 	.word	0xffffffff


	//   ....[39]....
        /*08c0*/ 	.word	0xffffffff


	//   ....[40]....
        /*08c4*/ 	.word	0xffffffff


	//   ....[41]....
        /*08c8*/ 	.word	0xffffffff


	//   ....[42]....
        /*08cc*/ 	.word	0xffffffff


	//   ....[43]....
        /*08d0*/ 	.word	0xffffffff


	//   ....[44]....
        /*08d4*/ 	.word	0xffffffff


	//   ....[45]....
        /*08d8*/ 	.word	0xffffffff


	//   ....[46]....
        /*08dc*/ 	.word	0xffffffff


	//   ....[47]....
        /*08e0*/ 	.word	0xffffffff


	//   ....[48]....
        /*08e4*/ 	.word	0xffffffff


	//   ....[49]....
        /*08e8*/ 	.word	0xffffffff


	//   ....[50]....
        /*08ec*/ 	.word	0xffffffff


	//   ....[51]....
        /*08f0*/ 	.word	0xffffffff


	//   ....[52]....
        /*08f4*/ 	.word	0xffffffff


	//   ....[53]....
        /*08f8*/ 	.word	0xffffffff


	//   ....[54]....
        /*08fc*/ 	.word	0xffffffff


	//   ....[55]....
        /*0900*/ 	.word	0xffffffff


	//   ....[56]....
        /*0904*/ 	.word	0xffffffff


	//   ....[57]....
        /*0908*/ 	.word	0xffffffff


	//   ....[58]....
        /*090c*/ 	.word	0xffffffff


	//   ....[59]....
        /*0910*/ 	.word	0xffffffff


	//   ....[60]....
        /*0914*/ 	.word	0xffffffff


	//   ....[61]....
        /*0918*/ 	.word	0xffffffff


	//   ....[62]....
        /*091c*/ 	.word	0xffffffff


	//   ....[63]....
        /*0920*/ 	.word	0xffffffff


	//   ....[64]....
        /*0924*/ 	.word	0xffffffff


	//   ....[65]....
        /*0928*/ 	.word	0xffffffff


	//   ....[66]....
        /*092c*/ 	.word	0xffffffff


	//   ....[67]....
        /*0930*/ 	.word	0xffffffff


	//   ....[68]....
        /*0934*/ 	.word	0xffffffff


	//   ....[69]....
        /*0938*/ 	.word	0xffffffff


	//   ....[70]....
        /*093c*/ 	.word	0xffffffff


	//   ....[71]....
        /*0940*/ 	.word	0xffffffff


	//   ....[72]....
        /*0944*/ 	.word	0xffffffff


	//   ....[73]....
        /*0948*/ 	.word	0xffffffff


	//   ....[74]....
        /*094c*/ 	.word	0xffffffff


	//   ....[75]....
        /*0950*/ 	.word	0xffffffff


	//   ....[76]....
        /*0954*/ 	.word	0xffffffff


	//   ....[77]....
        /*0958*/ 	.word	0xffffffff


	//   ....[78]....
        /*095c*/ 	.word	0xffffffff


	//   ....[79]....
        /*0960*/ 	.word	0xffffffff


	//   ....[80]....
        /*0964*/ 	.word	0xffffffff


	//   ....[81]....
        /*0968*/ 	.word	0xffffffff


	//   ....[82]....
        /*096c*/ 	.word	0xffffffff


	//   ....[83]....
        /*0970*/ 	.word	0xffffffff


	//   ....[84]....
        /*0974*/ 	.word	0xffffffff


	//   ....[85]....
        /*0978*/ 	.word	0xffffffff


	//   ....[86]....
        /*097c*/ 	.word	0xffffffff


	//   ....[87]....
        /*0980*/ 	.word	0xffffffff


	//   ....[88]....
        /*0984*/ 	.word	0xffffffff


	//   ....[89]....
        /*0988*/ 	.word	0xffffffff


	//   ....[90]....
        /*098c*/ 	.word	0xffffffff


	//   ....[91]....
        /*0990*/ 	.word	0xffffffff


	//   ....[92]....
        /*0994*/ 	.word	0xffffffff


	//   ....[93]....
        /*0998*/ 	.word	0xffffffff


	//   ....[94]....
        /*099c*/ 	.word	0xffffffff


	//   ....[95]....
        /*09a0*/ 	.word	0xffffffff


	//   ....[96]....
        /*09a4*/ 	.word	0xffffffff


	//   ....[97]....
        /*09a8*/ 	.word	0xffffffff


	//   ....[98]....
        /*09ac*/ 	.word	0xffffffff


	//   ....[99]....
        /*09b0*/ 	.word	0xffffffff


	//   ....[100]....
        /*09b4*/ 	.word	0xffffffff


	//   ....[101]....
        /*09b8*/ 	.word	0xffffffff


	//   ....[102]....
        /*09bc*/ 	.word	0xffffffff


	//   ....[103]....
        /*09c0*/ 	.word	0xffffffff


	//   ....[104]....
        /*09c4*/ 	.word	0xffffffff


	//   ....[105]....
        /*09c8*/ 	.word	0xffffffff


	//   ....[106]....
        /*09cc*/ 	.word	0xffffffff


	//   ....[107]....
        /*09d0*/ 	.word	0xffffffff


	//   ....[108]....
        /*09d4*/ 	.word	0xffffffff


	//   ....[109]....
        /*09d8*/ 	.word	0xffffffff


	//   ....[110]....
        /*09dc*/ 	.word	0xffffffff


	//   ....[111]....
        /*09e0*/ 	.word	0xffffffff


	//   ....[112]....
        /*09e4*/ 	.word	0xffffffff


	//   ....[113]....
        /*09e8*/ 	.word	0xffffffff


	//   ....[114]....
        /*09ec*/ 	.word	0xffffffff


	//   ....[115]....
        /*09f0*/ 	.word	0xffffffff


	//   ....[116]....
        /*09f4*/ 	.word	0xffffffff


	//   ....[117]....
        /*09f8*/ 	.word	0xffffffff


	//   ....[118]....
        /*09fc*/ 	.word	0xffffffff


	//   ....[119]....
        /*0a00*/ 	.word	0xffffffff


	//   ....[120]....
        /*0a04*/ 	.word	0xffffffff


	//   ....[121]....
        /*0a08*/ 	.word	0xffffffff


	//   ....[122]....
        /*0a0c*/ 	.word	0xffffffff


	//   ....[123]....
        /*0a10*/ 	.word	0xffffffff


	//   ....[124]....
        /*0a14*/ 	.word	0xffffffff


	//   ....[125]....
        /*0a18*/ 	.word	0xffffffff


	//   ....[126]....
        /*0a1c*/ 	.word	0xffffffff


	//   ....[127]....
        /*0a20*/ 	.word	0xffffffff


	//   ....[128]....
        /*0a24*/ 	.word	0xffffffff


	//   ....[129]....
        /*0a28*/ 	.word	0xffffffff


	//   ....[130]....
        /*0a2c*/ 	.word	0xffffffff


	//   ....[131]....
        /*0a30*/ 	.word	0xffffffff


	//   ....[132]....
        /*0a34*/ 	.word	0xffffffff


	//   ....[133]....
        /*0a38*/ 	.word	0xffffffff


	//   ....[134]....
        /*0a3c*/ 	.word	0xffffffff


	//   ....[135]....
        /*0a40*/ 	.word	0xffffffff


	//   ....[136]....
        /*0a44*/ 	.word	0xffffffff


	//   ....[137]....
        /*0a48*/ 	.word	0xffffffff


	//   ....[138]....
        /*0a4c*/ 	.word	0xffffffff


	//   ....[139]....
        /*0a50*/ 	.word	0xffffffff


	//   ....[140]....
        /*0a54*/ 	.word	0xffffffff


	//   ....[141]....
        /*0a58*/ 	.word	0xffffffff


	//   ....[142]....
        /*0a5c*/ 	.word	0xffffffff


	//   ....[143]....
        /*0a60*/ 	.word	0xffffffff


	//   ....[144]....
        /*0a64*/ 	.word	0xffffffff


	//   ....[145]....
        /*0a68*/ 	.word	0xffffffff


	//   ....[146]....
        /*0a6c*/ 	.word	0xffffffff


	//   ....[147]....
        /*0a70*/ 	.word	0xffffffff


	//   ....[148]....
        /*0a74*/ 	.word	0xffffffff


	//   ....[149]....
        /*0a78*/ 	.word	0xffffffff


	//   ....[150]....
        /*0a7c*/ 	.word	0xffffffff


	//   ....[151]....
        /*0a80*/ 	.word	0xffffffff


	//   ....[152]....
        /*0a84*/ 	.word	0xffffffff


	//   ....[153]....
        /*0a88*/ 	.word	0xffffffff


	//   ....[154]....
        /*0a8c*/ 	.word	0xffffffff


	//   ....[155]....
        /*0a90*/ 	.word	0xffffffff


	//   ....[156]....
        /*0a94*/ 	.word	0xffffffff


	//   ....[157]....
        /*0a98*/ 	.word	0xffffffff


	//   ....[158]....
        /*0a9c*/ 	.word	0xffffffff


	//   ....[159]....
        /*0aa0*/ 	.word	0xffffffff


	//   ....[160]....
        /*0aa4*/ 	.word	0xffffffff


	//   ....[161]....
        /*0aa8*/ 	.word	0xffffffff


	//   ....[162]....
        /*0aac*/ 	.word	0xffffffff


	//   ....[163]....
        /*0ab0*/ 	.word	0xffffffff


	//   ....[164]....
        /*0ab4*/ 	.word	0xffffffff


	//   ....[165]....
        /*0ab8*/ 	.word	0xffffffff


	//   ....[166]....
        /*0abc*/ 	.word	0xffffffff


	//   ....[167]....
        /*0ac0*/ 	.word	0xffffffff


	//   ....[168]....
        /*0ac4*/ 	.word	0xffffffff


	//   ....[169]....
        /*0ac8*/ 	.word	0xffffffff


	//   ....[170]....
        /*0acc*/ 	.word	0xffffffff


	//   ....[171]....
        /*0ad0*/ 	.word	0xffffffff


	//   ....[172]....
        /*0ad4*/ 	.word	0xffffffff


	//   ....[173]....
        /*0ad8*/ 	.word	0xffffffff


	//   ....[174]....
        /*0adc*/ 	.word	0xffffffff


	//   ....[175]....
        /*0ae0*/ 	.word	0xffffffff


	//   ....[176]....
        /*0ae4*/ 	.word	0xffffffff


	//   ....[177]....
        /*0ae8*/ 	.word	0xffffffff


	//   ....[178]....
        /*0aec*/ 	.word	0xffffffff


	//   ....[179]....
        /*0af0*/ 	.word	0xffffffff


	//   ....[180]....
        /*0af4*/ 	.word	0xffffffff


	//   ....[181]....
        /*0af8*/ 	.word	0xffffffff


	//   ....[182]....
        /*0afc*/ 	.word	0xffffffff


	//   ....[183]....
        /*0b00*/ 	.word	0xffffffff


	//   ....[184]....
        /*0b04*/ 	.word	0xffffffff


	//   ....[185]....
        /*0b08*/ 	.word	0xffffffff


	//   ....[186]....
        /*0b0c*/ 	.word	0xffffffff


	//   ....[187]....
        /*0b10*/ 	.word	0xffffffff


	//   ....[188]....
        /*0b14*/ 	.word	0xffffffff


	//   ....[189]....
        /*0b18*/ 	.word	0xffffffff


	//   ....[190]....
        /*0b1c*/ 	.word	0xffffffff


	//   ....[191]....
        /*0b20*/ 	.word	0xffffffff


	//   ....[192]....
        /*0b24*/ 	.word	0xffffffff


	//   ....[193]....
        /*0b28*/ 	.word	0xffffffff


	//   ....[194]....
        /*0b2c*/ 	.word	0xffffffff


	//   ....[195]....
        /*0b30*/ 	.word	0xffffffff


	//   ....[196]....
        /*0b34*/ 	.word	0xffffffff


	//   ....[197]....
        /*0b38*/ 	.word	0xffffffff


	//   ....[198]....
        /*0b3c*/ 	.word	0xffffffff


	//   ....[199]....
        /*0b40*/ 	.word	0xffffffff


	//   ....[200]....
        /*0b44*/ 	.word	0xffffffff


	//   ....[201]....
        /*0b48*/ 	.word	0xffffffff


	//   ....[202]....
        /*0b4c*/ 	.word	0xffffffff


	//   ....[203]....
        /*0b50*/ 	.word	0xffffffff


	//   ....[204]....
        /*0b54*/ 	.word	0xffffffff


	//   ....[205]....
        /*0b58*/ 	.word	0xffffffff


	//   ....[206]....
        /*0b5c*/ 	.word	0xffffffff


	//   ....[207]....
        /*0b60*/ 	.word	0xffffffff


	//   ....[208]....
        /*0b64*/ 	.word	0xffffffff


	//   ....[209]....
        /*0b68*/ 	.word	0xffffffff


	//   ....[210]....
        /*0b6c*/ 	.word	0xffffffff


	//   ....[211]....
        /*0b70*/ 	.word	0xffffffff


	//   ....[212]....
        /*0b74*/ 	.word	0xffffffff


	//   ....[213]....
        /*0b78*/ 	.word	0xffffffff


	//   ....[214]....
        /*0b7c*/ 	.word	0xffffffff


	//   ....[215]....
        /*0b80*/ 	.word	0xffffffff


	//   ....[216]....
        /*0b84*/ 	.word	0xffffffff


	//   ....[217]....
        /*0b88*/ 	.word	0xffffffff


	//   ....[218]....
        /*0b8c*/ 	.word	0xffffffff


	//   ....[219]....
        /*0b90*/ 	.word	0xffffffff


	//   ....[220]....
        /*0b94*/ 	.word	0xffffffff


	//   ....[221]....
        /*0b98*/ 	.word	0xffffffff


	//----- nvinfo : EIATTR_COOP_GROUP_INSTR_OFFSETS
	.align		4
.L_320:
        /*0b9c*/ 	.byte	0x04, 0x28
        /*0b9e*/ 	.short	(.L_322 - .L_321)


	//   ....[0]....
.L_321:
        /*0ba0*/ 	.word	0x00000050


	//   ....[1]....
        /*0ba4*/ 	.word	0x00000060


	//   ....[2]....
        /*0ba8*/ 	.word	0x00001950


	//   ....[3]....
        /*0bac*/ 	.word	0x00001970


	//   ....[4]....
        /*0bb0*/ 	.word	0x00001b20


	//   ....[5]....
        /*0bb4*/ 	.word	0x00001b30


	//   ....[6]....
        /*0bb8*/ 	.word	0x00001c70


	//   ....[7]....
        /*0bbc*/ 	.word	0x00001c90


	//   ....[8]....
        /*0bc0*/ 	.word	0x00001dd0


	//   ....[9]....
        /*0bc4*/ 	.word	0x00001de0


	//   ....[10]....
        /*0bc8*/ 	.word	0x00001f20


	//   ....[11]....
        /*0bcc*/ 	.word	0x00001f40


	//   ....[12]....
        /*0bd0*/ 	.word	0x00002080


	//   ....[13]....
        /*0bd4*/ 	.word	0x00002090


	//   ....[14]....
        /*0bd8*/ 	.word	0x000021d0


	//   ....[15]....
        /*0bdc*/ 	.word	0x000021f0


	//   ....[16]....
        /*0be0*/ 	.word	0x00002330


	//   ....[17]....
        /*0be4*/ 	.word	0x00002340


	//   ....[18]....
        /*0be8*/ 	.word	0x00002870


	//   ....[19]....
        /*0bec*/ 	.word	0x00002890


	//   ....[20]....
        /*0bf0*/ 	.word	0x000028b0


	//   ....[21]....
        /*0bf4*/ 	.word	0x000028c0


	//   ....[22]....
        /*0bf8*/ 	.word	0x000028f0


	//   ....[23]....
        /*0bfc*/ 	.word	0x00002920


	//   ....[24]....
        /*0c00*/ 	.word	0x00002980


	//   ....[25]....
        /*0c04*/ 	.word	0x00002990


	//   ....[26]....
        /*0c08*/ 	.word	0x00002ca0


	//   ....[27]....
        /*0c0c*/ 	.word	0x00002cb0


	//   ....[28]....
        /*0c10*/ 	.word	0x00002cc0


	//   ....[29]....
        /*0c14*/ 	.word	0x00002cd0


	//   ....[30]....
        /*0c18*/ 	.word	0x00002ce0


	//   ....[31]....
        /*0c1c*/ 	.word	0x00002d00


	//   ....[32]....
        /*0c20*/ 	.word	0x00002d20


	//   ....[33]....
        /*0c24*/ 	.word	0x00002d30


	//   ....[34]....
        /*0c28*/ 	.word	0x00004570


	//   ....[35]....
        /*0c2c*/ 	.word	0x000045c0


	//   ....[36]....
        /*0c30*/ 	.word	0x000045d0


	//   ....[37]....
        /*0c34*/ 	.word	0x000045e0


	//   ....[38]....
        /*0c38*/ 	.word	0x000045f0


	//   ....[39]....
        /*0c3c*/ 	.word	0x00004600


	//   ....[40]....
        /*0c40*/ 	.word	0x00004610


	//   ....[41]....
        /*0c44*/ 	.word	0x00004630


	//   ....[42]....
        /*0c48*/ 	.word	0x00004990


	//   ....[43]....
        /*0c4c*/ 	.word	0x00004bd0


	//   ....[44]....
        /*0c50*/ 	.word	0x00004be0


	//   ....[45]....
        /*0c54*/ 	.word	0x00004bf0


	//   ....[46]....
        /*0c58*/ 	.word	0x000055f0


	//   ....[47]....
        /*0c5c*/ 	.word	0x00005620


	//   ....[48]....
        /*0c60*/ 	.word	0x00005640


	//   ....[49]....
        /*0c64*/ 	.word	0x00005650


	//   ....[50]....
        /*0c68*/ 	.word	0x00005680


	//   ....[51]....
        /*0c6c*/ 	.word	0x000056a0


	//   ....[52]....
        /*0c70*/ 	.word	0x000056c0


	//   ....[53]....
        /*0c74*/ 	.word	0x000056d0


	//   ....[54]....
        /*0c78*/ 	.word	0x00007410


	//   ....[55]....
        /*0c7c*/ 	.word	0x00007460


	//   ....[56]....
        /*0c80*/ 	.word	0x00007510


	//   ....[57]....
        /*0c84*/ 	.word	0x00007520


	//   ....[58]....
        /*0c88*/ 	.word	0x00007550


	//   ....[59]....
        /*0c8c*/ 	.word	0x00007580


	//   ....[60]....
        /*0c90*/ 	.word	0x000075b0


	//   ....[61]....
        /*0c94*/ 	.word	0x00007630


	//   ....[62]....
        /*0c98*/ 	.word	0x00008d60


	//   ....[63]....
        /*0c9c*/ 	.word	0x00008db0


	//   ....[64]....
        /*0ca0*/ 	.word	0x00008e60


	//   ....[65]....
        /*0ca4*/ 	.word	0x00008e70


	//   ....[66]....
        /*0ca8*/ 	.word	0x00008ea0


	//   ....[67]....
        /*0cac*/ 	.word	0x00008ed0


	//   ....[68]....
        /*0cb0*/ 	.word	0x00008f00


	//   ....[69]....
        /*0cb4*/ 	.word	0x00008f80


	//   ....[70]....
        /*0cb8*/ 	.word	0x000091a0


	//   ....[71]....
        /*0cbc*/ 	.word	0x000093d0


	//   ....[72]....
        /*0cc0*/ 	.word	0x000093e0


	//   ....[73]....
        /*0cc4*/ 	.word	0x000093f0


	//   ....[74]....
        /*0cc8*/ 	.word	0x00009a00


	//   ....[75]....
        /*0ccc*/ 	.word	0x00009b00


	//   ....[76]....
        /*0cd0*/ 	.word	0x00009c70


	//   ....[77]....
        /*0cd4*/ 	.word	0x00009c90


	//   ....[78]....
        /*0cd8*/ 	.word	0x00009db0


	//   ....[79]....
        /*0cdc*/ 	.word	0x00009dd0


	//   ....[80]....
        /*0ce0*/ 	.word	0x00009ef0


	//   ....[81]....
        /*0ce4*/ 	.word	0x00009f10


	//   ....[82]....
        /*0ce8*/ 	.word	0x0000c700


	//   ....[83]....
        /*0cec*/ 	.word	0x0000c770


	//   ....[84]....
        /*0cf0*/ 	.word	0x0000c790


	//   ....[85]....
        /*0cf4*/ 	.word	0x0000c7b0


	//   ....[86]....
        /*0cf8*/ 	.word	0x0000c7d0


	//   ....[87]....
        /*0cfc*/ 	.word	0x0000c7f0


	//   ....[88]....
        /*0d00*/ 	.word	0x0000c800


	//   ....[89]....
        /*0d04*/ 	.word	0x0000c810


	//   ....[90]....
        /*0d08*/ 	.word	0x0000df90


	//   ....[91]....
        /*0d0c*/ 	.word	0x0000dfe0


	//   ....[92]....
        /*0d10*/ 	.word	0x0000e060


	//   ....[93]....
        /*0d14*/ 	.word	0x0000e0a0


	//   ....[94]....
        /*0d18*/ 	.word	0x0000e0d0


	//   ....[95]....
        /*0d1c*/ 	.word	0x0000e100


	//   ....[96]....
        /*0d20*/ 	.word	0x0000e120


	//   ....[97]....
        /*0d24*/ 	.word	0x0000e170


	//   ....[98]....
        /*0d28*/ 	.word	0x0000e6a0


	//   ....[99]....
        /*0d2c*/ 	.word	0x0000e6c0


	//   ....[100]....
        /*0d30*/ 	.word	0x0000e6e0


	//   ....[101]....
        /*0d34*/ 	.word	0x0000e700


	//   ....[102]....
        /*0d38*/ 	.word	0x0000e720


	//   ....[103]....
        /*0d3c*/ 	.word	0x0000e740


	//   ....[104]....
        /*0d40*/ 	.word	0x0000e760


	//   ....[105]....
        /*0d44*/ 	.word	0x0000e780


	//   ....[106]....
        /*0d48*/ 	.word	0x00010bf0


	//   ....[107]....
        /*0d4c*/ 	.word	0x00010c40


	//   ....[108]....
        /*0d50*/ 	.word	0x00010c50


	//   ....[109]....
        /*0d54*/ 	.word	0x00010c80


	//   ....[110]....
        /*0d58*/ 	.word	0x00010c90


	//   ....[111]....
        /*0d5c*/ 	.word	0x00010cb0


	//   ....[112]....
        /*0d60*/ 	.word	0x00010cd0


	//   ....[113]....
        /*0d64*/ 	.word	0x00010ce0


	//   ....[114]....
        /*0d68*/ 	.word	0x000119a0


	//   ....[115]....
        /*0d6c*/ 	.word	0x00012040


	//   ....[116]....
        /*0d70*/ 	.word	0x00012060


	//   ....[117]....
        /*0d74*/ 	.word	0x00012070


	//   ....[118]....
        /*0d78*/ 	.word	0x00012080


	//   ....[119]....
        /*0d7c*/ 	.word	0x000120b0


	//   ....[120]....
        /*0d80*/ 	.word	0x000120d0


	//   ....[121]....
        /*0d84*/ 	.word	0x000120f0


	//   ....[122]....
        /*0d88*/ 	.word	0x00012100


	//   ....[123]....
        /*0d8c*/ 	.word	0x000121f0


	//   ....[124]....
        /*0d90*/ 	.word	0x00012240


	//   ....[125]....
        /*0d94*/ 	.word	0x00012680


	//   ....[126]....
        /*0d98*/ 	.word	0x000126a0


	//   ....[127]....
        /*0d9c*/ 	.word	0x00012ad0


	//   ....[128]....
        /*0da0*/ 	.word	0x00012af0


	//   ....[129]....
        /*0da4*/ 	.word	0x00012f20


	//   ....[130]....
        /*0da8*/ 	.word	0x00012f30


	//   ....[131]....
        /*0dac*/ 	.word	0x000136c0


	//   ....[132]....
        /*0db0*/ 	.word	0x000137d0


	//   ....[133]....
        /*0db4*/ 	.word	0x00013840


	//   ....[134]....
        /*0db8*/ 	.word	0x000138b0


	//   ....[135]....
        /*0dbc*/ 	.word	0x00013910


	//   ....[136]....
        /*0dc0*/ 	.word	0x00013980


	//   ....[137]....
        /*0dc4*/ 	.word	0x000139f0


	//   ....[138]....
        /*0dc8*/ 	.word	0x00013a60


	//   ....[139]....
        /*0dcc*/ 	.word	0x00013ac0


	//   ....[140]....
        /*0dd0*/ 	.word	0x00013b30


	//   ....[141]....
        /*0dd4*/ 	.word	0x00013ba0


	//   ....[142]....
        /*0dd8*/ 	.word	0x00013c10


	//   ....[143]....
        /*0ddc*/ 	.word	0x00013c70


	//   ....[144]....
        /*0de0*/ 	.word	0x00013ce0


	//   ....[145]....
        /*0de4*/ 	.word	0x00013d50


	//   ....[146]....
        /*0de8*/ 	.word	0x00013dc0


	//   ....[147]....
        /*0dec*/ 	.word	0x00013e20


	//   ....[148]....
        /*0df0*/ 	.word	0x00013e90


	//   ....[149]....
        /*0df4*/ 	.word	0x00013f00


	//   ....[150]....
        /*0df8*/ 	.word	0x00014050


	//   ....[151]....
        /*0dfc*/ 	.word	0x000140b0


	//   ....[152]....
        /*0e00*/ 	.word	0x00014200


	//   ....[153]....
        /*0e04*/ 	.word	0x00014260


	//   ....[154]....
        /*0e08*/ 	.word	0x000143b0


	//   ....[155]....
        /*0e0c*/ 	.word	0x00014410


	//   ....[156]....
        /*0e10*/ 	.word	0x00014470


	//   ....[157]....
        /*0e14*/ 	.word	0x000144d0


	//   ....[158]....
        /*0e18*/ 	.word	0x00014730


	//   ....[159]....
        /*0e1c*/ 	.word	0x00014990


	//   ....[160]....
        /*0e20*/ 	.word	0x00014fb0


	//   ....[161]....
        /*0e24*/ 	.word	0x00015000


	//   ....[162]....
        /*0e28*/ 	.word	0x00015050


	//   ....[163]....
        /*0e2c*/ 	.word	0x000150a0


	//   ....[164]....
        /*0e30*/ 	.word	0x000150f0


	//   ....[165]....
        /*0e34*/ 	.word	0x00015140


	//   ....[166]....
        /*0e38*/ 	.word	0x00015190


	//   ....[167]....
        /*0e3c*/ 	.word	0x000151e0


	//   ....[168]....
        /*0e40*/ 	.word	0x00015240


	//   ....[169]....
        /*0e44*/ 	.word	0x000152b0


	//   ....[170]....
        /*0e48*/ 	.word	0x00015400


	//   ....[171]....
        /*0e4c*/ 	.word	0x00015460


	//   ....[172]....
        /*0e50*/ 	.word	0x000155c0


	//   ....[173]....
        /*0e54*/ 	.word	0x00015620


	//   ....[174]....
        /*0e58*/ 	.word	0x00015780


	//   ....[175]....
        /*0e5c*/ 	.word	0x000157e0


	//   ....[176]....
        /*0e60*/ 	.word	0x00015840


	//   ....[177]....
        /*0e64*/ 	.word	0x000158b0


	//   ....[178]....
        /*0e68*/ 	.word	0x00015a00


	//   ....[179]....
        /*0e6c*/ 	.word	0x00015a60


	//   ....[180]....
        /*0e70*/ 	.word	0x00015bc0


	//   ....[181]....
        /*0e74*/ 	.word	0x00015c20


	//   ....[182]....
        /*0e78*/ 	.word	0x00015d80


	//   ....[183]....
        /*0e7c*/ 	.word	0x00015de0


	//   ....[184]....
        /*0e80*/ 	.word	0x00015e30


	//   ....[185]....
        /*0e84*/ 	.word	0x00015e80


	//   ....[186]....
        /*0e88*/ 	.word	0x000160d0


	//   ....[187]....
        /*0e8c*/ 	.word	0x00016320


	//   ....[188]....
        /*0e90*/ 	.word	0x00016960


	//   ....[189]....
        /*0e94*/ 	.word	0x000169a0


	//   ....[190]....
        /*0e98*/ 	.word	0x000169f0


	//   ....[191]....
        /*0e9c*/ 	.word	0x00016a30


	//   ....[192]....
        /*0ea0*/ 	.word	0x00016a80


	//   ....[193]....
        /*0ea4*/ 	.word	0x00016ac0


	//   ....[194]....
        /*0ea8*/ 	.word	0x00016b10


	//   ....[195]....
        /*0eac*/ 	.word	0x00016b50


	//   ....[196]....
        /*0eb0*/ 	.word	0x00016bc0


	//   ....[197]....
        /*0eb4*/ 	.word	0x00016c30


	//   ....[198]....
        /*0eb8*/ 	.word	0x00016ca0


	//   ....[199]....
        /*0ebc*/ 	.word	0x00016dc0


	//   ....[200]....
        /*0ec0*/ 	.word	0x00016e20


	//   ....[201]....
        /*0ec4*/ 	.word	0x00016f40


	//   ....[202]....
        /*0ec8*/ 	.word	0x00016fa0


	//   ....[203]....
        /*0ecc*/ 	.word	0x000170c0


	//   ....[204]....
        /*0ed0*/ 	.word	0x00017120


	//   ....[205]....
        /*0ed4*/ 	.word	0x00017160


	//   ....[206]....
        /*0ed8*/ 	.word	0x000171a0


	//   ....[207]....
        /*0edc*/ 	.word	0x000171f0


	//   ....[208]....
        /*0ee0*/ 	.word	0x00017230


	//   ....[209]....
        /*0ee4*/ 	.word	0x00017280


	//   ....[210]....
        /*0ee8*/ 	.word	0x000172c0


	//   ....[211]....
        /*0eec*/ 	.word	0x00017310


	//   ....[212]....
        /*0ef0*/ 	.word	0x00017350


	//   ....[213]....
        /*0ef4*/ 	.word	0x000173b0


	//   ....[214]....
        /*0ef8*/ 	.word	0x00017410


	//   ....[215]....
        /*0efc*/ 	.word	0x00017460


	//   ....[216]....
        /*0f00*/ 	.word	0x000174c0


	//   ....[217]....
        /*0f04*/ 	.word	0x00017510


	//   ....[218]....
        /*0f08*/ 	.word	0x00017560


	//   ....[219]....
        /*0f0c*/ 	.word	0x000175b0


	//   ....[220]....
        /*0f10*/ 	.word	0x00017600


	//   ....[221]....
        /*0f14*/ 	.word	0x00017670


	//----- nvinfo : EIATTR_EXIT_INSTR_OFFSETS
	.align		4
.L_322:
        /*0f18*/ 	.byte	0x04, 0x1c
        /*0f1a*/ 	.short	(.L_324 - .L_323)


	//   ....[0]....
.L_323:
        /*0f1c*/ 	.word	0x000000b0


	//   ....[1]....
        /*0f20*/ 	.word	0x00013780


	//----- nvinfo : EIATTR_MAX_THREADS
	.align		4
.L_324:
        /*0f24*/ 	.byte	0x04, 0x05
        /*0f26*/ 	.short	(.L_326 - .L_325)
.L_325:
        /*0f28*/ 	.word	0x00000080
        /*0f2c*/ 	.word	0x00000001
        /*0f30*/ 	.word	0x00000001


	//----- nvinfo : EIATTR_CRS_STACK_SIZE
	.align		4
.L_326:
        /*0f34*/ 	.byte	0x04, 0x1e
        /*0f36*/ 	.short	(.L_328 - .L_327)
.L_327:
        /*0f38*/ 	.word	0x00000000
.L_328:


//--------------------- .nv.info._ZN7cutlass13device_kernelIN5flash19enable_sm80_to_sm89INS1_16FlashAttnFwdSm80INS1_25CollectiveMainloopFwdSm80ILi8ELi1ELb1EN4cute5tupleIJNS5_1CILi128EEENS7_ILi112EEES8_EEELi128ENS_6half_tEfNS_4arch4Sm80ELb1ELb0ELb1ELb1ELb1ELb0ELb1ELb1EEENS1_21CollectiveEpilogueFwdINS6_IJS8_S8_S9_EEENS6_IJNS7_ILi1EEESH_SH_EEESB_SD_Li256ELb1ELb1ELb1ELb0EEENS1_36VarlenDynamicPersistentTileSchedulerILi128ELi112ELi256ELi256ELb1ELb1ELb0ELb1ELb1ELb1EEEEEEEEEvNT_6ParamsE --------------------------
	.section	.nv.info._ZN7cutlass13device_kernelIN5flash19enable_sm80_to_sm89INS1_16FlashAttnFwdSm80INS1_25CollectiveMainloopFwdSm80ILi8ELi1ELb1EN4cute5tupleIJNS5_1CILi128EEENS7_ILi112EEES8_EEELi128ENS_6half_tEfNS_4arch4Sm80ELb1ELb0ELb1ELb1ELb1ELb0ELb1ELb1EEENS1_21CollectiveEpilogueFwdINS6_IJS8_S8_S9_EEENS6_IJNS7_ILi1EEESH_SH_EEESB_SD_Li256ELb1ELb1ELb1ELb0EEENS1_36VarlenDynamicPersistentTileSchedulerILi128ELi112ELi256ELi256ELb1ELb1ELb0ELb1ELb1ELb1EEEEEEEEEvNT_6ParamsE,"",@"SHT_CUDA_INFO"
	.sectionflags	@""
	.align	4


	//----- nvinfo : EIATTR_CUDA_API_VERSION
	.align		4
        /*0000*/ 	.byte	0x04, 0x37
        /*0002*/ 	.short	(.L_330 - .L_329)
.L_329:
        /*0004*/ 	.word	0x00000082


	//----- nvinfo : EIATTR_SW2861232_WAR
	.align		4
.L_330:
        /*0008*/ 	.byte	0x01, 0x35
	.zero		2


	//----- nvinfo : EIATTR_PARAM_CBANK
	.align		4
        /*000c*/ 	.byte	0x04, 0x0a
        /*000e*/ 	.short	(.L_332 - .L_331)
	.align		4
.L_331:
        /*0010*/ 	.word	index@(.nv.constant0._ZN7cutlass13device_kernelIN5flash19enable_sm80_to_sm89INS1_16FlashAttnFwdSm80INS1_25CollectiveMainloopFwdSm80ILi8ELi1ELb1EN4cute5tupleIJNS5_1CILi128EEENS7_ILi112EEES8_EEELi128ENS_6half_tEfNS_4arch4Sm80ELb1ELb0ELb1ELb1ELb1ELb0ELb1ELb1EEENS1_21CollectiveEpilogueFwdINS6_IJS8_S8_S9_EEENS6_IJNS7_ILi1EEESH_SH_EEESB_SD_Li256ELb1ELb1ELb1ELb0EEENS1_36VarlenDynamicPersistentTileSchedulerILi128ELi112ELi256ELi256ELb1ELb1ELb0ELb1ELb1ELb1EEEEEEEEEvNT_6ParamsE)
        /*0014*/ 	.short	0x0160
        /*0016*/ 	.short	0x0438


	//----- nvinfo : EIATTR_CBANK_PARAM_SIZE
	.align		4
.L_332:
        /*0018*/ 	.byte	0x03, 0x19
        /*001a*/ 	.short	0x0438


	//----- nvinfo : EIATTR_KPARAM_INFO
	.align		4
        /*001c*/ 	.byte	0x04, 0x17
        /*001e*/ 	.short	(.L_334 - .L_333)
.L_333:
        /*0020*/ 	.word	0x00000000
        /*0024*/ 	.short	0x0000
        /*0026*/ 	.short	0x0000
        /*0028*/ 	.byte	0x00, 0xf0, 0xe1, 0x10


	//----- nvinfo : EIATTR_MAXREG_COUNT
	.align		4
.L_334:
        /*002c*/ 	.byte	0x03, 0x1b
        /*002e*/ 	.short	0x00ff


	//----- nvinfo : EIATTR_NUM_BARRIERS
	.align		4
        /*0030*/ 	.byte	0x02, 0x4c
        /*0032*/ 	.byte	0x06
	.zero		1


	//----- nvinfo : EIATTR_ANNOTATIONS
	.align		4
        /*0034*/ 	.byte	0x04, 0x55
        /*0036*/ 	.short	(.L_336 - .L_335)


	//   ....[0]....
.L_335:
        /* <DEDUP_REMOVED lines=124> */


	//----- nvinfo : EIATTR_MERCURY_ISA_VERSION
	.align		4
.L_336:
        /*07e0*/ 	.byte	0x03, 0x5f
        /*07e2*/ 	.short	0x0000


	//----- nvinfo : EIATTR_INT_WARP_WIDE_INSTR_OFFSETS
	.align		4
        /*07e4*/ 	.byte	0x04, 0x31
        /*07e6*/ 	.short	(.L_338 - .L_337)


	//   ....[0]....
.L_337:
        /*07e8*/ 	.word	0x00010400


	//   ....[1]....
        /*07ec*/ 	.word	0x00010480


	//----- nvinfo : EIATTR_COOP_GROUP_MASK_REGIDS
	.align		4
.L_338:
        /*07f0*/ 	.byte	0x04, 0x29
        /*07f2*/ 	.short	(.L_340 - .L_339)


	//   ....[0]....
.L_339:
        /*07f4*/ 	.word	0xffffffff


	//   ....[1]....
        /*07f8*/ 	.word	0xffffffff


	//   ....[2]....
        /*07fc*/ 	.word	0xffffffff


	//   ....[3]....
        /*0800*/ 	.word	0xffffffff


	//   ....[4]....
        /*0804*/ 	.word	0xffffffff


	//   ....[5]....
        /*0808*/ 	.word	0xffffffff


	//   ....[6]....
        /*080c*/ 	.word	0xffffffff


	//   ....[7]....
        /*0810*/ 	.word	0xffffffff


	//   ....[8]....
        /*0814*/ 	.word	0xffffffff


	//   ....[9]....
        /*0818*/ 	.word	0xffffffff


	//   ....[10]....
        /*081c*/ 	.word	0xffffffff


	//   ....[11]....
        /*0820*/ 	.word	0xffffffff


	//   ....[12]....
        /*0824*/ 	.word	0xffffffff


	//   ....[13]....
        /*0828*/ 	.word	0xffffffff


	//   ....[14]....
        /*082c*/ 	.word	0xffffffff


	//   ....[15]....
        /*0830*/ 	.word	0xffffffff


	//   ....[16]....
        /*0834*/ 	.word	0xffffffff


	//   ....[17]....
        /*0838*/ 	.word	0xffffffff


	//   ....[18]....
        /*083c*/ 	.word	0xffffffff


	//   ....[19]....
        /*0840*/ 	.word	0xffffffff


	//   ....[20]....
        /*0844*/ 	.word	0xffffffff


	//   ....[21]....
        /*0848*/ 	.word	0xffffffff


	//   ....[22]....
        /*084c*/ 	.word	0xffffffff


	//   ....[23]....
        /*0850*/ 	.word	0xffffffff


	//   ....[24]....
        /*0854*/ 	.word	0xffffffff


	//   ....[25]....
        /*0858*/ 	.word	0xffffffff


	//   ....[26]....
        /*085c*/ 	.word	0xffffffff


	//   ....[27]....
        /*0860*/ 	.word	0xffffffff


	//   ....[28]....
        /*0864*/ 	.word	0xffffffff


	//   ....[29]....
        /*0868*/ 	.word	0xffffffff


	//   ....[30]....
        /*086c*/ 	.word	0xffffffff


	//   ....[31]....
        /*0870*/ 	.word	0xffffffff


	//   ....[32]....
        /*0874*/ 	.word	0xffffffff


	//   ....[33]....
        /*0878*/ 	.word	0xffffffff


	//   ....[34]....
        /*087c*/ 	.word	0xffffffff


	//   ....[35]....
        /*0880*/ 	.word	0xffffffff


	//   ....[36]....
        /*0884*/ 	.word	0xffffffff


	//   ....[37]....
        /*0888*/ 	.word	0xffffffff


	//   ....[38]....
        /*088c*/ 	.word	0xffffffff


	//   ....[39]....
        /*0890*/ 	.word	0xffffffff


	//   ....[40]....
        /*0894*/ 	.word	0xffffffff


	//   ....[41]....
        /*0898*/ 	.word	0xffffffff


	//   ....[42]....
        /*089c*/ 	.word	0xffffffff


	//   ....[43]....
        /*08a0*/ 	.word	0xffffffff


	//   ....[44]....
        /*08a4*/ 	.word	0xffffffff


	//   ....[45]....
        /*08a8*/ 	.word	0xffffffff


	//   ....[46]....
        /*08ac*/ 	.word	0xffffffff


	//   ....[47]....
        /*08b0*/ 	.word	0xffffffff


	//   ....[48]....
        /*08b4*/ 	.word	0xffffffff


	//   ....[49]....
        /*08b8*/ 	.word	0xffffffff


	//   ....[50]....
        /*08bc*/ 	.word	0xffffffff


	//   ....[51]....
        /*08c0*/ 	.word	0xffffffff


	//   ....[52]....
        /*08c4*/ 	.word	0xffffffff


	//   ....[53]....
        /*08c8*/ 	.word	0xffffffff


	//   ....[54]....
        /*08cc*/ 	.word	0xffffffff


	//   ....[55]....
        /*08d0*/ 	.word	0xffffffff


	//   ....[56]....
        /*08d4*/ 	.word	0xffffffff


	//   ....[57]....
        /*08d8*/ 	.word	0xffffffff


	//   ....[58]....
        /*08dc*/ 	.word	0xffffffff


	//   ....[59]....
        /*08e0*/ 	.word	0xffffffff


	//   ....[60]....
        /*08e4*/ 	.word	0xffffffff


	//   ....[61]....
        /*08e8*/ 	.word	0xffffffff


	//   ....[62]....
        /*08ec*/ 	.word	0xffffffff


	//   ....[63]....
        /*08f0*/ 	.word	0xffffffff


	//   ....[64]....
        /*08f4*/ 	.word	0xffffffff


	//   ....[65]....
        /*08f8*/ 	.word	0xffffffff


	//   ....[66]....
        /*08fc*/ 	.word	0xffffffff


	//   ....[67]....
        /*0900*/ 	.word	0xffffffff


	//   ....[68]....
        /*0904*/ 	.word	0xffffffff


	//   ....[69]....
        /*0908*/ 	.word	0xffffffff


	//   ....[70]....
        /*090c*/ 	.word	0xffffffff


	//   ....[71]....
        /*0910*/ 	.word	0xffffffff


	//   ....[72]....
        /*0914*/ 	.word	0xffffffff


	//   ....[73]....
        /*0918*/ 	.word	0xffffffff


	//   ....[74]....
        /*091c*/ 	.word	0xffffffff


	//   ....[75]....
        /*0920*/ 	.word	0xffffffff


	//   ....[76]....
        /*0924*/ 	.word	0xffffffff


	//   ....[77]....
        /*0928*/ 	.word	0xffffffff


	//   ....[78]....
        /*092c*/ 	.word	0xffffffff


	//   ....[79]....
        /*0930*/ 	.word	0xffffffff


	//   ....[80]....
        /*0934*/ 	.word	0xffffffff


	//   ....[81]....
        /*0938*/ 	.word	0xffffffff


	//   ....[82]....
        /*093c*/ 	.word	0xffffffff


	//   ....[83]....
        /*0940*/ 	.word	0xffffffff


	//   ....[84]....
        /*0944*/ 	.word	0xffffffff


	//   ....[85]....
        /*0948*/ 	.word	0xffffffff


	//   ....[86]....
        /*094c*/ 	.word	0xffffffff


	//   ....[87]....
        /*0950*/ 	.word	0xffffffff


	//   ....[88]....
        /*0954*/ 	.word	0xffffffff


	//   ....[89]....
        /*0958*/ 	.word	0xffffffff


	//   ....[90]....
        /*095c*/ 	.word	0xffffffff


	//   ....[91]....
        /*0960*/ 	.word	0xffffffff


	//   ....[92]....
        /*0964*/ 	.word	0xffffffff


	//   ....[93]....
        /*0968*/ 	.word	0xffffffff


	//   ....[94]....
        /*096c*/ 	.word	0xffffffff


	//   ....[95]....
        /*0970*/ 	.word	0xffffffff


	//   ....[96]....
        /*0974*/ 	.word	0xffffffff


	//   ....[97]....
        /*0978*/ 	.word	0xffffffff


	//   ....[98]....
        /*097c*/ 	.word	0xffffffff


	//   ....[99]....
        /*0980*/ 	.word	0xffffffff


	//   ....[100]....
        /*0984*/ 	.word	0xffffffff


	//   ....[101]....
        /*0988*/ 	.word	0xffffffff


	//   ....[102]....
        /*098c*/ 	.word	0xffffffff


	//   ....[103]....
        /*0990*/ 	.word	0xffffffff


	//   ....[104]....
        /*0994*/ 	.word	0xffffffff


	//   ....[105]....
        /*0998*/ 	.word	0xffffffff


	//   ....[106]....
        /*099c*/ 	.word	0xffffffff


	//   ....[107]....
        /*09a0*/ 	.word	0xffffffff


	//   ....[108]....
        /*09a4*/ 	.word	0xffffffff


	//   ....[109]....
        /*09a8*/ 	.word	0xffffffff


	//   ....[110]....
        /*09ac*/ 	.word	0xffffffff


	//   ....[111]....
        /*09b0*/ 	.word	0xffffffff


	//   ....[112]....
        /*09b4*/ 	.word	0xffffffff


	//   ....[113]....
        /*09b8*/ 	.word	0xffffffff


	//   ....[114]....
        /*09bc*/ 	.word	0xffffffff


	//   ....[115]....
        /*09c0*/ 	.word	0xffffffff


	//   ....[116]....
        /*09c4*/ 	.word	0xffffffff


	//   ....[117]....
        /*09c8*/ 	.word	0xffffffff


	//   ....[118]....
        /*09cc*/ 	.word	0xffffffff


	//   ....[119]....
        /*09d0*/ 	.word	0xffffffff


	//   ....[120]....
        /*09d4*/ 	.word	0xffffffff


	//   ....[121]....
        /*09d8*/ 	.word	0xffffffff


	//   ....[122]....
        /*09dc*/ 	.word	0xffffffff


	//   ....[123]....
        /*09e0*/ 	.word	0xffffffff


	//   ....[124]....
        /*09e4*/ 	.word	0xffffffff


	//   ....[125]....
        /*09e8*/ 	.word	0xffffffff


	//   ....[126]....
        /*09ec*/ 	.word	0xffffffff


	//   ....[127]....
        /*09f0*/ 	.word	0xffffffff


	//   ....[128]....
        /*09f4*/ 	.word	0xffffffff


	//   ....[129]....
        /*09f8*/ 	.word	0xffffffff


	//   ....[130]....
        /*09fc*/ 	.word	0xffffffff


	//   ....[131]....
        /*0a00*/ 	.word	0xffffffff


	//   ....[132]....
        /*0a04*/ 	.word	0xffffffff


	//   ....[133]....
        /*0a08*/ 	.word	0xffffffff


	//   ....[134]....
        /*0a0c*/ 	.word	0xffffffff


	//   ....[135]....
        /*0a10*/ 	.word	0xffffffff


	//   ....[136]....
        /*0a14*/ 	.word	0xffffffff


	//   ....[137]....
        /*0a18*/ 	.word	0xffffffff


	//   ....[138]....
        /*0a1c*/ 	.word	0xffffffff


	//   ....[139]....
        /*0a20*/ 	.word	0xffffffff


	//   ....[140]....
        /*0a24*/ 	.word	0xffffffff


	//   ....[141]....
        /*0a28*/ 	.word	0xffffffff


	//   ....[142]....
        /*0a2c*/ 	.word	0xffffffff


	//   ....[143]....
        /*0a30*/ 	.word	0xffffffff


	//   ....[144]....
        /*0a34*/ 	.word	0xffffffff


	//   ....[145]....
        /*0a38*/ 	.word	0xffffffff


	//   ....[146]....
        /*0a3c*/ 	.word	0xffffffff


	//   ....[147]....
        /*0a40*/ 	.word	0xffffffff


	//   ....[148]....
        /*0a44*/ 	.word	0xffffffff


	//   ....[149]....
        /*0a48*/ 	.word	0xffffffff


	//   ....[150]....
        /*0a4c*/ 	.word	0xffffffff


	//   ....[151]....
        /*0a50*/ 	.word	0xffffffff


	//   ....[152]....
        /*0a54*/ 	.word	0xffffffff


	//   ....[153]....
        /*0a58*/ 	.word	0xffffffff


	//   ....[154]....
        /*0a5c*/ 	.word	0xffffffff


	//   ....[155]....
        /*0a60*/ 	.word	0xffffffff


	//   ....[156]....
        /*0a64*/ 	.word	0xffffffff


	//   ....[157]....
        /*0a68*/ 	.word	0xffffffff


	//   ....[158]....
        /*0a6c*/ 	.word	0xffffffff


	//   ....[159]....
        /*0a70*/ 	.word	0xffffffff


	//   ....[160]....
        /*0a74*/ 	.word	0xffffffff


	//   ....[161]....
        /*0a78*/ 	.word	0xffffffff


	//   ....[162]....
        /*0a7c*/ 	.word	0xffffffff


	//   ....[163]....
        /*0a80*/ 	.word	0xffffffff


	//   ....[164]....
        /*0a84*/ 	.word	0xffffffff


	//   ....[165]....
        /*0a88*/ 	.word	0xffffffff


	//   ....[166]....
        /*0a8c*/ 	.word	0xffffffff


	//   ....[167]....
        /*0a90*/ 	.word	0xffffffff


	//   ....[168]....
        /*0a94*/ 	.word	0xffffffff


	//   ....[169]....
        /*0a98*/ 	.word	0xffffffff


	//   ....[170]....
        /*0a9c*/ 	.word	0xffffffff


	//   ....[171]....
        /*0aa0*/ 	.word	0xffffffff


	//   ....[172]....
        /*0aa4*/ 	.word	0xffffffff


	//   ....[173]....
        /*0aa8*/ 	.word	0xffffffff


	//   ....[174]....
        /*0aac*/ 	.word	0xffffffff


	//   ....[175]....
        /*0ab0*/ 	.word	0xffffffff


	//   ....[176]....
        /*0ab4*/ 	.word	0xffffffff


	//   ....[177]....
        /*0ab8*/ 	.word	0xffffffff


	//   ....[178]....
        /*0abc*/ 	.word	0xffffffff


	//   ....[179]....
        /*0ac0*/ 	.word	0xffffffff


	//   ....[180]....
        /*0ac4*/ 	.word	0xffffffff


	//   ....[181]....
        /*0ac8*/ 	.word	0xffffffff


	//   ....[182]....
        /*0acc*/ 	.word	0xffffffff


	//   ....[183]....
        /*0ad0*/ 	.word	0xffffffff


	//   ....[184]....
        /*0ad4*/ 	.word	0xffffffff


	//   ....[185]....
        /*0ad8*/ 	.word	0xffffffff


	//   ....[186]....
        /*0adc*/ 	.word	0xffffffff


	//   ....[187]....
        /*0ae0*/ 	.word	0xffffffff


	//   ....[188]....
        /*0ae4*/ 	.word	0xffffffff


	//   ....[189]....
        /*0ae8*/ 	.word	0xffffffff


	//   ....[190]....
        /*0aec*/ 	.word	0xffffffff


	//   ....[191]....
        /*0af0*/ 	.word	0xffffffff


	//   ....[192]....
        /*0af4*/ 	.word	0xffffffff


	//   ....[193]....
        /*0af8*/ 	.word	0xffffffff


	//   ....[194]....
        /*0afc*/ 	.word	0xffffffff


	//   ....[195]....
        /*0b00*/ 	.word	0xffffffff


	//   ....[196]....
        /*0b04*/ 	.word	0xffffffff


	//   ....[197]....
        /*0b08*/ 	.word	0xffffffff


	//   ....[198]....
        /*0b0c*/ 	.word	0xffffffff


	//   ....[199]....
        /*0b10*/ 	.word	0xffffffff


	//   ....[200]....
        /*0b14*/ 	.word	0xffffffff


	//   ....[201]....
        /*0b18*/ 	.word	0xffffffff


	//   ....[202]....
        /*0b1c*/ 	.word	0xffffffff


	//   ....[203]....
        /*0b20*/ 	.word	0xffffffff


	//   ....[204]....
        /*0b24*/ 	.word	0xffffffff


	//   ....[205]....
        /*0b28*/ 	.word	0xffffffff


	//   ....[206]....
        /*0b2c*/ 	.word	0xffffffff


	//   ....[207]....
        /*0b30*/ 	.word	0xffffffff


	//   ....[208]....
        /*0b34*/ 	.word	0xffffffff


	//   ....[209]....
        /*0b38*/ 	.word	0xffffffff


	//   ....[210]....
        /*0b3c*/ 	.word	0xffffffff


	//   ....[211]....
        /*0b40*/ 	.word	0xffffffff


	//   ....[212]....
        /*0b44*/ 	.word	0xffffffff


	//   ....[213]....
        /*0b48*/ 	.word	0xffffffff


	//   ....[214]....
        /*0b4c*/ 	.word	0xffffffff


	//   ....[215]....
        /*0b50*/ 	.word	0xffffffff


	//   ....[216]....
        /*0b54*/ 	.word	0xffffffff


	//   ....[217]....
        /*0b58*/ 	.word	0xffffffff


	//   ....[218]....
        /*0b5c*/ 	.word	0xffffffff


	//   ....[219]....
        /*0b60*/ 	.word	0xffffffff


	//   ....[220]....
        /*0b64*/ 	.word	0xffffffff


	//   ....[221]....
        /*0b68*/ 	.word	0xffffffff


	//   ....[222]....
        /*0b6c*/ 	.word	0xffffffff


	//   ....[223]....
        /*0b70*/ 	.word	0xffffffff


	//   ....[224]....
        /*0b74*/ 	.word	0xffffffff


	//   ....[225]....
        /*0b78*/ 	.word	0xffffffff


	//   ....[226]....
        /*0b7c*/ 	.word	0xffffffff


	//   ....[227]....
        /*0b80*/ 	.word	0xffffffff


	//   ....[228]....
        /*0b84*/ 	.word	0xffffffff


	//   ....[229]....
        /*0b88*/ 	.word	0xffffffff


	//   ....[230]....
        /*0b8c*/ 	.word	0xffffffff


	//   ....[231]....
        /*0b90*/ 	.word	0xffffffff


	//   ....[232]....
        /*0b94*/ 	.word	0xffffffff


	//   ....[233]....
        /*0b98*/ 	.word	0xffffffff


	//   ....[234]....
        /*0b9c*/ 	.word	0xffffffff


	//   ....[235]....
        /*0ba0*/ 	.word	0xffffffff


	//   ....[236]....
        /*0ba4*/ 	.word	0xffffffff


	//   ....[237]....
        /*0ba8*/ 	.word	0xffffffff


	//   ....[238]....
        /*0bac*/ 	.word	0xffffffff


	//   ....[239]....
        /*0bb0*/ 	.word	0xffffffff


	//   ....[240]....
        /*0bb4*/ 	.word	0xffffffff


	//   ....[241]....
        /*0bb8*/ 	.word	0xffffffff


	//   ....[242]....
        /*0bbc*/ 	.word	0xffffffff


	//   ....[243]....
        /*0bc0*/ 	.word	0xffffffff


	//   ....[244]....
        /*0bc4*/ 	.word	0xffffffff


	//   ....[245]....
        /*0bc8*/ 	.word	0xffffffff


	//   ....[246]....
        /*0bcc*/ 	.word	0xffffffff


	//   ....[247]....
        /*0bd0*/ 	.word	0xffffffff


	//----- nvinfo : EIATTR_COOP_GROUP_INSTR_OFFSETS
	.align		4
.L_340:
        /*0bd4*/ 	.byte	0x04, 0x28
        /*0bd6*/ 	.short	(.L_342 - .L_341)


	//   ....[0]....
.L_341:
        /*0bd8*/ 	.word	0x00000050


	//   ....[1]....
        /*0bdc*/ 	.word	0x00000200


	//   ....[2]....
        /*0be0*/ 	.word	0x00000230


	//   ....[3]....
        /*0be4*/ 	.word	0x00000260


	//   ....[4]....
        /*0be8*/ 	.word	0x00000290


	//   ....[5]....
        /*0bec*/ 	.word	0x000002c0


	//   ....[6]....
        /*0bf0*/ 	.word	0x000002f0


	//   ....[7]....
        /*0bf4*/ 	.word	0x00000450


	//   ....[8]....
        /*0bf8*/ 	.word	0x00000490


	//   ....[9]....
        /*0bfc*/ 	.word	0x000004c0


	//   ....[10]....
        /*0c00*/ 	.word	0x000004f0


	//   ....[11]....
        /*0c04*/ 	.word	0x00000520


	//   ....[12]....
        /*0c08*/ 	.word	0x00000550


	//   ....[13]....
        /*0c0c*/ 	.word	0x000005e0


	//   ....[14]....
        /*0c10*/ 	.word	0x00000630


	//   ....[15]....
        /*0c14*/ 	.word	0x00000650


	//   ....[16]....
        /*0c18*/ 	.word	0x000006b0


	//   ....[17]....
        /*0c1c*/ 	.word	0x00002c40


	//   ....[18]....
        /*0c20*/ 	.word	0x00002c70


	//   ....[19]....
        /*0c24*/ 	.word	0x00002c90


	//   ....[20]....
        /*0c28*/ 	.word	0x00002ca0


	//   ....[21]....
        /*0c2c*/ 	.word	0x00002cb0


	//   ....[22]....
        /*0c30*/ 	.word	0x00002cc0


	//   ....[23]....
        /*0c34*/ 	.word	0x00002d00


	//   ....[24]....
        /*0c38*/ 	.word	0x00002e20


	//   ....[25]....
        /*0c3c*/ 	.word	0x00002f50


	//   ....[26]....
        /*0c40*/ 	.word	0x00002f70


	//   ....[27]....
        /*0c44*/ 	.word	0x00002f90


	//   ....[28]....
        /*0c48*/ 	.word	0x00003000


	//   ....[29]....
        /*0c4c*/ 	.word	0x00003020


	//   ....[30]....
        /*0c50*/ 	.word	0x000030c0


	//   ....[31]....
        /*0c54*/ 	.word	0x00003140


	//   ....[32]....
        /*0c58*/ 	.word	0x000031d0


	//   ....[33]....
        /*0c5c*/ 	.word	0x00003300


	//   ....[34]....
        /*0c60*/ 	.word	0x000033f0


	//   ....[35]....
        /*0c64*/ 	.word	0x00003410


	//   ....[36]....
        /*0c68*/ 	.word	0x00003430


	//   ....[37]....
        /*0c6c*/ 	.word	0x000034b0


	//   ....[38]....
        /*0c70*/ 	.word	0x00003550


	//   ....[39]....
        /*0c74*/ 	.word	0x000038a0


	//   ....[40]....
        /*0c78*/ 	.word	0x000038b0


	//   ....[41]....
        /*0c7c*/ 	.word	0x00004de0


	//   ....[42]....
        /*0c80*/ 	.word	0x00004e00


	//   ....[43]....
        /*0c84*/ 	.word	0x00004f30


	//   ....[44]....
        /*0c88*/ 	.word	0x00004f40


	//   ....[45]....
        /*0c8c*/ 	.word	0x00005070


	//   ....[46]....
        /*0c90*/ 	.word	0x00005090


	//   ....[47]....
        /*0c94*/ 	.word	0x000051c0


	//   ....[48]....
        /*0c98*/ 	.word	0x000051d0


	//   ....[49]....
        /*0c9c*/ 	.word	0x000053b0


	//   ....[50]....
        /*0ca0*/ 	.word	0x00005770


	//   ....[51]....
        /*0ca4*/ 	.word	0x00005e70


	//   ....[52]....
        /*0ca8*/ 	.word	0x00005e90


	//   ....[53]....
        /*0cac*/ 	.word	0x00005eb0


	//   ....[54]....
        /*0cb0*/ 	.word	0x00005ed0


	//   ....[55]....
        /*0cb4*/ 	.word	0x00007ac0


	//   ....[56]....
        /*0cb8*/ 	.word	0x00007ae0


	//   ....[57]....
        /*0cbc*/ 	.word	0x00007b20


	//   ....[58]....
        /*0cc0*/ 	.word	0x00007bb0


	//   ....[59]....
        /*0cc4*/ 	.word	0x00007bd0


	//   ....[60]....
        /*0cc8*/ 	.word	0x00007c50


	//   ....[61]....
        /*0ccc*/ 	.word	0x00007db0


	//   ....[62]....
        /*0cd0*/ 	.word	0x00007dc0


	//   ....[63]....
        /*0cd4*/ 	.word	0x00009230


	//   ....[64]....
        /*0cd8*/ 	.word	0x00009250


	//   ....[65]....
        /*0cdc*/ 	.word	0x00009350


	//   ....[66]....
        /*0ce0*/ 	.word	0x00009360


	//   ....[67]....
        /*0ce4*/ 	.word	0x00009460


	//   ....[68]....
        /*0ce8*/ 	.word	0x00009480


	//   ....[69]....
        /*0cec*/ 	.word	0x00009580


	//   ....[70]....
        /*0cf0*/ 	.word	0x00009590


	//   ....[71]....
        /*0cf4*/ 	.word	0x00009760


	//   ....[72]....
        /*0cf8*/ 	.word	0x00009b10


	//   ....[73]....
        /*0cfc*/ 	.word	0x0000a070


	//   ....[74]....
        /*0d00*/ 	.word	0x0000a090


	//   ....[75]....
        /*0d04*/ 	.word	0x0000a270


	//   ....[76]....
        /*0d08*/ 	.word	0x0000a290


	//   ....[77]....
        /*0d0c*/ 	.word	0x0000c140


	//   ....[78]....
        /*0d10*/ 	.word	0x0000c150


	//   ....[79]....
        /*0d14*/ 	.word	0x0000c240


	//   ....[80]....
        /*0d18*/ 	.word	0x0000c260


	//   ....[81]....
        /*0d1c*/ 	.word	0x0000c2c0


	//   ....[82]....
        /*0d20*/ 	.word	0x0000c2e0


	//   ....[83]....
        /*0d24*/ 	.word	0x0000c400


	//   ....[84]....
        /*0d28*/ 	.word	0x0000c410


	//   ....[85]....
        /*0d2c*/ 	.word	0x0000d870


	//   ....[86]....
        /*0d30*/ 	.word	0x0000d890


	//   ....[87]....
        /*0d34*/ 	.word	0x0000d9d0


	//   ....[88]....
        /*0d38*/ 	.word	0x0000d9e0


	//   ....[89]....
        /*0d3c*/ 	.word	0x0000db20


	//   ....[90]....
        /*0d40*/ 	.word	0x0000db40


	//   ....[91]....
        /*0d44*/ 	.word	0x0000dc80


	//   ....[92]....
        /*0d48*/ 	.word	0x0000dc90


	//   ....[93]....
        /*0d4c*/ 	.word	0x0000e170


	//   ....[94]....
        /*0d50*/ 	.word	0x0000e1a0


	//   ....[95]....
        /*0d54*/ 	.word	0x0000e1c0


	//   ....[96]....
        /*0d58*/ 	.word	0x0000e1e0


	//   ....[97]....
        /*0d5c*/ 	.word	0x0000fdd0


	//   ....[98]....
        /*0d60*/ 	.word	0x0000fe00


	//   ....[99]....
        /*0d64*/ 	.word	0x0000fe10


	//   ....[100]....
        /*0d68*/ 	.word	0x0000fe40


	//   ....[101]....
        /*0d6c*/ 	.word	0x00010ef0


	//   ....[102]....
        /*0d70*/ 	.word	0x00010f00


	//   ....[103]....
        /*0d74*/ 	.word	0x00010f20


	//   ....[104]....
        /*0d78*/ 	.word	0x00010f30


	//   ....[105]....
        /*0d7c*/ 	.word	0x00011260


	//   ....[106]....
        /*0d80*/ 	.word	0x00011280


	//   ....[107]....
        /*0d84*/ 	.word	0x000113e0


	//   ....[108]....
        /*0d88*/ 	.word	0x000113f0


	//   ....[109]....
        /*0d8c*/ 	.word	0x00011500


	//   ....[110]....
        /*0d90*/ 	.word	0x00011520


	//   ....[111]....
        /*0d94*/ 	.word	0x00011630


	//   ....[112]....
        /*0d98*/ 	.word	0x00011640


	//   ....[113]....
        /*0d9c*/ 	.word	0x00011940


	//   ....[114]....
        /*0da0*/ 	.word	0x00011960


	//   ....[115]....
        /*0da4*/ 	.word	0x00011fb0


	//   ....[116]....
        /*0da8*/ 	.word	0x00011fc0


	//   ....[117]....
        /*0dac*/ 	.word	0x00012d60


	//   ....[118]....
        /*0db0*/ 	.word	0x00012d80


	//   ....[119]....
        /*0db4*/ 	.word	0x00012ef0


	//   ....[120]....
        /*0db8*/ 	.word	0x00012f00


	//   ....[121]....
        /*0dbc*/ 	.word	0x00013010


	//   ....[122]....
        /*0dc0*/ 	.word	0x00013030


	//   ....[123]....
        /*0dc4*/ 	.word	0x00013140


	//   ....[124]....
        /*0dc8*/ 	.word	0x00013150


	//   ....[125]....
        /*0dcc*/ 	.word	0x00013320


	//   ....[126]....
        /*0dd0*/ 	.word	0x00013340


	//   ....[127]....
        /*0dd4*/ 	.word	0x00013470


	//   ....[128]....
        /*0dd8*/ 	.word	0x000134b0


	//   ....[129]....
        /*0ddc*/ 	.word	0x000134e0


	//   ....[130]....
        /*0de0*/ 	.word	0x00013510


	//   ....[131]....
        /*0de4*/ 	.word	0x00013540


	//   ....[132]....
        /*0de8*/ 	.word	0x00013570


	//   ....[133]....
        /*0dec*/ 	.word	0x000136d0


	//   ....[134]....
        /*0df0*/ 	.word	0x00013710


	//   ....[135]....
        /*0df4*/ 	.word	0x00013740


	//   ....[136]....
        /*0df8*/ 	.word	0x00013770


	//   ....[137]....
        /*0dfc*/ 	.word	0x000137a0


	//   ....[138]....
        /*0e00*/ 	.word	0x000137d0


	//   ....[139]....
        /*0e04*/ 	.word	0x00013860


	//   ....[140]....
        /*0e08*/ 	.word	0x000138c0


	//   ....[141]....
        /*0e0c*/ 	.word	0x000138d0


	//   ....[142]....
        /*0e10*/ 	.word	0x00013930


	//   ....[143]....
        /*0e14*/ 	.word	0x000143a0


	//   ....[144]....
        /*0e18*/ 	.word	0x00014400


	//   ....[145]....
        /*0e1c*/ 	.word	0x00014450


	//   ....[146]....
        /*0e20*/ 	.word	0x000144a0


	//   ....[147]....
        /*0e24*/ 	.word	0x000144f0


	//   ....[148]....
        /*0e28*/ 	.word	0x00014560


	//   ....[149]....
        /*0e2c*/ 	.word	0x000145b0


	//   ....[150]....
        /*0e30*/ 	.word	0x00014620


	//   ....[151]....
        /*0e34*/ 	.word	0x00014690


	//   ....[152]....
        /*0e38*/ 	.word	0x00014700


	//   ....[153]....
        /*0e3c*/ 	.word	0x00014770


	//   ....[154]....
        /*0e40*/ 	.word	0x000147d0


	//   ....[155]....
        /*0e44*/ 	.word	0x00014840


	//   ....[156]....
        /*0e48*/ 	.word	0x000148b0


	//   ....[157]....
        /*0e4c*/ 	.word	0x00014920


	//   ....[158]....
        /*0e50*/ 	.word	0x00014980


	//   ....[159]....
        /*0e54*/ 	.word	0x000149f0


	//   ....[160]....
        /*0e58*/ 	.word	0x00014a60


	//   ....[161]....
        /*0e5c*/ 	.word	0x00014ad0


	//   ....[162]....
        /*0e60*/ 	.word	0x00014b30


	//   ....[163]....
        /*0e64*/ 	.word	0x00014ba0


	//   ....[164]....
        /*0e68*/ 	.word	0x00014c10


	//   ....[165]....
        /*0e6c*/ 	.word	0x00015350


	//   ....[166]....
        /*0e70*/ 	.word	0x000153a0


	//   ....[167]....
        /*0e74*/ 	.word	0x000153f0


	//   ....[168]....
        /*0e78*/ 	.word	0x00015430


	//   ....[169]....
        /*0e7c*/ 	.word	0x000154a0


	//   ....[170]....
        /*0e80*/ 	.word	0x00015510


	//   ....[171]....
        /*0e84*/ 	.word	0x00015650


	//   ....[172]....
        /*0e88*/ 	.word	0x000156b0


	//   ....[173]....
        /*0e8c*/ 	.word	0x00015810


	//   ....[174]....
        /*0e90*/ 	.word	0x00015870


	//   ....[175]....
        /*0e94*/ 	.word	0x000158e0


	//   ....[176]....
        /*0e98*/ 	.word	0x00015940


	//   ....[177]....
        /*0e9c*/ 	.word	0x000159b0


	//   ....[178]....
        /*0ea0*/ 	.word	0x00015a20


	//   ....[179]....
        /*0ea4*/ 	.word	0x00015a90


	//   ....[180]....
        /*0ea8*/ 	.word	0x00015af0


	//   ....[181]....
        /*0eac*/ 	.word	0x00015b60


	//   ....[182]....
        /*0eb0*/ 	.word	0x00015bd0


	//   ....[183]....
        /*0eb4*/ 	.word	0x00015c40


	//   ....[184]....
        /*0eb8*/ 	.word	0x00015ca0


	//   ....[185]....
        /*0ebc*/ 	.word	0x00015d10


	//   ....[186]....
        /*0ec0*/ 	.word	0x00015d80


	//   ....[187]....
        /*0ec4*/ 	.word	0x000164c0


	//   ....[188]....
        /*0ec8*/ 	.word	0x00016500


	//   ....[189]....
        /*0ecc*/ 	.word	0x00016550


	//   ....[190]....
        /*0ed0*/ 	.word	0x00016590


	//   ....[191]....
        /*0ed4*/ 	.word	0x000165f0


	//   ....[192]....
        /*0ed8*/ 	.word	0x00016660


	//   ....[193]....
        /*0edc*/ 	.word	0x000166c0


	//   ....[194]....
        /*0ee0*/ 	.word	0x00016730


	//   ....[195]....
        /*0ee4*/ 	.word	0x000167a0


	//   ....[196]....
        /*0ee8*/ 	.word	0x00016810


	//   ....[197]....
        /*0eec*/ 	.word	0x00016870


	//   ....[198]....
        /*0ef0*/ 	.word	0x000168e0


	//   ....[199]....
        /*0ef4*/ 	.word	0x00016950


	//   ....[200]....
        /*0ef8*/ 	.word	0x000169c0


	//   ....[201]....
        /*0efc*/ 	.word	0x00016a20


	//   ....[202]....
        /*0f00*/ 	.word	0x00016a70


	//   ....[203]....
        /*0f04*/ 	.word	0x00016ab0


	//   ....[204]....
        /*0f08*/ 	.word	0x00016b00


	//   ....[205]....
        /*0f0c*/ 	.word	0x00016b40


	//   ....[206]....
        /*0f10*/ 	.word	0x00016b90


	//   ....[207]....
        /*0f14*/ 	.word	0x00016be0


	//   ....[208]....
        /*0f18*/ 	.word	0x00016c30


	//   ....[209]....
        /*0f1c*/ 	.word	0x00016c70


	//   ....[210]....
        /*0f20*/ 	.word	0x00016ce0


	//   ....[211]....
        /*0f24*/ 	.word	0x00016d50


	//   ....[212]....
        /*0f28*/ 	.word	0x00016dc0


	//   ....[213]....
        /*0f2c*/ 	.word	0x00016e20


	//   ....[214]....
        /*0f30*/ 	.word	0x00016e90


	//   ....[215]....
        /*0f34*/ 	.word	0x00016f00


	//   ....[216]....
        /*0f38*/ 	.word	0x00016f70


	//   ....[217]....
        /*0f3c*/ 	.word	0x00016fd0


	//   ....[218]....
        /*0f40*/ 	.word	0x00017040


	//   ....[219]....
        /*0f44*/ 	.word	0x000170b0


	//   ....[220]....
        /*0f48*/ 	.word	0x00017120


	//   ....[221]....
        /*0f4c*/ 	.word	0x00017180


	//   ....[222]....
        /*0f50*/ 	.word	0x000171f0


	//   ....[223]....
        /*0f54*/ 	.word	0x00017260


	//   ....[224]....
        /*0f58*/ 	.word	0x000172d0


	//   ....[225]....
        /*0f5c*/ 	.word	0x00017330


	//   ....[226]....
        /*0f60*/ 	.word	0x000173a0


	//   ....[227]....
        /*0f64*/ 	.word	0x00017410


	//   ....[228]....
        /*0f68*/ 	.word	0x00017480


	//   ....[229]....
        /*0f6c*/ 	.word	0x000174e0


	//   ....[230]....
        /*0f70*/ 	.word	0x00017550


	//   ....[231]....
        /*0f74*/ 	.word	0x000175c0


	//   ....[232]....
        /*0f78*/ 	.word	0x00017610


	//   ....[233]....
        /*0f7c*/ 	.word	0x00017650


	//   ....[234]....
        /*0f80*/ 	.word	0x000176a0


	//   ....[235]....
        /*0f84*/ 	.word	0x000176f0


	//   ....[236]....
        /*0f88*/ 	.word	0x00017740


	//   ....[237]....
        /*0f8c*/ 	.word	0x000177b0


	//   ....[238]....
        /*0f90*/ 	.word	0x00017800


	//   ....[239]....
        /*0f94*/ 	.word	0x00017850


	//   ....[240]....
        /*0f98*/ 	.word	0x000178a0


	//   ....[241]....
        /*0f9c*/ 	.word	0x000178f0


	//   ....[242]....
        /*0fa0*/ 	.word	0x00017940


	//   ....[243]....
        /*0fa4*/ 	.word	0x000179b0


	//   ....[244]....
        /*0fa8*/ 	.word	0x00017a00


	//   ....[245]....
        /*0fac*/ 	.word	0x00017a70


	//   ....[246]....
        /*0fb0*/ 	.word	0x00017ad0


	//   ....[247]....
        /*0fb4*/ 	.word	0x00017b40


	//----- nvinfo : EIATTR_EXIT_INSTR_OFFSETS
	.align		4
.L_342:
        /*0fb8*/ 	.byte	0x04, 0x1c
        /*0fba*/ 	.short	(.L_344 - .L_343)


	//   ....[0]....
.L_343:
        /*0fbc*/ 	.word	0x000010d0


	//   ....[1]....
        /*0fc0*/ 	.word	0x00014360


	//----- nvinfo : EIATTR_MAX_THREADS
	.align		4
.L_344:
        /*0fc4*/ 	.byte	0x04, 0x05
        /*0fc6*/ 	.short	(.L_346 - .L_345)
.L_345:
        /*0fc8*/ 	.word	0x00000100
        /*0fcc*/ 	.word	0x00000001
        /*0fd0*/ 	.word	0x00000001


	//----- nvinfo : EIATTR_CRS_STACK_SIZE
	.align		4
.L_346:
        /*0fd4*/ 	.byte	0x04, 0x1e
        /*0fd6*/ 	.short	(.L_348 - .L_347)
.L_347:
        /*0fd8*/ 	.word	0x00000000
.L_348:


//--------------------- .nv.info._ZN7cutlass13device_kernelIN5flash19enable_sm80_to_sm89INS1_16FlashAttnFwdSm80INS1_25CollectiveMainloopFwdSm80ILi8ELi1ELb1EN4cute5tupleIJNS5_1CILi128EEENS7_ILi112EEES8_EEELi128ENS_6half_tEfNS_4arch4Sm80ELb1ELb0ELb1ELb1ELb1ELb1ELb1ELb1EEENS1_21CollectiveEpilogueFwdINS6_IJS8_S8_S9_EEENS6_IJNS7_ILi1EEESH_SH_EEESB_SD_Li256ELb1ELb1ELb1ELb0EEENS1_36VarlenDynamicPersistentTileSchedulerILi128ELi112ELi256ELi256ELb1ELb1ELb0ELb1ELb1ELb1EEEEEEEEEvNT_6ParamsE --------------------------
	.section	.nv.info._ZN7cutlass13device_kernelIN5flash19enable_sm80_to_sm89INS1_16FlashAttnFwdSm80INS1_25CollectiveMainloopFwdSm80ILi8ELi1ELb1EN4cute5tupleIJNS5_1CILi128EEENS7_ILi112EEES8_EEELi128ENS_6half_tEfNS_4arch4Sm80ELb1ELb0ELb1ELb1ELb1ELb1ELb1ELb1EEENS1_21CollectiveEpilogueFwdINS6_IJS8_S8_S9_EEENS6_IJNS7_ILi1EEESH_SH_EEESB_SD_Li256ELb1ELb1ELb1ELb0EEENS1_36VarlenDynamicPersistentTileSchedulerILi128ELi112ELi256ELi256ELb1ELb1ELb0ELb1ELb1ELb1EEEEEEEEEvNT_6ParamsE,"",@"SHT_CUDA_INFO"
	.sectionflags	@""
	.align	4


	//----- nvinfo : EIATTR_CUDA_API_VERSION
	.align		4
        /*0000*/ 	.byte	0x04, 0x37
        /*0002*/ 	.short	(.L_350 - .L_349)
.L_349:
        /*0004*/ 	.word	0x00000082


	//----- nvinfo : EIATTR_SW2861232_WAR
	.align		4
.L_350:
        /*0008*/ 	.byte	0x01, 0x35
	.zero		2


	//----- nvinfo : EIATTR_PARAM_CBANK
	.align		4
        /*000c*/ 	.byte	0x04, 0x0a
        /*000e*/ 	.short	(.L_352 - .L_351)
	.align		4
.L_351:
        /*0010*/ 	.word	index@(.nv.constant0._ZN7cutlass13device_kernelIN5flash19enable_sm80_to_sm89INS1_16FlashAttnFwdSm80INS1_25CollectiveMainloopFwdSm80ILi8ELi1ELb1EN4cute5tupleIJNS5_1CILi128EEENS7_ILi112EEES8_EEELi128ENS_6half_tEfNS_4arch4Sm80ELb1ELb0ELb1ELb1ELb1ELb1ELb1ELb1EEENS1_21CollectiveEpilogueFwdINS6_IJS8_S8_S9_EEENS6_IJNS7_ILi1EEESH_SH_EEESB_SD_Li256ELb1ELb1ELb1ELb0EEENS1_36VarlenDynamicPersistentTileSchedulerILi128ELi112ELi256ELi256ELb1ELb1ELb0ELb1ELb1ELb1EEEEEEEEEvNT_6ParamsE)
        /*0014*/ 	.short	0x0160
        /*0016*/ 	.short	0x0438


	//----- nvinfo : EIATTR_CBANK_PARAM_SIZE
	.align		4
.L_352:
        /*0018*/ 	.byte	0x03, 0x19
        /*001a*/ 	.short	0x0438


	//----- nvinfo : EIATTR_KPARAM_INFO
	.align		4
        /*001c*/ 	.byte	0x04, 0x17
        /*001e*/ 	.short	(.L_354 - .L_353)
.L_353:
        /*0020*/ 	.word	0x00000000
        /*0024*/ 	.short	0x0000
        /*0026*/ 	.short	0x0000
        /*0028*/ 	.byte	0x00, 0xf0, 0xe1, 0x10


	//----- nvinfo : EIATTR_MAXREG_COUNT
	.align		4
.L_354:
        /*002c*/ 	.byte	0x03, 0x1b
        /*002e*/ 	.short	0x00ff


	//----- nvinfo : EIATTR_NUM_BARRIERS
	.align		4
        /*0030*/ 	.byte	0x02, 0x4c
        /*0032*/ 	.byte	0x06
	.zero		1


	//----- nvinfo : EIATTR_ANNOTATIONS
	.align		4
        /*0034*/ 	.byte	0x04, 0x55
        /*0036*/ 	.short	(.L_356 - .L_355)


	//   ....[0]....
.L_355:
        /* <DEDUP_REMOVED lines=142> */


	//----- nvinfo : EIATTR_MERCURY_ISA_VERSION
	.align		4
.L_356:
        /*0900*/ 	.byte	0x03, 0x5f
        /*0902*/ 	.short	0x0000


	//----- nvinfo : EIATTR_INT_WARP_WIDE_INSTR_OFFSETS
	.align		4
        /*0904*/ 	.byte	0x04, 0x31
        /*0906*/ 	.short	(.L_358 - .L_357)


	//   ....[0]....
.L_357:
        /*0908*/ 	.word	0x0001c890


	//   ....[1]....
        /*090c*/ 	.word	0x0001c910


	//----- nvinfo : EIATTR_COOP_GROUP_MASK_REGIDS
	.align		4
.L_358:
        /*0910*/ 	.byte	0x04, 0x29
        /*0912*/ 	.short	(.L_360 - .L_359)


	//   ....[0]....
.L_359:
        /*0914*/ 	.word	0xffffffff


	//   ....[1]....
        /*0918*/ 	.word	0xffffffff


	//   ....[2]....
        /*091c*/ 	.word	0xffffffff


	//   ....[3]....
        /*0920*/ 	.word	0xffffffff


	//   ....[4]....
        /*0924*/ 	.word	0xffffffff


	//   ....[5]....
        /*0928*/ 	.word	0xffffffff


	//   ....[6]....
        /*092c*/ 	.word	0xffffffff


	//   ....[7]....
        /*0930*/ 	.word	0xffffffff


	//   ....[8]....
        /*0934*/ 	.word	0xffffffff


	//   ....[9]....
        /*0938*/ 	.word	0xffffffff


	//   ....[10]....
        /*093c*/ 	.word	0xffffffff


	//   ....[11]....
        /*0940*/ 	.word	0xffffffff


	//   ....[12]....
        /*0944*/ 	.word	0xffffffff


	//   ....[13]....
        /*0948*/ 	.word	0xffffffff


	//   ....[14]....
        /*094c*/ 	.word	0xffffffff


	//   ....[15]....
        /*0950*/ 	.word	0xffffffff


	//   ....[16]....
        /*0954*/ 	.word	0xffffffff


	//   ....[17]....
        /*0958*/ 	.word	0xffffffff


	//   ....[18]....
        /*095c*/ 	.word	0xffffffff


	//   ....[19]....
        /*0960*/ 	.word	0xffffffff


	//   ....[20]....
        /*0964*/ 	.word	0xffffffff


	//   ....[21]....
        /*0968*/ 	.word	0xffffffff


	//   ....[22]....
        /*096c*/ 	.word	0xffffffff


	//   ....[23]....
        /*0970*/ 	.word	0xffffffff


	//   ....[24]....
        /*0974*/ 	.word	0xffffffff


	//   ....[25]....
        /*0978*/ 	.word	0xffffffff


	//   ....[26]....
        /*097c*/ 	.word	0xffffffff


	//   ....[27]....
        /*0980*/ 	.word	0xffffffff


	//   ....[28]....
        /*0984*/ 	.word	0xffffffff


	//   ....[29]....
        /*0988*/ 	.word	0xffffffff


	//   ....[30]....
        /*098c*/ 	.word	0xffffffff


	//   ....[31]....
        /*0990*/ 	.word	0xffffffff


	//   ....[32]....
        /*0994*/ 	.word	0xffffffff


	//   ....[33]....
        /*0998*/ 	.word	0xffffffff


	//   ....[34]....
        /*099c*/ 	.word	0xffffffff


	//   ....[35]....
        /*09a0*/ 	.word	0xffffffff


	//   ....[36]....
        /*09a4*/ 	.word	0xffffffff


	//   ....[37]....
        /*09a8*/ 	.word	0xffffffff


	//   ....[38]....
        /*09ac*/ 	.word	0xffffffff


	//   ....[39]....
        /*09b0*/ 	.word	0xffffffff


	//   ....[40]....
        /*09b4*/ 	.word	0xffffffff


	//   ....[41]....
        /*09b8*/ 	.word	0xffffffff


	//   ....[42]....
        /*09bc*/ 	.word	0xffffffff


	//   ....[43]....
        /*09c0*/ 	.word	0xffffffff


	//   ....[44]....
        /*09c4*/ 	.word	0xffffffff


	//   ....[45]....
        /*09c8*/ 	.word	0xffffffff


	//   ....[46]....
        /*09cc*/ 	.word	0xffffffff


	//   ....[47]....
        /*09d0*/ 	.word	0xffffffff


	//   ....[48]....
        /*09d4*/ 	.word	0xffffffff


	//   ....[49]....
        /*09d8*/ 	.word	0xffffffff


	//   ....[50]....
        /*09dc*/ 	.word	0xffffffff


	//   ....[51]....
        /*09e0*/ 	.word	0xffffffff


	//   ....[52]....
        /*09e4*/ 	.word	0xffffffff


	//   ....[53]....
        /*09e8*/ 	.word	0xffffffff


	//   ....[54]....
        /*09ec*/ 	.word	0xffffffff


	//   ....[55]....
        /*09f0*/ 	.word	0xffffffff


	//   ....[56]....
        /*09f4*/ 	.word	0xffffffff


	//   ....[57]....
        /*09f8*/ 	.word	0xffffffff


	//   ....[58]....
        /*09fc*/ 	.word	0xffffffff


	//   ....[59]....
        /*0a00*/ 	.word	0xffffffff


	//   ....[60]....
        /*0a04*/ 	.word	0xffffffff


	//   ....[61]....
        /*0a08*/ 	.word	0xffffffff


	//   ....[62]....
        /*0a0c*/ 	.word	0xffffffff


	//   ....[63]....
        /*0a10*/ 	.word	0xffffffff


	//   ....[64]....
        /*0a14*/ 	.word	0xffffffff


	//   ....[65]....
        /*0a18*/ 	.word	0xffffffff


	//   ....[66]....
        /*0a1c*/ 	.word	0xffffffff


	//   ....[67]....
        /*0a20*/ 	.word	0xffffffff


	//   ....[68]....
        /*0a24*/ 	.word	0xffffffff


	//   ....[69]....
        /*0a28*/ 	.word	0xffffffff


	//   ....[70]....
        /*0a2c*/ 	.word	0xffffffff


	//   ....[71]....
        /*0a30*/ 	.word	0xffffffff


	//   ....[72]....
        /*0a34*/ 	.word	0xffffffff


	//   ....[73]....
        /*0a38*/ 	.word	0xffffffff


	//   ....[74]....
        /*0a3c*/ 	.word	0xffffffff


	//   ....[75]....
        /*0a40*/ 	.word	0xffffffff


	//   ....[76]....
        /*0a44*/ 	.word	0xffffffff


	//   ....[77]....
        /*0a48*/ 	.word	0xffffffff


	//   ....[78]....
        /*0a4c*/ 	.word	0xffffffff


	//   ....[79]....
        /*0a50*/ 	.word	0xffffffff


	//   ....[80]....
        /*0a54*/ 	.word	0xffffffff


	//   ....[81]....
        /*0a58*/ 	.word	0xffffffff


	//   ....[82]....
        /*0a5c*/ 	.word	0xffffffff


	//   ....[83]....
        /*0a60*/ 	.word	0xffffffff


	//   ....[84]....
        /*0a64*/ 	.word	0xffffffff


	//   ....[85]....
        /*0a68*/ 	.word	0xffffffff


	//   ....[86]....
        /*0a6c*/ 	.word	0xffffffff


	//   ....[87]....
        /*0a70*/ 	.word	0xffffffff


	//   ....[88]....
        /*0a74*/ 	.word	0xffffffff


	//   ....[89]....
        /*0a78*/ 	.word	0xffffffff


	//   ....[90]....
        /*0a7c*/ 	.word	0xffffffff


	//   ....[91]....
        /*0a80*/ 	.word	0xffffffff


	//   ....[92]....
        /*0a84*/ 	.word	0xffffffff


	//   ....[93]....
        /*0a88*/ 	.word	0xffffffff


	//   ....[94]....
        /*0a8c*/ 	.word	0xffffffff


	//   ....[95]....
        /*0a90*/ 	.word	0xffffffff


	//   ....[96]....
        /*0a94*/ 	.word	0xffffffff


	//   ....[97]....
        /*0a98*/ 	.word	0xffffffff


	//   ....[98]....
        /*0a9c*/ 	.word	0xffffffff


	//   ....[99]....
        /*0aa0*/ 	.word	0xffffffff


	//   ....[100]....
        /*0aa4*/ 	.word	0xffffffff


	//   ....[101]....
        /*0aa8*/ 	.word	0xffffffff


	//   ....[102]....
        /*0aac*/ 	.word	0xffffffff


	//   ....[103]....
        /*0ab0*/ 	.word	0xffffffff


	//   ....[104]....
        /*0ab4*/ 	.word	0xffffffff


	//   ....[105]....
        /*0ab8*/ 	.word	0xffffffff


	//   ....[106]....
        /*0abc*/ 	.word	0xffffffff


	//   ....[107]....
        /*0ac0*/ 	.word	0xffffffff


	//   ....[108]....
        /*0ac4*/ 	.word	0xffffffff


	//   ....[109]....
        /*0ac8*/ 	.word	0xffffffff


	//   ....[110]....
        /*0acc*/ 	.word	0xffffffff


	//   ....[111]....
        /*0ad0*/ 	.word	0xffffffff


	//   ....[112]....
        /*0ad4*/ 	.word	0xffffffff


	//   ....[113]....
        /*0ad8*/ 	.word	0xffffffff


	//   ....[114]....
        /*0adc*/ 	.word	0xffffffff


	//   ....[115]....
        /*0ae0*/ 	.word	0xffffffff


	//   ....[116]....
        /*0ae4*/ 	.word	0xffffffff


	//   ....[117]....
        /*0ae8*/ 	.word	0xffffffff


	//   ....[118]....
        /*0aec*/ 	.word	0xffffffff


	//   ....[119]....
        /*0af0*/ 	.word	0xffffffff


	//   ....[120]....
        /*0af4*/ 	.word	0xffffffff


	//   ....[121]....
        /*0af8*/ 	.word	0xffffffff


	//   ....[122]....
        /*0afc*/ 	.word	0xffffffff


	//   ....[123]....
        /*0b00*/ 	.word	0xffffffff


	//   ....[124]....
        /*0b04*/ 	.word	0xffffffff


	//   ....[125]....
        /*0b08*/ 	.word	0xffffffff


	//   ....[126]....
        /*0b0c*/ 	.word	0xffffffff


	//   ....[127]....
        /*0b10*/ 	.word	0xffffffff


	//   ....[128]....
        /*0b14*/ 	.word	0xffffffff


	//   ....[129]....
        /*0b18*/ 	.word	0xffffffff


	//   ....[130]....
        /*0b1c*/ 	.word	0xffffffff


	//   ....[131]....
        /*0b20*/ 	.word	0xffffffff


	//   ....[132]....
        /*0b24*/ 	.word	0xffffffff


	//   ....[133]....
        /*0b28*/ 	.word	0xffffffff


	//   ....[134]....
        /*0b2c*/ 	.word	0xffffffff


	//   ....[135]....
        /*0b30*/ 	.word	0xffffffff


	//   ....[136]....
        /*0b34*/ 	.word	0xffffffff


	//   ....[137]....
        /*0b38*/ 	.word	0xffffffff


	//   ....[138]....
        /*0b3c*/ 	.word	0xffffffff


	//   ....[139]....
        /*0b40*/ 	.word	0xffffffff


	//   ....[140]....
        /*0b44*/ 	.word	0xffffffff


	//   ....[141]....
        /*0b48*/ 	.word	0xffffffff


	//   ....[142]....
        /*0b4c*/ 	.word	0xffffffff


	//   ....[143]....
        /*0b50*/ 	.word	0xffffffff


	//   ....[144]....
        /*0b54*/ 	.word	0xffffffff


	//   ....[145]....
        /*0b58*/ 	.word	0xffffffff


	//   ....[146]....
        /*0b5c*/ 	.word	0xffffffff


	//   ....[147]....
        /*0b60*/ 	.word	0xffffffff


	//   ....[148]....
        /*0b64*/ 	.word	0xffffffff


	//   ....[149]....
        /*0b68*/ 	.word	0xffffffff


	//   ....[150]....
        /*0b6c*/ 	.word	0xffffffff


	//   ....[151]....
        /*0b70*/ 	.word	0xffffffff


	//   ....[152]....
        /*0b74*/ 	.word	0xffffffff


	//   ....[153]....
        /*0b78*/ 	.word	0xffffffff


	//   ....[154]....
        /*0b7c*/ 	.word	0xffffffff


	//   ....[155]....
        /*0b80*/ 	.word	0xffffffff


	//   ....[156]....
        /*0b84*/ 	.word	0xffffffff


	//   ....[157]....
        /*0b88*/ 	.word	0xffffffff


	//   ....[158]....
        /*0b8c*/ 	.word	0xffffffff


	//   ....[159]....
        /*0b90*/ 	.word	0xffffffff


	//   ....[160]....
        /*0b94*/ 	.word	0xffffffff


	//   ....[161]....
        /*0b98*/ 	.word	0xffffffff


	//   ....[162]....
        /*0b9c*/ 	.word	0xffffffff


	//   ....[163]....
        /*0ba0*/ 	.word	0xffffffff


	//   ....[164]....
        /*0ba4*/ 	.word	0xffffffff


	//   ....[165]....
        /*0ba8*/ 	.word	0xffffffff


	//   ....[166]....
        /*0bac*/ 	.word	0xffffffff


	//   ....[167]....
        /*0bb0*/ 	.word	0xffffffff


	//   ....[168]....
        /*0bb4*/ 	.word	0xffffffff


	//   ....[169]....
        /*0bb8*/ 	.word	0xffffffff


	//   ....[170]....
        /*0bbc*/ 	.word	0xffffffff


	//   ....[171]....
        /*0bc0*/ 	.word	0xffffffff


	//   ....[172]....
        /*0bc4*/ 	.word	0xffffffff


	//   ....[173]....
        /*0bc8*/ 	.word	0xffffffff


	//   ....[174]....
        /*0bcc*/ 	.word	0xffffffff


	//   ....[175]....
        /*0bd0*/ 	.word	0xffffffff


	//   ....[176]....
        /*0bd4*/ 	.word	0xffffffff


	//   ....[177]....
        /*0bd8*/ 	.word	0xffffffff


	//   ....[178]....
        /*0bdc*/ 	.word	0xffffffff


	//   ....[179]....
        /*0be0*/ 	.word	0xffffffff


	//   ....[180]....
        /*0be4*/ 	.word	0xffffffff


	//   ....[181]....
        /*0be8*/ 	.word	0xffffffff


	//   ....[182]....
        /*0bec*/ 	.word	0xffffffff


	//   ....[183]....
        /*0bf0*/ 	.word	0xffffffff


	//   ....[184]....
        /*0bf4*/ 	.word	0xffffffff


	//   ....[185]....
        /*0bf8*/ 	.word	0xffffffff


	//   ....[186]....
        /*0bfc*/ 	.word	0xffffffff


	//   ....[187]....
        /*0c00*/ 	.word	0xffffffff


	//   ....[188]....
        /*0c04*/ 	.word	0xffffffff


	//   ....[189]....
        /*0c08*/ 	.word	0xffffffff


	//   ....[190]....
        /*0c0c*/ 	.word	0xffffffff


	//   ....[191]....
        /*0c10*/ 	.word	0xffffffff


	//   ....[192]....
        /*0c14*/ 	.word	0xffffffff


	//   ....[193]....
        /*0c18*/ 	.word	0xffffffff


	//   ....[194]....
        /*0c1c*/ 	.word	0xffffffff


	//   ....[195]....
        /*0c20*/ 	.word	0xffffffff


	//   ....[196]....
        /*0c24*/ 	.word	0xffffffff


	//   ....[197]....
        /*0c28*/ 	.word	0xffffffff


	//   ....[198]....
        /*0c2c*/ 	.word	0xffffffff


	//   ....[199]....
        /*0c30*/ 	.word	0xffffffff


	//   ....[200]....
        /*0c34*/ 	.word	0xffffffff


	//   ....[201]....
        /*0c38*/ 	.word	0xffffffff


	//   ....[202]....
        /*0c3c*/ 	.word	0xffffffff


	//   ....[203]....
        /*0c40*/ 	.word	0xffffffff


	//   ....[204]....
        /*0c44*/ 	.word	0xffffffff


	//   ....[205]....
        /*0c48*/ 	.word	0xffffffff


	//   ....[206]....
        /*0c4c*/ 	.word	0xffffffff


	//   ....[207]....
        /*0c50*/ 	.word	0xffffffff


	//   ....[208]....
        /*0c54*/ 	.word	0xffffffff


	//   ....[209]....
        /*0c58*/ 	.word	0xffffffff


	//   ....[210]....
        /*0c5c*/ 	.word	0xffffffff


	//   ....[211]....
        /*0c60*/ 	.word	0xffffffff


	//   ....[212]....
        /*0c64*/ 	.word	0xffffffff


	//   ....[213]....
        /*0c68*/ 	.word	0xffffffff


	//   ....[214]....
        /*0c6c*/ 	.word	0xffffffff


	//   ....[215]....
        /*0c70*/ 	.word	0xffffffff


	//   ....[216]....
        /*0c74*/ 	.word	0xffffffff


	//   ....[217]....
        /*0c78*/ 	.word	0xffffffff


	//   ....[218]....
        /*0c7c*/ 	.word	0xffffffff


	//   ....[219]....
        /*0c80*/ 	.word	0xffffffff


	//   ....[220]....
        /*0c84*/ 	.word	0xffffffff


	//   ....[221]....
        /*0c88*/ 	.word	0xffffffff


	//   ....[222]....
        /*0c8c*/ 	.word	0xffffffff


	//   ....[223]....
        /*0c90*/ 	.word	0xffffffff


	//   ....[224]....
        /*0c94*/ 	.word	0xffffffff


	//   ....[225]....
        /*0c98*/ 	.word	0xffffffff


	//   ....[226]....
        /*0c9c*/ 	.word	0xffffffff


	//   ....[227]....
        /*0ca0*/ 	.word	0xffffffff


	//   ....[228]....
        /*0ca4*/ 	.word	0xffffffff


	//   ....[229]....
        /*0ca8*/ 	.word	0xffffffff


	//   ....[230]....
        /*0cac*/ 	.word	0xffffffff


	//   ....[231]....
        /*0cb0*/ 	.word	0xffffffff


	//   ....[232]....
        /*0cb4*/ 	.word	0xffffffff


	//   ....[233]....
        /*0cb8*/ 	.word	0xffffffff


	//   ....[234]....
        /*0cbc*/ 	.word	0xffffffff


	//   ....[235]....
        /*0cc0*/ 	.word	0xffffffff


	//   ....[236]....
        /*0cc4*/ 	.word	0xffffffff


	//   ....[237]....
        /*0cc8*/ 	.word	0xffffffff


	//   ....[238]....
        /*0ccc*/ 	.word	0xffffffff


	//   ....[239]....
        /*0cd0*/ 	.word	0xffffffff


	//   ....[240]....
        /*0cd4*/ 	.word	0xffffffff


	//   ....[241]....
        /*0cd8*/ 	.word	0xffffffff


	//   ....[242]....
        /*0cdc*/ 	.word	0xffffffff


	//   ....[243]....
        /*0ce0*/ 	.word	0xffffffff


	//   ....[244]....
        /*0ce4*/ 	.word	0xffffffff


	//   ....[245]....
        /*0ce8*/ 	.word	0xffffffff


	//   ....[246]....
        /*0cec*/ 	.word	0xffffffff


	//   ....[247]....
        /*0cf0*/ 	.word	0xffffffff


	//   ....[248]....
        /*0cf4*/ 	.word	0xffffffff


	//   ....[249]....
        /*0cf8*/ 	.word	0xffffffff


	//   ....[250]....
        /*0cfc*/ 	.word	0xffffffff


	//   ....[251]....
        /*0d00*/ 	.word	0xffffffff


	//   ....[252]....
        /*0d04*/ 	.word	0xffffffff


	//   ....[253]....
        /*0d08*/ 	.word	0xffffffff


	//   ....[254]....
        /*0d0c*/ 	.word	0xffffffff


	//   ....[255]....
        /*0d10*/ 	.word	0xffffffff


	//   ....[0]....
        /*0d14*/ 	.word	0xffffffff


	//   ....[1]....
        /*0d18*/ 	.word	0xffffffff


	//   ....[2]....
        /*0d1c*/ 	.word	0xffffffff


	//   ....[3]....
        /*0d20*/ 	.word	0xffffffff


	//   ....[4]....
        /*0d24*/ 	.word	0xffffffff


	//   ....[5]....
        /*0d28*/ 	.word	0xffffffff


	//   ....[6]....
        /*0d2c*/ 	.word	0xffffffff


	//   ....[7]....
        /*0d30*/ 	.word	0xffffffff


	//   ....[8]....
        /*0d34*/ 	.word	0xffffffff


	//   ....[9]....
        /*0d38*/ 	.word	0xffffffff


	//   ....[10]....
        /*0d3c*/ 	.word	0xffffffff


	//   ....[11]....
        /*0d40*/ 	.word	0xffffffff


	//   ....[12]....
        /*0d44*/ 	.word	0xffffffff


	//   ....[13]....
        /*0d48*/ 	.word	0xffffffff


	//   ....[14]....
        /*0d4c*/ 	.word	0xffffffff


	//   ....[15]....
        /*0d50*/ 	.word	0xffffffff


	//   ....[16]....
        /*0d54*/ 	.word	0xffffffff


	//   ....[17]....
        /*0d58*/ 	.word	0xffffffff


	//   ....[18]....
        /*0d5c*/ 	.word	0xffffffff


	//   ....[19]....
        /*0d60*/ 	.word	0xffffffff


	//   ....[20]....
        /*0d64*/ 	.word	0xffffffff


	//   ....[21]....
        /*0d68*/ 	.word	0xffffffff


	//   ....[22]....
        /*0d6c*/ 	.word	0xffffffff


	//   ....[23]....
        /*0d70*/ 	.word	0xffffffff


	//   ....[24]....
        /*0d74*/ 	.word	0xffffffff


	//   ....[25]....
        /*0d78*/ 	.word	0xffffffff


	//   ....[26]....
        /*0d7c*/ 	.word	0xffffffff


	//   ....[27]....
        /*0d80*/ 	.word	0xffffffff


	//   ....[28]....
        /*0d84*/ 	.word	0xffffffff


	//   ....[29]....
        /*0d88*/ 	.word	0xffffffff


	//   ....[30]....
        /*0d8c*/ 	.word	0xffffffff


	//   ....[31]....
        /*0d90*/ 	.word	0xffffffff


	//   ....[32]....
        /*0d94*/ 	.word	0xffffffff


	//   ....[33]....
        /*0d98*/ 	.word	0xffffffff


	//   ....[34]....
        /*0d9c*/ 	.word	0xffffffff


	//   ....[35]....
        /*0da0*/ 	.word	0xffffffff


	//   ....[36]....
        /*0da4*/ 	.word	0xffffffff


	//   ....[37]....
        /*0da8*/ 	.word	0xffffffff


	//   ....[38]....
        /*0dac*/ 	.word	0xffffffff


	//   ....[39]....
        /*0db0*/ 	.word	0xffffffff


	//   ....[40]....
        /*0db4*/ 	.word	0xffffffff


	//   ....[41]....
        /*0db8*/ 	.word	0xffffffff


	//   ....[42]....
        /*0dbc*/ 	.word	0xffffffff


	//   ....[43]....
        /*0dc0*/ 	.word	0xffffffff


	//   ....[44]....
        /*0dc4*/ 	.word	0xffffffff


	//   ....[45]....
        /*0dc8*/ 	.word	0xffffffff


	//   ....[46]....
        /*0dcc*/ 	.word	0xffffffff


	//   ....[47]....
        /*0dd0*/ 	.word	0xffffffff


	//   ....[48]....
        /*0dd4*/ 	.word	0xffffffff


	//   ....[49]....
        /*0dd8*/ 	.word	0xffffffff


	//   ....[50]....
        /*0ddc*/ 	.word	0xffffffff


	//   ....[51]....
        /*0de0*/ 	.word	0xffffffff


	//   ....[52]....
        /*0de4*/ 	.word	0xffffffff


	//   ....[53]....
        /*0de8*/ 	.word	0xffffffff


	//   ....[54]....
        /*0dec*/ 	.word	0xffffffff


	//   ....[55]....
        /*0df0*/ 	.word	0xffffffff


	//----- nvinfo : EIATTR_COOP_GROUP_INSTR_OFFSETS
	.align		4
.L_360:
        /*0df4*/ 	.byte	0x04, 0x28
        /*0df6*/ 	.short	(.L_362 - .L_361)


	//   ....[0]....
.L_361:
        /*0df8*/ 	.word	0x00000050


	//   ....[1]....
        /*0dfc*/ 	.word	0x00000200


	//   ....[2]....
        /*0e00*/ 	.word	0x00000230


	//   ....[3]....
        /*0e04*/ 	.word	0x00000260


	//   ....[4]....
        /*0e08*/ 	.word	0x00000290


	//   ....[5]....
        /*0e0c*/ 	.word	0x000002c0


	//   ....[6]....
        /*0e10*/ 	.word	0x000002f0


	//   ....[7]....
        /*0e14*/ 	.word	0x00000450


	//   ....[8]....
        /*0e18*/ 	.word	0x00000490


	//   ....[9]....
        /*0e1c*/ 	.word	0x000004c0


	//   ....[10]....
        /*0e20*/ 	.word	0x000004f0


	//   ....[11]....
        /*0e24*/ 	.word	0x00000520


	//   ....[12]....
        /*0e28*/ 	.word	0x00000550


	//   ....[13]....
        /*0e2c*/ 	.word	0x000005e0


	//   ....[14]....
        /*0e30*/ 	.word	0x00000630


	//   ....[15]....
        /*0e34*/ 	.word	0x00000650


	//   ....[16]....
        /*0e38*/ 	.word	0x000006b0


	//   ....[17]....
        /*0e3c*/ 	.word	0x00004530


	//   ....[18]....
        /*0e40*/ 	.word	0x00004580


	//   ....[19]....
        /*0e44*/ 	.word	0x00004d60


	//   ....[20]....
        /*0e48*/ 	.word	0x00004d90


	//   ....[21]....
        /*0e4c*/ 	.word	0x000054e0


	//   ....[22]....
        /*0e50*/ 	.word	0x00005500


	//   ....[23]....
        /*0e54*/ 	.word	0x00005c50


	//   ....[24]....
        /*0e58*/ 	.word	0x00005c60


	//   ....[25]....
        /*0e5c*/ 	.word	0x000064c0


	//   ....[26]....
        /*0e60*/ 	.word	0x00006500


	//   ....[27]....
        /*0e64*/ 	.word	0x000072f0


	//   ....[28]....
        /*0e68*/ 	.word	0x00007320


	//   ....[29]....
        /*0e6c*/ 	.word	0x00007b10


	//   ....[30]....
        /*0e70*/ 	.word	0x00007b40


	//   ....[31]....
        /*0e74*/ 	.word	0x00008330


	//   ....[32]....
        /*0e78*/ 	.word	0x00008350


	//   ....[33]....
        /*0e7c*/ 	.word	0x00008b60


	//   ....[34]....
        /*0e80*/ 	.word	0x00008b90


	//   ....[35]....
        /*0e84*/ 	.word	0x00008ca0


	//   ....[36]....
        /*0e88*/ 	.word	0x00008cd0


	//   ....[37]....
        /*0e8c*/ 	.word	0x00008da0


	//   ....[38]....
        /*0e90*/ 	.word	0x00008dd0


	//   ....[39]....
        /*0e94*/ 	.word	0x00008ea0


	//   ....[40]....
        /*0e98*/ 	.word	0x00008ec0


	//   ....[41]....
        /*0e9c*/ 	.word	0x00009380


	//   ....[42]....
        /*0ea0*/ 	.word	0x000093a0


	//   ....[43]....
        /*0ea4*/ 	.word	0x00009520


	//   ....[44]....
        /*0ea8*/ 	.word	0x00009540


	//   ....[45]....
        /*0eac*/ 	.word	0x00009610


	//   ....[46]....
        /*0eb0*/ 	.word	0x00009630


	//   ....[47]....
        /*0eb4*/ 	.word	0x00009700


	//   ....[48]....
        /*0eb8*/ 	.word	0x00009720


	//   ....[49]....
        /*0ebc*/ 	.word	0x0000a610


	//   ....[50]....
        /*0ec0*/ 	.word	0x0000a630


	//   ....[51]....
        /*0ec4*/ 	.word	0x0000a660


	//   ....[52]....
        /*0ec8*/ 	.word	0x0000a670


	//   ....[53]....
        /*0ecc*/ 	.word	0x0000a690


	//   ....[54]....
        /*0ed0*/ 	.word	0x0000a6c0


	//   ....[55]....
        /*0ed4*/ 	.word	0x0000a730


	//   ....[56]....
        /*0ed8*/ 	.word	0x0000a7d0


	//   ....[57]....
        /*0edc*/ 	.word	0x0000a8d0


	//   ....[58]....
        /*0ee0*/ 	.word	0x0000a8f0


	//   ....[59]....
        /*0ee4*/ 	.word	0x0000aab0


	//   ....[60]....
        /*0ee8*/ 	.word	0x0000aac0


	//   ....[61]....
        /*0eec*/ 	.word	0x0000ab60


	//   ....[62]....
        /*0ef0*/ 	.word	0x0000ab70


	//   ....[63]....
        /*0ef4*/ 	.word	0x0000abd0


	//   ....[64]....
        /*0ef8*/ 	.word	0x0000abe0


	//   ....[65]....
        /*0efc*/ 	.word	0x0000af00


	//   ....[66]....
        /*0f00*/ 	.word	0x0000af70


	//   ....[67]....
        /*0f04*/ 	.word	0x0000afc0


	//   ....[68]....
        /*0f08*/ 	.word	0x0000afe0


	//   ....[69]....
        /*0f0c*/ 	.word	0x0000b180


	//   ....[70]....
        /*0f10*/ 	.word	0x0000b240


	//   ....[71]....
        /*0f14*/ 	.word	0x0000b280


	//   ....[72]....
        /*0f18*/ 	.word	0x0000b2b0


	//   ....[73]....
        /*0f1c*/ 	.word	0x0000b480


	//   ....[74]....
        /*0f20*/ 	.word	0x0000b540


	//   ....[75]....
        /*0f24*/ 	.word	0x0000b580


	//   ....[76]....
        /*0f28*/ 	.word	0x0000b5c0


	//   ....[77]....
        /*0f2c*/ 	.word	0x0000b7b0


	//   ....[78]....
        /*0f30*/ 	.word	0x0000b870


	//   ....[79]....
        /*0f34*/ 	.word	0x0000b8b0


	//   ....[80]....
        /*0f38*/ 	.word	0x0000b8f0


	//   ....[81]....
        /*0f3c*/ 	.word	0x0000d480


	//   ....[82]....
        /*0f40*/ 	.word	0x0000d4a0


	//   ....[83]....
        /*0f44*/ 	.word	0x0000d4c0


	//   ....[84]....
        /*0f48*/ 	.word	0x0000d4e0


	//   ....[85]....
        /*0f4c*/ 	.word	0x0000d5a0


	//   ....[86]....
        /*0f50*/ 	.word	0x0000d5c0


	//   ....[87]....
        /*0f54*/ 	.word	0x0000d5e0


	//   ....[88]....
        /*0f58*/ 	.word	0x0000d600


	//   ....[89]....
        /*0f5c*/ 	.word	0x0000d7f0


	//   ....[90]....
        /*0f60*/ 	.word	0x0000d830


	//   ....[91]....
        /*0f64*/ 	.word	0x0000d850


	//   ....[92]....
        /*0f68*/ 	.word	0x0000d860


	//   ....[93]....
        /*0f6c*/ 	.word	0x0000d940


	//   ....[94]....
        /*0f70*/ 	.word	0x0000d970


	//   ....[95]....
        /*0f74*/ 	.word	0x0000d980


	//   ....[96]....
        /*0f78*/ 	.word	0x0000d990


	//   ....[97]....
        /*0f7c*/ 	.word	0x0000fa10


	//   ....[98]....
        /*0f80*/ 	.word	0x0000fa30


	//   ....[99]....
        /*0f84*/ 	.word	0x0000fa40


	//   ....[100]....
        /*0f88*/ 	.word	0x0000fa50


	//   ....[101]....
        /*0f8c*/ 	.word	0x0000fc40


	//   ....[102]....
        /*0f90*/ 	.word	0x0000fc60


	//   ....[103]....
        /*0f94*/ 	.word	0x0000fda0


	//   ....[104]....
        /*0f98*/ 	.word	0x0000fdb0


	//   ....[105]....
        /*0f9c*/ 	.word	0x000112b0


	//   ....[106]....
        /*0fa0*/ 	.word	0x000112d0


	//   ....[107]....
        /*0fa4*/ 	.word	0x000113e0


	//   ....[108]....
        /*0fa8*/ 	.word	0x000113f0


	//   ....[109]....
        /*0fac*/ 	.word	0x00011500


	//   ....[110]....
        /*0fb0*/ 	.word	0x00011520


	//   ....[111]....
        /*0fb4*/ 	.word	0x00011630


	//   ....[112]....
        /*0fb8*/ 	.word	0x00011640


	//   ....[113]....
        /*0fbc*/ 	.word	0x00011820


	//   ....[114]....
        /*0fc0*/ 	.word	0x00011be0


	//   ....[115]....
        /*0fc4*/ 	.word	0x000122e0


	//   ....[116]....
        /*0fc8*/ 	.word	0x00012300


	//   ....[117]....
        /*0fcc*/ 	.word	0x00012320


	//   ....[118]....
        /*0fd0*/ 	.word	0x00012340


	//   ....[119]....
        /*0fd4*/ 	.word	0x00013ec0


	//   ....[120]....
        /*0fd8*/ 	.word	0x00013ee0


	//   ....[121]....
        /*0fdc*/ 	.word	0x00013f10


	//   ....[122]....
        /*0fe0*/ 	.word	0x00013f80


	//   ....[123]....
        /*0fe4*/ 	.word	0x00013fa0


	//   ....[124]....
        /*0fe8*/ 	.word	0x00013fb0


	//   ....[125]....
        /*0fec*/ 	.word	0x00014170


	//   ....[126]....
        /*0ff0*/ 	.word	0x00014180


	//   ....[127]....
        /*0ff4*/ 	.word	0x000155e0


	//   ....[128]....
        /*0ff8*/ 	.word	0x00015600


	//   ....[129]....
        /*0ffc*/ 	.word	0x000156f0


	//   ....[130]....
        /*1000*/ 	.word	0x00015700


	//   ....[131]....
        /*1004*/ 	.word	0x000157f0


	//   ....[132]....
        /*1008*/ 	.word	0x00015810


	//   ....[133]....
        /*100c*/ 	.word	0x00015900


	//   ....[134]....
        /*1010*/ 	.word	0x00015910


	//   ....[135]....
        /*1014*/ 	.word	0x00015af0


	//   ....[136]....
        /*1018*/ 	.word	0x00015ea0


	//   ....[137]....
        /*101c*/ 	.word	0x00016400


	//   ....[138]....
        /*1020*/ 	.word	0x00016420


	//   ....[139]....
        /*1024*/ 	.word	0x00016600


	//   ....[140]....
        /*1028*/ 	.word	0x00016620


	//   ....[141]....
        /*102c*/ 	.word	0x000185a0


	//   ....[142]....
        /*1030*/ 	.word	0x000185b0


	//   ....[143]....
        /*1034*/ 	.word	0x00018690


	//   ....[144]....
        /*1038*/ 	.word	0x000186b0


	//   ....[145]....
        /*103c*/ 	.word	0x00018710


	//   ....[146]....
        /*1040*/ 	.word	0x00018730


	//   ....[147]....
        /*1044*/ 	.word	0x00018830


	//   ....[148]....
        /*1048*/ 	.word	0x00018840


	//   ....[149]....
        /*104c*/ 	.word	0x00019c90


	//   ....[150]....
        /*1050*/ 	.word	0x00019cb0


	//   ....[151]....
        /*1054*/ 	.word	0x00019de0


	//   ....[152]....
        /*1058*/ 	.word	0x00019df0


	//   ....[153]....
        /*105c*/ 	.word	0x00019f20


	//   ....[154]....
        /*1060*/ 	.word	0x00019f40


	//   ....[155]....
        /*1064*/ 	.word	0x0001a070


	//   ....[156]....
        /*1068*/ 	.word	0x0001a080


	//   ....[157]....
        /*106c*/ 	.word	0x0001a550


	//   ....[158]....
        /*1070*/ 	.word	0x0001a580


	//   ....[159]....
        /*1074*/ 	.word	0x0001a5a0


	//   ....[160]....
        /*1078*/ 	.word	0x0001a5c0


	//   ....[161]....
        /*107c*/ 	.word	0x0001c250


	//   ....[162]....
        /*1080*/ 	.word	0x0001c290


	//   ....[163]....
        /*1084*/ 	.word	0x0001c2b0


	//   ....[164]....
        /*1088*/ 	.word	0x0001c2d0


	//   ....[165]....
        /*108c*/ 	.word	0x0001d380


	//   ....[166]....
        /*1090*/ 	.word	0x0001d390


	//   ....[167]....
        /*1094*/ 	.word	0x0001d3b0


	//   ....[168]....
        /*1098*/ 	.word	0x0001d3d0


	//   ....[169]....
        /*109c*/ 	.word	0x0001d700


	//   ....[170]....
        /*10a0*/ 	.word	0x0001d720


	//   ....[171]....
        /*10a4*/ 	.word	0x0001d810


	//   ....[172]....
        /*10a8*/ 	.word	0x0001d820


	//   ....[173]....
        /*10ac*/ 	.word	0x0001d920


	//   ....[174]....
        /*10b0*/ 	.word	0x0001d940


	//   ....[175]....
        /*10b4*/ 	.word	0x0001da40


	//   ....[176]....
        /*10b8*/ 	.word	0x0001da50


	//   ....[177]....
        /*10bc*/ 	.word	0x0001dd50


	//   ....[178]....
        /*10c0*/ 	.word	0x0001dd70


	//   ....[179]....
        /*10c4*/ 	.word	0x0001e3b0


	//   ....[180]....
        /*10c8*/ 	.word	0x0001e3c0


	//   ....[181]....
        /*10cc*/ 	.word	0x0001f1c0


	//   ....[182]....
        /*10d0*/ 	.word	0x0001f1e0


	//   ....[183]....
        /*10d4*/ 	.word	0x0001f2e0


	//   ....[184]....
        /*10d8*/ 	.word	0x0001f2f0


	//   ....[185]....
        /*10dc*/ 	.word	0x0001f3f0


	//   ....[186]....
        /*10e0*/ 	.word	0x0001f410


	//   ....[187]....
        /*10e4*/ 	.word	0x0001f510


	//   ....[188]....
        /*10e8*/ 	.word	0x0001f520


	//   ....[189]....
        /*10ec*/ 	.word	0x0001f6d0


	//   ....[190]....
        /*10f0*/ 	.word	0x0001f6f0


	//   ....[191]....
        /*10f4*/ 	.word	0x0001f820


	//   ....[192]....
        /*10f8*/ 	.word	0x0001f860


	//   ....[193]....
        /*10fc*/ 	.word	0x0001f890


	//   ....[194]....
        /*1100*/ 	.word	0x0001f8c0


	//   ....[195]....
        /*1104*/ 	.word	0x0001f8f0


	//   ....[196]....
        /*1108*/ 	.word	0x0001f920


	//   ....[197]....
        /*110c*/ 	.word	0x0001fa90


	//   ....[198]....
        /*1110*/ 	.word	0x0001fad0


	//   ....[199]....
        /*1114*/ 	.word	0x0001fb00


	//   ....[200]....
        /*1118*/ 	.word	0x0001fb30


	//   ....[201]....
        /*111c*/ 	.word	0x0001fb60


	//   ....[202]....
        /*1120*/ 	.word	0x0001fb90


	//   ....[203]....
        /*1124*/ 	.word	0x0001fc20


	//   ....[204]....
        /*1128*/ 	.word	0x0001fc80


	//   ....[205]....
        /*112c*/ 	.word	0x0001fc90


	//   ....[206]....
        /*1130*/ 	.word	0x0001fcf0


	//   ....[207]....
        /*1134*/ 	.word	0x00020740


	//   ....[208]....
        /*1138*/ 	.word	0x00020790


	//   ....[209]....
        /*113c*/ 	.word	0x000207f0


	//   ....[210]....
        /*1140*/ 	.word	0x00020850


	//   ....[211]....
        /*1144*/ 	.word	0x000208b0


	//   ....[212]....
        /*1148*/ 	.word	0x00020920


	//   ....[213]....
        /*114c*/ 	.word	0x00020970


	//   ....[214]....
        /*1150*/ 	.word	0x000209d0


	//   ....[215]....
        /*1154*/ 	.word	0x00020a40


	//   ....[216]....
        /*1158*/ 	.word	0x00020ab0


	//   ....[217]....
        /*115c*/ 	.word	0x00020b20


	//   ....[218]....
        /*1160*/ 	.word	0x00020b80


	//   ....[219]....
        /*1164*/ 	.word	0x00020bf0


	//   ....[220]....
        /*1168*/ 	.word	0x00020c60


	//   ....[221]....
        /*116c*/ 	.word	0x00020cd0


	//   ....[222]....
        /*1170*/ 	.word	0x00020d30


	//   ....[223]....
        /*1174*/ 	.word	0x00020da0


	//   ....[224]....
        /*1178*/ 	.word	0x00020e10


	//   ....[225]....
        /*117c*/ 	.word	0x00020e80


	//   ....[226]....
        /*1180*/ 	.word	0x00020ee0


	//   ....[227]....
        /*1184*/ 	.word	0x00020f50


	//   ....[228]....
        /*1188*/ 	.word	0x00020fc0


	//   ....[229]....
        /*118c*/ 	.word	0x00021700


	//   ....[230]....
        /*1190*/ 	.word	0x00021750


	//   ....[231]....
        /*1194*/ 	.word	0x000217a0


	//   ....[232]....
        /*1198*/ 	.word	0x000217f0


	//   ....[233]....
        /*119c*/ 	.word	0x00021860


	//   ....[234]....
        /*11a0*/ 	.word	0x000218d0


	//   ....[235]....
        /*11a4*/ 	.word	0x000219f0


	//   ....[236]....
        /*11a8*/ 	.word	0x00021a50


	//   ....[237]....
        /*11ac*/ 	.word	0x00021b90


	//   ....[238]....
        /*11b0*/ 	.word	0x00021bf0


	//   ....[239]....
        /*11b4*/ 	.word	0x00021c60


	//   ....[240]....
        /*11b8*/ 	.word	0x00021cc0


	//   ....[241]....
        /*11bc*/ 	.word	0x00021d30


	//   ....[242]....
        /*11c0*/ 	.word	0x00021da0


	//   ....[243]....
        /*11c4*/ 	.word	0x00021e10


	//   ....[244]....
        /*11c8*/ 	.word	0x00021e70


	//   ....[245]....
        /*11cc*/ 	.word	0x00021ee0


	//   ....[246]....
        /*11d0*/ 	.word	0x00021f50


	//   ....[247]....
        /*11d4*/ 	.word	0x00021fc0


	//   ....[248]....
        /*11d8*/ 	.word	0x00022020


	//   ....[249]....
        /*11dc*/ 	.word	0x00022090


	//   ....[250]....
        /*11e0*/ 	.word	0x00022100


	//   ....[251]....
        /*11e4*/ 	.word	0x00022840


	//   ....[252]....
        /*11e8*/ 	.word	0x00022880


	//   ....[253]....
        /*11ec*/ 	.word	0x000228d0


	//   ....[254]....
        /*11f0*/ 	.word	0x00022910


	//   ....[255]....
        /*11f4*/ 	.word	0x00022980


	//   ....[0]....
        /*11f8*/ 	.word	0x000229f0


	//   ....[1]....
        /*11fc*/ 	.word	0x00022a50


	//   ....[2]....
        /*1200*/ 	.word	0x00022ac0


	//   ....[3]....
        /*1204*/ 	.word	0x00022b30


	//   ....[4]....
        /*1208*/ 	.word	0x00022ba0


	//   ....[5]....
        /*120c*/ 	.word	0x00022c00


	//   ....[6]....
        /*1210*/ 	.word	0x00022c70


	//   ....[7]....
        /*1214*/ 	.word	0x00022ce0


	//   ....[8]....
        /*1218*/ 	.word	0x00022d50


	//   ....[9]....
        /*121c*/ 	.word	0x00022db0


	//   ....[10]....
        /*1220*/ 	.word	0x00022e00


	//   ....[11]....
        /*1224*/ 	.word	0x00022e50


	//   ....[12]....
        /*1228*/ 	.word	0x00022ea0


	//   ....[13]....
        /*122c*/ 	.word	0x00022ee0


	//   ....[14]....
        /*1230*/ 	.word	0x00022f40


	//   ....[15]....
        /*1234*/ 	.word	0x00022f90


	//   ....[16]....
        /*1238*/ 	.word	0x00022fe0


	//   ....[17]....
        /*123c*/ 	.word	0x00023040


	//   ....[18]....
        /*1240*/ 	.word	0x000230b0


	//   ....[19]....
        /*1244*/ 	.word	0x00023120


	//   ....[20]....
        /*1248*/ 	.word	0x00023190


	//   ....[21]....
        /*124c*/ 	.word	0x000231f0


	//   ....[22]....
        /*1250*/ 	.word	0x00023260


	//   ....[23]....
        /*1254*/ 	.word	0x000232d0


	//   ....[24]....
        /*1258*/ 	.word	0x00023340


	//   ....[25]....
        /*125c*/ 	.word	0x000233a0


	//   ....[26]....
        /*1260*/ 	.word	0x00023410


	//   ....[27]....
        /*1264*/ 	.word	0x00023480


	//   ....[28]....
        /*1268*/ 	.word	0x000234f0


	//   ....[29]....
        /*126c*/ 	.word	0x00023550


	//   ....[30]....
        /*1270*/ 	.word	0x000235c0


	//   ....[31]....
        /*1274*/ 	.word	0x00023630


	//   ....[32]....
        /*1278*/ 	.word	0x000236a0


	//   ....[33]....
        /*127c*/ 	.word	0x00023700


	//   ....[34]....
        /*1280*/ 	.word	0x00023770


	//   ....[35]....
        /*1284*/ 	.word	0x000237e0


	//   ....[36]....
        /*1288*/ 	.word	0x00023850


	//   ....[37]....
        /*128c*/ 	.word	0x000238b0


	//   ....[38]....
        /*1290*/ 	.word	0x00023920


	//   ....[39]....
        /*1294*/ 	.word	0x00023990


	//   ....[40]....
        /*1298*/ 	.word	0x000239e0


	//   ....[41]....
        /*129c*/ 	.word	0x00023a20


	//   ....[42]....
        /*12a0*/ 	.word	0x00023a70


	//   ....[43]....
        /*12a4*/ 	.word	0x00023ac0


	//   ....[44]....
        /*12a8*/ 	.word	0x00023b10


	//   ....[45]....
        /*12ac*/ 	.word	0x00023b80


	//   ....[46]....
        /*12b0*/ 	.word	0x00023bd0


	//   ....[47]....
        /*12b4*/ 	.word	0x00023c10


	//   ....[48]....
        /*12b8*/ 	.word	0x00023c60


	//   ....[49]....
        /*12bc*/ 	.word	0x00023cb0


	//   ....[50]....
        /*12c0*/ 	.word	0x00023d00


	//   ....[51]....
        /*12c4*/ 	.word	0x00023d70


	//   ....[52]....
        /*12c8*/ 	.word	0x00023dc0


	//   ....[53]....
        /*12cc*/ 	.word	0x00023e20


	//   ....[54]....
        /*12d0*/ 	.word	0x00023e80


	//   ....[55]....
        /*12d4*/ 	.word	0x00023ef0


	//----- nvinfo : EIATTR_EXIT_INSTR_OFFSETS
	.align		4
.L_362:
        /*12d8*/ 	.byte	0x04, 0x1c
        /*12da*/ 	.short	(.L_364 - .L_363)


	//   ....[0]....
.L_363:
        /*12dc*/ 	.word	0x000010d0


	//   ....[1]....
        /*12e0*/ 	.word	0x00020710


	//----- nvinfo : EIATTR_MAX_THREADS
	.align		4
.L_364:
        /*12e4*/ 	.byte	0x04, 0x05
        /*12e6*/ 	.short	(.L_366 - .L_365)
.L_365:
        /*12e8*/ 	.word	0x00000100
        /*12ec*/ 	.word	0x00000001
        /*12f0*/ 	.word	0x00000001


	//----- nvinfo : EIATTR_CRS_STACK_SIZE
	.align		4
.L_366:
        /*12f4*/ 	.byte	0x04, 0x1e
        /*12f6*/ 	.short	(.L_368 - .L_367)
.L_367:
        /*12f8*/ 	.word	0x00000000
.L_368:


//--------------------- .nv.callgraph             --------------------------
	.section	.nv.callgraph,"",@"SHT_CUDA_CALLGRAPH"
	.align	4
	.sectionentsize	8
	.align		4
        /*0000*/ 	.word	0x00000000
	.align		4
        /*0004*/ 	.word	0xffffffff
	.align		4
        /*0008*/ 	.word	0x00000000
	.align		4
        /*000c*/ 	.word	0xfffffffe
	.align		4
        /*0010*/ 	.word	0x00000000
	.align		4
        /*0014*/ 	.word	0xfffffffd
	.align		4
        /*0018*/ 	.word	0x00000000
	.align		4
        /*001c*/ 	.word	0xfffffffc


//--------------------- .nv.rel.action            --------------------------
	.section	.nv.rel.action,"",@"SHT_CUDA_RELOCINFO"
	.align	8
	.sectionentsize	8
        /*0000*/ 	.byte	0x73, 0x00, 0x00, 0x00, 0x00, 0x00, 0x00, 0x00, 0x00, 0x00, 0x00, 0x11, 0x25, 0x00, 0x05, 0x36


//--------------------- .nv.constant4             --------------------------
	.section	.nv.constant4,"a",@progbits
	.align	8
	.align		8
.nv.constant4:
        /*0000*/ 	.dword	_ZN86_INTERNAL_d47a76b1_50_flash_fwd_hdim128_fp16_paged_split_softcap_sm80_cu_ceb34e2a_28304cuda3std3__45__cpo5beginE
	.align		8
        /*0008*/ 	.dword	_ZN86_INTERNAL_d47a76b1_50_flash_fwd_hdim128_fp16_paged_split_softcap_sm80_cu_ceb34e2a_28304cuda3std3__45__cpo3endE
	.align		8
        /*0010*/ 	.dword	_ZN86_INTERNAL_d47a76b1_50_flash_fwd_hdim128_fp16_paged_split_softcap_sm80_cu_ceb34e2a_28304cuda3std3__45__cpo6cbeginE
	.align		8
        /*0018*/ 	.dword	_ZN86_INTERNAL_d47a76b1_50_flash_fwd_hdim128_fp16_paged_split_softcap_sm80_cu_ceb34e2a_28304cuda3std3__45__cpo4cendE
	.align		8
        /*0020*/ 	.dword	_ZN86_INTERNAL_d47a76b1_50_flash_fwd_hdim128_fp16_paged_split_softcap_sm80_cu_ceb34e2a_28304cuda3std3__488_GLOBAL__N__d47a76b1_50_flash_fwd_hdim128_fp16_paged_split_softcap_sm80_cu_ceb34e2a_28306ignoreE
	.align		8
        /*0028*/ 	.dword	_ZN86_INTERNAL_d47a76b1_50_flash_fwd_hdim128_fp16_paged_split_softcap_sm80_cu_ceb34e2a_28304cuda3std3__419piecewise_constructE
	.align		8
        /*0030*/ 	.dword	_ZN86_INTERNAL_d47a76b1_50_flash_fwd_hdim128_fp16_paged_split_softcap_sm80_cu_ceb34e2a_28304cuda3std3__48in_placeE
	.align		8
        /*0038*/ 	.dword	_ZN86_INTERNAL_d47a76b1_50_flash_fwd_hdim128_fp16_paged_split_softcap_sm80_cu_ceb34e2a_28304cuda3std6ranges3__45__cpo4swapE
	.align		8
        /*0040*/ 	.dword	_ZN86_INTERNAL_d47a76b1_50_flash_fwd_hdim128_fp16_paged_split_softcap_sm80_cu_ceb34e2a_28304cuda3std6ranges3__45__cpo9iter_moveE
	.align		8
        /*0048*/ 	.dword	_ZN86_INTERNAL_d47a76b1_50_flash_fwd_hdim128_fp16_paged_split_softcap_sm80_cu_ceb34e2a_28304cute7productE
	.align		8
        /*0050*/ 	.dword	_ZN86_INTERNAL_d47a76b1_50_flash_fwd_hdim128_fp16_paged_split_softcap_sm80_cu_ceb34e2a_28304cute1_E


//--------------------- .nv.constant0._ZN7cutlass13device_kernelIN5flash19enable_sm80_to_sm89INS1_16FlashAttnFwdSm80INS1_25CollectiveMainloopFwdSm80ILi8ELi1ELb1EN4cute5tupleIJNS5_1CILi128EEES8_S8_EEELi128ENS_6half_tEfNS_4arch4Sm80ELb0ELb0ELb1ELb0ELb1ELb0ELb1ELb1EEENS1_21CollectiveEpilogueFwdIS9_NS6_IJNS7_ILi1EEESF_SF_EEESA_SC_Li256ELb0ELb1ELb1ELb0EEENS1_19SingleTileSchedulerILb0ELb1ELb1ELi128EEEEEEEEEvNT_6ParamsE --------------------------
	.section	.nv.constant0._ZN7cutlass13device_kernelIN5flash19enable_sm80_to_sm89INS1_16FlashAttnFwdSm80INS1_25CollectiveMainloopFwdSm80ILi8ELi1ELb1EN4cute5tupleIJNS5_1CILi128EEES8_S8_EEELi128ENS_6half_tEfNS_4arch4Sm80ELb0ELb0ELb1ELb0ELb1ELb0ELb1ELb1EEENS1_21CollectiveEpilogueFwdIS9_NS6_IJNS7_ILi1EEESF_SF_EEESA_SC_Li256ELb0ELb1ELb1ELb0EEENS1_19SingleTileSchedulerILb0ELb1ELb1ELi128EEEEEEEEEvNT_6ParamsE,"a",@progbits
	.sectionflags	@""
	.align	4
.nv.constant0._ZN7cutlass13device_kernelIN5flash19enable_sm80_to_sm89INS1_16FlashAttnFwdSm80INS1_25CollectiveMainloopFwdSm80ILi8ELi1ELb1EN4cute5tupleIJNS5_1CILi128EEES8_S8_EEELi128ENS_6half_tEfNS_4arch4Sm80ELb0ELb0ELb1ELb0ELb1ELb0ELb1ELb1EEENS1_21CollectiveEpilogueFwdIS9_NS6_IJNS7_ILi1EEESF_SF_EEESA_SC_Li256ELb0ELb1ELb1ELb0EEENS1_19SingleTileSchedulerILb0ELb1ELb1ELi128EEEEEEEEEvNT_6ParamsE:
	.zero		1400


//--------------------- .nv.constant0._ZN7cutlass13device_kernelIN5flash19enable_sm80_to_sm89INS1_16FlashAttnFwdSm80INS1_25CollectiveMainloopFwdSm80ILi8ELi1ELb1EN4cute5tupleIJNS5_1CILi128EEENS7_ILi96EEES8_EEELi128ENS_6half_tEfNS_4arch4Sm80ELb0ELb1ELb1ELb0ELb1ELb0ELb1ELb1EEENS1_21CollectiveEpilogueFwdINS6_IJS8_S8_S9_EEENS6_IJNS7_ILi1EEESH_SH_EEESB_SD_Li256ELb0ELb1ELb1ELb0EEENS1_19SingleTileSchedulerILb0ELb1ELb1ELi128EEEEEEEEEvNT_6ParamsE --------------------------
	.section	.nv.constant0._ZN7cutlass13device_kernelIN5flash19enable_sm80_to_sm89INS1_16FlashAttnFwdSm80INS1_25CollectiveMainloopFwdSm80ILi8ELi1ELb1EN4cute5tupleIJNS5_1CILi128EEENS7_ILi96EEES8_EEELi128ENS_6half_tEfNS_4arch4Sm80ELb0ELb1ELb1ELb0ELb1ELb0ELb1ELb1EEENS1_21CollectiveEpilogueFwdINS6_IJS8_S8_S9_EEENS6_IJNS7_ILi1EEESH_SH_EEESB_SD_Li256ELb0ELb1ELb1ELb0EEENS1_19SingleTileSchedulerILb0ELb1ELb1ELi128EEEEEEEEEvNT_6ParamsE,"a",@progbits
	.sectionflags	@""
	.align	4
.nv.constant0._ZN7cutlass13device_kernelIN5flash19enable_sm80_to_sm89INS1_16FlashAttnFwdSm80INS1_25CollectiveMainloopFwdSm80ILi8ELi1ELb1EN4cute5tupleIJNS5_1CILi128EEENS7_ILi96EEES8_EEELi128ENS_6half_tEfNS_4arch4Sm80ELb0ELb1ELb1ELb0ELb1ELb0ELb1ELb1EEENS1_21CollectiveEpilogueFwdINS6_IJS8_S8_S9_EEENS6_IJNS7_ILi1EEESH_SH_EEESB_SD_Li256ELb0ELb1ELb1ELb0EEENS1_19SingleTileSchedulerILb0ELb1ELb1ELi128EEEEEEEEEvNT_6ParamsE:
	.zero		1400


//--------------------- .nv.constant0._ZN7cutlass13device_kernelIN5flash19enable_sm80_to_sm89INS1_16FlashAttnFwdSm80INS1_25CollectiveMainloopFwdSm80ILi8ELi1ELb1EN4cute5tupleIJNS5_1CILi128EEES8_S8_EEELi128ENS_6half_tEfNS_4arch4Sm80ELb1ELb0ELb1ELb0ELb1ELb0ELb1ELb1EEENS1_21CollectiveEpilogueFwdIS9_NS6_IJNS7_ILi1EEESF_SF_EEESA_SC_Li256ELb0ELb1ELb1ELb0EEENS1_30DynamicPersistentTileSchedulerILi256ELi256ELb1ELb1ELb0EEEEEEEEEvNT_6ParamsE --------------------------
	.section	.nv.constant0._ZN7cutlass13device_kernelIN5flash19enable_sm80_to_sm89INS1_16FlashAttnFwdSm80INS1_25CollectiveMainloopFwdSm80ILi8ELi1ELb1EN4cute5tupleIJNS5_1CILi128EEES8_S8_EEELi128ENS_6half_tEfNS_4arch4Sm80ELb1ELb0ELb1ELb0ELb1ELb0ELb1ELb1EEENS1_21CollectiveEpilogueFwdIS9_NS6_IJNS7_ILi1EEESF_SF_EEESA_SC_Li256ELb0ELb1ELb1ELb0EEENS1_30DynamicPersistentTileSchedulerILi256ELi256ELb1ELb1ELb0EEEEEEEEEvNT_6ParamsE,"a",@progbits
	.sectionflags	@""
	.align	4
.nv.constant0._ZN7cutlass13device_kernelIN5flash19enable_sm80_to_sm89INS1_16FlashAttnFwdSm80INS1_25CollectiveMainloopFwdSm80ILi8ELi1ELb1EN4cute5tupleIJNS5_1CILi128EEES8_S8_EEELi128ENS_6half_tEfNS_4arch4Sm80ELb1ELb0ELb1ELb0ELb1ELb0ELb1ELb1EEENS1_21CollectiveEpilogueFwdIS9_NS6_IJNS7_ILi1EEESF_SF_EEESA_SC_Li256ELb0ELb1ELb1ELb0EEENS1_30DynamicPersistentTileSchedulerILi256ELi256ELb1ELb1ELb0EEEEEEEEEvNT_6ParamsE:
	.zero		1416


//--------------------- .nv.constant0._ZN7cutlass13device_kernelIN5flash19enable_sm80_to_sm89INS1_16FlashAttnFwdSm80INS1_25CollectiveMainloopFwdSm80ILi4ELi1ELb0EN4cute5tupleIJNS5_1CILi128EEENS7_ILi64EEES8_EEELi128ENS_6half_tEfNS_4arch4Sm80ELb0ELb0ELb1ELb0ELb1ELb0ELb1ELb1EEENS1_21CollectiveEpilogueFwdINS6_IJS8_S8_S9_EEENS6_IJNS7_ILi1EEESH_SH_EEESB_SD_Li128ELb0ELb1ELb1ELb0EEENS1_19SingleTileSchedulerILb0ELb1ELb1ELi128EEEEEEEEEvNT_6ParamsE --------------------------
	.section	.nv.constant0._ZN7cutlass13device_kernelIN5flash19enable_sm80_to_sm89INS1_16FlashAttnFwdSm80INS1_25CollectiveMainloopFwdSm80ILi4ELi1ELb0EN4cute5tupleIJNS5_1CILi128EEENS7_ILi64EEES8_EEELi128ENS_6half_tEfNS_4arch4Sm80ELb0ELb0ELb1ELb0ELb1ELb0ELb1ELb1EEENS1_21CollectiveEpilogueFwdINS6_IJS8_S8_S9_EEENS6_IJNS7_ILi1EEESH_SH_EEESB_SD_Li128ELb0ELb1ELb1ELb0EEENS1_19SingleTileSchedulerILb0ELb1ELb1ELi128EEEEEEEEEvNT_6ParamsE,"a",@progbits
	.sectionflags	@""
	.align	4
.nv.constant0._ZN7cutlass13device_kernelIN5flash19enable_sm80_to_sm89INS1_16FlashAttnFwdSm80INS1_25CollectiveMainloopFwdSm80ILi4ELi1ELb0EN4cute5tupleIJNS5_1CILi128EEENS7_ILi64EEES8_EEELi128ENS_6half_tEfNS_4arch4Sm80ELb0ELb0ELb1ELb0ELb1ELb0ELb1ELb1EEENS1_21CollectiveEpilogueFwdINS6_IJS8_S8_S9_EEENS6_IJNS7_ILi1EEESH_SH_EEESB_SD_Li128ELb0ELb1ELb1ELb0EEENS1_19SingleTileSchedulerILb0ELb1ELb1ELi128EEEEEEEEEvNT_6ParamsE:
	.zero		1400


//--------------------- .nv.constant0._ZN7cutlass13device_kernelIN5flash19enable_sm80_to_sm89INS1_16FlashAttnFwdSm80INS1_25CollectiveMainloopFwdSm80ILi8ELi1ELb1EN4cute5tupleIJNS5_1CILi128EEENS7_ILi112EEES8_EEELi128ENS_6half_tEfNS_4arch4Sm80ELb0ELb0ELb1ELb1ELb1ELb0ELb1ELb1EEENS1_21CollectiveEpilogueFwdINS6_IJS8_S8_S9_EEENS6_IJNS7_ILi1EEESH_SH_EEESB_SD_Li256ELb1ELb1ELb1ELb0EEENS1_36VarlenDynamicPersistentTileSchedulerILi128ELi112ELi256ELi256ELb1ELb1ELb0ELb0ELb1ELb1EEEEEEEEEvNT_6ParamsE --------------------------
	.section	.nv.constant0._ZN7cutlass13device_kernelIN5flash19enable_sm80_to_sm89INS1_16FlashAttnFwdSm80INS1_25CollectiveMainloopFwdSm80ILi8ELi1ELb1EN4cute5tupleIJNS5_1CILi128EEENS7_ILi112EEES8_EEELi128ENS_6half_tEfNS_4arch4Sm80ELb0ELb0ELb1ELb1ELb1ELb0ELb1ELb1EEENS1_21CollectiveEpilogueFwdINS6_IJS8_S8_S9_EEENS6_IJNS7_ILi1EEESH_SH_EEESB_SD_Li256ELb1ELb1ELb1ELb0EEENS1_36VarlenDynamicPersistentTileSchedulerILi128ELi112ELi256ELi256ELb1ELb1ELb0ELb0ELb1ELb1EEEEEEEEEvNT_6ParamsE,"a",@progbits
	.sectionflags	@""
	.align	4
.nv.constant0._ZN7cutlass13device_kernelIN5flash19enable_sm80_to_sm89INS1_16FlashAttnFwdSm80INS1_25CollectiveMainloopFwdSm80ILi8ELi1ELb1EN4cute5tupleIJNS5_1CILi128EEENS7_ILi112EEES8_EEELi128ENS_6half_tEfNS_4arch4Sm80ELb0ELb0ELb1ELb1ELb1ELb0ELb1ELb1EEENS1_21CollectiveEpilogueFwdINS6_IJS8_S8_S9_EEENS6_IJNS7_ILi1EEESH_SH_EEESB_SD_Li256ELb1ELb1ELb1ELb0EEENS1_36VarlenDynamicPersistentTileSchedulerILi128ELi112ELi256ELi256ELb1ELb1ELb0ELb0ELb1ELb1EEEEEEEEEvNT_6ParamsE:
	.zero		1432


//--------------------- .nv.constant0._ZN7cutlass13device_kernelIN5flash19enable_sm80_to_sm89INS1_16FlashAttnFwdSm80INS1_25CollectiveMainloopFwdSm80ILi8ELi1ELb1EN4cute5tupleIJNS5_1CILi128EEENS7_ILi112EEES8_EEELi128ENS_6half_tEfNS_4arch4Sm80ELb0ELb0ELb1ELb1ELb1ELb1ELb1ELb1EEENS1_21CollectiveEpilogueFwdINS6_IJS8_S8_S9_EEENS6_IJNS7_ILi1EEESH_SH_EEESB_SD_Li256ELb1ELb1ELb1ELb0EEENS1_36VarlenDynamicPersistentTileSchedulerILi128ELi112ELi256ELi256ELb1ELb1ELb0ELb0ELb1ELb1EEEEEEEEEvNT_6ParamsE --------------------------
	.section	.nv.constant0._ZN7cutlass13device_kernelIN5flash19enable_sm80_to_sm89INS1_16FlashAttnFwdSm80INS1_25CollectiveMainloopFwdSm80ILi8ELi1ELb1EN4cute5tupleIJNS5_1CILi128EEENS7_ILi112EEES8_EEELi128ENS_6half_tEfNS_4arch4Sm80ELb0ELb0ELb1ELb1ELb1ELb1ELb1ELb1EEENS1_21CollectiveEpilogueFwdINS6_IJS8_S8_S9_EEENS6_IJNS7_ILi1EEESH_SH_EEESB_SD_Li256ELb1ELb1ELb1ELb0EEENS1_36VarlenDynamicPersistentTileSchedulerILi128ELi112ELi256ELi256ELb1ELb1ELb0ELb0ELb1ELb1EEEEEEEEEvNT_6ParamsE,"a",@progbits
	.sectionflags	@""
	.align	4
.nv.constant0._ZN7cutlass13device_kernelIN5flash19enable_sm80_to_sm89INS1_16FlashAttnFwdSm80INS1_25CollectiveMainloopFwdSm80ILi8ELi1ELb1EN4cute5tupleIJNS5_1CILi128EEENS7_ILi112EEES8_EEELi128ENS_6half_tEfNS_4arch4Sm80ELb0ELb0ELb1ELb1ELb1ELb1ELb1ELb1EEENS1_21CollectiveEpilogueFwdINS6_IJS8_S8_S9_EEENS6_IJNS7_ILi1EEESH_SH_EEESB_SD_Li256ELb1ELb1ELb1ELb0EEENS1_36VarlenDynamicPersistentTileSchedulerILi128ELi112ELi256ELi256ELb1ELb1ELb0ELb0ELb1ELb1EEEEEEEEEvNT_6ParamsE:
	.zero		1432


//--------------------- .nv.constant0._ZN7cutlass13device_kernelIN5flash19enable_sm80_to_sm89INS1_16FlashAttnFwdSm80INS1_25CollectiveMainloopFwdSm80ILi4ELi1ELb0EN4cute5tupleIJNS5_1CILi128EEENS7_ILi48EEES8_EEELi128ENS_6half_tEfNS_4arch4Sm80ELb0ELb1ELb1ELb0ELb1ELb0ELb1ELb1EEENS1_21CollectiveEpilogueFwdINS6_IJS8_S8_S9_EEENS6_IJNS7_ILi1EEESH_SH_EEESB_SD_Li128ELb0ELb1ELb1ELb0EEENS1_19SingleTileSchedulerILb0ELb1ELb1ELi128EEEEEEEEEvNT_6ParamsE --------------------------
	.section	.nv.constant0._ZN7cutlass13device_kernelIN5flash19enable_sm80_to_sm89INS1_16FlashAttnFwdSm80INS1_25CollectiveMainloopFwdSm80ILi4ELi1ELb0EN4cute5tupleIJNS5_1CILi128EEENS7_ILi48EEES8_EEELi128ENS_6half_tEfNS_4arch4Sm80ELb0ELb1ELb1ELb0ELb1ELb0ELb1ELb1EEENS1_21CollectiveEpilogueFwdINS6_IJS8_S8_S9_EEENS6_IJNS7_ILi1EEESH_SH_EEESB_SD_Li128ELb0ELb1ELb1ELb0EEENS1_19SingleTileSchedulerILb0ELb1ELb1ELi128EEEEEEEEEvNT_6ParamsE,"a",@progbits
	.sectionflags	@""
	.align	4
.nv.constant0._ZN7cutlass13device_kernelIN5flash19enable_sm80_to_sm89INS1_16FlashAttnFwdSm80INS1_25CollectiveMainloopFwdSm80ILi4ELi1ELb0EN4cute5tupleIJNS5_1CILi128EEENS7_ILi48EEES8_EEELi128ENS_6half_tEfNS_4arch4Sm80ELb0ELb1ELb1ELb0ELb1ELb0ELb1ELb1EEENS1_21CollectiveEpilogueFwdINS6_IJS8_S8_S9_EEENS6_IJNS7_ILi1EEESH_SH_EEESB_SD_Li128ELb0ELb1ELb1ELb0EEENS1_19SingleTileSchedulerILb0ELb1ELb1ELi128EEEEEEEEEvNT_6ParamsE:
	.zero		1400


//--------------------- .nv.constant0._ZN7cutlass13device_kernelIN5flash19enable_sm80_to_sm89INS1_16FlashAttnFwdSm80INS1_25CollectiveMainloopFwdSm80ILi8ELi1ELb1EN4cute5tupleIJNS5_1CILi128EEENS7_ILi96EEES8_EEELi128ENS_6half_tEfNS_4arch4Sm80ELb0ELb1ELb1ELb1ELb1ELb0ELb1ELb1EEENS1_21CollectiveEpilogueFwdINS6_IJS8_S8_S9_EEENS6_IJNS7_ILi1EEESH_SH_EEESB_SD_Li256ELb1ELb1ELb1ELb0EEENS1_36VarlenDynamicPersistentTileSchedulerILi128ELi96ELi256ELi256ELb1ELb1ELb0ELb1ELb0ELb1EEEEEEEEEvNT_6ParamsE --------------------------
	.section	.nv.constant0._ZN7cutlass13device_kernelIN5flash19enable_sm80_to_sm89INS1_16FlashAttnFwdSm80INS1_25CollectiveMainloopFwdSm80ILi8ELi1ELb1EN4cute5tupleIJNS5_1CILi128EEENS7_ILi96EEES8_EEELi128ENS_6half_tEfNS_4arch4Sm80ELb0ELb1ELb1ELb1ELb1ELb0ELb1ELb1EEENS1_21CollectiveEpilogueFwdINS6_IJS8_S8_S9_EEENS6_IJNS7_ILi1EEESH_SH_EEESB_SD_Li256ELb1ELb1ELb1ELb0EEENS1_36VarlenDynamicPersistentTileSchedulerILi128ELi96ELi256ELi256ELb1ELb1ELb0ELb1ELb0ELb1EEEEEEEEEvNT_6ParamsE,"a",@progbits
	.sectionflags	@""
	.align	4
.nv.constant0._ZN7cutlass13device_kernelIN5flash19enable_sm80_to_sm89INS1_16FlashAttnFwdSm80INS1_25CollectiveMainloopFwdSm80ILi8ELi1ELb1EN4cute5tupleIJNS5_1CILi128EEENS7_ILi96EEES8_EEELi128ENS_6half_tEfNS_4arch4Sm80ELb0ELb1ELb1ELb1ELb1ELb0ELb1ELb1EEENS1_21CollectiveEpilogueFwdINS6_IJS8_S8_S9_EEENS6_IJNS7_ILi1EEESH_SH_EEESB_SD_Li256ELb1ELb1ELb1ELb0EEENS1_36VarlenDynamicPersistentTileSchedulerILi128ELi96ELi256ELi256ELb1ELb1ELb0ELb1ELb0ELb1EEEEEEEEEvNT_6ParamsE:
	.zero		1432


//--------------------- .nv.constant0._ZN7cutlass13device_kernelIN5flash19enable_sm80_to_sm89INS1_16FlashAttnFwdSm80INS1_25CollectiveMainloopFwdSm80ILi8ELi1ELb1EN4cute5tupleIJNS5_1CILi128EEENS7_ILi96EEES8_EEELi128ENS_6half_tEfNS_4arch4Sm80ELb0ELb1ELb1ELb1ELb1ELb1ELb1ELb1EEENS1_21CollectiveEpilogueFwdINS6_IJS8_S8_S9_EEENS6_IJNS7_ILi1EEESH_SH_EEESB_SD_Li256ELb1ELb1ELb1ELb0EEENS1_36VarlenDynamicPersistentTileSchedulerILi128ELi96ELi256ELi256ELb1ELb1ELb0ELb1ELb0ELb1EEEEEEEEEvNT_6ParamsE --------------------------
	.section	.nv.constant0._ZN7cutlass13device_kernelIN5flash19enable_sm80_to_sm89INS1_16FlashAttnFwdSm80INS1_25CollectiveMainloopFwdSm80ILi8ELi1ELb1EN4cute5tupleIJNS5_1CILi128EEENS7_ILi96EEES8_EEELi128ENS_6half_tEfNS_4arch4Sm80ELb0ELb1ELb1ELb1ELb1ELb1ELb1ELb1EEENS1_21CollectiveEpilogueFwdINS6_IJS8_S8_S9_EEENS6_IJNS7_ILi1EEESH_SH_EEESB_SD_Li256ELb1ELb1ELb1ELb0EEENS1_36VarlenDynamicPersistentTileSchedulerILi128ELi96ELi256ELi256ELb1ELb1ELb0ELb1ELb0ELb1EEEEEEEEEvNT_6ParamsE,"a",@progbits
	.sectionflags	@""
	.align	4
.nv.constant0._ZN7cutlass13device_kernelIN5flash19enable_sm80_to_sm89INS1_16FlashAttnFwdSm80INS1_25CollectiveMainloopFwdSm80ILi8ELi1ELb1EN4cute5tupleIJNS5_1CILi128EEENS7_ILi96EEES8_EEELi128ENS_6half_tEfNS_4arch4Sm80ELb0ELb1ELb1ELb1ELb1ELb1ELb1ELb1EEENS1_21CollectiveEpilogueFwdINS6_IJS8_S8_S9_EEENS6_IJNS7_ILi1EEESH_SH_EEESB_SD_Li256ELb1ELb1ELb1ELb0EEENS1_36VarlenDynamicPersistentTileSchedulerILi128ELi96ELi256ELi256ELb1ELb1ELb0ELb1ELb0ELb1EEEEEEEEEvNT_6ParamsE:
	.zero		1432


//--------------------- .nv.constant0._ZN7cutlass13device_kernelIN5flash19enable_sm80_to_sm89INS1_16FlashAttnFwdSm80INS1_25CollectiveMainloopFwdSm80ILi4ELi1ELb0EN4cute5tupleIJNS5_1CILi128EEENS7_ILi64EEES8_EEELi128ENS_6half_tEfNS_4arch4Sm80ELb1ELb0ELb1ELb0ELb1ELb0ELb1ELb1EEENS1_21CollectiveEpilogueFwdINS6_IJS8_S8_S9_EEENS6_IJNS7_ILi1EEESH_SH_EEESB_SD_Li128ELb0ELb1ELb1ELb0EEENS1_30DynamicPersistentTileSchedulerILi128ELi128ELb1ELb1ELb0EEEEEEEEEvNT_6ParamsE --------------------------
	.section	.nv.constant0._ZN7cutlass13device_kernelIN5flash19enable_sm80_to_sm89INS1_16FlashAttnFwdSm80INS1_25CollectiveMainloopFwdSm80ILi4ELi1ELb0EN4cute5tupleIJNS5_1CILi128EEENS7_ILi64EEES8_EEELi128ENS_6half_tEfNS_4arch4Sm80ELb1ELb0ELb1ELb0ELb1ELb0ELb1ELb1EEENS1_21CollectiveEpilogueFwdINS6_IJS8_S8_S9_EEENS6_IJNS7_ILi1EEESH_SH_EEESB_SD_Li128ELb0ELb1ELb1ELb0EEENS1_30DynamicPersistentTileSchedulerILi128ELi128ELb1ELb1ELb0EEEEEEEEEvNT_6ParamsE,"a",@progbits
	.sectionflags	@""
	.align	4
.nv.constant0._ZN7cutlass13device_kernelIN5flash19enable_sm80_to_sm89INS1_16FlashAttnFwdSm80INS1_25CollectiveMainloopFwdSm80ILi4ELi1ELb0EN4cute5tupleIJNS5_1CILi128EEENS7_ILi64EEES8_EEELi128ENS_6half_tEfNS_4arch4Sm80ELb1ELb0ELb1ELb0ELb1ELb0ELb1ELb1EEENS1_21CollectiveEpilogueFwdINS6_IJS8_S8_S9_EEENS6_IJNS7_ILi1EEESH_SH_EEESB_SD_Li128ELb0ELb1ELb1ELb0EEENS1_30DynamicPersistentTileSchedulerILi128ELi128ELb1ELb1ELb0EEEEEEEEEvNT_6ParamsE:
	.zero		1416


//--------------------- .nv.constant0._ZN7cutlass13device_kernelIN5flash19enable_sm80_to_sm89INS1_16FlashAttnFwdSm80INS1_25CollectiveMainloopFwdSm80ILi8ELi1ELb1EN4cute5tupleIJNS5_1CILi128EEENS7_ILi112EEES8_EEELi128ENS_6half_tEfNS_4arch4Sm80ELb1ELb0ELb1ELb1ELb1ELb0ELb1ELb1EEENS1_21CollectiveEpilogueFwdINS6_IJS8_S8_S9_EEENS6_IJNS7_ILi1EEESH_SH_EEESB_SD_Li256ELb1ELb1ELb1ELb0EEENS1_36VarlenDynamicPersistentTileSchedulerILi128ELi112ELi256ELi256ELb1ELb1ELb0ELb1ELb1ELb1EEEEEEEEEvNT_6ParamsE --------------------------
	.section	.nv.constant0._ZN7cutlass13device_kernelIN5flash19enable_sm80_to_sm89INS1_16FlashAttnFwdSm80INS1_25CollectiveMainloopFwdSm80ILi8ELi1ELb1EN4cute5tupleIJNS5_1CILi128EEENS7_ILi112EEES8_EEELi128ENS_6half_tEfNS_4arch4Sm80ELb1ELb0ELb1ELb1ELb1ELb0ELb1ELb1EEENS1_21CollectiveEpilogueFwdINS6_IJS8_S8_S9_EEENS6_IJNS7_ILi1EEESH_SH_EEESB_SD_Li256ELb1ELb1ELb1ELb0EEENS1_36VarlenDynamicPersistentTileSchedulerILi128ELi112ELi256ELi256ELb1ELb1ELb0ELb1ELb1ELb1EEEEEEEEEvNT_6ParamsE,"a",@progbits
	.sectionflags	@""
	.align	4
.nv.constant0._ZN7cutlass13device_kernelIN5flash19enable_sm80_to_sm89INS1_16FlashAttnFwdSm80INS1_25CollectiveMainloopFwdSm80ILi8ELi1ELb1EN4cute5tupleIJNS5_1CILi128EEENS7_ILi112EEES8_EEELi128ENS_6half_tEfNS_4arch4Sm80ELb1ELb0ELb1ELb1ELb1ELb0ELb1ELb1EEENS1_21CollectiveEpilogueFwdINS6_IJS8_S8_S9_EEENS6_IJNS7_ILi1EEESH_SH_EEESB_SD_Li256ELb1ELb1ELb1ELb0EEENS1_36VarlenDynamicPersistentTileSchedulerILi128ELi112ELi256ELi256ELb1ELb1ELb0ELb1ELb1ELb1EEEEEEEEEvNT_6ParamsE:
	.zero		1432


//--------------------- .nv.constant0._ZN7cutlass13device_kernelIN5flash19enable_sm80_to_sm89INS1_16FlashAttnFwdSm80INS1_25CollectiveMainloopFwdSm80ILi8ELi1ELb1EN4cute5tupleIJNS5_1CILi128EEENS7_ILi112EEES8_EEELi128ENS_6half_tEfNS_4arch4Sm80ELb1ELb0ELb1ELb1ELb1ELb1ELb1ELb1EEENS1_21CollectiveEpilogueFwdINS6_IJS8_S8_S9_EEENS6_IJNS7_ILi1EEESH_SH_EEESB_SD_Li256ELb1ELb1ELb1ELb0EEENS1_36VarlenDynamicPersistentTileSchedulerILi128ELi112ELi256ELi256ELb1ELb1ELb0ELb1ELb1ELb1EEEEEEEEEvNT_6ParamsE --------------------------
	.section	.nv.constant0._ZN7cutlass13device_kernelIN5flash19enable_sm80_to_sm89INS1_16FlashAttnFwdSm80INS1_25CollectiveMainloopFwdSm80ILi8ELi1ELb1EN4cute5tupleIJNS5_1CILi128EEENS7_ILi112EEES8_EEELi128ENS_6half_tEfNS_4arch4Sm80ELb1ELb0ELb1ELb1ELb1ELb1ELb1ELb1EEENS1_21CollectiveEpilogueFwdINS6_IJS8_S8_S9_EEENS6_IJNS7_ILi1EEESH_SH_EEESB_SD_Li256ELb1ELb1ELb1ELb0EEENS1_36VarlenDynamicPersistentTileSchedulerILi128ELi112ELi256ELi256ELb1ELb1ELb0ELb1ELb1ELb1EEEEEEEEEvNT_6ParamsE,"a",@progbits
	.sectionflags	@""
	.align	4
.nv.constant0._ZN7cutlass13device_kernelIN5flash19enable_sm80_to_sm89INS1_16FlashAttnFwdSm80INS1_25CollectiveMainloopFwdSm80ILi8ELi1ELb1EN4cute5tupleIJNS5_1CILi128EEENS7_ILi112EEES8_EEELi128ENS_6half_tEfNS_4arch4Sm80ELb1ELb0ELb1ELb1ELb1ELb1ELb1ELb1EEENS1_21CollectiveEpilogueFwdINS6_IJS8_S8_S9_EEENS6_IJNS7_ILi1EEESH_SH_EEESB_SD_Li256ELb1ELb1ELb1ELb0EEENS1_36VarlenDynamicPersistentTileSchedulerILi128ELi112ELi256ELi256ELb1ELb1ELb0ELb1ELb1ELb1EEEEEEEEEvNT_6ParamsE:
	.zero		1432


//--------------------- .text._ZN7cutlass13device_kernelIN5flash19enable_sm80_to_sm89INS1_16FlashAttnFwdSm80INS1_25CollectiveMainloopFwdSm80ILi8ELi1ELb1EN4cute5tupleIJNS5_1CILi128EEES8_S8_EEELi128ENS_6half_tEfNS_4arch4Sm80ELb0ELb0ELb1ELb0ELb1ELb0ELb1ELb1EEENS1_21CollectiveEpilogueFwdIS9_NS6_IJNS7_ILi1EEESF_SF_EEESA_SC_Li256ELb0ELb1ELb1ELb0EEENS1_19SingleTileSchedulerILb0ELb1ELb1ELi128EEEEEEEEEvNT_6ParamsE --------------------------
	.section	.text._ZN7cutlass13device_kernelIN5flash19enable_sm80_to_sm89INS1_16FlashAttnFwdSm80INS1_25CollectiveMainloopFwdSm80ILi8ELi1ELb1EN4cute5tupleIJNS5_1CILi128EEES8_S8_EEELi128ENS_6half_tEfNS_4arch4Sm80ELb0ELb0ELb1ELb0ELb1ELb0ELb1ELb1EEENS1_21CollectiveEpilogueFwdIS9_NS6_IJNS7_ILi1EEESF_SF_EEESA_SC_Li256ELb0ELb1ELb1ELb0EEENS1_19SingleTileSchedulerILb0ELb1ELb1ELi128EEEEEEEEEvNT_6ParamsE,"ax",@progbits
	.sectioninfo	@"SHI_REGISTERS=255"
	.align	128
.text._ZN7cutlass13device_kernelIN5flash19enable_sm80_to_sm89INS1_16FlashAttnFwdSm80INS1_25CollectiveMainloopFwdSm80ILi8ELi1ELb1EN4cute5tupleIJNS5_1CILi128EEES8_S8_EEELi128ENS_6half_tEfNS_4arch4Sm80ELb0ELb0ELb1ELb0ELb1ELb0ELb1ELb1EEENS1_21CollectiveEpilogueFwdIS9_NS6_IJNS7_ILi1EEESF_SF_EEESA_SC_Li256ELb0ELb1ELb1ELb0EEENS1_19SingleTileSchedulerILb0ELb1ELb1ELi128EEEEEEEEEvNT_6ParamsE:
        .type           _ZN7cutlass13device_kernelIN5flash19enable_sm80_to_sm89INS1_16FlashAttnFwdSm80INS1_25CollectiveMainloopFwdSm80ILi8ELi1ELb1EN4cute5tupleIJNS5_1CILi128EEES8_S8_EEELi128ENS_6half_tEfNS_4arch4Sm80ELb0ELb0ELb1ELb0ELb1ELb0ELb1ELb1EEENS1_21CollectiveEpilogueFwdIS9_NS6_IJNS7_ILi1EEESF_SF_EEESA_SC_Li256ELb0ELb1ELb1ELb0EEENS1_19SingleTileSchedulerILb0ELb1ELb1ELi128EEEEEEEEEvNT_6ParamsE,@function
        .size           _ZN7cutlass13device_kernelIN5flash19enable_sm80_to_sm89INS1_16FlashAttnFwdSm80INS1_25CollectiveMainloopFwdSm80ILi8ELi1ELb1EN4cute5tupleIJNS5_1CILi128EEES8_S8_EEELi128ENS_6half_tEfNS_4arch4Sm80ELb0ELb0ELb1ELb0ELb1ELb0ELb1ELb1EEENS1_21CollectiveEpilogueFwdIS9_NS6_IJNS7_ILi1EEESF_SF_EEESA_SC_Li256ELb0ELb1ELb1ELb0EEENS1_19SingleTileSchedulerILb0ELb1ELb1ELi128EEEEEEEEEvNT_6ParamsE,(.L_x_1784 - _ZN7cutlass13device_kernelIN5flash19enable_sm80_to_sm89INS1_16FlashAttnFwdSm80INS1_25CollectiveMainloopFwdSm80ILi8ELi1ELb1EN4cute5tupleIJNS5_1CILi128EEES8_S8_EEELi128ENS_6half_tEfNS_4arch4Sm80ELb0ELb0ELb1ELb0ELb1ELb0ELb1ELb1EEENS1_21CollectiveEpilogueFwdIS9_NS6_IJNS7_ILi1EEESF_SF_EEESA_SC_Li256ELb0ELb1ELb1ELb0EEENS1_19SingleTileSchedulerILb0ELb1ELb1ELi128EEEEEEEEEvNT_6ParamsE)
        .other          _ZN7cutlass13device_kernelIN5flash19enable_sm80_to_sm89INS1_16FlashAttnFwdSm80INS1_25CollectiveMainloopFwdSm80ILi8ELi1ELb1EN4cute5tupleIJNS5_1CILi128EEES8_S8_EEELi128ENS_6half_tEfNS_4arch4Sm80ELb0ELb0ELb1ELb0ELb1ELb0ELb1ELb1EEENS1_21CollectiveEpilogueFwdIS9_NS6_IJNS7_ILi1EEESF_SF_EEESA_SC_Li256ELb0ELb1ELb1ELb0EEENS1_19SingleTileSchedulerILb0ELb1ELb1ELi128EEEEEEEEEvNT_6ParamsE,@"STO_CUDA_ENTRY STV_DEFAULT"
_ZN7cutlass13device_kernelIN5flash19enable_sm80_to_sm89INS1_16FlashAttnFwdSm80INS1_25CollectiveMainloopFwdSm80ILi8ELi1ELb1EN4cute5tupleIJNS5_1CILi128EEES8_S8_EEELi128ENS_6half_tEfNS_4arch4Sm80ELb0ELb0ELb1ELb0ELb1ELb0ELb1ELb1EEENS1_21CollectiveEpilogueFwdIS9_NS6_IJNS7_ILi1EEESF_SF_EEESA_SC_Li256ELb0ELb1ELb1ELb0EEENS1_19SingleTileSchedulerILb0ELb1ELb1ELi128EEEEEEEEEvNT_6ParamsE:
[----:B------:R-:W-:Y:S02]  /*0000*/  MOV R1, c[0x0][0x28] ;  /* 0x00000a0000017a02 */ /* 0x000fe40000000f00 */
[----:B------:R-:W1:Y:S01]  /*0010*/  S2R R5, SR_TID.X ;  /* 0x0000000000057919 */ /* 0x000e620000002100 */
[----:B------:R-:W2:Y:S01]  /*0020*/  S2UR UR6, SR_CTAID.Y ;  /* 0x00000000000679c3 */ /* 0x000ea20000002600 */
[----:B------:R-:W-:-:S07]  /*0030*/  IADD3 R1, R1, -0x20, RZ ;  /* 0xffffffe001017810 */ /* 0x000fce0007ffe0ff */
[----:B------:R-:W3:Y:S01]  /*0040*/  S2UR UR18, SR_CTAID.Z ;  /* 0x00000000001279c3 */ /* 0x000ee20000002700 */
[----:B-1----:R-:W-:-:S06]  /*0050*/  SHF.R.U32.HI R0, RZ, 0x5, R5 ;  /* 0x00000005ff007819 */ /* 0x002fcc0000011605 */
[----:B------:R-:W1:Y:S02]  /*0060*/  SHFL.IDX PT, R0, R0, RZ, 0x1f ;  /* 0x00001fff00007589 */ /* 0x000e6400000e0000 */
[----:B-1----:R-:W-:-:S13]  /*0070*/  ISETP.NE.AND P0, PT, R0, RZ, PT ;  /* 0x000000ff0000720c */ /* 0x002fda0003f05270 */
[----:B--23--:R-:W-:Y:S05]  /*0080*/  @!P0 BRA `(.L_x_0) ;  /* 0x0000009000008947 */ /* 0x00cfea0003800000 */
[----:B------:R-:W-:Y:S01]  /*0090*/  MOV R0, c[0x0][0x550] ;  /* 0x0001540000007a02 */ /* 0x000fe20000000f00 */
[----:B------:R-:W-:-:S03]  /*00a0*/  UMOV UR10, UR6 ;  /* 0x00000006000a7c82 */ /* 0x000fc60008000000 */
[----:B------:R-:W-:-:S13]  /*00b0*/  ISETP.NE.AND P0, PT, R0, 0x1, PT ;  /* 0x000000010000780c */ /* 0x000fda0003f05270 */
[----:B------:R-:W-:Y:S05]  /*00c0*/  @!P0 BRA `(.L_x_1) ;  /* 0x000000b000008947 */ /* 0x000fea0003800000 */
[----:B------:R-:W-:Y:S02]  /*00d0*/  ULDC UR4, c[0x0][0x554] ;  /* 0x0001550000047ab9 */ /* 0x000fe40000000800 */
[----:B------:R-:W-:Y:S02]  /*00e0*/  UIMAD.WIDE.U32 UR4, UR6, UR4, URZ ;  /* 0x00000004060472a5 */ /* 0x000fe4000f8e003f */
[----:B------:R-:W-:Y:S02]  /*00f0*/  ULDC UR10, c[0x0][0x558] ;  /* 0x00015600000a7ab9 */ /* 0x000fe40000000800 */
[----:B------:R-:W-:Y:S01]  /*0100*/  USHF.R.U32.HI UR10, URZ, UR10, UR5 ;  /* 0x0000000a3f0a7299 */ /* 0x000fe20008011605 */
[----:B------:R-:W-:Y:S05]  /*0110*/  BRA `(.L_x_1) ;  /* 0x0000006000007947 */ /* 0x000fea0003800000 */
.L_x_0:
[----:B------:R-:W-:Y:S02]  /*0120*/  ULDC.64 UR4, c[0x0][0x550] ;  /* 0x0001540000047ab9 */ /* 0x000fe40000000a00 */
[----:B------:R-:W-:Y:S02]  /*0130*/  UISETP.NE.AND UP0, UPT, UR4, 0x1, UPT ;  /* 0x000000010400788c */ /* 0x000fe4000bf05270 */
[----:B------:R-:W-:-:S02]  /*0140*/  UIMAD.WIDE.U32 UR8, UR6, UR5, URZ ;  /* 0x00000005060872a5 */ /* 0x000fc4000f8e003f */
[----:B------:R-:W-:Y:S02]  /*0150*/  ULDC UR4, c[0x0][0x558] ;  /* 0x0001560000047ab9 */ /* 0x000fe40000000800 */
[----:B------:R-:W-:-:S05]  /*0160*/  UMOV UR10, UR6 ;  /* 0x00000006000a7c82 */ /* 0x000fca0008000000 */
[----:B------:R-:W-:-:S03]  /*0170*/  @UP0 USHF.R.U32.HI UR10, URZ, UR4, UR9 ;  /* 0x000000043f0a0299 */ /* 0x000fc60008011609 */
.L_x_1:
[----:B------:R-:W-:Y:S01]  /*0180*/  ISETP.LE.AND P0, PT, RZ, UR18, PT ;  /* 0x00000012ff007c0c */ /* 0x000fe2000bf03270 */
[----:B------:R-:W-:Y:S02]  /*0190*/  UIADD3 UR5, -UR10, URZ, URZ ;  /* 0x0000003f0a057290 */ /* 0x000fe4000fffe13f */
[----:B------:R-:W-:Y:S02]  /*01a0*/  ULDC UR4, c[0x0][0x550] ;  /* 0x0001540000047ab9 */ /* 0x000fe40000000800 */
[----:B------:R-:W-:-:S08]  /*01b0*/  UIMAD UR6, UR5, UR4, UR6 ;  /* 0x00000004050672a4 */ /* 0x000fd0000f8e0206 */
[----:B------:R-:W-:Y:S05]  /*01c0*/  @!P0 EXIT ;  /* 0x000000000000894d */ /* 0x000fea0003800000 */
[----:B------:R-:W-:Y:S02]  /*01d0*/  ULDC.64 UR4, c[0x0][0x370] ;  /* 0x0000dc0000047ab9 */ /* 0x000fe40000000a00 */
[----:B------:R-:W-:Y:S02]  /*01e0*/  UISETP.NE.U32.AND UP0, UPT, URZ, UR4, UPT ;  /* 0x000000043f00728c */ /* 0x000fe4000bf05070 */
[----:B------:R-:W-:Y:S02]  /*01f0*/  ULDC.64 UR8, c[0x0][0x370] ;  /* 0x0000dc0000087ab9 */ /* 0x000fe40000000a00 */
[----:B------:R-:W-:Y:S02]  /*0200*/  UISETP.NE.AND.EX UP0, UPT, URZ, UR5, UPT, UP0 ;  /* 0x000000053f00728c */ /* 0x000fe4000bf05300 */
[----:B------:R-:W-:-:S04]  /*0210*/  ULDC.64 UR12, c[0x0][0x118] ;  /* 0x00004600000c7ab9 */ /* 0x000fc80000000a00 */
[----:B------:R-:W-:-:S05]  /*0220*/  PLOP3.LUT P0, PT, PT, PT, UP0, 0x80, 0x0 ;  /* 0x000000000000781c */ /* 0x000fca0003f0f008 */
[----:B------:R-:W-:Y:S02]  /*0230*/  @UP0 UMOV UR4, 0x4 ;  /* 0x0000000400040882 */ /* 0x000fe40000000000 */
[----:B------:R-:W-:-:S06]  /*0240*/  @UP0 UIMAD.WIDE UR4, UR18, UR4, UR8 ;  /* 0x00000004120402a5 */ /* 0x000fcc000f8e0208 */
[----:B------:R-:W-:Y:S02]  /*0250*/  IMAD.U32 R2, RZ, RZ, UR4 ;  /* 0x00000004ff027e24 */ /* 0x000fe4000f8e00ff */
[----:B------:R-:W-:-:S05]  /*0260*/  IMAD.U32 R3, RZ, RZ, UR5 ;  /* 0x00000005ff037e24 */ /* 0x000fca000f8e00ff */
[----:B------:R-:W2:Y:S01]  /*0270*/  @P0 LDG.E R2, [R2.64] ;  /* 0x0000000c02020981 */ /* 0x000ea2000c1e1900 */
[----:B------:R-:W-:Y:S02]  /*0280*/  ULDC UR4, c[0x0][0x2ac] ;  /* 0x0000ab0000047ab9 */ /* 0x000fe40000000800 */
[----:B------:R-:W-:Y:S02]  /*0290*/  ULDC UR15, c[0x0][0x1d0] ;  /* 0x00007400000f7ab9 */ /* 0x000fe40000000800 */
[----:B------:R-:W-:Y:S02]  /*02a0*/  UIMAD UR15, UR4, UR15, URZ ;  /* 0x0000000f040f72a4 */ /* 0x000fe4000f8e023f */
[----:B------:R-:W-:Y:S02]  /*02b0*/  UMOV UR9, URZ ;  /* 0x0000003f00097c82 */ /* 0x000fe40008000000 */
[----:B------:R-:W-:Y:S02]  /*02c0*/  UISETP.GE.AND UP0, UPT, UR15, 0x1, UPT ;  /* 0x000000010f00788c */ /* 0x000fe4000bf06270 */
[----:B------:R-:W-:-:S02]  /*02d0*/  UIADD3 UR5, UR15, 0x7f, URZ ;  /* 0x0000007f0f057890 */ /* 0x000fc4000fffe03f */
[----:B------:R-:W-:Y:S02]  /*02e0*/  UMOV UR17, URZ ;  /* 0x0000003f00117c82 */ /* 0x000fe40008000000 */
[----:B------:R-:W-:-:S04]  /*02f0*/  USHF.R.S32.HI UR4, URZ, 0x1f, UR5 ;  /* 0x0000001f3f047899 */ /* 0x000fc80008011405 */
[----:B------:R-:W-:-:S04]  /*0300*/  ULEA.HI UR4, UR4, UR5, URZ, 0x7 ;  /* 0x0000000504047291 */ /* 0x000fc8000f8f383f */
[----:B------:R-:W-:Y:S01]  /*0310*/  USHF.R.S32.HI UR7, URZ, 0x7, UR4 ;  /* 0x000000073f077899 */ /* 0x000fe20008011404 */
[----:B--2---:R1:W2:Y:S01]  /*0320*/  @P0 R2UR UR9, R2 ;  /* 0x00000000020903c2 */ /* 0x0042a200000e0000 */
[----:B------:R-:W-:-:S13]  /*0330*/  PLOP3.LUT P0, PT, PT, PT, UP0, 0x80, 0x0 ;  /* 0x000000000000781c */ /* 0x000fda0003f0f008 */
[----:B-12---:R-:W-:Y:S05]  /*0340*/  @!P0 BRA `(.L_x_2) ;  /* 0x0000025000008947 */ /* 0x006fea0003800000 */
[----:B------:R-:W-:Y:S02]  /*0350*/  USHF.R.U32.HI UR4, URZ, 0x10, UR6 ;  /* 0x000000103f047899 */ /* 0x000fe40008011606 */
[----:B------:R-:W-:Y:S02]  /*0360*/  ULDC UR5, c[0x0][0x338] ;  /* 0x0000ce0000057ab9 */ /* 0x000fe40000000800 */
[----:B------:R-:W-:Y:S02]  /*0370*/  UISETP.NE.AND UP0, UPT, UR4, URZ, UPT ;  /* 0x0000003f0400728c */ /* 0x000fe4000bf05270 */
[----:B------:R-:W-:Y:S02]  /*0380*/  UMOV UR20, URZ ;  /* 0x0000003f00147c82 */ /* 0x000fe40008000000 */
[----:B------:R-:W-:-:S04]  /*0390*/  USEL UR5, UR4, UR5, UP0 ;  /* 0x0000000504057287 */ /* 0x000fc80008000000 */
[----:B------:R-:W-:Y:S02]  /*03a0*/  UIADD3 UR16, UR7, -0x1, UR5 ;  /* 0xffffffff07107890 */ /* 0x000fe4000fffe005 */
[----:B------:R-:W-:-:S05]  /*03b0*/  IMAD.U32 R0, RZ, RZ, UR5 ;  /* 0x00000005ff007e24 */ /* 0x000fca000f8e00ff */
[-C--:B------:R-:W-:Y:S02]  /*03c0*/  IABS R2, R0.reuse ;  /* 0x0000000000027213 */ /* 0x080fe40000000000 */
[----:B------:R-:W-:Y:S02]  /*03d0*/  IABS R0, R0 ;  /* 0x0000000000007213 */ /* 0x000fe40000000000 */
[----:B------:R-:W1:Y:S03]  /*03e0*/  R2UR UR14, R2 ;  /* 0x00000000020e73c2 */ /* 0x000e6600000e0000 */
[----:B------:R-:W-:-:S05]  /*03f0*/  IMAD.MOV R0, RZ, RZ, -R0 ;  /* 0x000000ffff007224 */ /* 0x000fca00078e0a00 */
[----:B------:R-:W2:Y:S01]  /*0400*/  R2UR UR8, R0 ;  /* 0x00000000000873c2 */ /* 0x000ea200000e0000 */
[----:B-1----:R-:W1:Y:S08]  /*0410*/  I2F.RP R2, UR14 ;  /* 0x0000000e00027d06 */ /* 0x002e700008209400 */
[----:B-1----:R-:W1:Y:S02]  /*0420*/  MUFU.RCP R2, R2 ;  /* 0x0000000200027308 */ /* 0x002e640000001000 */
[----:B-1----:R-:W-:-:S06]  /*0430*/  IADD3 R2, R2, 0xffffffe, RZ ;  /* 0x0ffffffe02027810 */ /* 0x002fcc0007ffe0ff */
[----:B------:R-:W1:Y:S02]  /*0440*/  F2I.FTZ.U32.TRUNC.NTZ R2, R2 ;  /* 0x0000000200027305 */ /* 0x000e64000021f000 */
[----:B-1----:R1:W3:Y:S02]  /*0450*/  R2UR UR21, R2 ;  /* 0x00000000021573c2 */ /* 0x0022e400000e0000 */
[----:B-1----:R-:W-:Y:S01]  /*0460*/  IMAD.U32 R2, RZ, RZ, UR16 ;  /* 0x00000010ff027e24 */ /* 0x002fe2000f8e00ff */
[----:B---3--:R-:W-:Y:S02]  /*0470*/  UIADD3 UR4, URZ, -UR21, URZ ;  /* 0x800000153f047290 */ /* 0x008fe4000fffe03f */
[----:B------:R-:W-:Y:S02]  /*0480*/  ULOP3.LUT UR16, UR16, UR5, URZ, 0x3c, !UPT ;  /* 0x0000000510107292 */ /* 0x000fe4000f8e3c3f */
[----:B------:R-:W-:Y:S01]  /*0490*/  IABS R2, R2 ;  /* 0x0000000200027213 */ /* 0x000fe20000000000 */
[----:B------:R-:W-:-:S03]  /*04a0*/  UIMAD UR4, UR4, UR14, URZ ;  /* 0x0000000e040472a4 */ /* 0x000fc6000f8e023f */
[----:B------:R-:W1:Y:S01]  /*04b0*/  R2UR UR11, R2 ;  /* 0x00000000020b73c2 */ /* 0x000e6200000e0000 */
[----:B------:R-:W-:-:S07]  /*04c0*/  UIMAD.WIDE.U32 UR20, UR21, UR4, UR20 ;  /* 0x00000004151472a5 */ /* 0x000fce000f8e0014 */
[----:B------:R-:W-:Y:S02]  /*04d0*/  UMOV UR17, UR21 ;  /* 0x0000001500117c82 */ /* 0x000fe40008000000 */
[----:B-1----:R-:W-:-:S07]  /*04e0*/  UIMAD.WIDE.U32 UR20, UR17, UR11, URZ ;  /* 0x0000000b111472a5 */ /* 0x002fce000f8e003f */
[----:B------:R-:W-:Y:S02]  /*04f0*/  UMOV UR17, UR21 ;  /* 0x0000001500117c82 */ /* 0x000fe40008000000 */
[----:B--2---:R-:W-:-:S04]  /*0500*/  UIMAD UR8, UR17, UR8, UR11 ;  /* 0x00000008110872a4 */ /* 0x004fc8000f8e020b */
[----:B------:R-:W-:-:S11]  /*0510*/  UISETP.GT.U32.AND UP0, UPT, UR14, UR8, UPT ;  /* 0x000000080e00728c */ /* 0x000fd6000bf04070 */
[----:B------:R-:W-:Y:S02]  /*0520*/  @!UP0 UIADD3 UR8, UR8, -UR14, URZ ;  /* 0x8000000e08088290 */ /* 0x000fe4000fffe03f */
[----:B------:R-:W-:Y:S02]  /*0530*/  @!UP0 UIADD3 UR17, UR17, 0x1, URZ ;  /* 0x0000000111118890 */ /* 0x000fe4000fffe03f */
[----:B------:R-:W-:Y:S02]  /*0540*/  UISETP.GE.U32.AND UP1, UPT, UR8, UR14, UPT ;  /* 0x0000000e0800728c */ /* 0x000fe4000bf26070 */
[----:B------:R-:W-:-:S09]  /*0550*/  UISETP.GE.AND UP0, UPT, UR16, URZ, UPT ;  /* 0x0000003f1000728c */ /* 0x000fd2000bf06270 */
[----:B------:R-:W-:Y:S02]  /*0560*/  @UP1 UIADD3 UR17, UR17, 0x1, URZ ;  /* 0x0000000111111890 */ /* 0x000fe4000fffe03f */
[----:B------:R-:W-:Y:S02]  /*0570*/  UISETP.NE.AND UP1, UPT, UR5, URZ, UPT ;  /* 0x0000003f0500728c */ /* 0x000fe4000bf25270 */
[----:B------:R-:W-:-:S09]  /*0580*/  @!UP0 UIADD3 UR17, -UR17, URZ, URZ ;  /* 0x0000003f11118290 */ /* 0x000fd2000fffe13f */
[----:B------:R-:W-:Y:S02]  /*0590*/  @!UP1 ULOP3.LUT UR17, URZ, UR5, URZ, 0x33, !UPT ;  /* 0x000000053f119292 */ /* 0x000fe4000f8e333f */
.L_x_2:
[----:B------:R-:W-:Y:S01]  /*05a0*/  ULOP3.LUT UR8, UR6, 0xffff, URZ, 0xc0, !UPT ;  /* 0x0000ffff06087892 */ /* 0x000fe2000f8ec03f */
[----:B------:R-:W-:Y:S01]  /*05b0*/  PLOP3.LUT P2, PT, PT, PT, PT, 0x80, 0x0 ;  /* 0x000000000000781c */ /* 0x000fe20003f4f070 */
[----:B------:R-:W-:Y:S01]  /*05c0*/  IMAD.MOV.U32 R6, RZ, RZ, RZ ;  /* 0x000000ffff067224 */ /* 0x000fe200078e00ff */
[----:B------:R-:W-:Y:S01]  /*05d0*/  CS2R R70, SRZ ;  /* 0x0000000000467805 */ /* 0x000fe2000001ff00 */
[----:B------:R-:W-:Y:S01]  /*05e0*/  UIMAD UR8, UR8, UR17, URZ ;  /* 0x00000011080872a4 */ /* 0x000fe2000f8e023f */
[----:B------:R-:W-:Y:S01]  /*05f0*/  IMAD.MOV.U32 R2, RZ, RZ, RZ ;  /* 0x000000ffff027224 */ /* 0x000fe200078e00ff */
[----:B------:R-:W-:Y:S01]  /*0600*/  CS2R R68, SRZ ;  /* 0x0000000000447805 */ /* 0x000fe2000001ff00 */
[----:B------:R-:W-:Y:S01]  /*0610*/  CS2R R74, SRZ ;  /* 0x00000000004a7805 */ /* 0x000fe2000001ff00 */
[----:B------:R-:W-:Y:S01]  /*0620*/  UIADD3 UR17, UR8, UR17, URZ ;  /* 0x0000001108117290 */ /* 0x000fe2000fffe03f */
[----:B------:R-:W-:Y:S01]  /*0630*/  CS2R R72, SRZ ;  /* 0x0000000000487805 */ /* 0x000fe2000001ff00 */
[----:B------:R-:W-:Y:S01]  /*0640*/  CS2R R78, SRZ ;  /* 0x00000000004e7805 */ /* 0x000fe2000001ff00 */
[----:B------:R-:W-:Y:S01]  /*0650*/  CS2R R76, SRZ ;  /* 0x00000000004c7805 */ /* 0x000fe2000001ff00 */
[----:B------:R-:W-:Y:S01]  /*0660*/  UISETP.LT.AND UP0, UPT, UR7, UR17, UPT ;  /* 0x000000110700728c */ /* 0x000fe2000bf01270 */
[----:B------:R-:W-:Y:S01]  /*0670*/  CS2R R82, SRZ ;  /* 0x0000000000527805 */ /* 0x000fe2000001ff00 */
[----:B------:R-:W-:Y:S01]  /*0680*/  CS2R R80, SRZ ;  /* 0x0000000000507805 */ /* 0x000fe2000001ff00 */
[----:B------:R-:W-:Y:S01]  /*0690*/  CS2R R86, SRZ ;  /* 0x0000000000567805 */ /* 0x000fe2000001ff00 */
[----:B------:R-:W-:Y:S01]  /*06a0*/  USEL UR7, UR7, UR17, UP0 ;  /* 0x0000001107077287 */ /* 0x000fe20008000000 */
[----:B------:R-:W-:Y:S01]  /*06b0*/  CS2R R84, SRZ ;  /* 0x0000000000547805 */ /* 0x000fe2000001ff00 */
[----:B------:R-:W-:Y:S01]  /*06c0*/  CS2R R90, SRZ ;  /* 0x00000000005a7805 */ /* 0x000fe2000001ff00 */
[----:B------:R-:W-:Y:S01]  /*06d0*/  CS2R R88, SRZ ;  /* 0x0000000000587805 */ /* 0x000fe2000001ff00 */
[----:B------:R-:W-:Y:S01]  /*06e0*/  UISETP.GT.AND UP0, UPT, UR7, UR8, UPT ;  /* 0x000000080700728c */ /* 0x000fe2000bf04270 */
[----:B------:R-:W-:Y:S01]  /*06f0*/  CS2R R94, SRZ ;  /* 0x00000000005e7805 */ /* 0x000fe2000001ff00 */
[----:B------:R-:W-:Y:S01]  /*0700*/  CS2R R92, SRZ ;  /* 0x00000000005c7805 */ /* 0x000fe2000001ff00 */
[----:B------:R-:W-:Y:S01]  /*0710*/  CS2R R98, SRZ ;  /* 0x0000000000627805 */ /* 0x000fe2000001ff00 */
[----:B------:R-:W-:Y:S01]  /*0720*/  CS2R R96, SRZ ;  /* 0x0000000000607805 */ /* 0x000fe2000001ff00 */
[----:B------:R-:W-:Y:S01]  /*0730*/  CS2R R102, SRZ ;  /* 0x0000000000667805 */ /* 0x000fe2000001ff00 */
[----:B------:R-:W-:Y:S01]  /*0740*/  PLOP3.LUT P0, PT, PT, PT, UP0, 0x80, 0x0 ;  /* 0x000000000000781c */ /* 0x000fe20003f0f008 */
[----:B------:R-:W-:Y:S01]  /*0750*/  CS2R R100, SRZ ;  /* 0x0000000000647805 */ /* 0x000fe2000001ff00 */
        /* <DEDUP_REMOVED lines=14> */
[----:B------:R-:W-:Y:S05]  /*0840*/  @!P0 BRA `(.L_x_3) ;  /* 0x00009a0000008947 */ /* 0x000fea0003800000 */
[----:B------:R-:W-:Y:S02]  /*0850*/  ULDC.64 UR4, c[0x0][0x340] ;  /* 0x0000d00000047ab9 */ /* 0x000fe40000000a00 */
[----:B------:R-:W-:-:S02]  /*0860*/  UISETP.NE.U32.AND UP0, UPT, URZ, UR4, UPT ;  /* 0x000000043f00728c */ /* 0x000fc4000bf05070 */
[----:B------:R-:W-:Y:S02]  /*0870*/  ULDC.64 UR16, c[0x0][0x340] ;  /* 0x0000d00000107ab9 */ /* 0x000fe40000000a00 */
[----:B------:R-:W-:-:S06]  /*0880*/  UISETP.NE.AND.EX UP0, UPT, URZ, UR5, UPT, UP0 ;  /* 0x000000053f00728c */ /* 0x000fcc000bf05300 */
[----:B------:R-:W-:-:S05]  /*0890*/  PLOP3.LUT P0, PT, PT, PT, UP0, 0x80, 0x0 ;  /* 0x000000000000781c */ /* 0x000fca0003f0f008 */
[----:B------:R-:W-:Y:S02]  /*08a0*/  @UP0 UMOV UR4, 0x4 ;  /* 0x0000000400040882 */ /* 0x000fe40000000000 */
[----:B------:R-:W-:-:S06]  /*08b0*/  @UP0 UIMAD.WIDE UR4, UR18, UR4, UR16 ;  /* 0x00000004120402a5 */ /* 0x000fcc000f8e0210 */
[----:B------:R-:W-:Y:S02]  /*08c0*/  IMAD.U32 R2, RZ, RZ, UR4 ;  /* 0x00000004ff027e24 */ /* 0x000fe4000f8e00ff */
[----:B------:R-:W-:Y:S01]  /*08d0*/  IMAD.U32 R3, RZ, RZ, UR5 ;  /* 0x00000005ff037e24 */ /* 0x000fe2000f8e00ff */
[----:B------:R-:W-:Y:S01]  /*08e0*/  SHF.R.S32.HI R10, RZ, 0x1f, R5 ;  /* 0x0000001fff0a7819 */ /* 0x000fe20000011405 */
[----:B------:R-:W-:Y:S02]  /*08f0*/  UIADD3 UR6, UR7, -0x1, URZ ;  /* 0xffffffff07067890 */ /* 0x000fe4000fffe03f */
[----:B------:R-:W-:Y:S01]  /*0900*/  ULDC.64 UR4, c[0x0][0x2b0] ;  /* 0x0000ac0000047ab9 */ /* 0x000fe20000000a00 */
[CC--:B------:R-:W-:Y:S01]  /*0910*/  LEA.HI R241, R10.reuse, R5.reuse, RZ, 0x6 ;  /* 0x000000050af17211 */ /* 0x0c0fe200078f30ff */
[----:B------:R1:W2:Y:S01]  /*0920*/  @P0 LDG.E R0, [R2.64] ;  /* 0x0000000c02000981 */ /* 0x0002a2000c1e1900 */
[----:B------:R-:W-:Y:S02]  /*0930*/  MOV R239, RZ ;  /* 0x000000ff00ef7202 */ /* 0x000fe40000000f00 */
[----:B-1----:R-:W-:Y:S01]  /*0940*/  LEA.HI R3, R10, R5, RZ, 0x3 ;  /* 0x000000050a037211 */ /* 0x002fe200078f18ff */
[----:B------:R-:W-:-:S03]  /*0950*/  IMAD.MOV.U32 R2, RZ, RZ, c[0x0][0x2b8] ;  /* 0x0000ae00ff027624 */ /* 0x000fc600078e00ff */
[----:B------:R-:W-:Y:S02]  /*0960*/  LOP3.LUT R25, R3, 0xfffffff8, RZ, 0xc0, !PT ;  /* 0xfffffff803197812 */ /* 0x000fe400078ec0ff */
[----:B------:R-:W-:Y:S02]  /*0970*/  SHF.R.S32.HI R3, RZ, 0x3, R3 ;  /* 0x00000003ff037819 */ /* 0x000fe40000011403 */
[----:B------:R-:W-:-:S04]  /*0980*/  IADD3 R25, -R25, R5, RZ ;  /* 0x0000000519197210 */ /* 0x000fc80007ffe1ff */
[----:B------:R-:W-:Y:S01]  /*0990*/  LEA R242, R25, R3, 0x5 ;  /* 0x0000000319f27211 */ /* 0x000fe200078e28ff */
[----:B------:R-:W-:Y:S01]  /*09a0*/  BAR.SYNC.DEFER_BLOCKING 0x0 ;  /* 0x0000000000007b1d */ /* 0x000fe20000010000 */
[----:B------:R-:W-:-:S05]  /*09b0*/  USHF.R.S32.HI UR20, URZ, 0x1f, UR18 ;  /* 0x0000001f3f147899 */ /* 0x000fca0008011412 */
[----:B--2---:R1:W2:Y:S01]  /*09c0*/  @P0 R2UR UR14, R0 ;  /* 0x00000000000e03c2 */ /* 0x0042a200000e0000 */
[----:B------:R-:W-:Y:S01]  /*09d0*/  ISETP.NE.AND P0, PT, R2, 0x1, PT ;  /* 0x000000010200780c */ /* 0x000fe20003f05270 */
[----:B--2---:R-:W-:Y:S02]  /*09e0*/  @!UP0 UMOV UR14, UR18 ;  /* 0x00000012000e8c82 */ /* 0x004fe40008000000 */
[----:B------:R-:W-:Y:S02]  /*09f0*/  USHF.R.S32.HI UR11, URZ, 0x1f, UR14 ;  /* 0x0000001f3f0b7899 */ /* 0x000fe4000801140e */
[----:B------:R-:W-:Y:S02]  /*0a00*/  UIMAD.WIDE.U32 UR16, UR14, UR4, URZ ;  /* 0x000000040e1072a5 */ /* 0x000fe4000f8e003f */
[----:B------:R-:W-:-:S04]  /*0a10*/  UIMAD UR11, UR11, UR4, URZ ;  /* 0x000000040b0b72a4 */ /* 0x000fc8000f8e023f */
[----:B------:R-:W-:Y:S01]  /*0a20*/  UIMAD UR11, UR14, UR5, UR11 ;  /* 0x000000050e0b72a4 */ /* 0x000fe2000f8e020b */
[----:B-1----:R-:W-:-:S03]  /*0a30*/  IMAD.U32 R0, RZ, RZ, UR6 ;  /* 0x00000006ff007e24 */ /* 0x002fc6000f8e00ff */
[----:B------:R-:W-:Y:S02]  /*0a40*/  UIADD3 UR11, UR17, UR11, URZ ;  /* 0x0000000b110b7290 */ /* 0x000fe4000fffe03f */
[----:B------:R-:W-:Y:S01]  /*0a50*/  USHF.R.S32.HI UR14, URZ, 0x1f, UR10 ;  /* 0x0000001f3f0e7899 */ /* 0x000fe2000801140a */
[----:B------:R-:W-:Y:S01]  /*0a60*/  IMAD R0, R0, 0x80, R242 ;  /* 0x0000008000007824 */ /* 0x000fe200078e02f2 */
[----:B------:R-:W-:-:S04]  /*0a70*/  ULDC.64 UR4, c[0x0][0x1b8] ;  /* 0x00006e0000047ab9 */ /* 0x000fc80000000a00 */
[C---:B------:R-:W-:Y:S02]  /*0a80*/  ISETP.GE.AND P3, PT, R0.reuse, UR15, PT ;  /* 0x0000000f00007c0c */ /* 0x040fe4000bf66270 */
[----:B------:R-:W-:Y:S02]  /*0a90*/  IADD3 R240, R0, UR9, RZ ;  /* 0x0000000900f07c10 */ /* 0x000fe4000fffe0ff */
[----:B------:R-:W-:-:S03]  /*0aa0*/  ISETP.GT.OR P3, PT, R242, 0x7f, P3 ;  /* 0x0000007ff200780c */ /* 0x000fc60001f64670 */
[----:B------:R-:W-:-:S04]  /*0ab0*/  @P0 IMAD.HI.U32 R0, R240, c[0x0][0x2bc], RZ ;  /* 0x0000af00f0000a27 */ /* 0x000fc800078e00ff */
[----:B------:R-:W-:Y:S01]  /*0ac0*/  IMAD.MOV.U32 R4, RZ, RZ, R240 ;  /* 0x000000ffff047224 */ /* 0x000fe200078e00f0 */
[----:B------:R-:W-:-:S05]  /*0ad0*/  @P0 SHF.R.U32.HI R4, RZ, c[0x0][0x2c0], R0 ;  /* 0x0000b000ff040a19 */ /* 0x000fca0000011600 */
[----:B------:R-:W-:-:S04]  /*0ae0*/  @!P3 IADD3 R2, P2, R4, UR16, RZ ;  /* 0x000000100402bc10 */ /* 0x000fc8000ff5e0ff */
[----:B------:R-:W-:Y:S02]  /*0af0*/  @!P3 LEA R6, P1, R2, c[0x0][0x2a0], 0x2 ;  /* 0x0000a8000206ba11 */ /* 0x000fe400078210ff */
[----:B------:R-:W-:-:S04]  /*0b00*/  @!P3 LEA.HI.X.SX32 R0, R4, UR11, 0x1, P2 ;  /* 0x0000000b0400bc11 */ /* 0x000fc800090f0eff */
[----:B------:R-:W-:-:S05]  /*0b10*/  @!P3 LEA.HI.X R7, R2, c[0x0][0x2a4], R0, 0x2, P1 ;  /* 0x0000a9000207ba11 */ /* 0x000fca00008f1400 */
[----:B------:R1:W2:Y:S01]  /*0b20*/  @!P3 LDG.E R239, [R6.64] ;  /* 0x0000000c06efb981 */ /* 0x0002a2000c1e1900 */
[----:B------:R-:W-:Y:S01]  /*0b30*/  UIMAD UR19, UR14, UR4, URZ ;  /* 0x000000040e1372a4 */ /* 0x000fe2000f8e023f */
[----:B------:R-:W-:Y:S01]  /*0b40*/  IMAD.SHL.U32 R37, R25, 0x8, RZ ;  /* 0x0000000819257824 */ /* 0x000fe200078e00ff */
[----:B------:R-:W-:Y:S01]  /*0b50*/  UIMAD.WIDE.U32 UR22, UR10, UR4, URZ ;  /* 0x000000040a1672a5 */ /* 0x000fe2000f8e003f */
[----:B------:R-:W3:Y:S01]  /*0b60*/  S2R R2, SR_CTAID.X ;  /* 0x0000000000027919 */ /* 0x000ee20000002500 */
[----:B------:R-:W-:Y:S01]  /*0b70*/  UIMAD UR19, UR10, UR5, UR19 ;  /* 0x000000050a1372a4 */ /* 0x000fe2000f8e0213 */
[----:B------:R-:W-:Y:S01]  /*0b80*/  IMAD.SHL.U32 R241, R241, 0x8, RZ ;  /* 0x00000008f1f17824 */ /* 0x000fe200078e00ff */
[C---:B------:R-:W-:Y:S01]  /*0b90*/  IADD3 R24, R37.reuse, 0x40, RZ ;  /* 0x0000004025187810 */ /* 0x040fe20007ffe0ff */
[----:B------:R-:W-:Y:S01]  /*0ba0*/  ULDC.64 UR4, c[0x0][0x1c0] ;  /* 0x0000700000047ab9 */ /* 0x000fe20000000a00 */
[----:B------:R-:W-:Y:S01]  /*0bb0*/  IADD3 R4, -R4, RZ, RZ ;  /* 0x000000ff04047210 */ /* 0x000fe20007ffe1ff */
[----:B------:R-:W-:Y:S01]  /*0bc0*/  UIMAD UR20, UR20, UR4, URZ ;  /* 0x00000004141472a4 */ /* 0x000fe2000f8e023f */
[----:B------:R-:W-:Y:S01]  /*0bd0*/  SHF.R.S32.HI R36, RZ, 0x1f, R24 ;  /* 0x0000001fff247819 */ /* 0x000fe20000011418 */
[----:B------:R-:W-:Y:S01]  /*0be0*/  UIADD3 UR23, UR23, UR19, URZ ;  /* 0x0000001317177290 */ /* 0x000fe2000fffe03f */
[----:B------:R-:W-:Y:S01]  /*0bf0*/  ISETP.GE.AND P3, PT, R37, c[0x0][0x198], PT ;  /* 0x0000660025007a0c */ /* 0x000fe20003f66270 */
[----:B------:R-:W-:Y:S01]  /*0c00*/  UIMAD UR5, UR18, UR5, UR20 ;  /* 0x00000005120572a4 */ /* 0x000fe2000f8e0214 */
[----:B------:R-:W-:Y:S01]  /*0c10*/  IMAD R240, R4, c[0x0][0x2b8], R240 ;  /* 0x0000ae0004f07a24 */ /* 0x000fe200078e02f0 */
[----:B------:R-:W-:Y:S01]  /*0c20*/  UIMAD.WIDE.U32 UR18, UR18, UR4, UR22 ;  /* 0x00000004121272a5 */ /* 0x000fe2000f8e0016 */
[----:B------:R-:W-:Y:S01]  /*0c30*/  LEA.HI R36, R36, R24, RZ, 0x3 ;  /* 0x0000001824247211 */ /* 0x000fe200078f18ff */
[----:B------:R-:W-:Y:S01]  /*0c40*/  UIMAD UR15, UR6, -0x80, UR15 ;  /* 0xffffff80060f78a4 */ /* 0x000fe2000f8e020f */
[----:B------:R-:W-:Y:S01]  /*0c50*/  ISETP.GE.AND P2, PT, R24, c[0x0][0x198], PT ;  /* 0x0000660018007a0c */ /* 0x000fe20003f46270 */
[----:B------:R-:W-:Y:S01]  /*0c60*/  UIADD3 UR5, UR19, UR5, URZ ;  /* 0x0000000513057290 */ /* 0x000fe2000fffe03f */
[----:B------:R-:W-:Y:S01]  /*0c70*/  LOP3.LUT R36, R36, 0xfffffff8, RZ, 0xc0, !PT ;  /* 0xfffffff824247812 */ /* 0x000fe200078ec0ff */
[----:B------:R-:W-:Y:S01]  /*0c80*/  IMAD.U32 R12, RZ, RZ, UR18 ;  /* 0x00000012ff0c7e24 */ /* 0x000fe2000f8e00ff */
[----:B------:R-:W-:Y:S01]  /*0c90*/  SHF.R.S32.HI R27, RZ, 0x1f, R240 ;  /* 0x0000001fff1b7819 */ /* 0x000fe200000114f0 */
[----:B------:R-:W-:Y:S01]  /*0ca0*/  IMAD.U32 R13, RZ, RZ, UR19 ;  /* 0x00000013ff0d7e24 */ /* 0x000fe2000f8e00ff */
[----:B------:R-:W-:Y:S01]  /*0cb0*/  LEA.HI R238, R10, R5, RZ, 0x4 ;  /* 0x000000050aee7211 */ /* 0x000fe200078f20ff */
[----:B-1----:R-:W-:Y:S01]  /*0cc0*/  IMAD.MOV.U32 R6, RZ, RZ, c[0x0][0x2c4] ;  /* 0x0000b100ff067624 */ /* 0x002fe200078e00ff */
[----:B------:R-:W-:Y:S01]  /*0cd0*/  UISETP.GT.AND UP0, UPT, UR6, UR8, UPT ;  /* 0x000000080600728c */ /* 0x000fe2000bf04270 */
[----:B---3--:R-:W-:-:S02]  /*0ce0*/  IMAD R9, R2, 0x80, R242 ;  /* 0x0000008002097824 */ /* 0x008fc400078e02f2 */
[----:B------:R-:W-:Y:S01]  /*0cf0*/  IMAD.U32 R15, RZ, RZ, UR5 ;  /* 0x00000005ff0f7e24 */ /* 0x000fe2000f8e00ff */
[C---:B------:R-:W-:Y:S01]  /*0d00*/  ISETP.NE.AND P1, PT, R6.reuse, 0x1, PT ;  /* 0x000000010600780c */ /* 0x040fe20003f25270 */
[----:B------:R-:W-:Y:S01]  /*0d10*/  IMAD.MOV.U32 R14, RZ, RZ, R12 ;  /* 0x000000ffff0e7224 */ /* 0x000fe200078e000c */
[----:B------:R-:W-:Y:S01]  /*0d20*/  MOV R8, R9 ;  /* 0x0000000900087202 */ /* 0x000fe20000000f00 */
[----:B------:R-:W-:Y:S01]  /*0d30*/  IMAD R6, R6, c[0x0][0x168], RZ ;  /* 0x00005a0006067a24 */ /* 0x000fe200078e02ff */
[----:B------:R-:W-:Y:S01]  /*0d40*/  ULDC.64 UR4, c[0x0][0x1e8] ;  /* 0x00007a0000047ab9 */ /* 0x000fe20000000a00 */
[----:B------:R-:W-:Y:S01]  /*0d50*/  IMAD R2, R2, 0x80, R3 ;  /* 0x0000008002027824 */ /* 0x000fe200078e0203 */
[----:B------:R-:W-:Y:S01]  /*0d60*/  UIMAD.WIDE.U32 UR20, UR10, UR4, URZ ;  /* 0x000000040a1472a5 */ /* 0x000fe2000f8e003f */
[----:B------:R-:W-:Y:S01]  /*0d70*/  IMAD R16, R27, c[0x0][0x1e0], RZ ;  /* 0x000078001b107a24 */ /* 0x000fe200078e02ff */
[----:B------:R-:W-:Y:S01]  /*0d80*/  UIMAD UR4, UR14, UR4, URZ ;  /* 0x000000040e0472a4 */ /* 0x000fe2000f8e023f */
[----:B------:R-:W-:Y:S01]  /*0d90*/  IMAD.WIDE.U32 R20, R240, c[0x0][0x1e0], RZ ;  /* 0x00007800f0147a25 */ /* 0x000fe200078e00ff */
[----:B------:R-:W-:-:S02]  /*0da0*/  IADD3 R4, R2, 0x40, RZ ;  /* 0x0000004002047810 */ /* 0x000fc40007ffe0ff */
[----:B------:R-:W-:Y:S01]  /*0db0*/  UIMAD UR4, UR10, UR5, UR4 ;  /* 0x000000050a0472a4 */ /* 0x000fe2000f8e0204 */
[----:B------:R-:W-:Y:S01]  /*0dc0*/  @P1 IMAD.HI.U32 R0, R9, c[0x0][0x2c8], RZ ;  /* 0x0000b20009001a27 */ /* 0x000fe200078e00ff */
[----:B------:R-:W-:Y:S02]  /*0dd0*/  ISETP.GE.AND P5, PT, R4, R6, PT ;  /* 0x000000060400720c */ /* 0x000fe40003fa6270 */
[----:B------:R-:W-:Y:S01]  /*0de0*/  UIADD3 UR18, UR21, UR4, URZ ;  /* 0x0000000415127290 */ /* 0x000fe2000fffe03f */
[C---:B------:R-:W-:Y:S01]  /*0df0*/  IMAD R16, R240.reuse, c[0x0][0x1e4], R16 ;  /* 0x00007900f0107a24 */ /* 0x040fe200078e0210 */
[----:B------:R-:W-:Y:S01]  /*0e00*/  @P1 SHF.R.U32.HI R8, RZ, c[0x0][0x2cc], R0 ;  /* 0x0000b300ff081a19 */ /* 0x000fe20000011600 */
[----:B------:R-:W-:Y:S01]  /*0e10*/  IMAD.WIDE.U32 R28, R240, c[0x0][0x208], RZ ;  /* 0x00008200f01c7a25 */ /* 0x000fe200078e00ff */
[----:B------:R-:W-:Y:S02]  /*0e20*/  ULDC.64 UR4, c[0x0][0x210] ;  /* 0x0000840000047ab9 */ /* 0x000fe40000000a00 */
[C---:B------:R-:W-:Y:S01]  /*0e30*/  IADD3 R0, -R8.reuse, RZ, RZ ;  /* 0x000000ff08007210 */ /* 0x040fe20007ffe1ff */
[----:B------:R-:W-:Y:S01]  /*0e40*/  IMAD.WIDE.U32 R14, R8, c[0x0][0x1b0], R14 ;  /* 0x00006c00080e7a25 */ /* 0x000fe200078e000e */
[----:B------:R-:W-:Y:S01]  /*0e50*/  SHF.R.S32.HI R7, RZ, 0x1f, R8 ;  /* 0x0000001fff077819 */ /* 0x000fe20000011408 */
[----:B------:R-:W-:-:S02]  /*0e60*/  UIMAD UR14, UR14, UR4, URZ ;  /* 0x000000040e0e72a4 */ /* 0x000fc4000f8e023f */
[----:B------:R-:W-:Y:S01]  /*0e70*/  IMAD R13, R0, c[0x0][0x2c4], R9 ;  /* 0x0000b100000d7a24 */ /* 0x000fe200078e0209 */
[----:B------:R-:W-:Y:S01]  /*0e80*/  UIMAD.WIDE.U32 UR22, UR10, UR4, URZ ;  /* 0x000000040a1672a5 */ /* 0x000fe2000f8e003f */
[----:B------:R-:W-:Y:S01]  /*0e90*/  IMAD R7, R7, c[0x0][0x1b0], RZ ;  /* 0x00006c0007077a24 */ /* 0x000fe200078e02ff */
[----:B------:R-:W-:Y:S01]  /*0ea0*/  UIMAD UR4, UR10, UR5, UR14 ;  /* 0x000000050a0472a4 */ /* 0x000fe2000f8e020e */
[----:B------:R-:W-:Y:S01]  /*0eb0*/  IMAD.IADD R17, R21, 0x1, R16 ;  /* 0x0000000115117824 */ /* 0x000fe200078e0210 */
[----:B------:R-:W-:Y:S01]  /*0ec0*/  SHF.R.S32.HI R0, RZ, 0x1f, R13 ;  /* 0x0000001fff007819 */ /* 0x000fe2000001140d */
[----:B------:R-:W-:Y:S01]  /*0ed0*/  IMAD R7, R8, c[0x0][0x1b4], R7 ;  /* 0x00006d0008077a24 */ /* 0x000fe200078e0207 */
[----:B------:R-:W-:Y:S01]  /*0ee0*/  MOV R16, R20 ;  /* 0x0000001400107202 */ /* 0x000fe20000000f00 */
[----:B------:R-:W-:Y:S01]  /*0ef0*/  UIADD3 UR4, UR23, UR4, URZ ;  /* 0x0000000417047290 */ /* 0x000fe2000fffe03f */
[----:B------:R-:W-:Y:S02]  /*0f00*/  IMAD.WIDE R40, R37, 0x2, RZ ;  /* 0x0000000225287825 */ /* 0x000fe400078e02ff */
[----:B------:R-:W-:-:S02]  /*0f10*/  IADD3 R15, R15, R7, RZ ;  /* 0x000000070f0f7210 */ /* 0x000fc40007ffe0ff */
[----:B------:R-:W-:Y:S02]  /*0f20*/  IMAD R0, R0, c[0x0][0x1a8], RZ ;  /* 0x00006a0000007a24 */ /* 0x000fe400078e02ff */
[----:B------:R-:W-:Y:S02]  /*0f30*/  IMAD.SHL.U32 R7, R3, 0x40, RZ ;  /* 0x0000004003077824 */ /* 0x000fe400078e00ff */
[C---:B------:R-:W-:Y:S02]  /*0f40*/  IMAD R0, R13.reuse, c[0x0][0x1ac], R0 ;  /* 0x00006b000d007a24 */ /* 0x040fe400078e0200 */
[----:B------:R-:W-:Y:S01]  /*0f50*/  IMAD.WIDE.U32 R12, R13, c[0x0][0x1a8], R14 ;  /* 0x00006a000d0c7a25 */ /* 0x000fe200078e000e */
[----:B------:R-:W-:-:S04]  /*0f60*/  LOP3.LUT R8, R7, 0x1c0, RZ, 0xc0, !PT ;  /* 0x000001c007087812 */ /* 0x000fc800078ec0ff */
[----:B------:R-:W-:Y:S02]  /*0f70*/  IADD3 R0, R13, R0, RZ ;  /* 0x000000000d007210 */ /* 0x000fe40007ffe0ff */
[C---:B------:R-:W-:Y:S02]  /*0f80*/  LEA R18, P1, R12.reuse, c[0x0][0x160], 0x1 ;  /* 0x000058000c127a11 */ /* 0x040fe400078208ff */
[----:B------:R-:W-:Y:S02]  /*0f90*/  SHF.R.U32.HI R7, RZ, 0x3, R8 ;  /* 0x00000003ff077819 */ /* 0x000fe40000011608 */
[----:B------:R-:W-:Y:S02]  /*0fa0*/  LEA.HI.X R0, R12, c[0x0][0x164], R0, 0x1, P1 ;  /* 0x000059000c007a11 */ /* 0x000fe400008f0c00 */
[----:B------:R-:W-:Y:S01]  /*0fb0*/  SHFL.IDX PT, R12, R18, RZ, 0x181f ;  /* 0x00181fff120c7589 */ /* 0x000fe200000e0000 */
[----:B------:R-:W-:Y:S02]  /*0fc0*/  LOP3.LUT R8, R8, 0x38, R37, 0xf8, !PT ;  /* 0x0000003808087812 */ /* 0x000fe400078ef825 */
[----:B------:R-:W-:Y:S01]  /*0fd0*/  ISETP.GE.AND P1, PT, R2, R6, PT ;  /* 0x000000060200720c */ /* 0x000fe20003f26270 */
[----:B------:R-:W1:Y:S01]  /*0fe0*/  SHFL.IDX PT, R13, R0, RZ, 0x181f ;  /* 0x00181fff000d7589 */ /* 0x000e6200000e0000 */
[----:B------:R-:W-:-:S02]  /*0ff0*/  LOP3.LUT R8, R8, R7, RZ, 0x3c, !PT ;  /* 0x0000000708087212 */ /* 0x000fc400078e3cff */
[----:B------:R-:W-:Y:S01]  /*1000*/  IADD3 R7, R2, 0x20, RZ ;  /* 0x0000002002077810 */ /* 0x000fe20007ffe0ff */
[----:B------:R-:W-:Y:S01]  /*1010*/  SHFL.IDX PT, R9, R0, 0x1, 0x181f ;  /* 0x00381f0000097f89 */ /* 0x000fe200000e0000 */
[----:B------:R-:W-:Y:S02]  /*1020*/  LOP3.LUT R241, R8, 0xfffffe00, R241, 0xf8, !PT ;  /* 0xfffffe0008f17812 */ /* 0x000fe400078ef8f1 */
[----:B------:R-:W-:Y:S01]  /*1030*/  ISETP.GE.AND P4, PT, R7, R6, PT ;  /* 0x000000060700720c */ /* 0x000fe20003f86270 */
[----:B------:R-:W3:Y:S01]  /*1040*/  SHFL.IDX PT, R8, R18, 0x1, 0x181f ;  /* 0x00381f0012087f89 */ /* 0x000ee200000e0000 */
[----:B------:R-:W-:Y:S01]  /*1050*/  IADD3 R2, R2, 0x60, RZ ;  /* 0x0000006002027810 */ /* 0x000fe20007ffe0ff */
[----:B------:R-:W-:Y:S02]  /*1060*/  IMAD.SHL.U32 R241, R241, 0x2, RZ ;  /* 0x00000002f1f17824 */ /* 0x000fe400078e00ff */
[----:B------:R-:W-:Y:S03]  /*1070*/  SHFL.IDX PT, R19, R0, 0x3, 0x181f ;  /* 0x00781f0000137f89 */ /* 0x000fe600000e0000 */
[----:B------:R-:W-:Y:S01]  /*1080*/  IADD3 R243, R241, 0x100, RZ ;  /* 0x00000100f1f37810 */ /* 0x000fe20007ffe0ff */
[----:B-1----:R-:W-:-:S04]  /*1090*/  @!P1 IMAD.WIDE R14, R37, 0x2, R12 ;  /* 0x00000002250e9825 */ /* 0x002fc800078e020c */
[----:B------:R-:W-:Y:S01]  /*10a0*/  @!P1 IMAD.WIDE R12, R36, 0x2, R12 ;  /* 0x00000002240c9825 */ /* 0x000fe200078e020c */
[----:B------:R1:W-:Y:S04]  /*10b0*/  @!P1 LDGSTS.E.BYPASS.LTC128B.128 [R241+0x100], [R14.64], !P3 ;  /* 0x001000000ef19fae */ /* 0x0003e8000d901d4c */
[----:B------:R4:W-:Y:S01]  /*10c0*/  @!P1 LDGSTS.E.BYPASS.LTC128B.128 [R241+0x4100], [R12.64], !P2 ;  /* 0x041000000cf19fae */ /* 0x0009e2000d101d4c */
[----:B------:R-:W-:Y:S01]  /*10d0*/  ISETP.GE.AND P1, PT, R2, R6, PT ;  /* 0x000000060200720c */ /* 0x000fe20003f26270 */
[----:B---3--:R-:W-:-:S04]  /*10e0*/  @!P4 IMAD.WIDE R6, R36, 0x2, R8 ;  /* 0x000000022406c825 */ /* 0x008fc800078e0208 */
[----:B-1----:R-:W-:Y:S01]  /*10f0*/  @!P4 IMAD.WIDE R14, R37, 0x2, R8 ;  /* 0x00000002250ec825 */ /* 0x002fe200078e0208 */
[C---:B------:R-:W-:Y:S02]  /*1100*/  LOP3.LUT R8, R238.reuse, 0xfffffff0, RZ, 0xc0, !PT ;  /* 0xfffffff0ee087812 */ /* 0x040fe400078ec0ff */
[----:B------:R-:W-:Y:S01]  /*1110*/  SHF.R.S32.HI R9, RZ, 0x4, R238 ;  /* 0x00000004ff097819 */ /* 0x000fe200000114ee */
[----:B----4-:R-:W-:Y:S02]  /*1120*/  SHFL.IDX PT, R12, R18, 0x2, 0x181f ;  /* 0x00581f00120c7f89 */ /* 0x010fe400000e0000 */
[----:B------:R-:W-:Y:S01]  /*1130*/  IMAD.IADD R8, R5, 0x1, -R8 ;  /* 0x0000000105087824 */ /* 0x000fe200078e0a08 */
[----:B------:R-:W-:Y:S01]  /*1140*/  LEA.HI R238, R238, R9, RZ, 0x1 ;  /* 0x00000009eeee7211 */ /* 0x000fe200078f08ff */
[----:B------:R1:W3:Y:S03]  /*1150*/  SHFL.IDX PT, R13, R0, 0x2, 0x181f ;  /* 0x00581f00000d7f89 */ /* 0x0002e600000e0000 */
[----:B------:R-:W-:Y:S01]  /*1160*/  SHF.R.S32.HI R2, RZ, 0x1f, R8 ;  /* 0x0000001fff027819 */ /* 0x000fe20000011408 */
[----:B------:R3:W-:Y:S01]  /*1170*/  @!P4 LDGSTS.E.BYPASS.LTC128B.128 [R241+0x1100], [R14.64], !P3 ;  /* 0x011000000ef1cfae */ /* 0x0007e2000d901d4c */
[----:B------:R-:W-:-:S02]  /*1180*/  LOP3.LUT R238, R238, 0xfffffffe, RZ, 0xc0, !PT ;  /* 0xfffffffeeeee7812 */ /* 0x000fc400078ec0ff */
[----:B------:R-:W-:Y:S01]  /*1190*/  LEA.HI R2, R2, R8, RZ, 0x3 ;  /* 0x0000000802027211 */ /* 0x000fe200078f18ff */
[----:B------:R4:W-:Y:S02]  /*11a0*/  @!P4 LDGSTS.E.BYPASS.LTC128B.128 [R241+0x5100], [R6.64], !P2 ;  /* 0x0510000006f1cfae */ /* 0x0009e4000d101d4c */
[----:B------:R-:W-:Y:S02]  /*11b0*/  IMAD.IADD R238, R9, 0x1, -R238 ;  /* 0x0000000109ee7824 */ /* 0x000fe400078e0aee */
[----:B------:R-:W5:Y:S01]  /*11c0*/  SHFL.IDX PT, R18, R18, 0x3, 0x181f ;  /* 0x00781f0012127f89 */ /* 0x000f6200000e0000 */
[----:B-1----:R-:W-:-:S04]  /*11d0*/  LOP3.LUT R0, R2, 0xfffffff8, RZ, 0xc0, !PT ;  /* 0xfffffff802007812 */ /* 0x002fc800078ec0ff */
[----:B------:R-:W-:Y:S01]  /*11e0*/  IADD3 R0, R8, -R0, RZ ;  /* 0x8000000008007210 */ /* 0x000fe20007ffe0ff */
[----:B------:R-:W-:Y:S02]  /*11f0*/  IMAD.SHL.U32 R8, R238, 0x8, RZ ;  /* 0x00000008ee087824 */ /* 0x000fe400078e00ff */
[----:B---3--:R-:W-:-:S04]  /*1200*/  @!P5 IMAD.WIDE R14, R37, 0x2, R12 ;  /* 0x00000002250ed825 */ /* 0x008fc800078e020c */
[----:B------:R-:W-:Y:S01]  /*1210*/  @!P5 IMAD.WIDE R12, R36, 0x2, R12 ;  /* 0x00000002240cd825 */ /* 0x000fe200078e020c */
[----:B------:R1:W-:Y:S03]  /*1220*/  @!P5 LDGSTS.E.BYPASS.LTC128B.128 [R241+0x2100], [R14.64], !P3 ;  /* 0x021000000ef1dfae */ /* 0x0003e6000d901d4c */
[----:B------:R-:W-:Y:S01]  /*1230*/  IMAD.SHL.U32 R9, R0, 0x40, RZ ;  /* 0x0000004000097824 */ /* 0x000fe200078e00ff */
[----:B------:R3:W-:Y:S01]  /*1240*/  @!P5 LDGSTS.E.BYPASS.LTC128B.128 [R241+0x6100], [R12.64], !P2 ;  /* 0x061000000cf1dfae */ /* 0x0007e2000d101d4c */
[----:B-----5:R-:W-:-:S03]  /*1250*/  @!P1 IMAD.WIDE R20, R37, 0x2, R18 ;  /* 0x0000000225149825 */ /* 0x020fc600078e0212 */
[----:B------:R-:W-:Y:S01]  /*1260*/  LOP3.LUT R9, R9, 0x1c0, RZ, 0xc0, !PT ;  /* 0x000001c009097812 */ /* 0x000fe200078ec0ff */
[----:B------:R-:W-:Y:S01]  /*1270*/  @!P1 IMAD.WIDE R18, R36, 0x2, R18 ;  /* 0x0000000224129825 */ /* 0x000fe200078e0212 */
[----:B------:R5:W-:Y:S01]  /*1280*/  @!P1 LDGSTS.E.BYPASS.LTC128B.128 [R241+0x3100], [R20.64], !P3 ;  /* 0x0310000014f19fae */ /* 0x000be2000d901d4c */
[----:B------:R-:W-:Y:S02]  /*1290*/  ISETP.GE.AND P3, PT, R24, c[0x0][0x1d4], PT ;  /* 0x0000750018007a0c */ /* 0x000fe40003f66270 */
[----:B------:R-:W-:Y:S01]  /*12a0*/  LOP3.LUT R8, R9, 0x8, R8, 0xf8, !PT ;  /* 0x0000000809087812 */ /* 0x000fe200078ef808 */
[----:B------:R1:W-:Y:S01]  /*12b0*/  @!P1 LDGSTS.E.BYPASS.LTC128B.128 [R241+0x7100], [R18.64], !P2 ;  /* 0x0710000012f19fae */ /* 0x0003e2000d101d4c */
[----:B------:R-:W-:-:S03]  /*12c0*/  SHF.R.U32.HI R9, RZ, 0x3, R9 ;  /* 0x00000003ff097819 */ /* 0x000fc60000011609 */
[----:B------:R-:W0:Y:S01]  /*12d0*/  LDGDEPBAR ;  /* 0x00000000000079af */ /* 0x000e220000000000 */
[----:B--2---:R-:W-:Y:S01]  /*12e0*/  SHF.R.S32.HI R26, RZ, 0x1f, R239 ;  /* 0x0000001fff1a7819 */ /* 0x004fe200000114ef */
[----:B------:R-:W-:-:S04]  /*12f0*/  IMAD.WIDE.U32 R16, R239, c[0x0][0x1f0], R16 ;  /* 0x00007c00ef107a25 */ /* 0x000fc800078e0010 */
[----:B------:R-:W-:Y:S01]  /*1300*/  IMAD R4, R26, c[0x0][0x1f0], RZ ;  /* 0x00007c001a047a24 */ /* 0x000fe200078e02ff */
[----:B----4-:R-:W-:-:S03]  /*1310*/  IADD3 R7, P4, R16, UR20, RZ ;  /* 0x0000001410077c10 */ /* 0x010fc6000ff9e0ff */
[----:B------:R-:W-:-:S05]  /*1320*/  IMAD R4, R239, c[0x0][0x1f4], R4 ;  /* 0x00007d00ef047a24 */ /* 0x000fca00078e0204 */
[----:B------:R-:W-:Y:S02]  /*1330*/  IADD3.X R4, R17, UR18, R4, P4, !PT ;  /* 0x0000001211047c10 */ /* 0x000fe4000a7fe404 */
[----:B------:R-:W-:-:S04]  /*1340*/  LEA R6, P4, R7, c[0x0][0x1c8], 0x1 ;  /* 0x0000720007067a11 */ /* 0x000fc800078808ff */
[----:B------:R-:W-:Y:S01]  /*1350*/  LEA.HI.X R4, R7, c[0x0][0x1cc], R4, 0x1, P4 ;  /* 0x0000730007047a11 */ /* 0x000fe200020f0c04 */
[----:B------:R-:W-:Y:S01]  /*1360*/  SHFL.IDX PT, R16, R6, RZ, 0x181f ;  /* 0x00181fff06107589 */ /* 0x000fe200000e0000 */
[C---:B------:R-:W-:Y:S01]  /*1370*/  IADD3 R7, -R3.reuse, UR15, RZ ;  /* 0x0000000f03077c10 */ /* 0x040fe2000fffe1ff */
[----:B------:R-:W-:Y:S01]  /*1380*/  IMAD.SHL.U32 R3, R3, 0x8, RZ ;  /* 0x0000000803037824 */ /* 0x000fe200078e00ff */
[----:B------:R-:W-:Y:S01]  /*1390*/  ISETP.GE.AND P4, PT, R37, c[0x0][0x1d4], PT ;  /* 0x0000750025007a0c */ /* 0x000fe20003f86270 */
[----:B------:R-:W2:Y:S01]  /*13a0*/  SHFL.IDX PT, R17, R4, RZ, 0x181f ;  /* 0x00181fff04117589 */ /* 0x000ea200000e0000 */
[C---:B------:R-:W-:Y:S02]  /*13b0*/  ISETP.GE.AND P6, PT, R7.reuse, 0x1, PT ;  /* 0x000000010700780c */ /* 0x040fe40003fc6270 */
[C---:B------:R-:W-:Y:S01]  /*13c0*/  ISETP.GE.AND P5, PT, R7.reuse, 0x21, PT ;  /* 0x000000210700780c */ /* 0x040fe20003fa6270 */
[----:B-1----:R-:W-:Y:S01]  /*13d0*/  SHFL.IDX PT, R14, R6, 0x1, 0x181f ;  /* 0x00381f00060e7f89 */ /* 0x002fe200000e0000 */
[----:B------:R-:W-:-:S02]  /*13e0*/  ISETP.GE.AND P2, PT, R7, 0x41, PT ;  /* 0x000000410700780c */ /* 0x000fc40003f46270 */
[----:B------:R-:W-:Y:S01]  /*13f0*/  ISETP.GT.AND P1, PT, R7, 0x60, PT ;  /* 0x000000600700780c */ /* 0x000fe20003f24270 */
[----:B------:R-:W1:Y:S04]  /*1400*/  SHFL.IDX PT, R15, R4, 0x1, 0x181f ;  /* 0x00381f00040f7f89 */ /* 0x000e6800000e0000 */
[----:B---3--:R-:W-:Y:S04]  /*1410*/  SHFL.IDX PT, R12, R6, 0x2, 0x181f ;  /* 0x00581f00060c7f89 */ /* 0x008fe800000e0000 */
[----:B------:R-:W-:Y:S04]  /*1420*/  SHFL.IDX PT, R13, R4, 0x2, 0x181f ;  /* 0x00581f00040d7f89 */ /* 0x000fe800000e0000 */
[----:B------:R3:W-:Y:S04]  /*1430*/  SHFL.IDX PT, R22, R6, 0x3, 0x181f ;  /* 0x00781f0006167f89 */ /* 0x0007e800000e0000 */
[----:B------:R4:W1:Y:S01]  /*1440*/  SHFL.IDX PT, R23, R4, 0x3, 0x181f ;  /* 0x00781f0004177f89 */ /* 0x00086200000e0000 */
[----:B--2---:R-:W-:Y:S01]  /*1450*/  @P6 IMAD.WIDE R18, R36, 0x2, R16 ;  /* 0x0000000224126825 */ /* 0x004fe200078e0210 */
[----:B---3--:R-:W-:-:S02]  /*1460*/  LEA.HI R6, R10, R5, RZ, 0x5 ;  /* 0x000000050a067211 */ /* 0x008fc400078f28ff */
[----:B------:R-:W-:Y:S02]  /*1470*/  SHF.L.U32 R10, R2, 0x6, RZ ;  /* 0x00000006020a7819 */ /* 0x000fe400000006ff */
[----:B----4-:R-:W-:Y:S01]  /*1480*/  LOP3.LUT R4, R8, R9, RZ, 0x3c, !PT ;  /* 0x0000000908047212 */ /* 0x010fe200078e3cff */
[----:B------:R-:W-:-:S03]  /*1490*/  @P6 IMAD.WIDE R8, R37, 0x2, R16 ;  /* 0x0000000225086825 */ /* 0x000fc600078e0210 */
[----:B------:R-:W-:Y:S01]  /*14a0*/  LOP3.LUT R4, R4, 0xfffffe00, R10, 0xf8, !PT ;  /* 0xfffffe0004047812 */ /* 0x000fe200078ef80a */
[C-C-:B-1----:R-:W-:Y:S01]  /*14b0*/  @P5 IMAD.WIDE R16, R37.reuse, 0x2, R14.reuse ;  /* 0x0000000225105825 */ /* 0x142fe200078e020e */
[----:B------:R1:W-:Y:S03]  /*14c0*/  @P6 LDGSTS.E.BYPASS.LTC128B.128 [R241+0x8100], [R8.64], !P4 ;  /* 0x0810000008f16fae */ /* 0x0003e6000e101d4c */
[----:B------:R-:W-:Y:S01]  /*14d0*/  @P5 IMAD.WIDE R14, R36, 0x2, R14 ;  /* 0x00000002240e5825 */ /* 0x000fe200078e020e */
[----:B------:R2:W-:Y:S04]  /*14e0*/  @P6 LDGSTS.E.BYPASS.LTC128B.128 [R241+0xc100], [R18.64], !P3 ;  /* 0x0c10000012f16fae */ /* 0x0005e8000d901d4c */
[----:B------:R2:W-:Y:S04]  /*14f0*/  @P5 LDGSTS.E.BYPASS.LTC128B.128 [R241+0x9100], [R16.64], !P4 ;  /* 0x0910000010f15fae */ /* 0x0005e8000e101d4c */
[----:B------:R3:W-:Y:S01]  /*1500*/  @P5 LDGSTS.E.BYPASS.LTC128B.128 [R241+0xd100], [R14.64], !P3 ;  /* 0x0d1000000ef15fae */ /* 0x0007e2000d901d4c */
[----:B-1----:R-:W-:-:S04]  /*1510*/  @P1 IMAD.WIDE R8, R37, 0x2, R22 ;  /* 0x0000000225081825 */ /* 0x002fc800078e0216 */
[----:B------:R-:W-:-:S04]  /*1520*/  @P1 IMAD.WIDE R22, R36, 0x2, R22 ;  /* 0x0000000224161825 */ /* 0x000fc800078e0216 */
[----:B---3--:R-:W-:-:S04]  /*1530*/  @P2 IMAD.WIDE R14, R37, 0x2, R12 ;  /* 0x00000002250e2825 */ /* 0x008fc800078e020c */
[----:B------:R-:W-:Y:S01]  /*1540*/  @P2 IMAD.WIDE R12, R36, 0x2, R12 ;  /* 0x00000002240c2825 */ /* 0x000fe200078e020c */
[----:B------:R1:W-:Y:S04]  /*1550*/  @P2 LDGSTS.E.BYPASS.LTC128B.128 [R241+0xa100], [R14.64], !P4 ;  /* 0x0a1000000ef12fae */ /* 0x0003e8000e101d4c */
[----:B------:R1:W-:Y:S04]  /*1560*/  @P2 LDGSTS.E.BYPASS.LTC128B.128 [R241+0xe100], [R12.64], !P3 ;  /* 0x0e1000000cf12fae */ /* 0x0003e8000d901d4c */
[----:B------:R3:W-:Y:S04]  /*1570*/  @P1 LDGSTS.E.BYPASS.LTC128B.128 [R241+0xb100], [R8.64], !P4 ;  /* 0x0b10000008f11fae */ /* 0x0007e8000e101d4c */
[----:B------:R5:W-:Y:S01]  /*1580*/  @P1 LDGSTS.E.BYPASS.LTC128B.128 [R241+0xf100], [R22.64], !P3 ;  /* 0x0f10000016f11fae */ /* 0x000be2000d901d4c */
[----:B------:R-:W-:-:S02]  /*1590*/  R2P PR, R0, 0x6 ;  /* 0x0000000600007804 */ /* 0x000fc40000000000 */
[C---:B------:R-:W-:Y:S01]  /*15a0*/  LOP3.LUT P6, RZ, R25.reuse, 0x4, RZ, 0xc0, !PT ;  /* 0x0000000419ff7812 */ /* 0x040fe200078cc0ff */
[----:B------:R-:W0:Y:S01]  /*15b0*/  LDGDEPBAR ;  /* 0x00000000000079af */ /* 0x000e220000000000 */
[----:B---3--:R-:W-:Y:S01]  /*15c0*/  IMAD.SHL.U32 R8, R6, 0x20, RZ ;  /* 0x0000002006087824 */ /* 0x008fe200078e00ff */
[----:B------:R-:W-:-:S04]  /*15d0*/  SHF.L.U32 R9, R25, 0x6, RZ ;  /* 0x0000000619097819 */ /* 0x000fc800000006ff */
[----:B------:R-:W-:Y:S01]  /*15e0*/  LOP3.LUT R2, R9, 0x1c0, RZ, 0xc0, !PT ;  /* 0x000001c009027812 */ /* 0x000fe200078ec0ff */
[----:B------:R-:W-:-:S04]  /*15f0*/  DEPBAR.LE SB0, 0x1 ;  /* 0x000080400000791a */ /* 0x000fc80000000000 */
[----:B------:R-:W-:Y:S02]  /*1600*/  LOP3.LUT R8, R8, 0x7ffffc00, RZ, 0xc0, !PT ;  /* 0x7ffffc0008087812 */ /* 0x000fe400078ec0ff */
[----:B------:R-:W-:Y:S02]  /*1610*/  LOP3.LUT R3, R2, 0x8, R3, 0xf8, !PT ;  /* 0x0000000802037812 */ /* 0x000fe400078ef803 */
[----:B------:R-:W-:Y:S01]  /*1620*/  SHF.R.U32.HI R9, RZ, 0x3, R2 ;  /* 0x00000003ff097819 */ /* 0x000fe20000011602 */
[----:B------:R-:W-:Y:S02]  /*1630*/  IMAD.MOV.U32 R2, RZ, RZ, 0x10 ;  /* 0x00000010ff027424 */ /* 0x000fe400078e00ff */
[----:B------:R-:W-:Y:S01]  /*1640*/  IMAD.IADD R188, R4, 0x1, R8 ;  /* 0x0000000104bc7824 */ /* 0x000fe200078e0208 */
[----:B------:R-:W-:Y:S02]  /*1650*/  LOP3.LUT R0, R3, R9, RZ, 0x3c, !PT ;  /* 0x0000000903007212 */ /* 0x000fe400078e3cff */
[----:B------:R-:W-:-:S02]  /*1660*/  SEL R2, R2, 0xfffffff0, !P1 ;  /* 0xfffffff002027807 */ /* 0x000fc40004800000 */
[----:B------:R-:W-:Y:S01]  /*1670*/  LEA R196, R188, 0x100, 0x1 ;  /* 0x00000100bcc47811 */ /* 0x000fe200078e08ff */
[----:B------:R-:W-:Y:S01]  /*1680*/  IMAD R238, R238, 0x200, R0 ;  /* 0x00000200eeee7824 */ /* 0x000fe200078e0200 */
[----:B------:R-:W-:Y:S01]  /*1690*/  MOV R3, 0x20 ;  /* 0x0000002000037802 */ /* 0x000fe20000000f00 */
[----:B------:R-:W-:Y:S01]  /*16a0*/  IMAD.SHL.U32 R188, R188, 0x2, RZ ;  /* 0x00000002bcbc7824 */ /* 0x000fe200078e00ff */
[----:B------:R-:W-:Y:S01]  /*16b0*/  BAR.SYNC.DEFER_BLOCKING 0x0 ;  /* 0x0000000000007b1d */ /* 0x000fe20000010000 */
[--C-:B------:R-:W-:Y:S01]  /*16c0*/  IMAD R192, R2, 0x2, R196.reuse ;  /* 0x0000000202c07824 */ /* 0x100fe200078e02c4 */
[----:B------:R-:W-:Y:S02]  /*16d0*/  SEL R0, R3, 0xffffffe0, !P2 ;  /* 0xffffffe003007807 */ /* 0x000fe40005000000 */
[----:B------:R-:W-:Y:S02]  /*16e0*/  SHF.L.U32 R238, R238, 0x1, RZ ;  /* 0x00000001eeee7819 */ /* 0x000fe400000006ff */
[C---:B------:R-:W-:Y:S01]  /*16f0*/  LEA R212, R0.reuse, R192, 0x1 ;  /* 0x000000c000d47211 */ /* 0x040fe200078e08ff */
[----:B------:R-:W-:Y:S01]  /*1700*/  IMAD R196, R0, 0x2, R196 ;  /* 0x0000000200c47824 */ /* 0x000fe200078e02c4 */
[----:B------:R-:W-:-:S02]  /*1710*/  LOP3.LUT P1, RZ, R25, 0x2, RZ, 0xc0, !PT ;  /* 0x0000000219ff7812 */ /* 0x000fc4000782c0ff */
[C---:B------:R-:W-:Y:S02]  /*1720*/  IADD3 R8, R238.reuse, 0x8100, RZ ;  /* 0x00008100ee087810 */ /* 0x040fe40007ffe0ff */
[----:B------:R-:W-:Y:S02]  /*1730*/  IADD3 R237, R238, 0x8120, RZ ;  /* 0x00008120eeed7810 */ /* 0x000fe40007ffe0ff */
[----:B------:R-:W-:-:S05]  /*1740*/  SEL R3, R3, 0xffffffe0, !P6 ;  /* 0xffffffe003037807 */ /* 0x000fca0007000000 */
[C---:B------:R-:W-:Y:S02]  /*1750*/  IMAD R235, R3.reuse, 0x2, R238 ;  /* 0x0000000203eb7824 */ /* 0x040fe400078e02ee */
[----:B------:R-:W-:Y:S01]  /*1760*/  @P1 IADD3 R237, R8, -0x20, RZ ;  /* 0xffffffe008ed1810 */ /* 0x000fe20007ffe0ff */
[----:B------:R-:W-:Y:S03]  /*1770*/  LDSM.16.M88.4 R136, [R188+0x100] ;  /* 0x00010000bc88783b */ /* 0x000fe60000000200 */
[----:B------:R-:W-:Y:S02]  /*1780*/  LEA R224, R3, R237, 0x1 ;  /* 0x000000ed03e07211 */ /* 0x000fe400078e08ff */
[C---:B------:R-:W-:Y:S01]  /*1790*/  IADD3 R231, R237.reuse, 0x800, RZ ;  /* 0x00000800ede77810 */ /* 0x040fe20007ffe0ff */
[----:B------:R-:W-:Y:S01]  /*17a0*/  LDSM.16.M88.4 R140, [R192] ;  /* 0x00000000c08c783b */ /* 0x000fe20000000200 */
[----:B------:R-:W-:-:S02]  /*17b0*/  IADD3 R230, R237, 0x1000, RZ ;  /* 0x00001000ede67810 */ /* 0x000fc40007ffe0ff */
[C---:B------:R-:W-:Y:S01]  /*17c0*/  IADD3 R229, R237.reuse, 0x1800, RZ ;  /* 0x00001800ede57810 */ /* 0x040fe20007ffe0ff */
[----:B------:R-:W-:Y:S01]  /*17d0*/  LDSM.16.M88.4 R172, [R196] ;  /* 0x00000000c4ac783b */ /* 0x000fe20000000200 */
[C---:B------:R-:W-:Y:S02]  /*17e0*/  IADD3 R228, R237.reuse, 0x2000, RZ ;  /* 0x00002000ede47810 */ /* 0x040fe40007ffe0ff */
[C---:B------:R-:W-:Y:S01]  /*17f0*/  IADD3 R227, R237.reuse, 0x2800, RZ ;  /* 0x00002800ede37810 */ /* 0x040fe20007ffe0ff */
[----:B------:R-:W-:Y:S01]  /*1800*/  LDSM.16.M88.4 R184, [R212] ;  /* 0x00000000d4b8783b */ /* 0x000fe20000000200 */
[C---:B------:R-:W-:Y:S02]  /*1810*/  IADD3 R226, R237.reuse, 0x3000, RZ ;  /* 0x00003000ede27810 */ /* 0x040fe40007ffe0ff */
[C---:B------:R-:W-:Y:S01]  /*1820*/  IADD3 R225, R237.reuse, 0x3800, RZ ;  /* 0x00003800ede17810 */ /* 0x040fe20007ffe0ff */
[----:B------:R-:W-:Y:S01]  /*1830*/  LDSM.16.M88.4 R188, [R188+0x4100] ;  /* 0x00410000bcbc783b */ /* 0x000fe20000000200 */
[----:B------:R-:W-:-:S02]  /*1840*/  IADD3 R223, R237, 0x4000, RZ ;  /* 0x00004000eddf7810 */ /* 0x000fc40007ffe0ff */
[C---:B------:R-:W-:Y:S01]  /*1850*/  IADD3 R222, R237.reuse, 0x4800, RZ ;  /* 0x00004800edde7810 */ /* 0x040fe20007ffe0ff */
[----:B------:R-:W-:Y:S01]  /*1860*/  LDSM.16.M88.4 R192, [R192+0x4000] ;  /* 0x00400000c0c0783b */ /* 0x000fe20000000200 */
[C---:B------:R-:W-:Y:S02]  /*1870*/  IADD3 R221, R237.reuse, 0x5000, RZ ;  /* 0x00005000eddd7810 */ /* 0x040fe40007ffe0ff */
[C---:B------:R-:W-:Y:S01]  /*1880*/  IADD3 R220, R237.reuse, 0x5800, RZ ;  /* 0x00005800eddc7810 */ /* 0x040fe20007ffe0ff */
[----:B------:R-:W-:Y:S01]  /*1890*/  LDSM.16.M88.4 R196, [R196+0x4000] ;  /* 0x00400000c4c4783b */ /* 0x000fe20000000200 */
[C---:B------:R-:W-:Y:S02]  /*18a0*/  IADD3 R219, R237.reuse, 0x6000, RZ ;  /* 0x00006000eddb7810 */ /* 0x040fe40007ffe0ff */
[C---:B------:R-:W-:Y:S01]  /*18b0*/  IADD3 R218, R237.reuse, 0x6800, RZ ;  /* 0x00006800edda7810 */ /* 0x040fe20007ffe0ff */
[----:B------:R-:W-:Y:S01]  /*18c0*/  LDSM.16.M88.4 R212, [R212+0x4000] ;  /* 0x00400000d4d4783b */ /* 0x000fe20000000200 */
[----:B------:R-:W-:-:S02]  /*18d0*/  IADD3 R217, R237, 0x7000, RZ ;  /* 0x00007000edd97810 */ /* 0x000fc40007ffe0ff */
[----:B------:R-:W-:Y:S01]  /*18e0*/  IADD3 R216, R237, 0x7800, RZ ;  /* 0x00007800edd87810 */ /* 0x000fe20007ffe0ff */
[----:B------:R-:W-:Y:S06]  /*18f0*/  BAR.SYNC.DEFER_BLOCKING 0x0 ;  /* 0x0000000000007b1d */ /* 0x000fec0000010000 */
[----:B------:R-:W-:-:S04]  /*1900*/  DEPBAR.LE SB0, 0x0 ;  /* 0x000080000000791a */ /* 0x000fc80000000000 */
[----:B------:R-:W-:Y:S06]  /*1910*/  BAR.SYNC.DEFER_BLOCKING 0x0 ;  /* 0x0000000000007b1d */ /* 0x000fec0000010000 */
[----:B------:R-:W3:Y:S04]  /*1920*/  LDSM.16.M88.4 R60, [R238+0x8900] ;  /* 0x00890000ee3c783b */ /* 0x000ee80000000200 */
[----:B--2---:R-:W-:Y:S04]  /*1930*/  LDSM.16.M88.4 R16, [R237+0x800] ;  /* 0x00080000ed10783b */ /* 0x004fe80000000200 */
[----:B-----5:R-:W1:Y:S04]  /*1940*/  LDSM.16.M88.4 R20, [R238+0x8100] ;  /* 0x00810000ee14783b */ /* 0x020e680000000200 */
[----:B------:R-:W2:Y:S04]  /*1950*/  LDSM.16.M88.4 R44, [R238+0x9900] ;  /* 0x00990000ee2c783b */ /* 0x000ea80000000200 */
[----:B------:R-:W4:Y:S04]  /*1960*/  LDSM.16.M88.4 R8, [R237] ;  /* 0x00000000ed08783b */ /* 0x000f280000000200 */
[----:B------:R-:W-:Y:S04]  /*1970*/  LDSM.16.M88.4 R52, [R238+0x9100] ;  /* 0x00910000ee34783b */ /* 0x000fe80000000200 */
[----:B------:R-:W-:Y:S04]  /*1980*/  LDSM.16.M88.4 R32, [R238+0xa100] ;  /* 0x00a10000ee20783b */ /* 0x000fe80000000200 */
[----:B------:R-:W-:Y:S04]  /*1990*/  LDSM.16.M88.4 R88, [R238+0xa900] ;  /* 0x00a90000ee58783b */ /* 0x000fe80000000200 */
[----:B------:R-:W-:Y:S04]  /*19a0*/  LDSM.16.M88.4 R68, [R237+0x2800] ;  /* 0x00280000ed44783b */ /* 0x000fe80000000200 */
[----:B------:R-:W-:Y:S01]  /*19b0*/  LDSM.16.M88.4 R80, [R238+0xb100] ;  /* 0x00b10000ee50783b */ /* 0x000fe20000000200 */
[C---:B---3--:R-:W-:Y:S03]  /*19c0*/  HMMA.16816.F32 R64, R136.reuse, R60, RZ ;  /* 0x0000003c8840723c */ /* 0x048fe600000018ff */
[----:B------:R-:W-:Y:S04]  /*19d0*/  LDSM.16.M88.4 R72, [R238+0xb900] ;  /* 0x00b90000ee48783b */ /* 0x000fe80000000200 */
[----:B------:R-:W-:Y:S01]  /*19e0*/  LDSM.16.M88.4 R100, [R237+0x3800] ;  /* 0x00380000ed64783b */ /* 0x000fe20000000200 */
[C---:B------:R-:W-:Y:S08]  /*19f0*/  HMMA.16816.F32 R60, R136.reuse, R62, RZ ;  /* 0x0000003e883c723c */ /* 0x040ff000000018ff */
[----:B-1----:R-:W-:Y:S08]  /*1a00*/  HMMA.16816.F32 R12, R136, R20, RZ ;  /* 0x00000014880c723c */ /* 0x002ff000000018ff */
[C---:B------:R-:W-:Y:S07]  /*1a10*/  HMMA.16816.F32 R64, R140.reuse, R16, R64 ;  /* 0x000000108c40723c */ /* 0x040fee0000001840 */
[----:B------:R-:W-:Y:S01]  /*1a20*/  IMAD R16, R27, c[0x0][0x208], RZ ;  /* 0x000082001b107a24 */ /* 0x000fe200078e02ff */
[----:B------:R-:W-:Y:S01]  /*1a30*/  HMMA.16816.F32 R60, R140, R18, R60 ;  /* 0x000000128c3c723c */ /* 0x000fe2000000183c */
[----:B------:R-:W-:-:S02]  /*1a40*/  IMAD R27, R26, c[0x0][0x218], RZ ;  /* 0x000086001a1b7a24 */ /* 0x000fc400078e02ff */
[----:B------:R-:W-:Y:S02]  /*1a50*/  IMAD R16, R240, c[0x0][0x20c], R16 ;  /* 0x00008300f0107a24 */ /* 0x000fe400078e0210 */
[----:B------:R-:W-:Y:S02]  /*1a60*/  IMAD R27, R239, c[0x0][0x21c], R27 ;  /* 0x00008700ef1b7a24 */ /* 0x000fe400078e021b */
[----:B------:R-:W-:Y:S01]  /*1a70*/  IMAD.IADD R29, R29, 0x1, R16 ;  /* 0x000000011d1d7824 */ /* 0x000fe200078e0210 */
[----:B------:R-:W-:Y:S01]  /*1a80*/  HMMA.16816.F32 R20, R136, R22, RZ ;  /* 0x000000168814723c */ /* 0x000fe200000018ff */
[----:B------:R-:W1:Y:S02]  /*1a90*/  LDSM.16.M88.4 R16, [R237+0x1800] ;  /* 0x00180000ed10783b */ /* 0x000e640000000200 */
[----:B------:R-:W-:-:S05]  /*1aa0*/  IMAD.WIDE.U32 R28, R239, c[0x0][0x218], R28 ;  /* 0x00008600ef1c7a25 */ /* 0x000fca00078e001c */
[----:B------:R-:W-:Y:S01]  /*1ab0*/  IADD3 R26, P1, R28, UR22, RZ ;  /* 0x000000161c1a7c10 */ /* 0x000fe2000ff3e0ff */
[----:B--2---:R-:W-:Y:S03]  /*1ac0*/  HMMA.16816.F32 R48, R136, R44, RZ ;  /* 0x0000002c8830723c */ /* 0x004fe600000018ff */
[----:B------:R-:W-:Y:S02]  /*1ad0*/  IADD3.X R28, R29, UR4, R27, P1, !PT ;  /* 0x000000041d1c7c10 */ /* 0x000fe40008ffe41b */
[----:B------:R-:W-:-:S03]  /*1ae0*/  LEA R29, P1, R26, c[0x0][0x1f8], 0x1 ;  /* 0x00007e001a1d7a11 */ /* 0x000fc600078208ff */
[----:B------:R-:W-:Y:S01]  /*1af0*/  HMMA.16816.F32 R44, R136, R46, RZ ;  /* 0x0000002e882c723c */ /* 0x000fe200000018ff */
[----:B------:R-:W-:Y:S01]  /*1b00*/  LEA.HI.X R26, R26, c[0x0][0x1fc], R28, 0x1, P1 ;  /* 0x00007f001a1a7a11 */ /* 0x000fe200008f0c1c */
[----:B------:R-:W2:Y:S04]  /*1b10*/  SHFL.IDX PT, R86, R29, RZ, 0x181f ;  /* 0x00181fff1d567589 */ /* 0x000ea800000e0000 */
[----:B------:R-:W3:Y:S02]  /*1b20*/  SHFL.IDX PT, R78, R29, 0x1, 0x181f ;  /* 0x00381f001d4e7f89 */ /* 0x000ee400000e0000 */
[C---:B----4-:R-:W-:Y:S02]  /*1b30*/  HMMA.16816.F32 R12, R140.reuse, R8, R12 ;  /* 0x000000088c0c723c */ /* 0x050fe4000000180c */
[----:B------:R-:W4:Y:S04]  /*1b40*/  SHFL.IDX PT, R38, R29, 0x2, 0x181f ;  /* 0x00581f001d267f89 */ /* 0x000f2800000e0000 */
[----:B------:R-:W5:Y:S02]  /*1b50*/  SHFL.IDX PT, R30, R26, RZ, 0x181f ;  /* 0x00181fff1a1e7589 */ /* 0x000f6400000e0000 */
[C---:B------:R-:W-:Y:S02]  /*1b60*/  HMMA.16816.F32 R20, R140.reuse, R10, R20 ;  /* 0x0000000a8c14723c */ /* 0x040fe40000001814 */
[----:B------:R-:W5:Y:S04]  /*1b70*/  SHFL.IDX PT, R29, R29, 0x3, 0x181f ;  /* 0x00781f001d1d7f89 */ /* 0x000f6800000e0000 */
[----:B------:R-:W5:Y:S02]  /*1b80*/  SHFL.IDX PT, R28, R26, 0x1, 0x181f ;  /* 0x00381f001a1c7f89 */ /* 0x000f6400000e0000 */
[----:B-1----:R-:W-:Y:S02]  /*1b90*/  HMMA.16816.F32 R48, R140, R16, R48 ;  /* 0x000000108c30723c */ /* 0x002fe40000001830 */
[----:B------:R-:W1:Y:S01]  /*1ba0*/  SHFL.IDX PT, R27, R26, 0x2, 0x181f ;  /* 0x00581f001a1b7f89 */ /* 0x000e6200000e0000 */
[----:B--2---:R-:W-:-:S03]  /*1bb0*/  IADD3 R92, P2, R86, R40, RZ ;  /* 0x00000028565c7210 */ /* 0x004fc60007f5e0ff */
[----:B------:R-:W2:Y:S01]  /*1bc0*/  SHFL.IDX PT, R26, R26, 0x3, 0x181f ;  /* 0x00781f001a1a7f89 */ /* 0x000ea200000e0000 */
[----:B------:R-:W-:Y:S01]  /*1bd0*/  IMAD.WIDE R16, R36, 0x2, RZ ;  /* 0x0000000224107825 */ /* 0x000fe200078e02ff */
[C---:B---3--:R-:W-:Y:S01]  /*1be0*/  IADD3 R84, P1, R40.reuse, R78, RZ ;  /* 0x0000004e28547210 */ /* 0x048fe20007f3e0ff */
[----:B------:R-:W-:Y:S01]  /*1bf0*/  HMMA.16816.F32 R44, R140, R18, R44 ;  /* 0x000000128c2c723c */ /* 0x000fe2000000182c */
[----:B------:R-:W3:Y:S01]  /*1c00*/  LDSM.16.M88.4 R8, [R237+0x1000] ;  /* 0x00100000ed08783b */ /* 0x000ee20000000200 */
[----:B----4-:R-:W-:Y:S01]  /*1c10*/  IADD3 R76, P5, R40, R38, RZ ;  /* 0x00000026284c7210 */ /* 0x010fe20007fbe0ff */
[----:B-----5:R-:W-:-:S05]  /*1c20*/  IMAD.X R93, R30, 0x1, R41, P2 ;  /* 0x000000011e5d7824 */ /* 0x020fca00010e0629 */
[----:B------:R-:W-:Y:S01]  /*1c30*/  HMMA.16816.F32 R56, R136, R52, RZ ;  /* 0x000000348838723c */ /* 0x000fe200000018ff */
[----:B------:R-:W-:Y:S02]  /*1c40*/  IADD3 R18, P2, R40, R29, RZ ;  /* 0x0000001d28127210 */ /* 0x000fe40007f5e0ff */
[----:B------:R-:W-:Y:S02]  /*1c50*/  IADD3.X R85, R41, R28, RZ, P1, !PT ;  /* 0x0000001c29557210 */ /* 0x000fe40000ffe4ff */
[----:B------:R-:W-:-:S03]  /*1c60*/  IADD3 R86, P1, R86, R16, RZ ;  /* 0x0000001056567210 */ /* 0x000fc60007f3e0ff */
[C---:B------:R-:W-:Y:S01]  /*1c70*/  HMMA.16816.F32 R52, R136.reuse, R54, RZ ;  /* 0x000000368834723c */ /* 0x040fe200000018ff */
[C---:B-1----:R-:W-:Y:S01]  /*1c80*/  IMAD.X R77, R41.reuse, 0x1, R27, P5 ;  /* 0x00000001294d7824 */ /* 0x042fe200028e061b */
[----:B------:R-:W-:Y:S01]  /*1c90*/  IADD3 R78, P5, R16, R78, RZ ;  /* 0x0000004e104e7210 */ /* 0x000fe20007fbe0ff */
[----:B------:R-:W-:Y:S01]  /*1ca0*/  IMAD.X R87, R30, 0x1, R17, P1 ;  /* 0x000000011e577824 */ /* 0x000fe200008e0611 */
[----:B--2---:R-:W-:Y:S02]  /*1cb0*/  IADD3.X R19, R41, R26, RZ, P2, !PT ;  /* 0x0000001a29137210 */ /* 0x004fe400017fe4ff */
[C---:B------:R-:W-:Y:S02]  /*1cc0*/  IADD3 R38, P2, R16.reuse, R38, RZ ;  /* 0x0000002610267210 */ /* 0x040fe40007f5e0ff */
[----:B------:R-:W-:Y:S01]  /*1cd0*/  HMMA.16816.F32 R40, R136, R32, RZ ;  /* 0x000000208828723c */ /* 0x000fe200000018ff */
[----:B------:R-:W-:Y:S02]  /*1ce0*/  IADD3 R16, P1, R16, R29, RZ ;  /* 0x0000001d10107210 */ /* 0x000fe40007f3e0ff */
[C---:B------:R-:W-:Y:S01]  /*1cf0*/  IADD3.X R79, R17.reuse, R28, RZ, P5, !PT ;  /* 0x0000001c114f7210 */ /* 0x040fe20002ffe4ff */
[----:B------:R-:W-:Y:S01]  /*1d00*/  IMAD.X R39, R17, 0x1, R27, P2 ;  /* 0x0000000111277824 */ /* 0x000fe200010e061b */
[----:B------:R-:W-:-:S02]  /*1d10*/  ISETP.GE.AND P5, PT, R37, c[0x0][0x1d4], PT ;  /* 0x0000750025007a0c */ /* 0x000fc40003fa6270 */
[----:B------:R-:W-:Y:S01]  /*1d20*/  ISETP.GE.AND P2, PT, R24, c[0x0][0x1d4], PT ;  /* 0x0000750018007a0c */ /* 0x000fe20003f46270 */
[----:B------:R-:W-:Y:S01]  /*1d30*/  HMMA.16816.F32 R32, R136, R34, RZ ;  /* 0x000000228820723c */ /* 0x000fe200000018ff */
[----:B------:R-:W-:Y:S02]  /*1d40*/  IADD3.X R17, R17, R26, RZ, P1, !PT ;  /* 0x0000001a11117210 */ /* 0x000fe40000ffe4ff */
[C---:B------:R-:W-:Y:S01]  /*1d50*/  ISETP.LT.OR P1, PT, R7.reuse, 0x1, P5 ;  /* 0x000000010700780c */ /* 0x040fe20002f21670 */
[----:B------:R-:W-:Y:S01]  /*1d60*/  LDSM.16.M88.4 R24, [R237+0x3000] ;  /* 0x00300000ed18783b */ /* 0x000fe20000000200 */
[----:B------:R-:W-:-:S03]  /*1d70*/  ISETP.LT.OR P6, PT, R7, 0x1, P2 ;  /* 0x000000010700780c */ /* 0x000fc600017c1670 */
[----:B------:R-:W-:Y:S08]  /*1d80*/  HMMA.16816.F32 R28, R136, R88, RZ ;  /* 0x00000058881c723c */ /* 0x000ff000000018ff */
[C---:B---3--:R-:W-:Y:S08]  /*1d90*/  HMMA.16816.F32 R56, R140.reuse, R8, R56 ;  /* 0x000000088c38723c */ /* 0x048ff00000001838 */
[----:B------:R-:W-:Y:S01]  /*1da0*/  HMMA.16816.F32 R52, R140, R10, R52 ;  /* 0x0000000a8c34723c */ /* 0x000fe20000001834 */
[----:B------:R-:W1:Y:S04]  /*1db0*/  LDSM.16.M88.4 R8, [R237+0x2000] ;  /* 0x00200000ed08783b */ /* 0x000e680000000200 */
[----:B------:R-:W-:Y:S01]  /*1dc0*/  @!PT LDS RZ, [RZ] ;  /* 0x00000000fffff984 */ /* 0x000fe20000000800 */
[----:B------:R-:W-:Y:S01]  /*1dd0*/  @!PT LDS RZ, [RZ] ;  /* 0x00000000fffff984 */ /* 0x000fe20000000800 */
[----:B------:R-:W-:Y:S01]  /*1de0*/  @!PT LDS RZ, [RZ] ;  /* 0x00000000fffff984 */ /* 0x000fe20000000800 */
[----:B------:R2:W-:Y:S01]  /*1df0*/  LDGSTS.E.BYPASS.LTC128B.128 [R241+0x100], [R92.64], !P1 ;  /* 0x001000005cf17fae */ /* 0x0005e2000c901d4c */
[----:B------:R-:W-:-:S02]  /*1e00*/  ISETP.LT.OR P1, PT, R7, 0x21, P5 ;  /* 0x000000210700780c */ /* 0x000fc40002f21670 */
[----:B------:R-:W-:Y:S01]  /*1e10*/  HMMA.16816.F32 R88, R136, R90, RZ ;  /* 0x0000005a8858723c */ /* 0x000fe200000018ff */
[----:B------:R3:W-:Y:S01]  /*1e20*/  LDGSTS.E.BYPASS.LTC128B.128 [R241+0x4100], [R86.64], !P6 ;  /* 0x0410000056f17fae */ /* 0x0007e2000f101d4c */
[----:B------:R-:W-:-:S06]  /*1e30*/  ISETP.LT.OR P6, PT, R7, 0x21, P2 ;  /* 0x000000210700780c */ /* 0x000fcc00017c1670 */
[----:B------:R-:W-:Y:S03]  /*1e40*/  HMMA.16816.F32 R28, R140, R68, R28 ;  /* 0x000000448c1c723c */ /* 0x000fe6000000181c */
[----:B------:R3:W-:Y:S01]  /*1e50*/  LDGSTS.E.BYPASS.LTC128B.128 [R241+0x1100], [R84.64], !P1 ;  /* 0x0110000054f17fae */ /* 0x0007e2000c901d4c */
[C---:B------:R-:W-:Y:S02]  /*1e60*/  ISETP.LT.OR P1, PT, R7.reuse, 0x41, P5 ;  /* 0x000000410700780c */ /* 0x040fe40002f21670 */
[C---:B------:R-:W-:Y:S01]  /*1e70*/  ISETP.LT.OR P5, PT, R7.reuse, 0x61, P5 ;  /* 0x000000610700780c */ /* 0x040fe20002fa1670 */
[----:B------:R4:W-:Y:S01]  /*1e80*/  LDGSTS.E.BYPASS.LTC128B.128 [R241+0x5100], [R78.64], !P6 ;  /* 0x051000004ef17fae */ /* 0x0009e2000f101d4c */
[C---:B------:R-:W-:Y:S02]  /*1e90*/  ISETP.LT.OR P6, PT, R7.reuse, 0x41, P2 ;  /* 0x000000410700780c */ /* 0x040fe400017c1670 */
[----:B------:R-:W-:-:S06]  /*1ea0*/  ISETP.LT.OR P2, PT, R7, 0x61, P2 ;  /* 0x000000610700780c */ /* 0x000fcc0001741670 */
[----:B------:R-:W-:Y:S01]  /*1eb0*/  HMMA.16816.F32 R88, R140, R70, R88 ;  /* 0x000000468c58723c */ /* 0x000fe20000001858 */
[----:B------:R4:W-:Y:S01]  /*1ec0*/  LDGSTS.E.BYPASS.LTC128B.128 [R241+0x2100], [R76.64], !P1 ;  /* 0x021000004cf17fae */ /* 0x0009e2000c901d4c */
[----:B------:R-:W-:-:S03]  /*1ed0*/  PLOP3.LUT P1, PT, PT, PT, UP0, 0x80, 0x0 ;  /* 0x000000000000781c */ /* 0x000fc60003f2f008 */
[----:B------:R5:W-:Y:S01]  /*1ee0*/  LDGSTS.E.BYPASS.LTC128B.128 [R241+0x6100], [R38.64], !P6 ;  /* 0x0610000026f17fae */ /* 0x000be2000f101d4c */
[----:B------:R-:W-:-:S03]  /*1ef0*/  ISETP.GT.AND P6, PT, R242, 0x7f, PT ;  /* 0x0000007ff200780c */ /* 0x000fc60003fc4270 */
[----:B------:R4:W-:Y:S01]  /*1f00*/  LDGSTS.E.BYPASS.LTC128B.128 [R241+0x3100], [R18.64], !P5 ;  /* 0x0310000012f17fae */ /* 0x0009e2000e901d4c */
[----:B-1----:R-:W-:Y:S03]  /*1f10*/  HMMA.16816.F32 R40, R140, R8, R40 ;  /* 0x000000088c28723c */ /* 0x002fe60000001828 */
[----:B------:R4:W-:Y:S04]  /*1f20*/  LDGSTS.E.BYPASS.LTC128B.128 [R241+0x7100], [R16.64], !P2 ;  /* 0x0710000010f17fae */ /* 0x0009e8000d101d4c */
[----:B------:R-:W1:Y:S01]  /*1f30*/  LDSM.16.M88.4 R96, [R235+0x8100] ;  /* 0x00810000eb60783b */ /* 0x000e620000000200 */
[C---:B---3--:R-:W-:Y:S03]  /*1f40*/  HMMA.16816.F32 R84, R136.reuse, R80, RZ ;  /* 0x000000508854723c */ /* 0x048fe600000018ff */
[----:B------:R-:W-:Y:S04]  /*1f50*/  LDSM.16.M88.4 R68, [R235+0xa100] ;  /* 0x00a10000eb44783b */ /* 0x000fe80000000200 */
[----:B--2---:R-:W-:Y:S01]  /*1f60*/  LDSM.16.M88.4 R92, [R235+0x9900] ;  /* 0x00990000eb5c783b */ /* 0x004fe20000000200 */
[----:B------:R-:W-:Y:S03]  /*1f70*/  HMMA.16816.F32 R80, R136, R82, RZ ;  /* 0x000000528850723c */ /* 0x000fe600000018ff */
[----:B------:R-:W-:Y:S01]  /*1f80*/  LDSM.16.M88.4 R104, [R237+0x4000] ;  /* 0x00400000ed68783b */ /* 0x000fe20000000200 */
[----:B-----5:R-:W-:-:S03]  /*1f90*/  SHF.R.S32.HI R39, RZ, 0x1f, R37 ;  /* 0x0000001fff277819 */ /* 0x020fc60000011425 */
[----:B------:R-:W0:Y:S01]  /*1fa0*/  LDGDEPBAR ;  /* 0x00000000000079af */ /* 0x000e220000000000 */
[C---:B------:R-:W-:Y:S01]  /*1fb0*/  HMMA.16816.F32 R32, R140.reuse, R10, R32 ;  /* 0x0000000a8c20723c */ /* 0x040fe20000001820 */
[----:B------:R-:W-:Y:S02]  /*1fc0*/  SHF.R.S32.HI R38, RZ, 0x1f, R36 ;  /* 0x0000001fff267819 */ /* 0x000fe40000011424 */
[----:B------:R-:W-:Y:S04]  /*1fd0*/  LDSM.16.M88.4 R8, [R235+0x9100] ;  /* 0x00910000eb08783b */ /* 0x000fe80000000200 */
[----:B----4-:R-:W2:Y:S01]  /*1fe0*/  LDSM.16.M88.4 R16, [R235+0x8900] ;  /* 0x00890000eb10783b */ /* 0x010ea20000000200 */
[C---:B------:R-:W-:Y:S08]  /*1ff0*/  HMMA.16816.F32 R84, R140.reuse, R24, R84 ;  /* 0x000000188c54723c */ /* 0x040ff00000001854 */
[----:B------:R-:W-:Y:S01]  /*2000*/  HMMA.16816.F32 R80, R140, R26, R80 ;  /* 0x0000001a8c50723c */ /* 0x000fe20000001850 */
[----:B------:R-:W3:Y:S07]  /*2010*/  LDSM.16.M88.4 R24, [R235+0xa900] ;  /* 0x00a90000eb18783b */ /* 0x000eee0000000200 */
[C---:B-1----:R-:W-:Y:S08]  /*2020*/  HMMA.16816.F32 R12, R172.reuse, R96, R12 ;  /* 0x00000060ac0c723c */ /* 0x042ff0000000180c */
[----:B------:R-:W-:Y:S01]  /*2030*/  HMMA.16816.F32 R20, R172, R98, R20 ;  /* 0x00000062ac14723c */ /* 0x000fe20000001814 */
[----:B------:R-:W-:Y:S07]  /*2040*/  LDSM.16.M88.4 R96, [R224] ;  /* 0x00000000e060783b */ /* 0x000fee0000000200 */
[----:B------:R-:W-:Y:S08]  /*2050*/  HMMA.16816.F32 R76, R136, R72, RZ ;  /* 0x00000048884c723c */ /* 0x000ff000000018ff */
[C---:B--2---:R-:W-:Y:S08]  /*2060*/  HMMA.16816.F32 R64, R172.reuse, R16, R64 ;  /* 0x00000010ac40723c */ /* 0x044ff00000001840 */
[----:B------:R-:W-:Y:S01]  /*2070*/  HMMA.16816.F32 R60, R172, R18, R60 ;  /* 0x00000012ac3c723c */ /* 0x000fe2000000183c */
[----:B------:R-:W1:Y:S07]  /*2080*/  LDSM.16.M88.4 R16, [R235+0xb100] ;  /* 0x00b10000eb10783b */ /* 0x000e6e0000000200 */
[----:B------:R-:W-:Y:S08]  /*2090*/  HMMA.16816.F32 R72, R136, R74, RZ ;  /* 0x0000004a8848723c */ /* 0x000ff000000018ff */
[C---:B------:R-:W-:Y:S08]  /*20a0*/  HMMA.16816.F32 R56, R172.reuse, R8, R56 ;  /* 0x00000008ac38723c */ /* 0x040ff00000001838 */
[C---:B------:R-:W-:Y:S01]  /*20b0*/  HMMA.16816.F32 R52, R172.reuse, R10, R52 ;  /* 0x0000000aac34723c */ /* 0x040fe20000001834 */
[----:B------:R-:W2:Y:S07]  /*20c0*/  LDSM.16.M88.4 R8, [R235+0xb900] ;  /* 0x00b90000eb08783b */ /* 0x000eae0000000200 */
[C---:B---3--:R-:W-:Y:S08]  /*20d0*/  HMMA.16816.F32 R28, R172.reuse, R24, R28 ;  /* 0x00000018ac1c723c */ /* 0x048ff0000000181c */
[----:B------:R-:W-:Y:S01]  /*20e0*/  HMMA.16816.F32 R88, R172, R26, R88 ;  /* 0x0000001aac58723c */ /* 0x000fe20000001858 */
[----:B------:R-:W3:Y:S07]  /*20f0*/  LDSM.16.M88.4 R24, [R238+0xc100] ;  /* 0x00c10000ee18783b */ /* 0x000eee0000000200 */
[C---:B------:R-:W-:Y:S08]  /*2100*/  HMMA.16816.F32 R76, R140.reuse, R100, R76 ;  /* 0x000000648c4c723c */ /* 0x040ff0000000184c */
[----:B------:R-:W-:Y:S01]  /*2110*/  HMMA.16816.F32 R72, R140, R102, R72 ;  /* 0x000000668c48723c */ /* 0x000fe20000001848 */
[----:B------:R-:W-:Y:S07]  /*2120*/  LDSM.16.M88.4 R100, [R224+0x2800] ;  /* 0x00280000e064783b */ /* 0x000fee0000000200 */
[C---:B-1----:R-:W-:Y:S08]  /*2130*/  HMMA.16816.F32 R84, R172.reuse, R16, R84 ;  /* 0x00000010ac54723c */ /* 0x042ff00000001854 */
[C---:B------:R-:W-:Y:S01]  /*2140*/  HMMA.16816.F32 R80, R172.reuse, R18, R80 ;  /* 0x00000012ac50723c */ /* 0x040fe20000001850 */
[----:B------:R-:W1:Y:S07]  /*2150*/  LDSM.16.M88.4 R16, [R224+0x1800] ;  /* 0x00180000e010783b */ /* 0x000e6e0000000200 */
[C---:B------:R-:W-:Y:S08]  /*2160*/  HMMA.16816.F32 R40, R172.reuse, R68, R40 ;  /* 0x00000044ac28723c */ /* 0x040ff00000001828 */
[----:B------:R-:W-:Y:S01]  /*2170*/  HMMA.16816.F32 R32, R172, R70, R32 ;  /* 0x00000046ac20723c */ /* 0x000fe20000001820 */
[----:B------:R-:W4:Y:S07]  /*2180*/  LDSM.16.M88.4 R68, [R224+0x1000] ;  /* 0x00100000e044783b */ /* 0x000f2e0000000200 */
[----:B------:R-:W-:Y:S08]  /*2190*/  HMMA.16816.F32 R12, R184, R96, R12 ;  /* 0x00000060b80c723c */ /* 0x000ff0000000180c */
[C---:B------:R-:W-:Y:S08]  /*21a0*/  HMMA.16816.F32 R48, R172.reuse, R92, R48 ;  /* 0x0000005cac30723c */ /* 0x040ff00000001830 */
[C---:B------:R-:W-:Y:S01]  /*21b0*/  HMMA.16816.F32 R44, R172.reuse, R94, R44 ;  /* 0x0000005eac2c723c */ /* 0x040fe2000000182c */
[----:B------:R-:W5:Y:S07]  /*21c0*/  LDSM.16.M88.4 R92, [R224+0x800] ;  /* 0x00080000e05c783b */ /* 0x000f6e0000000200 */
[C---:B--2---:R-:W-:Y:S08]  /*21d0*/  HMMA.16816.F32 R76, R172.reuse, R8, R76 ;  /* 0x00000008ac4c723c */ /* 0x044ff0000000184c */
[----:B------:R-:W-:Y:S01]  /*21e0*/  HMMA.16816.F32 R72, R172, R10, R72 ;  /* 0x0000000aac48723c */ /* 0x000fe20000001848 */
[----:B------:R-:W2:Y:S07]  /*21f0*/  LDSM.16.M88.4 R8, [R224+0x2000] ;  /* 0x00200000e008783b */ /* 0x000eae0000000200 */
[----:B---3--:R-:W-:Y:S08]  /*2200*/  HMMA.16816.F32 R12, R188, R24, R12 ;  /* 0x00000018bc0c723c */ /* 0x008ff0000000180c */
[C---:B-1----:R-:W-:Y:S08]  /*2210*/  HMMA.16816.F32 R48, R184.reuse, R16, R48 ;  /* 0x00000010b830723c */ /* 0x042ff00000001830 */
[C---:B------:R-:W-:Y:S01]  /*2220*/  HMMA.16816.F32 R44, R184.reuse, R18, R44 ;  /* 0x00000012b82c723c */ /* 0x040fe2000000182c */
[----:B------:R-:W1:Y:S07]  /*2230*/  LDSM.16.M88.4 R16, [R235+0xc100] ;  /* 0x00c10000eb10783b */ /* 0x000e6e0000000200 */
[C---:B------:R-:W-:Y:S01]  /*2240*/  HMMA.16816.F32 R20, R184.reuse, R98, R20 ;  /* 0x00000062b814723c */ /* 0x040fe20000001814 */
[----:B------:R-:W-:Y:S07]  /*2250*/  LDSM.16.M88.4 R96, [R224+0x3000] ;  /* 0x00300000e060783b */ /* 0x000fee0000000200 */
[C---:B----4-:R-:W-:Y:S08]  /*2260*/  HMMA.16816.F32 R56, R184.reuse, R68, R56 ;  /* 0x00000044b838723c */ /* 0x050ff00000001838 */
[----:B------:R-:W-:Y:S01]  /*2270*/  HMMA.16816.F32 R52, R184, R70, R52 ;  /* 0x00000046b834723c */ /* 0x000fe20000001834 */
[----:B------:R-:W3:Y:S07]  /*2280*/  LDSM.16.M88.4 R68, [R238+0xc900] ;  /* 0x00c90000ee44783b */ /* 0x000eee0000000200 */
[----:B------:R-:W-:Y:S08]  /*2290*/  HMMA.16816.F32 R12, R192, R104, R12 ;  /* 0x00000068c00c723c */ /* 0x000ff0000000180c */
[C---:B-----5:R-:W-:Y:S08]  /*22a0*/  HMMA.16816.F32 R64, R184.reuse, R92, R64 ;  /* 0x0000005cb840723c */ /* 0x060ff00000001840 */
[C---:B--2---:R-:W-:Y:S08]  /*22b0*/  HMMA.16816.F32 R40, R184.reuse, R8, R40 ;  /* 0x00000008b828723c */ /* 0x044ff00000001828 */
[----:B------:R-:W-:Y:S01]  /*22c0*/  HMMA.16816.F32 R32, R184, R10, R32 ;  /* 0x0000000ab820723c */ /* 0x000fe20000001820 */
[----:B------:R-:W2:Y:S07]  /*22d0*/  LDSM.16.M88.4 R8, [R224+0x4000] ;  /* 0x00400000e008783b */ /* 0x000eae0000000200 */
[----:B------:R-:W-:Y:S01]  /*22e0*/  HMMA.16816.F32 R20, R188, R26, R20 ;  /* 0x0000001abc14723c */ /* 0x000fe20000001814 */
[----:B------:R-:W4:Y:S07]  /*22f0*/  LDSM.16.M88.4 R24, [R237+0x4800] ;  /* 0x00480000ed18783b */ /* 0x000f2e0000000200 */
[----:B------:R-:W-:Y:S01]  /*2300*/  HMMA.16816.F32 R60, R184, R94, R60 ;  /* 0x0000005eb83c723c */ /* 0x000fe2000000183c */
[----:B------:R-:W5:Y:S07]  /*2310*/  LDSM.16.M88.4 R92, [R224+0x3800] ;  /* 0x00380000e05c783b */ /* 0x000f6e0000000200 */
[----:B-1----:R-:W-:Y:S08]  /*2320*/  HMMA.16816.F32 R12, R196, R16, R12 ;  /* 0x00000010c40c723c */ /* 0x002ff0000000180c */
[----:B---3--:R-:W-:Y:S08]  /*2330*/  HMMA.16816.F32 R64, R188, R68, R64 ;  /* 0x00000044bc40723c */ /* 0x008ff00000001840 */
[----:B------:R-:W-:Y:S08]  /*2340*/  HMMA.16816.F32 R20, R192, R106, R20 ;  /* 0x0000006ac014723c */ /* 0x000ff00000001814 */
[C---:B------:R-:W-:Y:S01]  /*2350*/  HMMA.16816.F32 R104, R184.reuse, R96, R84 ;  /* 0x00000060b868723c */ /* 0x040fe20000001854 */
[----:B------:R-:W1:Y:S07]  /*2360*/  LDSM.16.M88.4 R84, [R235+0xc900] ;  /* 0x00c90000eb54783b */ /* 0x000e6e0000000200 */
[C---:B------:R-:W-:Y:S08]  /*2370*/  HMMA.16816.F32 R28, R184.reuse, R100, R28 ;  /* 0x00000064b81c723c */ /* 0x040ff0000000181c */
[----:B------:R-:W-:Y:S01]  /*2380*/  HMMA.16816.F32 R88, R184, R102, R88 ;  /* 0x00000066b858723c */ /* 0x000fe20000001858 */
[----:B------:R-:W3:Y:S07]  /*2390*/  LDSM.16.M88.4 R100, [R238+0xd100] ;  /* 0x00d10000ee64783b */ /* 0x000eee0000000200 */
[----:B--2---:R-:W-:Y:S08]  /*23a0*/  HMMA.16816.F32 R12, R212, R8, R12 ;  /* 0x00000008d40c723c */ /* 0x004ff0000000180c */
[----:B----4-:R-:W-:Y:S08]  /*23b0*/  HMMA.16816.F32 R64, R192, R24, R64 ;  /* 0x00000018c040723c */ /* 0x010ff00000001840 */
[C---:B-----5:R-:W-:Y:S08]  /*23c0*/  HMMA.16816.F32 R76, R184.reuse, R92, R76 ;  /* 0x0000005cb84c723c */ /* 0x060ff0000000184c */
[----:B------:R-:W-:Y:S01]  /*23d0*/  HMMA.16816.F32 R72, R184, R94, R72 ;  /* 0x0000005eb848723c */ /* 0x000fe20000001848 */
[----:B------:R-:W2:Y:S01]  /*23e0*/  LDSM.16.M88.4 R92, [R238+0xd900] ;  /* 0x00d90000ee5c783b */ /* 0x000ea20000000200 */
[----:B------:R-:W-:-:S02]  /*23f0*/  FMUL.FTZ R14, R14, c[0x0][0x320] ;  /* 0x0000c8000e0e7a20 */ /* 0x000fc40000410000 */
[----:B------:R-:W-:Y:S02]  /*2400*/  FMUL.FTZ R3, R12, c[0x0][0x320] ;  /* 0x0000c8000c037a20 */ /* 0x000fe40000410000 */
[----:B------:R-:W-:Y:S02]  /*2410*/  FMUL.FTZ R7, R13, c[0x0][0x320] ;  /* 0x0000c8000d077a20 */ /* 0x000fe40000410000 */
[C---:B------:R-:W-:Y:S01]  /*2420*/  HMMA.16816.F32 R20, R196.reuse, R18, R20 ;  /* 0x00000012c414723c */ /* 0x040fe20000001814 */
[----:B------:R-:W4:Y:S01]  /*2430*/  LDSM.16.M88.4 R16, [R237+0x5000] ;  /* 0x00500000ed10783b */ /* 0x000f220000000200 */
[----:B------:R-:W2:Y:S06]  /*2440*/  MUFU.TANH R3, R3 ;  /* 0x0000000300037308 */ /* 0x000eac0000002400 */
[----:B-1----:R-:W-:Y:S02]  /*2450*/  HMMA.16816.F32 R64, R196, R84, R64 ;  /* 0x00000054c440723c */ /* 0x002fe40000001840 */
[----:B------:R1:W1:Y:S05]  /*2460*/  MUFU.TANH R84, R14 ;  /* 0x0000000e00547308 */ /* 0x00026a0000002400 */
[----:B------:R-:W-:Y:S01]  /*2470*/  FMUL.FTZ R85, R15, c[0x0][0x320] ;  /* 0x0000c8000f557a20 */ /* 0x000fe20000410000 */
[C---:B---3--:R-:W-:Y:S02]  /*2480*/  HMMA.16816.F32 R56, R188.reuse, R100, R56 ;  /* 0x00000064bc38723c */ /* 0x048fe40000001838 */
[----:B------:R-:W3:Y:S06]  /*2490*/  MUFU.TANH R7, R7 ;  /* 0x0000000700077308 */ /* 0x000eec0000002400 */
[----:B------:R-:W-:Y:S01]  /*24a0*/  HMMA.16816.F32 R52, R188, R102, R52 ;  /* 0x00000066bc34723c */ /* 0x000fe20000001834 */
[----:B-1----:R-:W1:Y:S01]  /*24b0*/  LDSM.16.M88.4 R12, [R237+0x5800] ;  /* 0x00580000ed0c783b */ /* 0x002e620000000200 */
[----:B------:R-:W1:Y:S06]  /*24c0*/  MUFU.TANH R85, R85 ;  /* 0x0000005500557308 */ /* 0x000e6c0000002400 */
[----:B------:R-:W-:Y:S01]  /*24d0*/  HMMA.16816.F32 R20, R212, R10, R20 ;  /* 0x0000000ad414723c */ /* 0x000fe20000001814 */
[----:B------:R-:W5:Y:S07]  /*24e0*/  LDSM.16.M88.4 R8, [R235+0xd100] ;  /* 0x00d10000eb08783b */ /* 0x000f6e0000000200 */
[C---:B--2---:R-:W-:Y:S08]  /*24f0*/  HMMA.16816.F32 R48, R188.reuse, R92, R48 ;  /* 0x0000005cbc30723c */ /* 0x044ff00000001830 */
[C---:B------:R-:W-:Y:S08]  /*2500*/  HMMA.16816.F32 R44, R188.reuse, R94, R44 ;  /* 0x0000005ebc2c723c */ /* 0x040ff0000000182c */
[----:B------:R-:W-:Y:S01]  /*2510*/  HMMA.16816.F32 R60, R188, R70, R60 ;  /* 0x00000046bc3c723c */ /* 0x000fe2000000183c */
[----:B------:R-:W-:Y:S01]  /*2520*/  LDSM.16.M88.4 R68, [R224+0x4800] ;  /* 0x00480000e044783b */ /* 0x000fe20000000200 */
[----:B------:R-:W-:-:S02]  /*2530*/  FMUL.FTZ R20, R20, c[0x0][0x320] ;  /* 0x0000c80014147a20 */ /* 0x000fc40000410000 */
[----:B------:R-:W-:Y:S02]  /*2540*/  FMUL.FTZ R21, R21, c[0x0][0x320] ;  /* 0x0000c80015157a20 */ /* 0x000fe40000410000 */
[----:B------:R-:W-:Y:S02]  /*2550*/  FMUL.FTZ R22, R22, c[0x0][0x320] ;  /* 0x0000c80016167a20 */ /* 0x000fe40000410000 */
[----:B----4-:R-:W-:Y:S01]  /*2560*/  HMMA.16816.F32 R56, R192, R16, R56 ;  /* 0x00000010c038723c */ /* 0x010fe20000001838 */
[----:B------:R-:W-:-:S07]  /*2570*/  FMUL.FTZ R23, R23, c[0x0][0x320] ;  /* 0x0000c80017177a20 */ /* 0x000fce0000410000 */
[C---:B------:R-:W-:Y:S01]  /*2580*/  HMMA.16816.F32 R52, R192.reuse, R18, R52 ;  /* 0x00000012c034723c */ /* 0x040fe20000001834 */
[----:B------:R-:W2:Y:S07]  /*2590*/  LDSM.16.M88.4 R16, [R238+0xe100] ;  /* 0x00e10000ee10783b */ /* 0x000eae0000000200 */
[C---:B-1----:R-:W-:Y:S08]  /*25a0*/  HMMA.16816.F32 R48, R192.reuse, R12, R48 ;  /* 0x0000000cc030723c */ /* 0x042ff00000001830 */
[C---:B------:R-:W-:Y:S01]  /*25b0*/  HMMA.16816.F32 R44, R192.reuse, R14, R44 ;  /* 0x0000000ec02c723c */ /* 0x040fe2000000182c */
[----:B------:R-:W1:Y:S07]  /*25c0*/  LDSM.16.M88.4 R12, [R238+0xe900] ;  /* 0x00e90000ee0c783b */ /* 0x000e6e0000000200 */
[----:B------:R-:W-:Y:S01]  /*25d0*/  HMMA.16816.F32 R60, R192, R26, R60 ;  /* 0x0000001ac03c723c */ /* 0x000fe2000000183c */
[----:B------:R-:W4:Y:S07]  /*25e0*/  LDSM.16.M88.4 R24, [R224+0x5000] ;  /* 0x00500000e018783b */ /* 0x000f2e0000000200 */
[C---:B-----5:R-:W-:Y:S08]  /*25f0*/  HMMA.16816.F32 R56, R196.reuse, R8, R56 ;  /* 0x00000008c438723c */ /* 0x060ff00000001838 */
[----:B------:R-:W-:Y:S01]  /*2600*/  HMMA.16816.F32 R52, R196, R10, R52 ;  /* 0x0000000ac434723c */ /* 0x000fe20000001834 */
[----:B------:R-:W5:Y:S07]  /*2610*/  LDSM.16.M88.4 R8, [R237+0x6000] ;  /* 0x00600000ed08783b */ /* 0x000f6e0000000200 */
[C---:B--2---:R-:W-:Y:S08]  /*2620*/  HMMA.16816.F32 R40, R188.reuse, R16, R40 ;  /* 0x00000010bc28723c */ /* 0x044ff00000001828 */
[----:B------:R-:W-:Y:S01]  /*2630*/  HMMA.16816.F32 R32, R188, R18, R32 ;  /* 0x00000012bc20723c */ /* 0x000fe20000001820 */
[----:B------:R-:W2:Y:S07]  /*2640*/  LDSM.16.M88.4 R16, [R237+0x6800] ;  /* 0x00680000ed10783b */ /* 0x000eae0000000200 */
[----:B------:R-:W-:Y:S01]  /*2650*/  HMMA.16816.F32 R60, R196, R86, R60 ;  /* 0x00000056c43c723c */ /* 0x000fe2000000183c */
[----:B------:R-:W2:Y:S07]  /*2660*/  MUFU.TANH R86, R22 ;  /* 0x0000001600567308 */ /* 0x000eae0000002400 */
[----:B------:R-:W-:Y:S01]  /*2670*/  HMMA.16816.F32 R64, R212, R68, R64 ;  /* 0x00000044d440723c */ /* 0x000fe20000001840 */
[----:B------:R-:W2:Y:S07]  /*2680*/  MUFU.TANH R68, R20 ;  /* 0x0000001400447308 */ /* 0x000eae0000002400 */
[C---:B-1----:R-:W-:Y:S01]  /*2690*/  HMMA.16816.F32 R28, R188.reuse, R12, R28 ;  /* 0x0000000cbc1c723c */ /* 0x042fe2000000181c */
[----:B------:R-:W1:Y:S07]  /*26a0*/  MUFU.TANH R69, R21 ;  /* 0x0000001500457308 */ /* 0x000e6e0000002400 */
[----:B------:R-:W-:Y:S01]  /*26b0*/  HMMA.16816.F32 R88, R188, R14, R88 ;  /* 0x0000000ebc58723c */ /* 0x000fe20000001858 */
[----:B------:R1:W1:Y:S01]  /*26c0*/  MUFU.TANH R87, R23 ;  /* 0x0000001700577308 */ /* 0x0002620000002400 */
[----:B------:R-:W-:Y:S06]  /*26d0*/  LDSM.16.M88.4 R12, [R237+0x7000] ;  /* 0x00700000ed0c783b */ /* 0x000fec0000000200 */
[----:B----4-:R-:W-:Y:S01]  /*26e0*/  HMMA.16816.F32 R56, R212, R24, R56 ;  /* 0x00000018d438723c */ /* 0x010fe20000001838 */
[----:B------:R-:W-:-:S02]  /*26f0*/  FMUL.FTZ R64, R64, c[0x0][0x320] ;  /* 0x0000c80040407a20 */ /* 0x000fc40000410000 */
[----:B------:R-:W-:Y:S02]  /*2700*/  FMUL.FTZ R65, R65, c[0x0][0x320] ;  /* 0x0000c80041417a20 */ /* 0x000fe40000410000 */
[----:B------:R-:W-:Y:S02]  /*2710*/  FMUL.FTZ R66, R66, c[0x0][0x320] ;  /* 0x0000c80042427a20 */ /* 0x000fe40000410000 */
[----:B------:R-:W-:Y:S01]  /*2720*/  FMUL.FTZ R67, R67, c[0x0][0x320] ;  /* 0x0000c80043437a20 */ /* 0x000fe20000410000 */
[----:B------:R-:W-:Y:S01]  /*2730*/  HMMA.16816.F32 R52, R212, R26, R52 ;  /* 0x0000001ad434723c */ /* 0x000fe20000001834 */
[----:B-1----:R-:W1:Y:S01]  /*2740*/  LDSM.16.M88.4 R20, [R235+0xd900] ;  /* 0x00d90000eb14783b */ /* 0x002e620000000200 */
[----:B------:R-:W4:Y:S03]  /*2750*/  MUFU.TANH R92, R66 ;  /* 0x00000042005c7308 */ /* 0x000f260000002400 */
[----:B------:R-:W1:Y:S03]  /*2760*/  LDSM.16.M88.4 R24, [R235+0xe100] ;  /* 0x00e10000eb18783b */ /* 0x000e660000000200 */
[C---:B-----5:R-:W-:Y:S02]  /*2770*/  HMMA.16816.F32 R40, R192.reuse, R8, R40 ;  /* 0x00000008c028723c */ /* 0x060fe40000001828 */
[----:B------:R-:W1:Y:S06]  /*2780*/  MUFU.TANH R93, R67 ;  /* 0x00000043005d7308 */ /* 0x000e6c0000002400 */
[----:B------:R-:W-:Y:S01]  /*2790*/  HMMA.16816.F32 R32, R192, R10, R32 ;  /* 0x0000000ac020723c */ /* 0x000fe20000001820 */
[----:B------:R-:W5:Y:S01]  /*27a0*/  LDSM.16.M88.4 R8, [R238+0xf100] ;  /* 0x00f10000ee08783b */ /* 0x000f620000000200 */
[----:B------:R-:W-:-:S02]  /*27b0*/  FMUL.FTZ R56, R56, c[0x0][0x320] ;  /* 0x0000c80038387a20 */ /* 0x000fc40000410000 */
[----:B------:R-:W-:Y:S02]  /*27c0*/  FMUL.FTZ R57, R57, c[0x0][0x320] ;  /* 0x0000c80039397a20 */ /* 0x000fe40000410000 */
[----:B------:R-:W-:Y:S02]  /*27d0*/  FMUL.FTZ R58, R58, c[0x0][0x320] ;  /* 0x0000c8003a3a7a20 */ /* 0x000fe40000410000 */
[----:B------:R-:W-:Y:S01]  /*27e0*/  HMMA.16816.F32 R80, R184, R98, R80 ;  /* 0x00000062b850723c */ /* 0x000fe20000001850 */
[----:B------:R-:W-:Y:S01]  /*27f0*/  FMUL.FTZ R52, R52, c[0x0][0x320] ;  /* 0x0000c80034347a20 */ /* 0x000fe20000410000 */
[----:B------:R-:W1:Y:S01]  /*2800*/  MUFU.TANH R56, R56 ;  /* 0x0000003800387308 */ /* 0x000e620000002400 */
[----:B------:R-:W-:Y:S02]  /*2810*/  FMUL.FTZ R53, R53, c[0x0][0x320] ;  /* 0x0000c80035357a20 */ /* 0x000fe40000410000 */
[----:B------:R-:W-:Y:S02]  /*2820*/  FMUL.FTZ R54, R54, c[0x0][0x320] ;  /* 0x0000c80036367a20 */ /* 0x000fe40000410000 */
[----:B------:R-:W-:Y:S01]  /*2830*/  FMUL.FTZ R55, R55, c[0x0][0x320] ;  /* 0x0000c80037377a20 */ /* 0x000fe20000410000 */
[C---:B--2---:R-:W-:Y:S01]  /*2840*/  HMMA.16816.F32 R28, R192.reuse, R16, R28 ;  /* 0x00000010c01c723c */ /* 0x044fe2000000181c */
[----:B------:R-:W-:Y:S01]  /*2850*/  FMUL.FTZ R59, R59, c[0x0][0x320] ;  /* 0x0000c8003b3b7a20 */ /* 0x000fe20000410000 */
[----:B------:R-:W2:Y:S06]  /*2860*/  MUFU.TANH R94, R54 ;  /* 0x00000036005e7308 */ /* 0x000eac0000002400 */
[----:B------:R-:W-:Y:S01]  /*2870*/  HMMA.16816.F32 R88, R192, R18, R88 ;  /* 0x00000012c058723c */ /* 0x000fe20000001858 */
[----:B------:R-:W2:Y:S01]  /*2880*/  LDSM.16.M88.4 R16, [R238+0xf900] ;  /* 0x00f90000ee10783b */ /* 0x000ea20000000200 */
[----:B------:R-:W2:Y:S06]  /*2890*/  MUFU.TANH R181, R55 ;  /* 0x0000003700b57308 */ /* 0x000eac0000002400 */
[C---:B-1----:R-:W-:Y:S02]  /*28a0*/  HMMA.16816.F32 R48, R196.reuse, R20, R48 ;  /* 0x00000014c430723c */ /* 0x042fe40000001830 */
[----:B------:R-:W1:Y:S06]  /*28b0*/  MUFU.TANH R57, R57 ;  /* 0x0000003900397308 */ /* 0x000e6c0000002400 */
[----:B------:R-:W-:Y:S01]  /*28c0*/  HMMA.16816.F32 R44, R196, R22, R44 ;  /* 0x00000016c42c723c */ /* 0x000fe2000000182c */
[----:B------:R-:W1:Y:S01]  /*28d0*/  LDSM.16.M88.4 R20, [R224+0x6000] ;  /* 0x00600000e014783b */ /* 0x000e620000000200 */
[----:B------:R-:W1:Y:S06]  /*28e0*/  MUFU.TANH R58, R58 ;  /* 0x0000003a003a7308 */ /* 0x000e6c0000002400 */
[----:B------:R-:W-:Y:S02]  /*28f0*/  HMMA.16816.F32 R60, R212, R70, R60 ;  /* 0x00000046d43c723c */ /* 0x000fe4000000183c */
[----:B------:R-:W1:Y:S06]  /*2900*/  MUFU.TANH R70, R64 ;  /* 0x0000004000467308 */ /* 0x000e6c0000002400 */
[----:B------:R-:W-:Y:S02]  /*2910*/  HMMA.16816.F32 R40, R196, R24, R40 ;  /* 0x00000018c428723c */ /* 0x000fe40000001828 */
[----:B------:R2:W1:Y:S06]  /*2920*/  MUFU.TANH R71, R65 ;  /* 0x0000004100477308 */ /* 0x00046c0000002400 */
[C---:B-----5:R-:W-:Y:S02]  /*2930*/  HMMA.16816.F32 R104, R188.reuse, R8, R104 ;  /* 0x00000008bc68723c */ /* 0x060fe40000001868 */
[----:B------:R-:W1:Y:S06]  /*2940*/  MUFU.TANH R59, R59 ;  /* 0x0000003b003b7308 */ /* 0x000e6c0000002400 */
[----:B------:R-:W-:Y:S01]  /*2950*/  HMMA.16816.F32 R80, R188, R10, R80 ;  /* 0x0000000abc50723c */ /* 0x000fe20000001850 */
[----:B------:R-:W-:Y:S01]  /*2960*/  LDSM.16.M88.4 R8, [R237+0x7800] ;  /* 0x00780000ed08783b */ /* 0x000fe20000000200 */
[----:B------:R-:W-:-:S02]  /*2970*/  FMUL.FTZ R60, R60, c[0x0][0x320] ;  /* 0x0000c8003c3c7a20 */ /* 0x000fc40000410000 */
[----:B------:R-:W-:Y:S01]  /*2980*/  FMUL.FTZ R61, R61, c[0x0][0x320] ;  /* 0x0000c8003d3d7a20 */ /* 0x000fe20000410000 */
[----:B--2---:R-:W2:Y:S01]  /*2990*/  LDSM.16.M88.4 R64, [R224+0x5800] ;  /* 0x00580000e040783b */ /* 0x004ea20000000200 */
[----:B------:R-:W-:Y:S02]  /*29a0*/  FMUL.FTZ R62, R62, c[0x0][0x320] ;  /* 0x0000c8003e3e7a20 */ /* 0x000fe40000410000 */
[----:B------:R-:W-:Y:S01]  /*29b0*/  HMMA.16816.F32 R32, R196, R26, R32 ;  /* 0x0000001ac420723c */ /* 0x000fe20000001820 */
[----:B------:R-:W-:Y:S01]  /*29c0*/  LDSM.16.M88.4 R24, [R224+0x6800] ;  /* 0x00680000e018783b */ /* 0x000fe20000000200 */
[----:B------:R-:W-:Y:S01]  /*29d0*/  FMUL.FTZ R63, R63, c[0x0][0x320] ;  /* 0x0000c8003f3f7a20 */ /* 0x000fe20000410000 */
[----:B------:R-:W1:Y:S05]  /*29e0*/  MUFU.TANH R60, R60 ;  /* 0x0000003c003c7308 */ /* 0x000e6a0000002400 */
[C---:B------:R-:W-:Y:S03]  /*29f0*/  HMMA.16816.F32 R76, R188.reuse, R16, R76 ;  /* 0x00000010bc4c723c */ /* 0x040fe6000000184c */
[----:B------:R-:W2:Y:S05]  /*2a00*/  MUFU.TANH R61, R61 ;  /* 0x0000003d003d7308 */ /* 0x000eaa0000002400 */
[----:B------:R-:W-:Y:S01]  /*2a10*/  HMMA.16816.F32 R72, R188, R18, R72 ;  /* 0x00000012bc48723c */ /* 0x000fe20000001848 */
[----:B------:R-:W-:Y:S02]  /*2a20*/  LDSM.16.M88.4 R16, [R224+0x7800] ;  /* 0x00780000e010783b */ /* 0x000fe40000000200 */
[----:B------:R-:W2:Y:S05]  /*2a30*/  MUFU.TANH R62, R62 ;  /* 0x0000003e003e7308 */ /* 0x000eaa0000002400 */
[----:B-1----:R-:W-:Y:S03]  /*2a40*/  HMMA.16816.F32 R40, R212, R20, R40 ;  /* 0x00000014d428723c */ /* 0x002fe60000001828 */
[----:B------:R-:W1:Y:S05]  /*2a50*/  MUFU.TANH R63, R63 ;  /* 0x0000003f003f7308 */ /* 0x000e6a0000002400 */
[C---:B------:R-:W-:Y:S08]  /*2a60*/  HMMA.16816.F32 R104, R192.reuse, R12, R104 ;  /* 0x0000000cc068723c */ /* 0x040ff00000001868 */
[----:B------:R-:W-:Y:S01]  /*2a70*/  HMMA.16816.F32 R80, R192, R14, R80 ;  /* 0x0000000ec050723c */ /* 0x000fe20000001850 */
[----:B------:R-:W5:Y:S07]  /*2a80*/  LDSM.16.M88.4 R12, [R235+0xf900] ;  /* 0x00f90000eb0c783b */ /* 0x000f6e0000000200 */
[----:B--2---:R-:W-:Y:S01]  /*2a90*/  HMMA.16816.F32 R48, R212, R64, R48 ;  /* 0x00000040d430723c */ /* 0x004fe20000001830 */
[----:B------:R-:W2:Y:S01]  /*2aa0*/  MUFU.TANH R64, R52 ;  /* 0x0000003400407308 */ /* 0x000ea20000002400 */
[----:B------:R-:W-:-:S02]  /*2ab0*/  FMUL.FTZ R40, R40, c[0x0][0x320] ;  /* 0x0000c80028287a20 */ /* 0x000fc40000410000 */
[----:B------:R-:W-:Y:S02]  /*2ac0*/  FMUL.FTZ R41, R41, c[0x0][0x320] ;  /* 0x0000c80029297a20 */ /* 0x000fe40000410000 */
[----:B------:R-:W-:Y:S02]  /*2ad0*/  FMUL.FTZ R42, R42, c[0x0][0x320] ;  /* 0x0000c8002a2a7a20 */ /* 0x000fe40000410000 */
[----:B------:R-:W-:Y:S01]  /*2ae0*/  HMMA.16816.F32 R32, R212, R22, R32 ;  /* 0x00000016d420723c */ /* 0x000fe20000001820 */
[----:B------:R1:W1:Y:S01]  /*2af0*/  MUFU.TANH R65, R53 ;  /* 0x0000003500417308 */ /* 0x0002620000002400 */
[----:B------:R-:W2:Y:S01]  /*2b00*/  LDSM.16.M88.4 R20, [R235+0xf100] ;  /* 0x00f10000eb14783b */ /* 0x000ea20000000200 */
[----:B------:R-:W-:-:S05]  /*2b10*/  FMUL.FTZ R43, R43, c[0x0][0x320] ;  /* 0x0000c8002b2b7a20 */ /* 0x000fca0000410000 */
[C---:B------:R-:W-:Y:S01]  /*2b20*/  HMMA.16816.F32 R76, R192.reuse, R8, R76 ;  /* 0x00000008c04c723c */ /* 0x040fe2000000184c */
[----:B------:R-:W2:Y:S07]  /*2b30*/  MUFU.TANH R161, R40 ;  /* 0x0000002800a17308 */ /* 0x000eae0000002400 */
[----:B------:R-:W-:Y:S01]  /*2b40*/  HMMA.16816.F32 R72, R192, R10, R72 ;  /* 0x0000000ac048723c */ /* 0x000fe20000001848 */
[----:B-1----:R-:W1:Y:S01]  /*2b50*/  LDSM.16.M88.4 R52, [R235+0xe900] ;  /* 0x00e90000eb34783b */ /* 0x002e620000000200 */
[----:B------:R-:W1:Y:S01]  /*2b60*/  MUFU.TANH R162, R41 ;  /* 0x0000002900a27308 */ /* 0x000e620000002400 */
[----:B------:R-:W-:-:S02]  /*2b70*/  FMUL.FTZ R48, R48, c[0x0][0x320] ;  /* 0x0000c80030307a20 */ /* 0x000fc40000410000 */
[----:B------:R-:W-:Y:S02]  /*2b80*/  FMUL.FTZ R49, R49, c[0x0][0x320] ;  /* 0x0000c80031317a20 */ /* 0x000fe40000410000 */
[----:B------:R-:W-:Y:S01]  /*2b90*/  FMUL.FTZ R50, R50, c[0x0][0x320] ;  /* 0x0000c80032327a20 */ /* 0x000fe20000410000 */
[----:B------:R-:W-:Y:S01]  /*2ba0*/  HMMA.16816.F32 R44, R212, R66, R44 ;  /* 0x00000042d42c723c */ /* 0x000fe2000000182c */
[----:B------:R-:W-:Y:S01]  /*2bb0*/  FMUL.FTZ R51, R51, c[0x0][0x320] ;  /* 0x0000c80033337a20 */ /* 0x000fe20000410000 */
[----:B------:R-:W1:Y:S01]  /*2bc0*/  MUFU.TANH R166, R42 ;  /* 0x0000002a00a67308 */ /* 0x000e620000002400 */
[----:B------:R-:W-:Y:S02]  /*2bd0*/  FMUL.FTZ R32, R32, c[0x0][0x320] ;  /* 0x0000c80020207a20 */ /* 0x000fe40000410000 */
[----:B------:R-:W-:Y:S02]  /*2be0*/  FMUL.FTZ R33, R33, c[0x0][0x320] ;  /* 0x0000c80021217a20 */ /* 0x000fe40000410000 */
[----:B------:R-:W-:Y:S01]  /*2bf0*/  FMUL.FTZ R34, R34, c[0x0][0x320] ;  /* 0x0000c80022227a20 */ /* 0x000fe20000410000 */
[C---:B-----5:R-:W-:Y:S01]  /*2c00*/  HMMA.16816.F32 R76, R196.reuse, R12, R76 ;  /* 0x0000000cc44c723c */ /* 0x060fe2000000184c */
[----:B------:R-:W-:Y:S01]  /*2c10*/  FMUL.FTZ R35, R35, c[0x0][0x320] ;  /* 0x0000c80023237a20 */ /* 0x000fe20000410000 */
[----:B------:R5:W1:Y:S06]  /*2c20*/  MUFU.TANH R167, R43 ;  /* 0x0000002b00a77308 */ /* 0x000a6c0000002400 */
[C---:B------:R-:W-:Y:S02]  /*2c30*/  HMMA.16816.F32 R72, R196.reuse, R14, R72 ;  /* 0x0000000ec448723c */ /* 0x040fe40000001848 */
[----:B------:R1:W1:Y:S06]  /*2c40*/  MUFU.TANH R145, R48 ;  /* 0x0000003000917308 */ /* 0x00026c0000002400 */
[----:B--2---:R-:W-:Y:S01]  /*2c50*/  HMMA.16816.F32 R104, R196, R20, R104 ;  /* 0x00000014c468723c */ /* 0x004fe20000001868 */
[----:B------:R-:W-:Y:S01]  /*2c60*/  FMUL.FTZ R44, R44, c[0x0][0x320] ;  /* 0x0000c8002c2c7a20 */ /* 0x000fe20000410000 */
[----:B-----5:R-:W2:Y:S01]  /*2c70*/  LDSM.16.M88.4 R40, [R224+0x7000] ;  /* 0x00700000e028783b */ /* 0x020ea20000000200 */
[----:B------:R-:W-:Y:S01]  /*2c80*/  FMUL.FTZ R45, R45, c[0x0][0x320] ;  /* 0x0000c8002d2d7a20 */ /* 0x000fe20000410000 */
[----:B------:R2:W2:Y:S01]  /*2c90*/  MUFU.TANH R146, R49 ;  /* 0x0000003100927308 */ /* 0x0004a20000002400 */
[----:B------:R-:W-:Y:S01]  /*2ca0*/  FMUL.FTZ R46, R46, c[0x0][0x320] ;  /* 0x0000c8002e2e7a20 */ /* 0x000fe20000410000 */
[----:B------:R-:W-:-:S04]  /*2cb0*/  DEPBAR.LE SB0, 0x0 ;  /* 0x000080000000791a */ /* 0x000fc80000000000 */
[C---:B-1----:R-:W-:Y:S01]  /*2cc0*/  HMMA.16816.F32 R28, R196.reuse, R52, R28 ;  /* 0x00000034c41c723c */ /* 0x042fe2000000181c */
[----:B------:R-:W-:Y:S01]  /*2cd0*/  FMUL.FTZ R47, R47, c[0x0][0x320] ;  /* 0x0000c8002f2f7a20 */ /* 0x000fe20000410000 */
[----:B------:R1:W1:Y:S06]  /*2ce0*/  MUFU.TANH R151, R50 ;  /* 0x0000003200977308 */ /* 0x00026c0000002400 */
[C---:B------:R-:W-:Y:S02]  /*2cf0*/  HMMA.16816.F32 R88, R196.reuse, R54, R88 ;  /* 0x00000036c458723c */ /* 0x040fe40000001858 */
[----:B------:R1:W1:Y:S06]  /*2d00*/  MUFU.TANH R152, R51 ;  /* 0x0000003300987308 */ /* 0x00026c0000002400 */
[----:B------:R-:W-:Y:S02]  /*2d10*/  HMMA.16816.F32 R80, R196, R22, R80 ;  /* 0x00000016c450723c */ /* 0x000fe40000001850 */
[----:B------:R1:W1:Y:S06]  /*2d20*/  MUFU.TANH R148, R44 ;  /* 0x0000002c00947308 */ /* 0x00026c0000002400 */
[C---:B------:R-:W-:Y:S02]  /*2d30*/  HMMA.16816.F32 R76, R212.reuse, R16, R76 ;  /* 0x00000010d44c723c */ /* 0x040fe4000000184c */
[----:B------:R1:W1:Y:S06]  /*2d40*/  MUFU.TANH R147, R45 ;  /* 0x0000002d00937308 */ /* 0x00026c0000002400 */
[C---:B------:R-:W-:Y:S02]  /*2d50*/  HMMA.16816.F32 R72, R212.reuse, R18, R72 ;  /* 0x00000012d448723c */ /* 0x040fe40000001848 */
[----:B------:R1:W1:Y:S06]  /*2d60*/  MUFU.TANH R153, R46 ;  /* 0x0000002e00997308 */ /* 0x00026c0000002400 */
[C---:B------:R-:W-:Y:S02]  /*2d70*/  HMMA.16816.F32 R28, R212.reuse, R24, R28 ;  /* 0x00000018d41c723c */ /* 0x040fe4000000181c */
[----:B------:R1:W1:Y:S06]  /*2d80*/  MUFU.TANH R154, R47 ;  /* 0x0000002f009a7308 */ /* 0x00026c0000002400 */
[----:B------:R-:W-:Y:S01]  /*2d90*/  HMMA.16816.F32 R88, R212, R26, R88 ;  /* 0x0000001ad458723c */ /* 0x000fe20000001858 */
[----:B------:R-:W-:Y:S01]  /*2da0*/  FMUL.FTZ R66, R78, c[0x0][0x320] ;  /* 0x0000c8004e427a20 */ /* 0x000fe20000410000 */
[----:B------:R1:W1:Y:S01]  /*2db0*/  MUFU.TANH R164, R32 ;  /* 0x0000002000a47308 */ /* 0x0002620000002400 */
[----:B------:R-:W-:-:S02]  /*2dc0*/  FMUL.FTZ R13, R79, c[0x0][0x320] ;  /* 0x0000c8004f0d7a20 */ /* 0x000fc40000410000 */
[----:B------:R-:W-:Y:S02]  /*2dd0*/  FMUL.FTZ R76, R76, c[0x0][0x320] ;  /* 0x0000c8004c4c7a20 */ /* 0x000fe40000410000 */
[----:B------:R-:W-:Y:S01]  /*2de0*/  FMUL.FTZ R77, R77, c[0x0][0x320] ;  /* 0x0000c8004d4d7a20 */ /* 0x000fe20000410000 */
[C---:B--2---:R-:W-:Y:S01]  /*2df0*/  HMMA.16816.F32 R104, R212.reuse, R40, R104 ;  /* 0x00000028d468723c */ /* 0x044fe20000001868 */
[----:B------:R-:W-:Y:S01]  /*2e00*/  FMUL.FTZ R67, R73, c[0x0][0x320] ;  /* 0x0000c80049437a20 */ /* 0x000fe20000410000 */
[----:B------:R2:W1:Y:S01]  /*2e10*/  MUFU.TANH R163, R33 ;  /* 0x0000002100a37308 */ /* 0x0004620000002400 */
[----:B------:R-:W-:Y:S02]  /*2e20*/  FMUL.FTZ R15, R74, c[0x0][0x320] ;  /* 0x0000c8004a0f7a20 */ /* 0x000fe40000410000 */
[----:B------:R-:W-:Y:S02]  /*2e30*/  FMUL.FTZ R14, R75, c[0x0][0x320] ;  /* 0x0000c8004b0e7a20 */ /* 0x000fe40000410000 */
[----:B------:R-:W-:Y:S01]  /*2e40*/  FMUL.FTZ R72, R72, c[0x0][0x320] ;  /* 0x0000c80048487a20 */ /* 0x000fe20000410000 */
[----:B------:R-:W-:Y:S01]  /*2e50*/  HMMA.16816.F32 R80, R212, R42, R80 ;  /* 0x0000002ad450723c */ /* 0x000fe20000001850 */
[----:B------:R-:W-:Y:S01]  /*2e60*/  FMUL.FTZ R28, R28, c[0x0][0x320] ;  /* 0x0000c8001c1c7a20 */ /* 0x000fe20000410000 */
[----:B------:R2:W1:Y:S01]  /*2e70*/  MUFU.TANH R169, R34 ;  /* 0x0000002200a97308 */ /* 0x0004620000002400 */
[----:B------:R-:W-:-:S02]  /*2e80*/  FMUL.FTZ R29, R29, c[0x0][0x320] ;  /* 0x0000c8001d1d7a20 */ /* 0x000fc40000410000 */
[----:B------:R-:W-:Y:S02]  /*2e90*/  FMUL.FTZ R30, R30, c[0x0][0x320] ;  /* 0x0000c8001e1e7a20 */ /* 0x000fe40000410000 */
[----:B------:R-:W-:Y:S02]  /*2ea0*/  FMUL.FTZ R31, R31, c[0x0][0x320] ;  /* 0x0000c8001f1f7a20 */ /* 0x000fe40000410000 */
[----:B------:R-:W-:Y:S01]  /*2eb0*/  FMUL.FTZ R88, R88, c[0x0][0x320] ;  /* 0x0000c80058587a20 */ /* 0x000fe20000410000 */
[----:B------:R2:W1:Y:S01]  /*2ec0*/  MUFU.TANH R170, R35 ;  /* 0x0000002300aa7308 */ /* 0x0004620000002400 */
[----:B------:R-:W-:Y:S02]  /*2ed0*/  FMUL.FTZ R89, R89, c[0x0][0x320] ;  /* 0x0000c80059597a20 */ /* 0x000fe40000410000 */
[----:B------:R-:W-:Y:S02]  /*2ee0*/  FMUL.FTZ R90, R90, c[0x0][0x320] ;  /* 0x0000c8005a5a7a20 */ /* 0x000fe40000410000 */
[----:B------:R-:W-:-:S02]  /*2ef0*/  FMUL.FTZ R91, R91, c[0x0][0x320] ;  /* 0x0000c8005b5b7a20 */ /* 0x000fc40000410000 */
[----:B------:R-:W-:Y:S01]  /*2f00*/  FMUL.FTZ R104, R104, c[0x0][0x320] ;  /* 0x0000c80068687a20 */ /* 0x000fe20000410000 */
[----:B------:R2:W1:Y:S01]  /*2f10*/  MUFU.TANH R180, R28 ;  /* 0x0000001c00b47308 */ /* 0x0004620000002400 */
[----:B------:R-:W-:Y:S02]  /*2f20*/  FMUL.FTZ R105, R105, c[0x0][0x320] ;  /* 0x0000c80069697a20 */ /* 0x000fe40000410000 */
[----:B------:R-:W-:Y:S02]  /*2f30*/  FMUL.FTZ R106, R106, c[0x0][0x320] ;  /* 0x0000c8006a6a7a20 */ /* 0x000fe40000410000 */
[----:B------:R-:W-:Y:S02]  /*2f40*/  FMUL.FTZ R107, R107, c[0x0][0x320] ;  /* 0x0000c8006b6b7a20 */ /* 0x000fe40000410000 */
[----:B------:R-:W-:Y:S01]  /*2f50*/  FMUL.FTZ R80, R80, c[0x0][0x320] ;  /* 0x0000c80050507a20 */ /* 0x000fe20000410000 */
[----:B------:R2:W1:Y:S01]  /*2f60*/  MUFU.TANH R179, R29 ;  /* 0x0000001d00b37308 */ /* 0x0004620000002400 */
[----:B------:R-:W-:-:S02]  /*2f70*/  FMUL.FTZ R81, R81, c[0x0][0x320] ;  /* 0x0000c80051517a20 */ /* 0x000fc40000410000 */
[----:B------:R-:W-:Y:S02]  /*2f80*/  FMUL.FTZ R82, R82, c[0x0][0x320] ;  /* 0x0000c80052527a20 */ /* 0x000fe40000410000 */
[----:B------:R-:W-:-:S03]  /*2f90*/  FMUL.FTZ R83, R83, c[0x0][0x320] ;  /* 0x0000c80053537a20 */ /* 0x000fc60000410000 */
[----:B------:R2:W1:Y:S08]  /*2fa0*/  MUFU.TANH R176, R30 ;  /* 0x0000001e00b07308 */ /* 0x0004700000002400 */
        /* <DEDUP_REMOVED lines=15> */
[----:B------:R-:W1:Y:S08]  /*30a0*/  MUFU.TANH R66, R66 ;  /* 0x0000004200427308 */ /* 0x000e700000002400 */
[----:B------:R-:W1:Y:S08]  /*30b0*/  MUFU.TANH R13, R13 ;  /* 0x0000000d000d7308 */ /* 0x000e700000002400 */
[----:B------:R2:W1:Y:S08]  /*30c0*/  MUFU.TANH R134, R72 ;  /* 0x0000004800867308 */ /* 0x0004700000002400 */
[----:B------:R-:W1:Y:S08]  /*30d0*/  MUFU.TANH R67, R67 ;  /* 0x0000004300437308 */ /* 0x000e700000002400 */
[----:B------:R-:W1:Y:S08]  /*30e0*/  MUFU.TANH R15, R15 ;  /* 0x0000000f000f7308 */ /* 0x000e700000002400 */
[----:B------:R-:W1:Y:S01]  /*30f0*/  MUFU.TANH R14, R14 ;  /* 0x0000000e000e7308 */ /* 0x000e620000002400 */
[----:B------:R-:W-:Y:S06]  /*3100*/  BAR.SYNC.DEFER_BLOCKING 0x0 ;  /* 0x0000000000007b1d */ /* 0x000fec0000010000 */
[----:B------:R-:W-:Y:S05]  /*3110*/  @!P1 BRA `(.L_x_4) ;  /* 0x0000047000009947 */ /* 0x000fea0003800000 */
[----:B--234-:R-:W-:Y:S01]  /*3120*/  ULEA UR6, UR6, UR9, 0x7 ;  /* 0x0000000906067291 */ /* 0x01cfe2000f8e383f */
[----:B------:R-:W-:-:S05]  /*3130*/  IMAD.MOV.U32 R239, RZ, RZ, RZ ;  /* 0x000000ffffef7224 */ /* 0x000fca00078e00ff */
[----:B------:R-:W-:-:S05]  /*3140*/  IMAD.U32 R240, RZ, RZ, UR6 ;  /* 0x00000006fff07e24 */ /* 0x000fca000f8e00ff */
[----:B------:R-:W-:-:S05]  /*3150*/  IADD3 R240, R240, -0x80, R242 ;  /* 0xffffff80f0f07810 */ /* 0x000fca0007ffe0f2 */
[----:B------:R-:W-:-:S04]  /*3160*/  @P0 IMAD.HI.U32 R9, R240, c[0x0][0x2bc], RZ ;  /* 0x0000af00f0090a27 */ /* 0x000fc800078e00ff */
[----:B------:R-:W-:Y:S01]  /*3170*/  IMAD.MOV.U32 R8, RZ, RZ, R240 ;  /* 0x000000ffff087224 */ /* 0x000fe200078e00f0 */
[----:B------:R-:W-:-:S04]  /*3180*/  @P0 SHF.R.U32.HI R8, RZ, c[0x0][0x2c0], R9 ;  /* 0x0000b000ff080a19 */ /* 0x000fc80000011609 */
[----:B------:R-:W-:-:S04]  /*3190*/  @!P6 IADD3 R11, P1, R8, UR16, RZ ;  /* 0x00000010080bec10 */ /* 0x000fc8000ff3e0ff */
[----:B------:R-:W-:Y:S02]  /*31a0*/  @!P6 LEA.HI.X.SX32 R9, R8, UR11, 0x1, P1 ;  /* 0x0000000b0809ec11 */ /* 0x000fe400088f0eff */
[----:B------:R-:W-:-:S04]  /*31b0*/  @!P6 LEA R10, P1, R11, c[0x0][0x2a0], 0x2 ;  /* 0x0000a8000b0aea11 */ /* 0x000fc800078210ff */
[----:B------:R-:W-:-:S05]  /*31c0*/  @!P6 LEA.HI.X R11, R11, c[0x0][0x2a4], R9, 0x2, P1 ;  /* 0x0000a9000b0bea11 */ /* 0x000fca00008f1409 */
[----:B------:R2:W3:Y:S01]  /*31d0*/  @!P6 LDG.E R239, [R10.64] ;  /* 0x0000000c0aefe981 */ /* 0x0004e2000c1e1900 */
[----:B------:R-:W-:Y:S01]  /*31e0*/  IMAD.MOV R8, RZ, RZ, -R8 ;  /* 0x000000ffff087224 */ /* 0x000fe200078e0a08 */
[----:B------:R-:W-:Y:S02]  /*31f0*/  SEL R23, RZ, 0x10, P3 ;  /* 0x00000010ff177807 */ /* 0x000fe40001800000 */
[----:B------:R-:W-:Y:S01]  /*3200*/  SHF.L.U64.HI R12, R37, 0x1, R39 ;  /* 0x00000001250c7819 */ /* 0x000fe20000010227 */
[----:B------:R-:W-:Y:S01]  /*3210*/  IMAD R240, R8, c[0x0][0x2b8], R240 ;  /* 0x0000ae0008f07a24 */ /* 0x000fe200078e02f0 */
[----:B------:R-:W-:Y:S02]  /*3220*/  IADD3 R24, -R23, 0x10, RZ ;  /* 0x0000001017187810 */ /* 0x000fe40007ffe1ff */
[----:B------:R-:W-:Y:S02]  /*3230*/  SHF.L.U64.HI R9, R36, 0x1, R38 ;  /* 0x0000000124097819 */ /* 0x000fe40000010226 */
[----:B------:R-:W-:-:S02]  /*3240*/  SHF.R.S32.HI R8, RZ, 0x1f, R240 ;  /* 0x0000001fff087819 */ /* 0x000fc400000114f0 */
[----:B------:R-:W-:-:S03]  /*3250*/  LOP3.LUT R24, R24, 0xf, RZ, 0xc0, !PT ;  /* 0x0000000f18187812 */ /* 0x000fc600078ec0ff */
[----:B------:R-:W-:-:S04]  /*3260*/  IMAD R8, R8, c[0x0][0x1e0], RZ ;  /* 0x0000780008087a24 */ /* 0x000fc800078e02ff */
[C---:B------:R-:W-:Y:S02]  /*3270*/  IMAD R8, R240.reuse, c[0x0][0x1e4], R8 ;  /* 0x00007900f0087a24 */ /* 0x040fe400078e0208 */
[----:B--2---:R-:W-:-:S04]  /*3280*/  IMAD.WIDE.U32 R10, R240, c[0x0][0x1e0], RZ ;  /* 0x00007800f00a7a25 */ /* 0x004fc800078e00ff */
[----:B------:R-:W-:Y:S01]  /*3290*/  IMAD.IADD R11, R11, 0x1, R8 ;  /* 0x000000010b0b7824 */ /* 0x000fe200078e0208 */
[----:B---3--:R-:W-:-:S03]  /*32a0*/  SHF.R.S32.HI R8, RZ, 0x1f, R239 ;  /* 0x0000001fff087819 */ /* 0x008fc600000114ef */
[----:B------:R-:W-:-:S04]  /*32b0*/  IMAD.WIDE.U32 R10, R239, c[0x0][0x1f0], R10 ;  /* 0x00007c00ef0a7a25 */ /* 0x000fc800078e000a */
[----:B------:R-:W-:Y:S01]  /*32c0*/  IMAD R8, R8, c[0x0][0x1f0], RZ ;  /* 0x00007c0008087a24 */ /* 0x000fe200078e02ff */
[----:B------:R-:W-:Y:S02]  /*32d0*/  IADD3 R18, P1, R10, UR20, RZ ;  /* 0x000000140a127c10 */ /* 0x000fe4000ff3e0ff */
[----:B------:R-:W-:Y:S01]  /*32e0*/  SEL R10, RZ, 0x10, P4 ;  /* 0x00000010ff0a7807 */ /* 0x000fe20002000000 */
[----:B------:R-:W-:-:S03]  /*32f0*/  IMAD R8, R239, c[0x0][0x1f4], R8 ;  /* 0x00007d00ef087a24 */ /* 0x000fc600078e0208 */
[----:B------:R-:W-:Y:S02]  /*3300*/  IADD3 R26, -R10, 0x10, RZ ;  /* 0x000000100a1a7810 */ /* 0x000fe40007ffe1ff */
[----:B------:R-:W-:Y:S01]  /*3310*/  IADD3.X R8, R11, UR18, R8, P1, !PT ;  /* 0x000000120b087c10 */ /* 0x000fe20008ffe408 */
[----:B------:R-:W-:Y:S01]  /*3320*/  IMAD.SHL.U32 R11, R37, 0x2, RZ ;  /* 0x00000002250b7824 */ /* 0x000fe200078e00ff */
[----:B------:R-:W-:Y:S02]  /*3330*/  LEA R17, P1, R18, c[0x0][0x1c8], 0x1 ;  /* 0x0000720012117a11 */ /* 0x000fe400078208ff */
[----:B------:R-:W-:Y:S02]  /*3340*/  LOP3.LUT R26, R26, 0xf, RZ, 0xc0, !PT ;  /* 0x0000000f1a1a7812 */ /* 0x000fe400078ec0ff */
[----:B------:R-:W-:Y:S01]  /*3350*/  LEA.HI.X R18, R18, c[0x0][0x1cc], R8, 0x1, P1 ;  /* 0x0000730012127a11 */ /* 0x000fe200008f0c08 */
[----:B------:R-:W2:Y:S01]  /*3360*/  SHFL.IDX PT, R25, R17, 0x3, 0x181f ;  /* 0x00781f0011197f89 */ /* 0x000ea200000e0000 */
[----:B------:R-:W-:-:S03]  /*3370*/  IMAD.SHL.U32 R8, R36, 0x2, RZ ;  /* 0x0000000224087824 */ /* 0x000fc600078e00ff */
[----:B------:R-:W3:Y:S04]  /*3380*/  SHFL.IDX PT, R16, R18, 0x3, 0x181f ;  /* 0x00781f0012107f89 */ /* 0x000ee800000e0000 */
[----:B------:R-:W4:Y:S04]  /*3390*/  SHFL.IDX PT, R21, R17, RZ, 0x181f ;  /* 0x00181fff11157589 */ /* 0x000f2800000e0000 */
[----:B------:R-:W5:Y:S04]  /*33a0*/  SHFL.IDX PT, R19, R17, 0x1, 0x181f ;  /* 0x00381f0011137f89 */ /* 0x000f6800000e0000 */
[----:B------:R-:W1:Y:S04]  /*33b0*/  SHFL.IDX PT, R22, R18, RZ, 0x181f ;  /* 0x00181fff12167589 */ /* 0x000e6800000e0000 */
[----:B------:R-:W1:Y:S04]  /*33c0*/  SHFL.IDX PT, R17, R17, 0x2, 0x181f ;  /* 0x00581f0011117f89 */ /* 0x000e6800000e0000 */
[----:B------:R-:W1:Y:S01]  /*33d0*/  SHFL.IDX PT, R20, R18, 0x1, 0x181f ;  /* 0x00381f0012147f89 */ /* 0x000e6200000e0000 */
[----:B--2---:R-:W-:-:S03]  /*33e0*/  IADD3 R26, P2, P1, R26, R25, R11 ;  /* 0x000000191a1a7210 */ /* 0x004fc6000795e00b */
[----:B------:R-:W2:Y:S01]  /*33f0*/  SHFL.IDX PT, R18, R18, 0x2, 0x181f ;  /* 0x00581f0012127f89 */ /* 0x000ea200000e0000 */
[-C--:B---3--:R-:W-:Y:S02]  /*3400*/  IADD3.X R27, RZ, R16.reuse, R12, P2, P1 ;  /* 0x00000010ff1b7210 */ /* 0x088fe400017e240c */
[----:B------:R-:W-:Y:S02]  /*3410*/  IADD3 R24, P2, P1, R24, R25, R8 ;  /* 0x0000001918187210 */ /* 0x000fe4000795e008 */
[CC--:B----4-:R-:W-:Y:S02]  /*3420*/  IADD3 R28, P5, R21.reuse, R11.reuse, RZ ;  /* 0x0000000b151c7210 */ /* 0x0d0fe40007fbe0ff */
[--C-:B------:R-:W-:Y:S02]  /*3430*/  IADD3.X R25, RZ, R16, R9.reuse, P2, P1 ;  /* 0x00000010ff197210 */ /* 0x100fe400017e2409 */
[-C--:B-1----:R-:W-:Y:S02]  /*3440*/  IADD3 R32, P2, R21, R8.reuse, RZ ;  /* 0x0000000815207210 */ /* 0x082fe40007f5e0ff */
[CC--:B-----5:R-:W-:Y:S01]  /*3450*/  IADD3 R30, P1, R19.reuse, R11.reuse, RZ ;  /* 0x0000000b131e7210 */ /* 0x0e0fe20007f3e0ff */
[C---:B------:R-:W-:Y:S01]  /*3460*/  IMAD.X R29, R22.reuse, 0x1, R12, P5 ;  /* 0x00000001161d7824 */ /* 0x040fe200028e060c */
[----:B------:R-:W-:Y:S01]  /*3470*/  IADD3 R16, P5, R19, R8, RZ ;  /* 0x0000000813107210 */ /* 0x000fe20007fbe0ff */
[----:B------:R-:W-:Y:S01]  /*3480*/  IMAD.X R33, R22, 0x1, R9, P2 ;  /* 0x0000000116217824 */ /* 0x000fe200010e0609 */
[----:B------:R-:W-:-:S02]  /*3490*/  IADD3 R34, P2, R17, R11, RZ ;  /* 0x0000000b11227210 */ /* 0x000fc40007f5e0ff */
[----:B------:R1:W-:Y:S01]  /*34a0*/  LDGSTS.E.BYPASS.LTC128B.128 [R241+0x8100], [R28.64], !P4 ;  /* 0x081000001cf17fae */ /* 0x0003e2000e101d4c */
[C-C-:B------:R-:W-:Y:S01]  /*34b0*/  IMAD.X R31, R20.reuse, 0x1, R12.reuse, P1 ;  /* 0x00000001141f7824 */ /* 0x140fe200008e060c */
[----:B------:R-:W-:Y:S01]  /*34c0*/  IADD3 R8, P1, R17, R8, RZ ;  /* 0x0000000811087210 */ /* 0x000fe20007f3e0ff */
[--C-:B------:R-:W-:Y:S01]  /*34d0*/  IMAD.X R17, R20, 0x1, R9.reuse, P5 ;  /* 0x0000000114117824 */ /* 0x100fe200028e0609 */
[----:B------:R-:W-:Y:S01]  /*34e0*/  ISETP.NE.U32.AND P5, PT, R10, RZ, PT ;  /* 0x000000ff0a00720c */ /* 0x000fe20003fa5070 */
[C---:B--2---:R-:W-:Y:S01]  /*34f0*/  IMAD.X R35, R18.reuse, 0x1, R12, P2 ;  /* 0x0000000112237824 */ /* 0x044fe200010e060c */
[----:B------:R-:W-:Y:S01]  /*3500*/  ISETP.NE.U32.AND P2, PT, R23, RZ, PT ;  /* 0x000000ff1700720c */ /* 0x000fe20003f45070 */
[----:B------:R-:W-:Y:S01]  /*3510*/  IMAD.X R9, R18, 0x1, R9, P1 ;  /* 0x0000000112097824 */ /* 0x000fe200008e0609 */
[----:B------:R1:W-:Y:S04]  /*3520*/  LDGSTS.E.BYPASS.LTC128B.128 [R241+0xc100], [R32.64], !P3 ;  /* 0x0c10000020f17fae */ /* 0x0003e8000d901d4c */
[----:B------:R1:W-:Y:S04]  /*3530*/  LDGSTS.E.BYPASS.LTC128B.128 [R241+0x9100], [R30.64], !P4 ;  /* 0x091000001ef17fae */ /* 0x0003e8000e101d4c */
[----:B------:R1:W-:Y:S04]  /*3540*/  LDGSTS.E.BYPASS.LTC128B.128 [R241+0xd100], [R16.64], !P3 ;  /* 0x0d10000010f17fae */ /* 0x0003e8000d901d4c */
[----:B------:R1:W-:Y:S04]  /*3550*/  LDGSTS.E.BYPASS.LTC128B.128 [R241+0xa100], [R34.64], !P4 ;  /* 0x0a10000022f17fae */ /* 0x0003e8000e101d4c */
[----:B------:R1:W-:Y:S04]  /*3560*/  LDGSTS.E.BYPASS.LTC128B.128 [R241+0xe100], [R8.64], !P3 ;  /* 0x0e10000008f17fae */ /* 0x0003e8000d901d4c */
[----:B------:R1:W-:Y:S04]  /*3570*/  LDGSTS.E.BYPASS.LTC128B.128.ZFILL [R241+0xb100], [R26.64], P5 ;  /* 0x0b1000001af17fae */ /* 0x0003e8000a941d4c */
[----:B------:R1:W-:Y:S02]  /*3580*/  LDGSTS.E.BYPASS.LTC128B.128.ZFILL [R241+0xf100], [R24.64], P2 ;  /* 0x0f10000018f17fae */ /* 0x0003e40009141d4c */
.L_x_4:
[----:B--234-:R-:W-:Y:S01]  /*3590*/  LOP3.LUT R6, R6, 0xffffffe0, RZ, 0xc0, !PT ;  /* 0xffffffe006067812 */ /* 0x01cfe200078ec0ff */
[----:B-1----:R-:W-:Y:S01]  /*35a0*/  IMAD.MOV.U32 R17, RZ, RZ, -0x2 ;  /* 0xfffffffeff117424 */ /* 0x002fe200078e00ff */
[----:B------:R-:W-:Y:S01]  /*35b0*/  UIADD3 UR6, UR7, -0x2, URZ ;  /* 0xfffffffe07067890 */ /* 0x000fe2000fffe03f */
[----:B------:R-:W-:Y:S01]  /*35c0*/  IMAD.SHL.U32 R236, R4, 0x2, RZ ;  /* 0x0000000204ec7824 */ /* 0x000fe200078e00ff */
[----:B------:R-:W0:Y:S01]  /*35d0*/  LDGDEPBAR ;  /* 0x00000000000079af */ /* 0x000e220000000000 */
[----:B------:R-:W-:Y:S01]  /*35e0*/  IMAD.IADD R6, R5, 0x1, -R6 ;  /* 0x0000000105067824 */ /* 0x000fe200078e0a06 */
[----:B------:R-:W-:Y:S01]  /*35f0*/  UISETP.GE.AND UP0, UPT, UR6, UR8, UPT ;  /* 0x000000080600728c */ /* 0x000fe2000bf06270 */
[--C-:B------:R-:W-:Y:S01]  /*3600*/  IMAD R234, R2, 0x2, R236.reuse ;  /* 0x0000000202ea7824 */ /* 0x100fe200078e02ec */
[----:B------:R-:W-:Y:S01]  /*3610*/  LDSM.16.MT88.4 R124, [R236+0x100] ;  /* 0x00010000ec7c783b */ /* 0x000fe20000004200 */
[C---:B------:R-:W-:Y:S01]  /*3620*/  IMAD R233, R0.reuse, 0x2, R236 ;  /* 0x0000000200e97824 */ /* 0x040fe200078e02ec */
[----:B------:R-:W-:Y:S01]  /*3630*/  SHF.R.S32.HI R5, RZ, 0x1f, R6 ;  /* 0x0000001fff057819 */ /* 0x000fe20000011406 */
[----:B------:R-:W-:Y:S01]  /*3640*/  IMAD R232, R0, 0x2, R234 ;  /* 0x0000000200e87824 */ /* 0x000fe200078e02ea */
[----:B------:R-:W-:Y:S02]  /*3650*/  LDSM.16.MT88.4 R116, [R234+0x100] ;  /* 0x00010000ea74783b */ /* 0x000fe40000004200 */
[----:B------:R-:W-:-:S02]  /*3660*/  LEA.HI R5, R5, R6, RZ, 0x2 ;  /* 0x0000000605057211 */ /* 0x000fc400078f10ff */
[----:B------:R-:W-:Y:S02]  /*3670*/  LDSM.16.MT88.4 R100, [R232+0x100] ;  /* 0x00010000e864783b */ /* 0x000fe40000004200 */
[----:B------:R-:W-:Y:S02]  /*3680*/  LOP3.LUT R5, R5, 0x7ffffffc, RZ, 0xc0, !PT ;  /* 0x7ffffffc05057812 */ /* 0x000fe400078ec0ff */
[----:B------:R-:W-:Y:S03]  /*3690*/  LDSM.16.MT88.4 R108, [R233+0x100] ;  /* 0x00010000e96c783b */ /* 0x000fe60000004200 */
[----:B------:R-:W-:Y:S01]  /*36a0*/  IMAD.IADD R5, R6, 0x1, -R5 ;  /* 0x0000000106057824 */ /* 0x000fe200078e0a05 */
[----:B------:R-:W-:Y:S03]  /*36b0*/  LDSM.16.MT88.4 R76, [R233+0x4100] ;  /* 0x00410000e94c783b */ /* 0x000fe60000004200 */
[----:B------:R-:W-:Y:S01]  /*36c0*/  IMAD R17, R5, R17, UR15 ;  /* 0x0000000f05117e24 */ /* 0x000fe2000f8e0211 */
[----:B------:R-:W-:Y:S04]  /*36d0*/  LDSM.16.MT88.4 R24, [R236+0x900] ;  /* 0x00090000ec18783b */ /* 0x000fe80000004200 */
[C---:B------:R-:W-:Y:S01]  /*36e0*/  ISETP.GT.AND P2, PT, R17.reuse, RZ, PT ;  /* 0x000000ff1100720c */ /* 0x040fe20003f44270 */
[----:B------:R-:W-:Y:S01]  /*36f0*/  LDSM.16.MT88.4 R20, [R234+0x900] ;  /* 0x00090000ea14783b */ /* 0x000fe20000004200 */
[----:B------:R-:W-:-:S02]  /*3700*/  ISETP.GT.AND P1, PT, R17, 0x1, PT ;  /* 0x000000011100780c */ /* 0x000fc40003f24270 */
[----:B------:R-:W-:Y:S01]  /*3710*/  ISETP.GT.AND P5, PT, R17, 0x8, PT ;  /* 0x000000081100780c */ /* 0x000fe20003fa4270 */
[----:B------:R-:W-:Y:S01]  /*3720*/  LDSM.16.MT88.4 R32, [R234+0x4900] ;  /* 0x00490000ea20783b */ /* 0x000fe20000004200 */
[----:B------:R-:W-:Y:S02]  /*3730*/  FSEL R3, R3, -INF , P2 ;  /* 0xff80000003037808 */ /* 0x000fe40001000000 */
[----:B------:R-:W-:Y:S02]  /*3740*/  FSEL R16, R7, -INF , P1 ;  /* 0xff80000007107808 */ /* 0x000fe40000800000 */
[----:B------:R-:W-:Y:S02]  /*3750*/  FSEL R84, R84, -INF , P2 ;  /* 0xff80000054547808 */ /* 0x000fe40001000000 */
[----:B------:R-:W-:Y:S02]  /*3760*/  ISETP.GT.AND P2, PT, R17, 0x9, PT ;  /* 0x000000091100780c */ /* 0x000fe40003f44270 */
[----:B------:R-:W-:-:S02]  /*3770*/  FSEL R68, R68, -INF , P5 ;  /* 0xff80000044447808 */ /* 0x000fc40002800000 */
[----:B------:R-:W-:Y:S02]  /*3780*/  FMNMX.FTZ R18, R3, R16, !PT ;  /* 0x0000001003127209 */ /* 0x000fe40007810000 */
[----:B------:R-:W-:Y:S02]  /*3790*/  FSEL R85, R85, -INF , P1 ;  /* 0xff80000055557808 */ /* 0x000fe40000800000 */
[----:B------:R-:W-:Y:S02]  /*37a0*/  ISETP.GT.AND P1, PT, R17, 0x10, PT ;  /* 0x000000101100780c */ /* 0x000fe40003f24270 */
[----:B------:R-:W-:Y:S02]  /*37b0*/  FSEL R69, R69, -INF , P2 ;  /* 0xff80000045457808 */ /* 0x000fe40001000000 */
[----:B------:R-:W-:Y:S02]  /*37c0*/  FMNMX.FTZ R18, R68, R18, !PT ;  /* 0x0000001244127209 */ /* 0x000fe40007810000 */
[----:B------:R-:W-:-:S02]  /*37d0*/  FSEL R86, R86, -INF , P5 ;  /* 0xff80000056567808 */ /* 0x000fc40002800000 */
[----:B------:R-:W-:Y:S02]  /*37e0*/  ISETP.GT.AND P5, PT, R17, 0x11, PT ;  /* 0x000000111100780c */ /* 0x000fe40003fa4270 */
[----:B------:R-:W-:Y:S02]  /*37f0*/  FSEL R7, R70, -INF , P1 ;  /* 0xff80000046077808 */ /* 0x000fe40000800000 */
[----:B------:R-:W-:Y:S02]  /*3800*/  FMNMX.FTZ R18, R69, R18, !PT ;  /* 0x0000001245127209 */ /* 0x000fe40007810000 */
        /* <DEDUP_REMOVED lines=8> */
[----:B------:R-:W-:-:S02]  /*3890*/  FMNMX.FTZ R19, R84, R85, !PT ;  /* 0x0000005554137209 */ /* 0x000fc40007810000 */
[----:B------:R-:W-:Y:S02]  /*38a0*/  FSEL R10, R93, -INF , P5 ;  /* 0xff8000005d0a7808 */ /* 0x000fe40002800000 */
[----:B------:R-:W-:Y:S02]  /*38b0*/  ISETP.GT.AND P5, PT, R17, 0x20, PT ;  /* 0x000000201100780c */ /* 0x000fe40003fa4270 */
[----:B------:R-:W-:Y:S02]  /*38c0*/  FSEL R12, R61, -INF , P1 ;  /* 0xff8000003d0c7808 */ /* 0x000fe40000800000 */
[----:B------:R-:W-:Y:S02]  /*38d0*/  FMNMX.FTZ R18, R6, R18, !PT ;  /* 0x0000001206127209 */ /* 0x000fe40007810000 */
[----:B------:R-:W-:Y:S02]  /*38e0*/  FMNMX.FTZ R19, R86, R19, !PT ;  /* 0x0000001356137209 */ /* 0x000fe40007810000 */
[----:B------:R-:W-:-:S02]  /*38f0*/  FSEL R9, R62, -INF , P2 ;  /* 0xff8000003e097808 */ /* 0x000fc40001000000 */
[----:B------:R-:W-:Y:S02]  /*3900*/  ISETP.GT.AND P2, PT, R17, 0x21, PT ;  /* 0x000000211100780c */ /* 0x000fe40003f44270 */
[----:B------:R-:W-:Y:S02]  /*3910*/  FSEL R30, R56, -INF , P5 ;  /* 0xff800000381e7808 */ /* 0x000fe40002800000 */
[----:B------:R-:W-:Y:S02]  /*3920*/  FMNMX.FTZ R18, R12, R18, !PT ;  /* 0x000000120c127209 */ /* 0x000fe40007810000 */
[----:B------:R-:W-:Y:S02]  /*3930*/  FMNMX.FTZ R19, R87, R19, !PT ;  /* 0x0000001357137209 */ /* 0x000fe40007810000 */
[----:B------:R-:W-:Y:S02]  /*3940*/  FSEL R8, R63, -INF , P1 ;  /* 0xff8000003f087808 */ /* 0x000fe40000800000 */
[----:B------:R-:W-:-:S02]  /*3950*/  ISETP.GT.AND P1, PT, R17, 0x28, PT ;  /* 0x000000281100780c */ /* 0x000fc40003f24270 */
[----:B------:R-:W-:Y:S02]  /*3960*/  FSEL R28, R57, -INF , P2 ;  /* 0xff800000391c7808 */ /* 0x000fe40001000000 */
[----:B------:R-:W-:Y:S02]  /*3970*/  FMNMX.FTZ R18, R30, R18, !PT ;  /* 0x000000121e127209 */ /* 0x000fe40007810000 */
[----:B------:R-:W-:Y:S02]  /*3980*/  FMNMX.FTZ R19, R11, R19, !PT ;  /* 0x000000130b137209 */ /* 0x000fe40007810000 */
[----:B------:R-:W-:Y:S02]  /*3990*/  FSEL R41, R58, -INF , P5 ;  /* 0xff8000003a297808 */ /* 0x000fe40002800000 */
[----:B------:R-:W-:Y:S02]  /*39a0*/  ISETP.GT.AND P5, PT, R17, 0x29, PT ;  /* 0x000000291100780c */ /* 0x000fe40003fa4270 */
[----:B------:R-:W-:-:S02]  /*39b0*/  FSEL R29, R64, -INF , P1 ;  /* 0xff800000401d7808 */ /* 0x000fc40000800000 */
[----:B------:R-:W-:Y:S02]  /*39c0*/  FMNMX.FTZ R18, R28, R18, !PT ;  /* 0x000000121c127209 */ /* 0x000fe40007810000 */
[----:B------:R-:W-:Y:S02]  /*39d0*/  FMNMX.FTZ R19, R10, R19, !PT ;  /* 0x000000130a137209 */ /* 0x000fe40007810000 */
[----:B------:R-:W-:Y:S02]  /*39e0*/  FSEL R182, R59, -INF , P2 ;  /* 0xff8000003bb67808 */ /* 0x000fe40001000000 */
[----:B------:R-:W-:Y:S02]  /*39f0*/  ISETP.GT.AND P2, PT, R17, 0x30, PT ;  /* 0x000000301100780c */ /* 0x000fe40003f44270 */
[----:B------:R-:W-:Y:S02]  /*3a00*/  FSEL R44, R65, -INF , P5 ;  /* 0xff800000412c7808 */ /* 0x000fe40002800000 */
[----:B------:R-:W-:-:S02]  /*3a10*/  FMNMX.FTZ R18, R29, R18, !PT ;  /* 0x000000121d127209 */ /* 0x000fc40007810000 */
[----:B------:R-:W-:Y:S02]  /*3a20*/  FMNMX.FTZ R19, R9, R19, !PT ;  /* 0x0000001309137209 */ /* 0x000fe40007810000 */
[----:B------:R-:W-:Y:S02]  /*3a30*/  FSEL R40, R94, -INF , P1 ;  /* 0xff8000005e287808 */ /* 0x000fe40000800000 */
[----:B------:R-:W-:Y:S01]  /*3a40*/  ISETP.GT.AND P1, PT, R17, 0x31, PT ;  /* 0x000000311100780c */ /* 0x000fe20003f24270 */
[----:B------:R-:W-:Y:S01]  /*3a50*/  LDSM.16.MT88.4 R92, [R236+0x4100] ;  /* 0x00410000ec5c783b */ /* 0x000fe20000004200 */
        /* <DEDUP_REMOVED lines=9> */
[C---:B------:R-:W-:Y:S02]  /*3af0*/  ISETP.GT.AND P2, PT, R17.reuse, 0x39, PT ;  /* 0x000000391100780c */ /* 0x040fe40003f44270 */
        /* <DEDUP_REMOVED lines=84> */
[----:B------:R-:W-:Y:S02]  /*4040*/  FMNMX.FTZ R17, R134, R18, !PT ;  /* 0x0000001286117209 */ /* 0x000fe40007810000 */
[----:B------:R-:W-:Y:S02]  /*4050*/  FMNMX.FTZ R19, R150, R19, !PT ;  /* 0x0000001396137209 */ /* 0x000fe40007810000 */
[----:B------:R-:W-:Y:S02]  /*4060*/  FMNMX.FTZ R17, R67, R17, !PT ;  /* 0x0000001143117209 */ /* 0x000fe40007810000 */
[----:B------:R-:W-:Y:S02]  /*4070*/  FMNMX.FTZ R19, R149, R19, !PT ;  /* 0x0000001395137209 */ /* 0x000fe40007810000 */
[----:B------:R-:W-:Y:S01]  /*4080*/  FSEL R65, R13, -INF , P5 ;  /* 0xff8000000d417808 */ /* 0x000fe20002800000 */
[----:B------:R-:W1:Y:S01]  /*4090*/  SHFL.BFLY PT, R18, R17, 0x2, 0x1f ;  /* 0x0c401f0011127f89 */ /* 0x000e6200000e0000 */
[----:B------:R-:W-:-:S02]  /*40a0*/  FMNMX.FTZ R13, R66, R19, !PT ;  /* 0x00000013420d7209 */ /* 0x000fc40007810000 */
[----:B------:R-:W-:Y:S02]  /*40b0*/  FSEL R64, R15, -INF , P2 ;  /* 0xff8000000f407808 */ /* 0x000fe40001000000 */
[----:B------:R-:W-:Y:S02]  /*40c0*/  FMNMX.FTZ R13, R65, R13, !PT ;  /* 0x0000000d410d7209 */ /* 0x000fe40007810000 */
[----:B------:R-:W-:Y:S02]  /*40d0*/  FSEL R62, R14, -INF , P1 ;  /* 0xff8000000e3e7808 */ /* 0x000fe40000800000 */
[----:B------:R-:W-:-:S04]  /*40e0*/  FMNMX.FTZ R13, R64, R13, !PT ;  /* 0x0000000d400d7209 */ /* 0x000fc80007810000 */
[----:B------:R-:W-:-:S05]  /*40f0*/  FMNMX.FTZ R14, R62, R13, !PT ;  /* 0x0000000d3e0e7209 */ /* 0x000fca0007810000 */
[----:B------:R-:W2:Y:S01]  /*4100*/  SHFL.BFLY PT, R13, R14, 0x2, 0x1f ;  /* 0x0c401f000e0d7f89 */ /* 0x000ea200000e0000 */
[----:B-1----:R-:W-:-:S05]  /*4110*/  FMNMX.FTZ R18, R17, R18, !PT ;  /* 0x0000001211127209 */ /* 0x002fca0007810000 */
[----:B------:R-:W1:Y:S01]  /*4120*/  SHFL.BFLY PT, R132, R18, 0x1, 0x1f ;  /* 0x0c201f0012847f89 */ /* 0x000e6200000e0000 */
[----:B--2---:R-:W-:-:S05]  /*4130*/  FMNMX.FTZ R14, R14, R13, !PT ;  /* 0x0000000d0e0e7209 */ /* 0x004fca0007810000 */
[----:B------:R-:W2:Y:S01]  /*4140*/  SHFL.BFLY PT, R13, R14, 0x1, 0x1f ;  /* 0x0c201f000e0d7f89 */ /* 0x000ea200000e0000 */
[----:B-1----:R-:W-:-:S04]  /*4150*/  FMNMX.FTZ R132, R18, R132, !PT ;  /* 0x0000008412847209 */ /* 0x002fc80007810000 */
[C---:B------:R-:W-:Y:S01]  /*4160*/  FSETP.NEU.FTZ.AND P1, PT, R132.reuse, -INF , PT ;  /* 0xff8000008400780b */ /* 0x040fe20003f3d000 */
[----:B------:R-:W-:-:S05]  /*4170*/  FMUL.FTZ R133, R132, c[0x0][0x2d0] ;  /* 0x0000b40084857a20 */ /* 0x000fca0000410000 */
[----:B------:R-:W-:-:S05]  /*4180*/  FSEL R133, R133, RZ, P1 ;  /* 0x000000ff85857208 */ /* 0x000fca0000800000 */
[--C-:B------:R-:W-:Y:S02]  /*4190*/  FFMA.FTZ R58, R3, c[0x0][0x2d0], -R133.reuse ;  /* 0x0000b400033a7a23 */ /* 0x100fe40000010885 */
[--C-:B------:R-:W-:Y:S01]  /*41a0*/  FFMA.FTZ R57, R16, c[0x0][0x2d0], -R133.reuse ;  /* 0x0000b40010397a23 */ /* 0x100fe20000010885 */
[----:B--2---:R-:W-:Y:S01]  /*41b0*/  FMNMX.FTZ R3, R13, R14, !PT ;  /* 0x0000000e0d037209 */ /* 0x004fe20007810000 */
[--C-:B------:R-:W-:Y:S01]  /*41c0*/  FFMA.FTZ R56, R68, c[0x0][0x2d0], -R133.reuse ;  /* 0x0000b40044387a23 */ /* 0x100fe20000010885 */
[----:B------:R-:W-:Y:S01]  /*41d0*/  LDSM.16.MT88.4 R16, [R233+0x900] ;  /* 0x00090000e910783b */ /* 0x000fe20000004200 */
[--C-:B------:R-:W-:Y:S01]  /*41e0*/  FFMA.FTZ R52, R69, c[0x0][0x2d0], -R133.reuse ;  /* 0x0000b40045347a23 */ /* 0x100fe20000010885 */
[C---:B------:R-:W-:Y:S01]  /*41f0*/  FSETP.NEU.FTZ.AND P1, PT, R3.reuse, -INF , PT ;  /* 0xff8000000300780b */ /* 0x040fe20003f3d000 */
[----:B------:R-:W-:Y:S01]  /*4200*/  FMUL.FTZ R63, R3, c[0x0][0x2d0] ;  /* 0x0000b400033f7a20 */ /* 0x000fe20000410000 */
[----:B------:R-:W-:Y:S01]  /*4210*/  MUFU.EX2 R58, R58 ;  /* 0x0000003a003a7308 */ /* 0x000fe20000000800 */
[----:B------:R-:W-:-:S02]  /*4220*/  FFMA.FTZ R55, R7, c[0x0][0x2d0], -R133 ;  /* 0x0000b40007377a23 */ /* 0x000fc40000010885 */
[--C-:B------:R-:W-:Y:S01]  /*4230*/  FFMA.FTZ R51, R5, c[0x0][0x2d0], -R133.reuse ;  /* 0x0000b40005337a23 */ /* 0x100fe20000010885 */
[----:B------:R-:W-:Y:S01]  /*4240*/  FSEL R63, R63, RZ, P1 ;  /* 0x000000ff3f3f7208 */ /* 0x000fe20000800000 */
[----:B------:R-:W-:Y:S01]  /*4250*/  FFMA.FTZ R50, R6, c[0x0][0x2d0], -R133 ;  /* 0x0000b40006327a23 */ /* 0x000fe20000010885 */
[----:B------:R-:W-:Y:S01]  /*4260*/  PLOP3.LUT P1, PT, PT, PT, UP0, 0x80, 0x0 ;  /* 0x000000000000781c */ /* 0x000fe20003f2f008 */
[----:B------:R-:W-:Y:S01]  /*4270*/  LDSM.16.MT88.4 R4, [R232+0x4100] ;  /* 0x00410000e804783b */ /* 0x000fe20000004200 */
[----:B------:R-:W1:Y:S01]  /*4280*/  MUFU.EX2 R57, R57 ;  /* 0x0000003900397308 */ /* 0x000e620000000800 */
[--C-:B------:R-:W-:Y:S02]  /*4290*/  FFMA.FTZ R61, R84, c[0x0][0x2d0], -R63.reuse ;  /* 0x0000b400543d7a23 */ /* 0x100fe4000001083f */
[--C-:B------:R-:W-:Y:S02]  /*42a0*/  FFMA.FTZ R60, R85, c[0x0][0x2d0], -R63.reuse ;  /* 0x0000b400553c7a23 */ /* 0x100fe4000001083f */
[----:B------:R-:W-:-:S02]  /*42b0*/  FFMA.FTZ R59, R86, c[0x0][0x2d0], -R63 ;  /* 0x0000b400563b7a23 */ /* 0x000fc4000001083f */
[----:B------:R-:W-:Y:S01]  /*42c0*/  FFMA.FTZ R53, R87, c[0x0][0x2d0], -R63 ;  /* 0x0000b40057357a23 */ /* 0x000fe2000001083f */
[----:B------:R-:W-:Y:S01]  /*42d0*/  MUFU.EX2 R56, R56 ;  /* 0x0000003800387308 */ /* 0x000fe20000000800 */
[----:B------:R-:W2:Y:S01]  /*42e0*/  LDSM.16.MT88.4 R84, [R234+0x4100] ;  /* 0x00410000ea54783b */ /* 0x000ea20000004200 */
[----:B------:R-:W-:Y:S02]  /*42f0*/  FFMA.FTZ R47, R12, c[0x0][0x2d0], -R133 ;  /* 0x0000b4000c2f7a23 */ /* 0x000fe40000010885 */
[--C-:B------:R-:W-:Y:S01]  /*4300*/  FFMA.FTZ R54, R11, c[0x0][0x2d0], -R63.reuse ;  /* 0x0000b4000b367a23 */ /* 0x100fe2000001083f */
[----:B------:R-:W3:Y:S01]  /*4310*/  LDSM.16.MT88.4 R12, [R232+0x900] ;  /* 0x00090000e80c783b */ /* 0x000ee20000004200 */
[--C-:B------:R-:W-:Y:S02]  /*4320*/  FFMA.FTZ R49, R10, c[0x0][0x2d0], -R63.reuse ;  /* 0x0000b4000a317a23 */ /* 0x100fe4000001083f */
[----:B------:R-:W4:Y:S01]  /*4330*/  MUFU.EX2 R52, R52 ;  /* 0x0000003400347308 */ /* 0x000f220000000800 */
[--C-:B------:R-:W-:Y:S01]  /*4340*/  FFMA.FTZ R48, R9, c[0x0][0x2d0], -R63.reuse ;  /* 0x0000b40009307a23 */ /* 0x100fe2000001083f */
[----:B-1----:R-:W-:Y:S01]  /*4350*/  F2FP.PACK_AB R68, R57, R58 ;  /* 0x0000003a3944723e */ /* 0x002fe200000000ff */
[----:B------:R-:W-:-:S02]  /*4360*/  FFMA.FTZ R45, R8, c[0x0][0x2d0], -R63 ;  /* 0x0000b400082d7a23 */ /* 0x000fc4000001083f */
[----:B------:R-:W1:Y:S01]  /*4370*/  LDSM.16.MT88.4 R8, [R236+0x4900] ;  /* 0x00490000ec08783b */ /* 0x000e620000004200 */
[--C-:B------:R-:W-:Y:S02]  /*4380*/  FFMA.FTZ R46, R30, c[0x0][0x2d0], -R133.reuse ;  /* 0x0000b4001e2e7a23 */ /* 0x100fe40000010885 */
[----:B------:R-:W-:Y:S01]  /*4390*/  MUFU.EX2 R61, R61 ;  /* 0x0000003d003d7308 */ /* 0x000fe20000000800 */
[--C-:B------:R-:W-:Y:S02]  /*43a0*/  FFMA.FTZ R43, R28, c[0x0][0x2d0], -R133.reuse ;  /* 0x0000b4001c2b7a23 */ /* 0x100fe40000010885 */
[--C-:B------:R-:W-:Y:S02]  /*43b0*/  FFMA.FTZ R42, R29, c[0x0][0x2d0], -R133.reuse ;  /* 0x0000b4001d2a7a23 */ /* 0x100fe40000010885 */
[----:B------:R-:W5:Y:S01]  /*43c0*/  LDSM.16.MT88.4 R28, [R233+0x4900] ;  /* 0x00490000e91c783b */ /* 0x000f620000004200 */
[----:B------:R-:W-:Y:S02]  /*43d0*/  FFMA.FTZ R2, R44, c[0x0][0x2d0], -R133 ;  /* 0x0000b4002c027a23 */ /* 0x000fe40000010885 */
[----:B------:R-:W2:Y:S01]  /*43e0*/  MUFU.EX2 R60, R60 ;  /* 0x0000003c003c7308 */ /* 0x000ea20000000800 */
[----:B----4-:R-:W-:Y:S01]  /*43f0*/  F2FP.PACK_AB R70, R52, R56 ;  /* 0x000000383446723e */ /* 0x010fe200000000ff */
[----:B------:R-:W-:-:S02]  /*4400*/  FFMA.FTZ R44, R41, c[0x0][0x2d0], -R63 ;  /* 0x0000b400292c7a23 */ /* 0x000fc4000001083f */
[--C-:B------:R-:W-:Y:S02]  /*4410*/  FFMA.FTZ R41, R182, c[0x0][0x2d0], -R63.reuse ;  /* 0x0000b400b6297a23 */ /* 0x100fe4000001083f */
[--C-:B------:R-:W-:Y:S02]  /*4420*/  FFMA.FTZ R40, R40, c[0x0][0x2d0], -R63.reuse ;  /* 0x0000b40028287a23 */ /* 0x100fe4000001083f */
[----:B------:R-:W-:Y:S01]  /*4430*/  MUFU.EX2 R59, R59 ;  /* 0x0000003b003b7308 */ /* 0x000fe20000000800 */
[----:B------:R-:W-:Y:S02]  /*4440*/  FFMA.FTZ R0, R181, c[0x0][0x2d0], -R63 ;  /* 0x0000b400b5007a23 */ /* 0x000fe4000001083f */
[--C-:B------:R-:W-:Y:S02]  /*4450*/  FFMA.FTZ R145, R145, c[0x0][0x2d0], -R133.reuse ;  /* 0x0000b40091917a23 */ /* 0x100fe40000010885 */
[--C-:B------:R-:W-:Y:S02]  /*4460*/  FFMA.FTZ R146, R146, c[0x0][0x2d0], -R133.reuse ;  /* 0x0000b40092927a23 */ /* 0x100fe40000010885 */
[--C-:B------:R-:W-:Y:S01]  /*4470*/  FFMA.FTZ R148, R148, c[0x0][0x2d0], -R133.reuse ;  /* 0x0000b40094947a23 */ /* 0x100fe20000010885 */
[----:B------:R-:W4:Y:S01]  /*4480*/  MUFU.EX2 R53, R53 ;  /* 0x0000003500357308 */ /* 0x000f220000000800 */
[----:B--2---:R-:W-:Y:S01]  /*4490*/  F2FP.PACK_AB R69, R60, R61 ;  /* 0x0000003d3c45723e */ /* 0x004fe200000000ff */
[----:B------:R-:W-:-:S02]  /*44a0*/  FFMA.FTZ R147, R147, c[0x0][0x2d0], -R133 ;  /* 0x0000b40093937a23 */ /* 0x000fc40000010885 */
[--C-:B------:R-:W-:Y:S02]  /*44b0*/  FFMA.FTZ R151, R151, c[0x0][0x2d0], -R63.reuse ;  /* 0x0000b40097977a23 */ /* 0x100fe4000001083f */
[--C-:B------:R-:W-:Y:S02]  /*44c0*/  FFMA.FTZ R152, R152, c[0x0][0x2d0], -R63.reuse ;  /* 0x0000b40098987a23 */ /* 0x100fe4000001083f */
[----:B------:R-:W-:Y:S01]  /*44d0*/  MUFU.EX2 R55, R55 ;  /* 0x0000003700377308 */ /* 0x000fe20000000800 */
[--C-:B------:R-:W-:Y:S02]  /*44e0*/  FFMA.FTZ R153, R153, c[0x0][0x2d0], -R63.reuse ;  /* 0x0000b40099997a23 */ /* 0x100fe4000001083f */
[----:B------:R-:W-:Y:S02]  /*44f0*/  FFMA.FTZ R154, R154, c[0x0][0x2d0], -R63 ;  /* 0x0000b4009a9a7a23 */ /* 0x000fe4000001083f */
[--C-:B------:R-:W-:Y:S02]  /*4500*/  FFMA.FTZ R161, R161, c[0x0][0x2d0], -R133.reuse ;  /* 0x0000b400a1a17a23 */ /* 0x100fe40000010885 */
[--C-:B------:R-:W-:Y:S01]  /*4510*/  FFMA.FTZ R162, R162, c[0x0][0x2d0], -R133.reuse ;  /* 0x0000b400a2a27a23 */ /* 0x100fe20000010885 */
[----:B----4-:R-:W-:Y:S01]  /*4520*/  F2FP.PACK_AB R71, R53, R59 ;  /* 0x0000003b3547723e */ /* 0x010fe200000000ff */
[----:B------:R-:W2:Y:S01]  /*4530*/  MUFU.EX2 R51, R51 ;  /* 0x0000003300337308 */ /* 0x000ea20000000800 */
[----:B------:R-:W-:-:S02]  /*4540*/  FFMA.FTZ R164, R164, c[0x0][0x2d0], -R133 ;  /* 0x0000b400a4a47a23 */ /* 0x000fc40000010885 */
[----:B------:R-:W-:Y:S02]  /*4550*/  FFMA.FTZ R163, R163, c[0x0][0x2d0], -R133 ;  /* 0x0000b400a3a37a23 */ /* 0x000fe40000010885 */
[--C-:B------:R-:W-:Y:S01]  /*4560*/  FFMA.FTZ R166, R166, c[0x0][0x2d0], -R63.reuse ;  /* 0x0000b400a6a67a23 */ /* 0x100fe2000001083f */
[C---:B------:R-:W-:Y:S01]  /*4570*/  HMMA.16816.F32 R104, R68.reuse, R100, RZ ;  /* 0x000000644468723c */ /* 0x040fe200000018ff */
[--C-:B------:R-:W-:Y:S01]  /*4580*/  FFMA.FTZ R167, R167, c[0x0][0x2d0], -R63.reuse ;  /* 0x0000b400a7a77a23 */ /* 0x100fe2000001083f */
[----:B------:R-:W-:Y:S01]  /*4590*/  MUFU.EX2 R50, R50 ;  /* 0x0000003200327308 */ /* 0x000fe20000000800 */
[--C-:B------:R-:W-:Y:S02]  /*45a0*/  FFMA.FTZ R169, R169, c[0x0][0x2d0], -R63.reuse ;  /* 0x0000b400a9a97a23 */ /* 0x100fe4000001083f */
[----:B------:R-:W-:Y:S02]  /*45b0*/  FFMA.FTZ R170, R170, c[0x0][0x2d0], -R63 ;  /* 0x0000b400aaaa7a23 */ /* 0x000fe4000001083f */
[--C-:B------:R-:W-:Y:S01]  /*45c0*/  FFMA.FTZ R180, R180, c[0x0][0x2d0], -R133.reuse ;  /* 0x0000b400b4b47a23 */ /* 0x100fe20000010885 */
[----:B------:R-:W-:Y:S01]  /*45d0*/  HMMA.16816.F32 R100, R68, R102, RZ ;  /* 0x000000664464723c */ /* 0x000fe200000018ff */
[--C-:B------:R-:W-:Y:S01]  /*45e0*/  FFMA.FTZ R179, R179, c[0x0][0x2d0], -R133.reuse ;  /* 0x0000b400b3b37a23 */ /* 0x100fe20000010885 */
[----:B------:R-:W-:Y:S01]  /*45f0*/  MUFU.EX2 R47, R47 ;  /* 0x0000002f002f7308 */ /* 0x000fe20000000800 */
        /* <DEDUP_REMOVED lines=11> */
[----:B------:R-:W4:Y:S01]  /*46b0*/  MUFU.EX2 R49, R49 ;  /* 0x0000003100317308 */ /* 0x000f220000000800 */
        /* <DEDUP_REMOVED lines=8> */
[----:B------:R-:W-:Y:S01]  /*4740*/  FADD.FTZ R57, R58, R57 ;  /* 0x000000393a397221 */ /* 0x000fe20000010000 */
[----:B------:R-:W-:Y:S01]  /*4750*/  HMMA.16816.F32 R120, R68, R116, RZ ;  /* 0x000000744478723c */ /* 0x000fe200000018ff */
[----:B------:R-:W-:Y:S01]  /*4760*/  FADD.FTZ R60, R61, R60 ;  /* 0x0000003c3d3c7221 */ /* 0x000fe20000010000 */
[----:B------:R-:W1:Y:S01]  /*4770*/  MUFU.EX2 R45, R45 ;  /* 0x0000002d002d7308 */ /* 0x000e620000000800 */
[----:B------:R-:W-:-:S02]  /*4780*/  FADD.FTZ R56, R56, R57 ;  /* 0x0000003938387221 */ /* 0x000fc40000010000 */
[----:B------:R-:W-:Y:S02]  /*4790*/  FADD.FTZ R59, R59, R60 ;  /* 0x0000003c3b3b7221 */ /* 0x000fe40000010000 */
[----:B------:R-:W-:Y:S01]  /*47a0*/  FFMA.FTZ R249, R67, c[0x0][0x2d0], -R133 ;  /* 0x0000b40043f97a23 */ /* 0x000fe20000010885 */
[----:B------:R-:W-:Y:S01]  /*47b0*/  HMMA.16816.F32 R112, R68, R108, RZ ;  /* 0x0000006c4470723c */ /* 0x000fe200000018ff */
[----:B------:R-:W-:Y:S01]  /*47c0*/  FFMA.FTZ R248, R62, c[0x0][0x2d0], -R63 ;  /* 0x0000b4003ef87a23 */ /* 0x000fe2000001083f */
[----:B------:R-:W-:Y:S01]  /*47d0*/  MUFU.EX2 R46, R46 ;  /* 0x0000002e002e7308 */ /* 0x000fe20000000800 */
[----:B------:R-:W-:Y:S02]  /*47e0*/  FADD.FTZ R56, R52, R56 ;  /* 0x0000003834387221 */ /* 0x000fe40000010000 */
[----:B------:R-:W-:-:S03]  /*47f0*/  FADD.FTZ R59, R53, R59 ;  /* 0x0000003b353b7221 */ /* 0x000fc60000010000 */
[C---:B------:R-:W-:Y:S02]  /*4800*/  HMMA.16816.F32 R88, R68.reuse, R84, RZ ;  /* 0x000000544458723c */ /* 0x040fe400000018ff */
[----:B------:R-:W1:Y:S06]  /*4810*/  MUFU.EX2 R43, R43 ;  /* 0x0000002b002b7308 */ /* 0x000e6c0000000800 */
[C---:B------:R-:W-:Y:S02]  /*4820*/  HMMA.16816.F32 R80, R68.reuse, R76, RZ ;  /* 0x0000004c4450723c */ /* 0x040fe400000018ff */
[----:B------:R-:W-:Y:S06]  /*4830*/  MUFU.EX2 R42, R42 ;  /* 0x0000002a002a7308 */ /* 0x000fec0000000800 */
        /* <DEDUP_REMOVED lines=11> */
[----:B------:R-:W-:Y:S05]  /*48f0*/  MUFU.EX2 R145, R145 ;  /* 0x0000009100917308 */ /* 0x000fea0000000800 */
[----:B--2---:R-:W-:Y:S01]  /*4900*/  F2FP.PACK_AB R4, R51, R55 ;  /* 0x000000373304723e */ /* 0x004fe200000000ff */
[----:B------:R-:W-:Y:S01]  /*4910*/  HMMA.16816.F32 R68, R68, R6, RZ ;  /* 0x000000064444723c */ /* 0x000fe200000018ff */
[----:B----4-:R-:W-:Y:S01]  /*4920*/  F2FP.PACK_AB R5, R49, R54 ;  /* 0x000000363105723e */ /* 0x010fe200000000ff */
[----:B------:R-:W2:Y:S01]  /*4930*/  MUFU.EX2 R146, R146 ;  /* 0x0000009200927308 */ /* 0x000ea20000000800 */
[----:B------:R-:W-:-:S02]  /*4940*/  FADD.FTZ R55, R55, R56 ;  /* 0x0000003837377221 */ /* 0x000fc40000010000 */
[----:B------:R-:W-:Y:S02]  /*4950*/  FADD.FTZ R54, R54, R59 ;  /* 0x0000003b36367221 */ /* 0x000fe40000010000 */
[----:B------:R-:W-:Y:S01]  /*4960*/  F2FP.PACK_AB R6, R47, R50 ;  /* 0x000000322f06723e */ /* 0x000fe200000000ff */
[----:B------:R-:W-:Y:S01]  /*4970*/  FADD.FTZ R55, R51, R55 ;  /* 0x0000003733377221 */ /* 0x000fe20000010000 */
[----:B-1----:R-:W-:Y:S01]  /*4980*/  F2FP.PACK_AB R7, R45, R48 ;  /* 0x000000302d07723e */ /* 0x002fe200000000ff */
[----:B------:R-:W-:Y:S01]  /*4990*/  MUFU.EX2 R148, R148 ;  /* 0x0000009400947308 */ /* 0x000fe20000000800 */
[----:B------:R-:W-:Y:S02]  /*49a0*/  FADD.FTZ R54, R49, R54 ;  /* 0x0000003631367221 */ /* 0x000fe40000010000 */
[----:B------:R-:W-:Y:S02]  /*49b0*/  FADD.FTZ R50, R50, R55 ;  /* 0x0000003732327221 */ /* 0x000fe40000010000 */
[----:B------:R-:W-:Y:S01]  /*49c0*/  FADD.FTZ R48, R48, R54 ;  /* 0x0000003630307221 */ /* 0x000fe20000010000 */
[----:B---3--:R-:W-:Y:S01]  /*49d0*/  HMMA.16816.F32 R104, R4, R12, R104 ;  /* 0x0000000c0468723c */ /* 0x008fe20000001868 */
[----:B------:R-:W-:Y:S01]  /*49e0*/  FADD.FTZ R50, R47, R50 ;  /* 0x000000322f327221 */ /* 0x000fe20000010000 */
[----:B------:R-:W1:Y:S01]  /*49f0*/  MUFU.EX2 R147, R147 ;  /* 0x0000009300937308 */ /* 0x000e620000000800 */
[----:B------:R-:W-:-:S05]  /*4a00*/  FADD.FTZ R48, R45, R48 ;  /* 0x000000302d307221 */ /* 0x000fca0000010000 */
[C---:B------:R-:W-:Y:S01]  /*4a10*/  HMMA.16816.F32 R100, R4.reuse, R14, R100 ;  /* 0x0000000e0464723c */ /* 0x040fe20000001864 */
[----:B------:R-:W3:Y:S01]  /*4a20*/  LDSM.16.MT88.4 R12, [R232+0x4900] ;  /* 0x00490000e80c783b */ /* 0x000ee20000004200 */
[----:B------:R-:W-:Y:S06]  /*4a30*/  MUFU.EX2 R151, R151 ;  /* 0x0000009700977308 */ /* 0x000fec0000000800 */
[C---:B------:R-:W-:Y:S02]  /*4a40*/  HMMA.16816.F32 R96, R4.reuse, R8, R96 ;  /* 0x000000080460723c */ /* 0x040fe40000001860 */
[----:B------:R-:W4:Y:S06]  /*4a50*/  MUFU.EX2 R152, R152 ;  /* 0x0000009800987308 */ /* 0x000f2c0000000800 */
[C---:B------:R-:W-:Y:S01]  /*4a60*/  HMMA.16816.F32 R92, R4.reuse, R10, R92 ;  /* 0x0000000a045c723c */ /* 0x040fe2000000185c */
[----:B------:R-:W1:Y:S01]  /*4a70*/  LDSM.16.MT88.4 R8, [R232+0x1100] ;  /* 0x00110000e808783b */ /* 0x000e620000004200 */
[----:B------:R-:W-:Y:S06]  /*4a80*/  MUFU.EX2 R153, R153 ;  /* 0x0000009900997308 */ /* 0x000fec0000000800 */
[C---:B------:R-:W-:Y:S02]  /*4a90*/  HMMA.16816.F32 R128, R4.reuse, R24, R128 ;  /* 0x000000180480723c */ /* 0x040fe40000001880 */
[----:B------:R-:W1:Y:S06]  /*4aa0*/  MUFU.EX2 R154, R154 ;  /* 0x0000009a009a7308 */ /* 0x000e6c0000000800 */
[C---:B------:R-:W-:Y:S01]  /*4ab0*/  HMMA.16816.F32 R124, R4.reuse, R26, R124 ;  /* 0x0000001a047c723c */ /* 0x040fe2000000187c */
[----:B------:R-:W-:Y:S01]  /*4ac0*/  LDSM.16.MT88.4 R24, [R236+0x1100] ;  /* 0x00110000ec18783b */ /* 0x000fe20000004200 */
        /* <DEDUP_REMOVED lines=16> */
[C---:B-----5:R-:W-:Y:S02]  /*4bd0*/  HMMA.16816.F32 R80, R4.reuse, R28, R80 ;  /* 0x0000001c0450723c */ /* 0x060fe40000001850 */
[----:B------:R-:W5:Y:S06]  /*4be0*/  MUFU.EX2 R170, R170 ;  /* 0x000000aa00aa7308 */ /* 0x000f6c0000000800 */
[C---:B------:R-:W-:Y:S01]  /*4bf0*/  HMMA.16816.F32 R76, R4.reuse, R30, R76 ;  /* 0x0000001e044c723c */ /* 0x040fe2000000184c */
[----:B------:R-:W-:Y:S01]  /*4c00*/  LDSM.16.MT88.4 R28, [R233+0x5100] ;  /* 0x00510000e91c783b */ /* 0x000fe20000004200 */
[----:B------:R-:W-:Y:S06]  /*4c10*/  MUFU.EX2 R180, R180 ;  /* 0x000000b400b47308 */ /* 0x000fec0000000800 */
[C---:B---3--:R-:W-:Y:S02]  /*4c20*/  HMMA.16816.F32 R72, R4.reuse, R12, R72 ;  /* 0x0000000c0448723c */ /* 0x048fe40000001848 */
[----:B------:R-:W3:Y:S06]  /*4c30*/  MUFU.EX2 R179, R179 ;  /* 0x000000b300b37308 */ /* 0x000eec0000000800 */
[----:B------:R-:W-:Y:S01]  /*4c40*/  HMMA.16816.F32 R68, R4, R14, R68 ;  /* 0x0000000e0444723c */ /* 0x000fe20000001844 */
[----:B------:R-:W2:Y:S01]  /*4c50*/  LDSM.16.MT88.4 R12, [R236+0x5100] ;  /* 0x00510000ec0c783b */ /* 0x000ea20000004200 */
[----:B------:R-:W-:Y:S05]  /*4c60*/  MUFU.EX2 R178, R178 ;  /* 0x000000b200b27308 */ /* 0x000fea0000000800 */
[----:B------:R-:W-:Y:S01]  /*4c70*/  F2FP.PACK_AB R4, R43, R46 ;  /* 0x0000002e2b04723e */ /* 0x000fe200000000ff */
[----:B------:R-:W-:Y:S01]  /*4c80*/  FADD.FTZ R46, R46, R50 ;  /* 0x000000322e2e7221 */ /* 0x000fe20000010000 */
[----:B------:R-:W-:Y:S01]  /*4c90*/  F2FP.PACK_AB R6, R2, R42 ;  /* 0x0000002a0206723e */ /* 0x000fe200000000ff */
[----:B------:R-:W2:Y:S01]  /*4ca0*/  MUFU.EX2 R177, R177 ;  /* 0x000000b100b17308 */ /* 0x000ea20000000800 */
[----:B------:R-:W-:Y:S01]  /*4cb0*/  F2FP.PACK_AB R5, R41, R44 ;  /* 0x0000002c2905723e */ /* 0x000fe200000000ff */
[----:B------:R-:W-:Y:S01]  /*4cc0*/  FADD.FTZ R44, R44, R48 ;  /* 0x000000302c2c7221 */ /* 0x000fe20000010000 */
[----:B------:R-:W-:Y:S01]  /*4cd0*/  F2FP.PACK_AB R7, R0, R40 ;  /* 0x000000280007723e */ /* 0x000fe200000000ff */
[----:B------:R-:W-:-:S02]  /*4ce0*/  FADD.FTZ R46, R43, R46 ;  /* 0x0000002e2b2e7221 */ /* 0x000fc40000010000 */
[----:B------:R-:W-:Y:S02]  /*4cf0*/  FADD.FTZ R44, R41, R44 ;  /* 0x0000002c292c7221 */ /* 0x000fe40000010000 */
[----:B------:R-:W-:Y:S01]  /*4d00*/  MUFU.EX2 R176, R176 ;  /* 0x000000b000b07308 */ /* 0x000fe20000000800 */
[----:B------:R-:W-:Y:S01]  /*4d10*/  FADD.FTZ R42, R42, R46 ;  /* 0x0000002e2a2a7221 */ /* 0x000fe20000010000 */
[C---:B-1----:R-:W-:Y:S01]  /*4d20*/  HMMA.16816.F32 R104, R4.reuse, R8, R104 ;  /* 0x000000080468723c */ /* 0x042fe20000001868 */
[----:B------:R-:W-:Y:S02]  /*4d30*/  FADD.FTZ R40, R40, R44 ;  /* 0x0000002c28287221 */ /* 0x000fe40000010000 */
[----:B------:R-:W-:Y:S02]  /*4d40*/  FADD.FTZ R42, R2, R42 ;  /* 0x0000002a022a7221 */ /* 0x000fe40000010000 */
[----:B------:R-:W-:Y:S01]  /*4d50*/  FADD.FTZ R40, R0, R40 ;  /* 0x0000002800287221 */ /* 0x000fe20000010000 */
[----:B------:R-:W1:Y:S02]  /*4d60*/  MUFU.EX2 R171, R171 ;  /* 0x000000ab00ab7308 */ /* 0x000e640000000800 */
[C---:B------:R-:W-:Y:S01]  /*4d70*/  HMMA.16816.F32 R100, R4.reuse, R10, R100 ;  /* 0x0000000a0464723c */ /* 0x040fe20000001864 */
[----:B------:R-:W1:Y:S05]  /*4d80*/  LDSM.16.MT88.4 R8, [R232+0x5100] ;  /* 0x00510000e808783b */ /* 0x000e6a0000004200 */
[----:B------:R-:W-:Y:S02]  /*4d90*/  MUFU.EX2 R168, R168 ;  /* 0x000000a800a87308 */ /* 0x000fe40000000800 */
[C---:B------:R-:W-:Y:S06]  /*4da0*/  HMMA.16816.F32 R112, R4.reuse, R16, R112 ;  /* 0x000000100470723c */ /* 0x040fec0000001870 */
[----:B------:R-:W1:Y:S02]  /*4db0*/  MUFU.EX2 R165, R165 ;  /* 0x000000a500a57308 */ /* 0x000e640000000800 */
[C---:B------:R-:W-:Y:S01]  /*4dc0*/  HMMA.16816.F32 R108, R4.reuse, R18, R108 ;  /* 0x00000012046c723c */ /* 0x040fe2000000186c */
[----:B------:R-:W3:Y:S05]  /*4dd0*/  LDSM.16.MT88.4 R16, [R233+0x1900] ;  /* 0x00190000e910783b */ /* 0x000eea0000004200 */
[----:B------:R-:W-:Y:S02]  /*4de0*/  MUFU.EX2 R160, R160 ;  /* 0x000000a000a07308 */ /* 0x000fe40000000800 */
[C---:B--2---:R-:W-:Y:S06]  /*4df0*/  HMMA.16816.F32 R96, R4.reuse, R12, R96 ;  /* 0x0000000c0460723c */ /* 0x044fec0000001860 */
[----:B------:R-:W2:Y:S02]  /*4e00*/  MUFU.EX2 R159, R159 ;  /* 0x0000009f009f7308 */ /* 0x000ea40000000800 */
[C---:B------:R-:W-:Y:S01]  /*4e10*/  HMMA.16816.F32 R92, R4.reuse, R14, R92 ;  /* 0x0000000e045c723c */ /* 0x040fe2000000185c */
[----:B------:R-:W2:Y:S05]  /*4e20*/  LDSM.16.MT88.4 R12, [R232+0x1900] ;  /* 0x00190000e80c783b */ /* 0x000eaa0000004200 */
[----:B------:R-:W-:Y:S02]  /*4e30*/  MUFU.EX2 R158, R158 ;  /* 0x0000009e009e7308 */ /* 0x000fe40000000800 */
[C---:B------:R-:W-:Y:S06]  /*4e40*/  HMMA.16816.F32 R128, R4.reuse, R24, R128 ;  /* 0x000000180480723c */ /* 0x040fec0000001880 */
[----:B------:R-:W2:Y:S02]  /*4e50*/  MUFU.EX2 R157, R157 ;  /* 0x0000009d009d7308 */ /* 0x000ea40000000800 */
[C---:B-1----:R-:W-:Y:S06]  /*4e60*/  HMMA.16816.F32 R72, R4.reuse, R8, R72 ;  /* 0x000000080448723c */ /* 0x042fec0000001848 */
[----:B------:R-:W-:Y:S02]  /*4e70*/  MUFU.EX2 R156, R156 ;  /* 0x0000009c009c7308 */ /* 0x000fe40000000800 */
[C---:B------:R-:W-:Y:S01]  /*4e80*/  HMMA.16816.F32 R68, R4.reuse, R10, R68 ;  /* 0x0000000a0444723c */ /* 0x040fe20000001844 */
[----:B------:R-:W1:Y:S05]  /*4e90*/  LDSM.16.MT88.4 R8, [R236+0x5900] ;  /* 0x00590000ec08783b */ /* 0x000e6a0000004200 */
[----:B------:R-:W1:Y:S02]  /*4ea0*/  MUFU.EX2 R155, R155 ;  /* 0x0000009b009b7308 */ /* 0x000e640000000800 */
[C---:B------:R-:W-:Y:S01]  /*4eb0*/  HMMA.16816.F32 R124, R4.reuse, R26, R124 ;  /* 0x0000001a047c723c */ /* 0x040fe2000000187c */
[----:B------:R-:W1:Y:S05]  /*4ec0*/  LDSM.16.MT88.4 R24, [R236+0x1900] ;  /* 0x00190000ec18783b */ /* 0x000e6a0000004200 */
[----:B------:R-:W-:Y:S02]  /*4ed0*/  MUFU.EX2 R150, R150 ;  /* 0x0000009600967308 */ /* 0x000fe40000000800 */
[C---:B------:R-:W-:Y:S06]  /*4ee0*/  HMMA.16816.F32 R120, R4.reuse, R20, R120 ;  /* 0x000000140478723c */ /* 0x040fec0000001878 */
[----:B------:R-:W-:Y:S02]  /*4ef0*/  MUFU.EX2 R249, R249 ;  /* 0x000000f900f97308 */ /* 0x000fe40000000800 */
[C---:B------:R-:W-:Y:S01]  /*4f00*/  HMMA.16816.F32 R116, R4.reuse, R22, R116 ;  /* 0x000000160474723c */ /* 0x040fe20000001874 */
[----:B------:R-:W1:Y:S05]  /*4f10*/  LDSM.16.MT88.4 R20, [R234+0x1900] ;  /* 0x00190000ea14783b */ /* 0x000e6a0000004200 */
[----:B------:R-:W-:Y:S02]  /*4f20*/  MUFU.EX2 R248, R248 ;  /* 0x000000f800f87308 */ /* 0x000fe40000000800 */
[C---:B------:R-:W-:Y:S08]  /*4f30*/  HMMA.16816.F32 R88, R4.reuse, R32, R88 ;  /* 0x000000200458723c */ /* 0x040ff00000001858 */
[C---:B------:R-:W-:Y:S01]  /*4f40*/  HMMA.16816.F32 R84, R4.reuse, R34, R84 ;  /* 0x000000220454723c */ /* 0x040fe20000001854 */
[----:B------:R-:W-:Y:S07]  /*4f50*/  LDSM.16.MT88.4 R32, [R233+0x6900] ;  /* 0x00690000e920783b */ /* 0x000fee0000004200 */
[C---:B------:R-:W-:Y:S08]  /*4f60*/  HMMA.16816.F32 R80, R4.reuse, R28, R80 ;  /* 0x0000001c0450723c */ /* 0x040ff00000001850 */
[----:B------:R-:W-:Y:S01]  /*4f70*/  HMMA.16816.F32 R76, R4, R30, R76 ;  /* 0x0000001e044c723c */ /* 0x000fe2000000184c */
[----:B------:R-:W-:Y:S06]  /*4f80*/  LDSM.16.MT88.4 R28, [R233+0x5900] ;  /* 0x00590000e91c783b */ /* 0x000fec0000004200 */
[----:B------:R-:W-:Y:S01]  /*4f90*/  F2FP.PACK_AB R4, R146, R145 ;  /* 0x000000919204723e */ /* 0x000fe200000000ff */
[----:B------:R-:W-:Y:S01]  /*4fa0*/  FADD.FTZ R145, R145, R42 ;  /* 0x0000002a91917221 */ /* 0x000fe20000010000 */
[----:B------:R-:W-:-:S02]  /*4fb0*/  F2FP.PACK_AB R6, R147, R148 ;  /* 0x000000949306723e */ /* 0x000fc400000000ff */
[----:B----4-:R-:W-:Y:S01]  /*4fc0*/  F2FP.PACK_AB R5, R152, R151 ;  /* 0x000000979805723e */ /* 0x010fe200000000ff */
[----:B------:R-:W-:Y:S01]  /*4fd0*/  FADD.FTZ R151, R151, R40 ;  /* 0x0000002897977221 */ /* 0x000fe20000010000 */
[----:B------:R-:W-:Y:S01]  /*4fe0*/  F2FP.PACK_AB R7, R154, R153 ;  /* 0x000000999a07723e */ /* 0x000fe200000000ff */
[----:B------:R-:W-:Y:S02]  /*4ff0*/  FADD.FTZ R145, R146, R145 ;  /* 0x0000009192917221 */ /* 0x000fe40000010000 */
[----:B------:R-:W-:Y:S02]  /*5000*/  FADD.FTZ R151, R152, R151 ;  /* 0x0000009798977221 */ /* 0x000fe40000010000 */
[----:B------:R-:W-:Y:S02]  /*5010*/  FADD.FTZ R148, R148, R145 ;  /* 0x0000009194947221 */ /* 0x000fe40000010000 */
[----:B---3--:R-:W-:Y:S01]  /*5020*/  HMMA.16816.F32 R112, R4, R16, R112 ;  /* 0x000000100470723c */ /* 0x008fe20000001870 */
[----:B------:R-:W-:-:S02]  /*5030*/  FADD.FTZ R153, R153, R151 ;  /* 0x0000009799997221 */ /* 0x000fc40000010000 */
[----:B------:R-:W-:Y:S02]  /*5040*/  FADD.FTZ R148, R147, R148 ;  /* 0x0000009493947221 */ /* 0x000fe40000010000 */
[----:B------:R-:W-:-:S03]  /*5050*/  FADD.FTZ R153, R154, R153 ;  /* 0x000000999a997221 */ /* 0x000fc60000010000 */
[C---:B------:R-:W-:Y:S01]  /*5060*/  HMMA.16816.F32 R108, R4.reuse, R18, R108 ;  /* 0x00000012046c723c */ /* 0x040fe2000000186c */
[----:B------:R-:W3:Y:S07]  /*5070*/  LDSM.16.MT88.4 R16, [R234+0x5900] ;  /* 0x00590000ea10783b */ /* 0x000eee0000004200 */
[C---:B--2---:R-:W-:Y:S08]  /*5080*/  HMMA.16816.F32 R104, R4.reuse, R12, R104 ;  /* 0x0000000c0468723c */ /* 0x044ff00000001868 */
[C---:B------:R-:W-:Y:S01]  /*5090*/  HMMA.16816.F32 R100, R4.reuse, R14, R100 ;  /* 0x0000000e0464723c */ /* 0x040fe20000001864 */
[----:B------:R-:W2:Y:S07]  /*50a0*/  LDSM.16.MT88.4 R12, [R232+0x5900] ;  /* 0x00590000e80c783b */ /* 0x000eae0000004200 */
[C---:B-1----:R-:W-:Y:S08]  /*50b0*/  HMMA.16816.F32 R96, R4.reuse, R8, R96 ;  /* 0x000000080460723c */ /* 0x042ff00000001860 */
[C---:B------:R-:W-:Y:S01]  /*50c0*/  HMMA.16816.F32 R92, R4.reuse, R10, R92 ;  /* 0x0000000a045c723c */ /* 0x040fe2000000185c */
[----:B------:R-:W1:Y:S07]  /*50d0*/  LDSM.16.MT88.4 R8, [R233+0x2100] ;  /* 0x00210000e908783b */ /* 0x000e6e0000004200 */
[C---:B------:R-:W-:Y:S08]  /*50e0*/  HMMA.16816.F32 R128, R4.reuse, R24, R128 ;  /* 0x000000180480723c */ /* 0x040ff00000001880 */
[C---:B------:R-:W-:Y:S01]  /*50f0*/  HMMA.16816.F32 R124, R4.reuse, R26, R124 ;  /* 0x0000001a047c723c */ /* 0x040fe2000000187c */
[----:B------:R-:W-:Y:S07]  /*5100*/  LDSM.16.MT88.4 R24, [R236+0x2100] ;  /* 0x00210000ec18783b */ /* 0x000fee0000004200 */
[C---:B------:R-:W-:Y:S08]  /*5110*/  HMMA.16816.F32 R120, R4.reuse, R20, R120 ;  /* 0x000000140478723c */ /* 0x040ff00000001878 */
[C---:B------:R-:W-:Y:S01]  /*5120*/  HMMA.16816.F32 R116, R4.reuse, R22, R116 ;  /* 0x000000160474723c */ /* 0x040fe20000001874 */
[----:B------:R-:W4:Y:S07]  /*5130*/  LDSM.16.MT88.4 R20, [R234+0x2100] ;  /* 0x00210000ea14783b */ /* 0x000f2e0000004200 */
[C---:B---3--:R-:W-:Y:S08]  /*5140*/  HMMA.16816.F32 R88, R4.reuse, R16, R88 ;  /* 0x000000100458723c */ /* 0x048ff00000001858 */
[C---:B------:R-:W-:Y:S01]  /*5150*/  HMMA.16816.F32 R84, R4.reuse, R18, R84 ;  /* 0x000000120454723c */ /* 0x040fe20000001854 */
[----:B------:R-:W3:Y:S07]  /*5160*/  LDSM.16.MT88.4 R16, [R232+0x2100] ;  /* 0x00210000e810783b */ /* 0x000eee0000004200 */
[C---:B------:R-:W-:Y:S08]  /*5170*/  HMMA.16816.F32 R80, R4.reuse, R28, R80 ;  /* 0x0000001c0450723c */ /* 0x040ff00000001850 */
[C---:B------:R-:W-:Y:S01]  /*5180*/  HMMA.16816.F32 R76, R4.reuse, R30, R76 ;  /* 0x0000001e044c723c */ /* 0x040fe2000000184c */
[----:B------:R-:W-:Y:S07]  /*5190*/  LDSM.16.MT88.4 R28, [R236+0x3100] ;  /* 0x00310000ec1c783b */ /* 0x000fee0000004200 */
[C---:B--2---:R-:W-:Y:S08]  /*51a0*/  HMMA.16816.F32 R72, R4.reuse, R12, R72 ;  /* 0x0000000c0448723c */ /* 0x044ff00000001848 */
[----:B------:R-:W-:Y:S01]  /*51b0*/  HMMA.16816.F32 R68, R4, R14, R68 ;  /* 0x0000000e0444723c */ /* 0x000fe20000001844 */
[----:B------:R-:W2:Y:S06]  /*51c0*/  LDSM.16.MT88.4 R12, [R236+0x6100] ;  /* 0x00610000ec0c783b */ /* 0x000eac0000004200 */
[----:B------:R-:W-:Y:S01]  /*51d0*/  F2FP.PACK_AB R4, R162, R161 ;  /* 0x000000a1a204723e */ /* 0x000fe200000000ff */
[----:B------:R-:W-:Y:S01]  /*51e0*/  FADD.FTZ R161, R161, R148 ;  /* 0x00000094a1a17221 */ /* 0x000fe20000010000 */
[----:B------:R-:W-:-:S02]  /*51f0*/  F2FP.PACK_AB R6, R163, R164 ;  /* 0x000000a4a306723e */ /* 0x000fc400000000ff */
[C---:B------:R-:W-:Y:S01]  /*5200*/  F2FP.PACK_AB R5, R167.reuse, R166 ;  /* 0x000000a6a705723e */ /* 0x040fe200000000ff */
[----:B------:R-:W-:Y:S01]  /*5210*/  FADD.FTZ R166, R166, R153 ;  /* 0x00000099a6a67221 */ /* 0x000fe20000010000 */
[----:B-----5:R-:W-:Y:S01]  /*5220*/  F2FP.PACK_AB R7, R170, R169 ;  /* 0x000000a9aa07723e */ /* 0x020fe200000000ff */
[----:B------:R-:W-:Y:S02]  /*5230*/  FADD.FTZ R161, R162, R161 ;  /* 0x000000a1a2a17221 */ /* 0x000fe40000010000 */
[----:B------:R-:W-:Y:S02]  /*5240*/  FADD.FTZ R166, R167, R166 ;  /* 0x000000a6a7a67221 */ /* 0x000fe40000010000 */
[----:B------:R-:W-:Y:S02]  /*5250*/  FADD.FTZ R164, R164, R161 ;  /* 0x000000a1a4a47221 */ /* 0x000fe40000010000 */
[----:B-1----:R-:W-:Y:S01]  /*5260*/  HMMA.16816.F32 R112, R4, R8, R112 ;  /* 0x000000080470723c */ /* 0x002fe20000001870 */
[----:B------:R-:W-:-:S02]  /*5270*/  FADD.FTZ R169, R169, R166 ;  /* 0x000000a6a9a97221 */ /* 0x000fc40000010000 */
[----:B------:R-:W-:Y:S02]  /*5280*/  FADD.FTZ R164, R163, R164 ;  /* 0x000000a4a3a47221 */ /* 0x000fe40000010000 */
[----:B------:R-:W-:-:S03]  /*5290*/  FADD.FTZ R169, R170, R169 ;  /* 0x000000a9aaa97221 */ /* 0x000fc60000010000 */
[C---:B------:R-:W-:Y:S01]  /*52a0*/  HMMA.16816.F32 R108, R4.reuse, R10, R108 ;  /* 0x0000000a046c723c */ /* 0x040fe2000000186c */
[----:B------:R-:W1:Y:S07]  /*52b0*/  LDSM.16.MT88.4 R8, [R233+0x6100] ;  /* 0x00610000e908783b */ /* 0x000e6e0000004200 */
[C---:B----4-:R-:W-:Y:S08]  /*52c0*/  HMMA.16816.F32 R120, R4.reuse, R20, R120 ;  /* 0x000000140478723c */ /* 0x050ff00000001878 */
[C---:B------:R-:W-:Y:S01]  /*52d0*/  HMMA.16816.F32 R116, R4.reuse, R22, R116 ;  /* 0x000000160474723c */ /* 0x040fe20000001874 */
[----:B------:R-:W4:Y:S07]  /*52e0*/  LDSM.16.MT88.4 R20, [R234+0x6100] ;  /* 0x00610000ea14783b */ /* 0x000f2e0000004200 */
[C---:B---3--:R-:W-:Y:S08]  /*52f0*/  HMMA.16816.F32 R104, R4.reuse, R16, R104 ;  /* 0x000000100468723c */ /* 0x048ff00000001868 */
        /* <DEDUP_REMOVED lines=11> */
[C---:B----4-:R-:W-:Y:S08]  /*53b0*/  HMMA.16816.F32 R88, R4.reuse, R20, R88 ;  /* 0x000000140458723c */ /* 0x050ff00000001858 */
[C---:B------:R-:W-:Y:S01]  /*53c0*/  HMMA.16816.F32 R84, R4.reuse, R22, R84 ;  /* 0x000000160454723c */ /* 0x040fe20000001854 */
[----:B------:R-:W4:Y:S07]  /*53d0*/  LDSM.16.MT88.4 R20, [R233+0x2900] ;  /* 0x00290000e914783b */ /* 0x000f2e0000004200 */
[C---:B---3--:R-:W-:Y:S08]  /*53e0*/  HMMA.16816.F32 R72, R4.reuse, R16, R72 ;  /* 0x000000100448723c */ /* 0x048ff00000001848 */
[----:B------:R-:W-:Y:S01]  /*53f0*/  HMMA.16816.F32 R68, R4, R18, R68 ;  /* 0x000000120444723c */ /* 0x000fe20000001844 */
[----:B------:R-:W3:Y:S06]  /*5400*/  LDSM.16.MT88.4 R16, [R236+0x6900] ;  /* 0x00690000ec10783b */ /* 0x000eec0000004200 */
[----:B------:R-:W-:Y:S01]  /*5410*/  F2FP.PACK_AB R4, R179, R180 ;  /* 0x000000b4b304723e */ /* 0x000fe200000000ff */
[----:B------:R-:W-:Y:S01]  /*5420*/  FADD.FTZ R180, R180, R164 ;  /* 0x000000a4b4b47221 */ /* 0x000fe20000010000 */
[----:B------:R-:W-:-:S02]  /*5430*/  F2FP.PACK_AB R6, R177, R178 ;  /* 0x000000b2b106723e */ /* 0x000fc400000000ff */
[----:B------:R-:W-:Y:S01]  /*5440*/  F2FP.PACK_AB R5, R171, R176 ;  /* 0x000000b0ab05723e */ /* 0x000fe200000000ff */
[----:B------:R-:W-:Y:S01]  /*5450*/  FADD.FTZ R176, R176, R169 ;  /* 0x000000a9b0b07221 */ /* 0x000fe20000010000 */
[----:B------:R-:W-:Y:S01]  /*5460*/  F2FP.PACK_AB R7, R165, R168 ;  /* 0x000000a8a507723e */ /* 0x000fe200000000ff */
[----:B------:R-:W-:Y:S02]  /*5470*/  FADD.FTZ R180, R179, R180 ;  /* 0x000000b4b3b47221 */ /* 0x000fe40000010000 */
[----:B------:R-:W-:Y:S02]  /*5480*/  FADD.FTZ R176, R171, R176 ;  /* 0x000000b0abb07221 */ /* 0x000fe40000010000 */
[----:B------:R-:W-:Y:S02]  /*5490*/  FADD.FTZ R178, R178, R180 ;  /* 0x000000b4b2b27221 */ /* 0x000fe40000010000 */
[----:B--2---:R-:W-:Y:S01]  /*54a0*/  HMMA.16816.F32 R120, R4, R12, R120 ;  /* 0x0000000c0478723c */ /* 0x004fe20000001878 */
[----:B------:R-:W-:-:S02]  /*54b0*/  FADD.FTZ R168, R168, R176 ;  /* 0x000000b0a8a87221 */ /* 0x000fc40000010000 */
[----:B------:R-:W-:Y:S02]  /*54c0*/  FADD.FTZ R178, R177, R178 ;  /* 0x000000b2b1b27221 */ /* 0x000fe40000010000 */
[----:B------:R-:W-:-:S03]  /*54d0*/  FADD.FTZ R168, R165, R168 ;  /* 0x000000a8a5a87221 */ /* 0x000fc60000010000 */
[C---:B------:R-:W-:Y:S01]  /*54e0*/  HMMA.16816.F32 R116, R4.reuse, R14, R116 ;  /* 0x0000000e0474723c */ /* 0x040fe20000001874 */
[----:B------:R-:W2:Y:S07]  /*54f0*/  LDSM.16.MT88.4 R12, [R234+0x6900] ;  /* 0x00690000ea0c783b */ /* 0x000eae0000004200 */
[C---:B-1----:R-:W-:Y:S08]  /*5500*/  HMMA.16816.F32 R104, R4.reuse, R8, R104 ;  /* 0x000000080468723c */ /* 0x042ff00000001868 */
[C---:B------:R-:W-:Y:S01]  /*5510*/  HMMA.16816.F32 R100, R4.reuse, R10, R100 ;  /* 0x0000000a0464723c */ /* 0x040fe20000001864 */
[----:B------:R-:W1:Y:S07]  /*5520*/  LDSM.16.MT88.4 R8, [R232+0x6900] ;  /* 0x00690000e808783b */ /* 0x000e6e0000004200 */
[C---:B----4-:R-:W-:Y:S08]  /*5530*/  HMMA.16816.F32 R112, R4.reuse, R20, R112 ;  /* 0x000000140470723c */ /* 0x050ff00000001870 */
[C---:B------:R-:W-:Y:S01]  /*5540*/  HMMA.16816.F32 R108, R4.reuse, R22, R108 ;  /* 0x00000016046c723c */ /* 0x040fe2000000186c */
[----:B------:R-:W-:Y:S07]  /*5550*/  LDSM.16.MT88.4 R20, [R232+0x3100] ;  /* 0x00310000e814783b */ /* 0x000fee0000004200 */
        /* <DEDUP_REMOVED lines=9> */
[C---:B------:R-:W-:Y:S01]  /*55f0*/  HMMA.16816.F32 R80, R4.reuse, R32, R80 ;  /* 0x000000200450723c */ /* 0x040fe20000001850 */
[----:B------:R-:W4:Y:S07]  /*5600*/  MUFU.EX2 R32, R149 ;  /* 0x0000009500207308 */ /* 0x000f2e0000000800 */
[C---:B------:R-:W-:Y:S08]  /*5610*/  HMMA.16816.F32 R128, R4.reuse, R24, R128 ;  /* 0x000000180480723c */ /* 0x040ff00000001880 */
[C---:B------:R-:W-:Y:S01]  /*5620*/  HMMA.16816.F32 R124, R4.reuse, R26, R124 ;  /* 0x0000001a047c723c */ /* 0x040fe2000000187c */
[----:B------:R-:W5:Y:S07]  /*5630*/  LDSM.16.MT88.4 R24, [R234+0x3100] ;  /* 0x00310000ea18783b */ /* 0x000f6e0000004200 */
[----:B------:R-:W-:Y:S07]  /*5640*/  HMMA.16816.F32 R76, R4, R34, R76 ;  /* 0x00000022044c723c */ /* 0x000fee000000184c */
[----:B------:R-:W-:Y:S01]  /*5650*/  F2FP.PACK_AB R4, R159, R160 ;  /* 0x000000a09f04723e */ /* 0x000fe200000000ff */
[----:B------:R-:W-:Y:S01]  /*5660*/  FADD.FTZ R160, R160, R178 ;  /* 0x000000b2a0a07221 */ /* 0x000fe20000010000 */
[----:B------:R-:W-:-:S02]  /*5670*/  F2FP.PACK_AB R6, R157, R158 ;  /* 0x0000009e9d06723e */ /* 0x000fc400000000ff */
[----:B------:R-:W-:Y:S01]  /*5680*/  F2FP.PACK_AB R5, R155, R156 ;  /* 0x0000009c9b05723e */ /* 0x000fe200000000ff */
[----:B------:R-:W-:Y:S01]  /*5690*/  FADD.FTZ R156, R156, R168 ;  /* 0x000000a89c9c7221 */ /* 0x000fe20000010000 */
[----:B----4-:R-:W-:Y:S01]  /*56a0*/  F2FP.PACK_AB R7, R32, R150 ;  /* 0x000000962007723e */ /* 0x010fe200000000ff */
        /* <DEDUP_REMOVED lines=9> */
[C---:B------:R-:W-:Y:S08]  /*5740*/  HMMA.16816.F32 R104, R4.reuse, R20, R104 ;  /* 0x000000140468723c */ /* 0x040ff00000001868 */
[C---:B------:R-:W-:Y:S01]  /*5750*/  HMMA.16816.F32 R100, R4.reuse, R22, R100 ;  /* 0x000000160464723c */ /* 0x040fe20000001864 */
[----:B------:R-:W4:Y:S07]  /*5760*/  LDSM.16.MT88.4 R20, [R232+0x7100] ;  /* 0x00710000e814783b */ /* 0x000f2e0000004200 */
[C---:B--2---:R-:W-:Y:S08]  /*5770*/  HMMA.16816.F32 R96, R4.reuse, R12, R96 ;  /* 0x0000000c0460723c */ /* 0x044ff00000001860 */
[C---:B------:R-:W-:Y:S01]  /*5780*/  HMMA.16816.F32 R92, R4.reuse, R14, R92 ;  /* 0x0000000e045c723c */ /* 0x040fe2000000185c */
[----:B------:R-:W2:Y:S07]  /*5790*/  LDSM.16.MT88.4 R12, [R236+0x3900] ;  /* 0x00390000ec0c783b */ /* 0x000eae0000004200 */
[C---:B-1----:R-:W-:Y:S08]  /*57a0*/  HMMA.16816.F32 R88, R4.reuse, R8, R88 ;  /* 0x000000080458723c */ /* 0x042ff00000001858 */
[C---:B------:R-:W-:Y:S01]  /*57b0*/  HMMA.16816.F32 R84, R4.reuse, R10, R84 ;  /* 0x0000000a0454723c */ /* 0x040fe20000001854 */
[----:B------:R-:W1:Y:S07]  /*57c0*/  LDSM.16.MT88.4 R8, [R234+0x3900] ;  /* 0x00390000ea08783b */ /* 0x000e6e0000004200 */
[C---:B------:R-:W-:Y:S07]  /*57d0*/  HMMA.16816.F32 R128, R4.reuse, R28, R128 ;  /* 0x0000001c0480723c */ /* 0x040fee0000001880 */
[--C-:B------:R-:W-:Y:S01]  /*57e0*/  FFMA.FTZ R28, R65, c[0x0][0x2d0], -R63.reuse ;  /* 0x0000b400411c7a23 */ /* 0x100fe2000001083f */
[----:B-----5:R-:W-:Y:S01]  /*57f0*/  HMMA.16816.F32 R120, R4, R24, R120 ;  /* 0x000000180478723c */ /* 0x020fe20000001878 */
[----:B------:R-:W-:-:S04]  /*5800*/  FFMA.FTZ R29, R64, c[0x0][0x2d0], -R63 ;  /* 0x0000b400401d7a23 */ /* 0x000fc8000001083f */
[----:B------:R-:W-:Y:S02]  /*5810*/  MUFU.EX2 R28, R28 ;  /* 0x0000001c001c7308 */ /* 0x000fe40000000800 */
[--C-:B------:R-:W-:Y:S01]  /*5820*/  FFMA.FTZ R24, R144, c[0x0][0x2d0], -R133.reuse ;  /* 0x0000b40090187a23 */ /* 0x100fe20000010885 */
[----:B------:R-:W-:Y:S01]  /*5830*/  HMMA.16816.F32 R116, R4, R26, R116 ;  /* 0x0000001a0474723c */ /* 0x000fe20000001874 */
[----:B------:R-:W-:-:S04]  /*5840*/  FFMA.FTZ R25, R135, c[0x0][0x2d0], -R133 ;  /* 0x0000b40087197a23 */ /* 0x000fc80000010885 */
[----:B------:R-:W5:Y:S02]  /*5850*/  MUFU.EX2 R24, R24 ;  /* 0x0000001800187308 */ /* 0x000f640000000800 */
[----:B------:R-:W-:Y:S01]  /*5860*/  FFMA.FTZ R26, R134, c[0x0][0x2d0], -R133 ;  /* 0x0000b400861a7a23 */ /* 0x000fe20000010885 */
[----:B------:R-:W-:Y:S01]  /*5870*/  HMMA.16816.F32 R124, R4, R30, R124 ;  /* 0x0000001e047c723c */ /* 0x000fe2000000187c */
[----:B------:R-:W-:-:S04]  /*5880*/  FFMA.FTZ R27, R66, c[0x0][0x2d0], -R63 ;  /* 0x0000b400421b7a23 */ /* 0x000fc8000001083f */
[----:B------:R-:W1:Y:S03]  /*5890*/  MUFU.EX2 R25, R25 ;  /* 0x0000001900197308 */ /* 0x000e660000000800 */
[C---:B---3--:R-:W-:Y:S05]  /*58a0*/  HMMA.16816.F32 R80, R4.reuse, R16, R80 ;  /* 0x000000100450723c */ /* 0x048fea0000001850 */
[----:B------:R-:W3:Y:S01]  /*58b0*/  MUFU.EX2 R26, R26 ;  /* 0x0000001a001a7308 */ /* 0x000ee20000000800 */
[----:B-----5:R-:W-:Y:S02]  /*58c0*/  FADD.FTZ R158, R24, R158 ;  /* 0x0000009e189e7221 */ /* 0x020fe40000010000 */
[----:B------:R-:W-:Y:S01]  /*58d0*/  HMMA.16816.F32 R76, R4, R18, R76 ;  /* 0x00000012044c723c */ /* 0x000fe2000000184c */
[----:B------:R-:W5:Y:S04]  /*58e0*/  LDSM.16.MT88.4 R16, [R233+0x3900] ;  /* 0x00390000e910783b */ /* 0x000f680000004200 */
[----:B------:R-:W2:Y:S01]  /*58f0*/  MUFU.EX2 R27, R27 ;  /* 0x0000001b001b7308 */ /* 0x000ea20000000800 */
[----:B-1----:R-:W-:-:S02]  /*5900*/  FADD.FTZ R158, R25, R158 ;  /* 0x0000009e199e7221 */ /* 0x002fc40000010000 */
[C---:B----4-:R-:W-:Y:S05]  /*5910*/  HMMA.16816.F32 R72, R4.reuse, R20, R72 ;  /* 0x000000140448723c */ /* 0x050fea0000001848 */
[----:B------:R-:W1:Y:S01]  /*5920*/  MUFU.EX2 R29, R29 ;  /* 0x0000001d001d7308 */ /* 0x000e620000000800 */
[----:B---3--:R-:W-:Y:S02]  /*5930*/  FADD.FTZ R158, R26, R158 ;  /* 0x0000009e1a9e7221 */ /* 0x008fe40000010000 */
[----:B------:R-:W-:Y:S01]  /*5940*/  HMMA.16816.F32 R68, R4, R22, R68 ;  /* 0x000000160444723c */ /* 0x000fe20000001844 */
[----:B--2---:R-:W-:-:S06]  /*5950*/  FADD.FTZ R150, R27, R150 ;  /* 0x000000961b967221 */ /* 0x004fcc0000010000 */
[----:B------:R-:W-:Y:S02]  /*5960*/  F2FP.PACK_AB R4, R25, R24 ;  /* 0x000000181904723e */ /* 0x000fe400000000ff */
[C---:B------:R-:W-:Y:S01]  /*5970*/  F2FP.PACK_AB R6, R249.reuse, R26 ;  /* 0x0000001af906723e */ /* 0x040fe200000000ff */
[C---:B------:R-:W-:Y:S01]  /*5980*/  FADD.FTZ R150, R28.reuse, R150 ;  /* 0x000000961c967221 */ /* 0x040fe20000010000 */
[----:B------:R-:W-:Y:S01]  /*5990*/  F2FP.PACK_AB R5, R28, R27 ;  /* 0x0000001b1c05723e */ /* 0x000fe200000000ff */
[----:B------:R-:W-:Y:S01]  /*59a0*/  FADD.FTZ R249, R249, R158 ;  /* 0x0000009ef9f97221 */ /* 0x000fe20000010000 */
[----:B-1----:R-:W-:Y:S01]  /*59b0*/  F2FP.PACK_AB R7, R248, R29 ;  /* 0x0000001df807723e */ /* 0x002fe200000000ff */
[----:B------:R-:W-:-:S04]  /*59c0*/  FADD.FTZ R150, R29, R150 ;  /* 0x000000961d967221 */ /* 0x000fc80000010000 */
[----:B------:R-:W-:Y:S02]  /*59d0*/  FADD.FTZ R248, R248, R150 ;  /* 0x00000096f8f87221 */ /* 0x000fe40000010000 */
[C---:B------:R-:W-:Y:S08]  /*59e0*/  HMMA.16816.F32 R128, R4.reuse, R12, R128 ;  /* 0x0000000c0480723c */ /* 0x040ff00000001880 */
[C---:B------:R-:W-:Y:S01]  /*59f0*/  HMMA.16816.F32 R124, R4.reuse, R14, R124 ;  /* 0x0000000e047c723c */ /* 0x040fe2000000187c */
[----:B------:R-:W1:Y:S07]  /*5a00*/  LDSM.16.MT88.4 R12, [R232+0x3900] ;  /* 0x00390000e80c783b */ /* 0x000e6e0000004200 */
[C---:B------:R-:W-:Y:S08]  /*5a10*/  HMMA.16816.F32 R120, R4.reuse, R8, R120 ;  /* 0x000000080478723c */ /* 0x040ff00000001878 */
[C---:B------:R-:W-:Y:S01]  /*5a20*/  HMMA.16816.F32 R116, R4.reuse, R10, R116 ;  /* 0x0000000a0474723c */ /* 0x040fe20000001874 */
[----:B------:R-:W2:Y:S07]  /*5a30*/  LDSM.16.MT88.4 R8, [R236+0x7900] ;  /* 0x00790000ec08783b */ /* 0x000eae0000004200 */
[C---:B-----5:R-:W-:Y:S08]  /*5a40*/  HMMA.16816.F32 R112, R4.reuse, R16, R112 ;  /* 0x000000100470723c */ /* 0x060ff00000001870 */
[C---:B------:R-:W-:Y:S01]  /*5a50*/  HMMA.16816.F32 R108, R4.reuse, R18, R108 ;  /* 0x00000012046c723c */ /* 0x040fe2000000186c */
[----:B------:R-:W3:Y:S07]  /*5a60*/  LDSM.16.MT88.4 R16, [R234+0x7900] ;  /* 0x00790000ea10783b */ /* 0x000eee0000004200 */
[C---:B-1----:R-:W-:Y:S08]  /*5a70*/  HMMA.16816.F32 R104, R4.reuse, R12, R104 ;  /* 0x0000000c0468723c */ /* 0x042ff00000001868 */
[C---:B------:R-:W-:Y:S01]  /*5a80*/  HMMA.16816.F32 R100, R4.reuse, R14, R100 ;  /* 0x0000000e0464723c */ /* 0x040fe20000001864 */
[----:B------:R-:W1:Y:S07]  /*5a90*/  LDSM.16.MT88.4 R12, [R233+0x7900] ;  /* 0x00790000e90c783b */ /* 0x000e6e0000004200 */
[C---:B--2---:R-:W-:Y:S08]  /*5aa0*/  HMMA.16816.F32 R96, R4.reuse, R8, R96 ;  /* 0x000000080460723c */ /* 0x044ff00000001860 */
[C---:B------:R-:W-:Y:S01]  /*5ab0*/  HMMA.16816.F32 R92, R4.reuse, R10, R92 ;  /* 0x0000000a045c723c */ /* 0x040fe2000000185c */
[----:B------:R-:W2:Y:S07]  /*5ac0*/  LDSM.16.MT88.4 R8, [R232+0x7900] ;  /* 0x00790000e808783b */ /* 0x000eae0000004200 */
[C---:B---3--:R-:W-:Y:S08]  /*5ad0*/  HMMA.16816.F32 R88, R4.reuse, R16, R88 ;  /* 0x000000100458723c */ /* 0x048ff00000001858 */
[C---:B------:R-:W-:Y:S08]  /*5ae0*/  HMMA.16816.F32 R84, R4.reuse, R18, R84 ;  /* 0x000000120454723c */ /* 0x040ff00000001854 */
[C---:B-1----:R-:W-:Y:S08]  /*5af0*/  HMMA.16816.F32 R80, R4.reuse, R12, R80 ;  /* 0x0000000c0450723c */ /* 0x042ff00000001850 */
[C---:B------:R-:W-:Y:S08]  /*5b00*/  HMMA.16816.F32 R76, R4.reuse, R14, R76 ;  /* 0x0000000e044c723c */ /* 0x040ff0000000184c */
[C---:B--2---:R-:W-:Y:S08]  /*5b10*/  HMMA.16816.F32 R72, R4.reuse, R8, R72 ;  /* 0x000000080448723c */ /* 0x044ff00000001848 */
[----:B------:R-:W-:Y:S01]  /*5b20*/  HMMA.16816.F32 R68, R4, R10, R68 ;  /* 0x0000000a0444723c */ /* 0x000fe20000001844 */
[----:B------:R-:W-:Y:S11]  /*5b30*/  @!P1 BRA `(.L_x_5) ;  /* 0x0000416000009947 */ /* 0x000ff60003800000 */
[C---:B------:R-:W-:Y:S01]  /*5b40*/  SHF.L.U64.HI R247, R37.reuse, 0x1, R39 ;  /* 0x0000000125f77819 */ /* 0x040fe20000010227 */
[----:B------:R-:W-:Y:S01]  /*5b50*/  IMAD.SHL.U32 R246, R37, 0x2, RZ ;  /* 0x0000000225f67824 */ /* 0x000fe200078e00ff */
[C---:B------:R-:W-:Y:S01]  /*5b60*/  SHF.L.U64.HI R245, R36.reuse, 0x1, R38 ;  /* 0x0000000124f57819 */ /* 0x040fe20000010226 */
[----:B------:R-:W-:Y:S01]  /*5b70*/  IMAD.SHL.U32 R244, R36, 0x2, RZ ;  /* 0x0000000224f47824 */ /* 0x000fe200078e00ff */
[----:B------:R-:W-:Y:S01]  /*5b80*/  MOV R0, R3 ;  /* 0x0000000300007202 */ /* 0x000fe20000000f00 */
[----:B------:R-:W-:Y:S01]  /*5b90*/  IMAD.MOV.U32 R2, RZ, RZ, R132 ;  /* 0x000000ffff027224 */ /* 0x000fe200078e0084 */
[----:B------:R-:W-:Y:S06]  /*5ba0*/  BRA `(.L_x_6) ;  /* 0x000003c000007947 */ /* 0x000fec0003800000 */
.L_x_8:
[----:B------:R-:W-:Y:S01]  /*5bb0*/  ULEA UR5, UR6, UR9, 0x7 ;  /* 0x0000000906057291 */ /* 0x000fe2000f8e383f */
[----:B------:R-:W-:Y:S05]  /*5bc0*/  IMAD.MOV.U32 R239, RZ, RZ, RZ ;  /* 0x000000ffffef7224 */ /* 0x000fea00078e00ff */
[----:B------:R-:W-:Y:S05]  /*5bd0*/  IMAD.U32 R240, RZ, RZ, UR5 ;  /* 0x00000005fff07e24 */ /* 0x000fea000f8e00ff */
[----:B------:R-:W-:Y:S05]  /*5be0*/  IADD3 R240, R240, -0x80, R242 ;  /* 0xffffff80f0f07810 */ /* 0x000fea0007ffe0f2 */
[----:B------:R-:W-:Y:S04]  /*5bf0*/  @P0 IMAD.HI.U32 R4, R240, c[0x0][0x2bc], RZ ;  /* 0x0000af00f0040a27 */ /* 0x000fe800078e00ff */
[----:B------:R-:W-:Y:S01]  /*5c00*/  IMAD.MOV.U32 R3, RZ, RZ, R240 ;  /* 0x000000ffff037224 */ /* 0x000fe200078e00f0 */
[----:B------:R-:W-:Y:S04]  /*5c10*/  @P0 SHF.R.U32.HI R3, RZ, c[0x0][0x2c0], R4 ;  /* 0x0000b000ff030a19 */ /* 0x000fe80000011604 */
[C---:B------:R-:W-:Y:S04]  /*5c20*/  @!P6 IADD3 R6, P1, R3.reuse, UR16, RZ ;  /* 0x000000100306ec10 */ /* 0x040fe8000ff3e0ff */
[----:B------:R-:W-:Y:S01]  /*5c30*/  @!P6 LEA.HI.X.SX32 R5, R3, UR11, 0x1, P1 ;  /* 0x0000000b0305ec11 */ /* 0x000fe200088f0eff */
[----:B------:R-:W-:Y:S01]  /*5c40*/  IMAD.MOV R3, RZ, RZ, -R3 ;  /* 0x000000ffff037224 */ /* 0x000fe200078e0a03 */
[C---:B------:R-:W-:Y:S03]  /*5c50*/  @!P6 LEA R4, P1, R6.reuse, c[0x0][0x2a0], 0x2 ;  /* 0x0000a8000604ea11 */ /* 0x040fe600078210ff */
[----:B------:R-:W-:Y:S01]  /*5c60*/  IMAD R240, R3, c[0x0][0x2b8], R240 ;  /* 0x0000ae0003f07a24 */ /* 0x000fe200078e02f0 */
[----:B------:R-:W-:Y:S03]  /*5c70*/  @!P6 LEA.HI.X R5, R6, c[0x0][0x2a4], R5, 0x2, P1 ;  /* 0x0000a9000605ea11 */ /* 0x000fe600008f1405 */
[C---:B------:R-:W-:Y:S01]  /*5c80*/  IMAD.WIDE.U32 R6, R240.reuse, c[0x0][0x1e0], RZ ;  /* 0x00007800f0067a25 */ /* 0x040fe200078e00ff */
[----:B------:R-:W-:Y:S01]  /*5c90*/  SHF.R.S32.HI R3, RZ, 0x1f, R240 ;  /* 0x0000001fff037819 */ /* 0x000fe200000114f0 */
[----:B------:R-:W2:Y:S04]  /*5ca0*/  @!P6 LDG.E R239, [R4.64] ;  /* 0x0000000c04efe981 */ /* 0x000ea8000c1e1900 */
[----:B------:R-:W-:Y:S04]  /*5cb0*/  IMAD R3, R3, c[0x0][0x1e0], RZ ;  /* 0x0000780003037a24 */ /* 0x000fe800078e02ff */
[----:B------:R-:W-:Y:S04]  /*5cc0*/  IMAD R3, R240, c[0x0][0x1e4], R3 ;  /* 0x00007900f0037a24 */ /* 0x000fe800078e0203 */
[----:B------:R-:W-:Y:S01]  /*5cd0*/  IMAD.IADD R7, R7, 0x1, R3 ;  /* 0x0000000107077824 */ /* 0x000fe200078e0203 */
[----:B--2---:R-:W-:Y:S03]  /*5ce0*/  SHF.R.S32.HI R3, RZ, 0x1f, R239 ;  /* 0x0000001fff037819 */ /* 0x004fe600000114ef */
[----:B------:R-:W-:Y:S04]  /*5cf0*/  IMAD.WIDE.U32 R6, R239, c[0x0][0x1f0], R6 ;  /* 0x00007c00ef067a25 */ /* 0x000fe800078e0006 */
[----:B------:R-:W-:Y:S01]  /*5d00*/  IMAD R3, R3, c[0x0][0x1f0], RZ ;  /* 0x00007c0003037a24 */ /* 0x000fe200078e02ff */
[----:B------:R-:W-:Y:S03]  /*5d10*/  IADD3 R5, P1, R6, UR20, RZ ;  /* 0x0000001406057c10 */ /* 0x000fe6000ff3e0ff */
[----:B------:R-:W-:Y:S05]  /*5d20*/  IMAD R3, R239, c[0x0][0x1f4], R3 ;  /* 0x00007d00ef037a24 */ /* 0x000fea00078e0203 */
[----:B------:R-:W-:Y:S02]  /*5d30*/  IADD3.X R3, R7, UR18, R3, P1, !PT ;  /* 0x0000001207037c10 */ /* 0x000fe40008ffe403 */
[C---:B------:R-:W-:Y:S04]  /*5d40*/  LEA R4, P1, R5.reuse, c[0x0][0x1c8], 0x1 ;  /* 0x0000720005047a11 */ /* 0x040fe800078208ff */
[----:B------:R-:W-:Y:S01]  /*5d50*/  LEA.HI.X R3, R5, c[0x0][0x1cc], R3, 0x1, P1 ;  /* 0x0000730005037a11 */ /* 0x000fe200008f0c03 */
[----:B------:R-:W1:Y:S04]  /*5d60*/  SHFL.IDX PT, R9, R4, RZ, 0x181f ;  /* 0x00181fff04097589 */ /* 0x000e6800000e0000 */
[----:B------:R-:W2:Y:S04]  /*5d70*/  SHFL.IDX PT, R10, R3, RZ, 0x181f ;  /* 0x00181fff030a7589 */ /* 0x000ea800000e0000 */
[----:B------:R-:W3:Y:S04]  /*5d80*/  SHFL.IDX PT, R7, R4, 0x1, 0x181f ;  /* 0x00381f0004077f89 */ /* 0x000ee800000e0000 */
[----:B------:R-:W4:Y:S04]  /*5d90*/  SHFL.IDX PT, R8, R3, 0x1, 0x181f ;  /* 0x00381f0003087f89 */ /* 0x000f2800000e0000 */
[----:B------:R-:W-:Y:S04]  /*5da0*/  SHFL.IDX PT, R5, R4, 0x2, 0x181f ;  /* 0x00581f0004057f89 */ /* 0x000fe800000e0000 */
[----:B------:R-:W-:Y:S04]  /*5db0*/  SHFL.IDX PT, R6, R3, 0x2, 0x181f ;  /* 0x00581f0003067f89 */ /* 0x000fe800000e0000 */
[----:B------:R-:W5:Y:S01]  /*5dc0*/  SHFL.IDX PT, R4, R4, 0x3, 0x181f ;  /* 0x00781f0004047f89 */ /* 0x000f6200000e0000 */
[C---:B-1----:R-:W-:Y:S02]  /*5dd0*/  IADD3 R12, P5, R9.reuse, R246, RZ ;  /* 0x000000f6090c7210 */ /* 0x042fe40007fbe0ff */
[----:B------:R-:W-:Y:S01]  /*5de0*/  IADD3 R16, P2, R9, R244, RZ ;  /* 0x000000f409107210 */ /* 0x000fe20007f5e0ff */
[----:B------:R-:W1:Y:S02]  /*5df0*/  SHFL.IDX PT, R3, R3, 0x3, 0x181f ;  /* 0x00781f0003037f89 */ /* 0x000e6400000e0000 */
[C-C-:B--2---:R-:W-:Y:S01]  /*5e00*/  IMAD.X R13, R10.reuse, 0x1, R247.reuse, P5 ;  /* 0x000000010a0d7824 */ /* 0x144fe200028e06f7 */
[-C--:B------:R-:W-:Y:S02]  /*5e10*/  IADD3.X R17, R10, R245.reuse, RZ, P2, !PT ;  /* 0x000000f50a117210 */ /* 0x080fe400017fe4ff */
[C---:B---3--:R-:W-:Y:S02]  /*5e20*/  IADD3 R14, P1, R7.reuse, R246, RZ ;  /* 0x000000f6070e7210 */ /* 0x048fe40007f3e0ff */
[----:B------:R2:W-:Y:S01]  /*5e30*/  LDGSTS.E.BYPASS.LTC128B.128 [R241+0x8100], [R12.64], !P4 ;  /* 0x081000000cf17fae */ /* 0x0005e2000e101d4c */
[----:B------:R-:W-:Y:S02]  /*5e40*/  IADD3 R10, P2, R7, R244, RZ ;  /* 0x000000f4070a7210 */ /* 0x000fe40007f5e0ff */
[C---:B----4-:R-:W-:Y:S01]  /*5e50*/  IMAD.X R15, R8.reuse, 0x1, R247, P1 ;  /* 0x00000001080f7824 */ /* 0x050fe200008e06f7 */
[----:B------:R3:W-:Y:S02]  /*5e60*/  LDGSTS.E.BYPASS.LTC128B.128 [R241+0xc100], [R16.64], !P3 ;  /* 0x0c10000010f17fae */ /* 0x0007e4000d901d4c */
[----:B------:R-:W-:Y:S02]  /*5e70*/  IMAD.X R11, R8, 0x1, R245, P2 ;  /* 0x00000001080b7824 */ /* 0x000fe400010e06f5 */
[----:B------:R4:W-:Y:S04]  /*5e80*/  LDGSTS.E.BYPASS.LTC128B.128 [R241+0x9100], [R14.64], !P4 ;  /* 0x091000000ef17fae */ /* 0x0009e8000e101d4c */
[----:B------:R3:W-:Y:S01]  /*5e90*/  LDGSTS.E.BYPASS.LTC128B.128 [R241+0xd100], [R10.64], !P3 ;  /* 0x0d1000000af17fae */ /* 0x0007e2000d901d4c */
[-C--:B-----5:R-:W-:Y:S05]  /*5ea0*/  IADD3 R8, P2, R4, R246.reuse, RZ ;  /* 0x000000f604087210 */ /* 0x0a0fea0007f5e0ff */
[--C-:B-1----:R-:W-:Y:S01]  /*5eb0*/  IMAD.X R9, R3, 0x1, R247.reuse, P2 ;  /* 0x0000000103097824 */ /* 0x102fe200010e06f7 */
[C---:B--2---:R-:W-:Y:S05]  /*5ec0*/  IADD3 R12, P1, R5.reuse, R246, RZ ;  /* 0x000000f6050c7210 */ /* 0x044fea0007f3e0ff */
[----:B------:R-:W-:Y:S01]  /*5ed0*/  IMAD.X R13, R6, 0x1, R247, P1 ;  /* 0x00000001060d7824 */ /* 0x000fe200008e06f7 */
[-C--:B------:R-:W-:Y:S02]  /*5ee0*/  IADD3 R4, P1, R4, R244.reuse, RZ ;  /* 0x000000f404047210 */ /* 0x080fe40007f3e0ff */
[----:B----4-:R-:W-:Y:S02]  /*5ef0*/  IADD3 R14, P5, R5, R244, RZ ;  /* 0x000000f4050e7210 */ /* 0x010fe40007fbe0ff */
[----:B------:R3:W-:Y:S01]  /*5f00*/  LDGSTS.E.BYPASS.LTC128B.128 [R241+0xa100], [R12.64], !P4 ;  /* 0x0a1000000cf17fae */ /* 0x0007e2000e101d4c */
[----:B------:R-:W-:Y:S01]  /*5f10*/  IMAD.X R5, R3, 0x1, R245, P1 ;  /* 0x0000000103057824 */ /* 0x000fe200008e06f5 */
[----:B------:R-:W-:Y:S05]  /*5f20*/  IADD3.X R15, R6, R245, RZ, P5, !PT ;  /* 0x000000f5060f7210 */ /* 0x000fea0002ffe4ff */
[----:B------:R3:W-:Y:S04]  /*5f30*/  LDGSTS.E.BYPASS.LTC128B.128 [R241+0xe100], [R14.64], !P3 ;  /* 0x0e1000000ef17fae */ /* 0x0007e8000d901d4c */
[----:B------:R3:W-:Y:S04]  /*5f40*/  LDGSTS.E.BYPASS.LTC128B.128 [R241+0xb100], [R8.64], !P4 ;  /* 0x0b10000008f17fae */ /* 0x0007e8000e101d4c */
[----:B------:R3:W-:Y:S01]  /*5f50*/  LDGSTS.E.BYPASS.LTC128B.128 [R241+0xf100], [R4.64], !P3 ;  /* 0x0f10000004f17fae */ /* 0x0007e2000d901d4c */
[----:B------:R-:W-:-:S05]  /*5f60*/  BRA `(.L_x_7) ;  /* 0x0000180000007947 */ /* 0x000fca0003800000 */
.L_x_6:
[----:B------:R-:W-:Y:S04]  /*5f70*/  DEPBAR.LE SB0, 0x0 ;  /* 0x000080000000791a */ /* 0x000fe80000000000 */
[----:B------:R-:W-:Y:S01]  /*5f80*/  BAR.SYNC.DEFER_BLOCKING 0x0 ;  /* 0x0000000000007b1d */ /* 0x000fe20000010000 */
[----:B------:R-:W-:Y:S01]  /*5f90*/  SHF.R.S32.HI R3, RZ, 0x1f, R240 ;  /* 0x0000001fff037819 */ /* 0x000fe200000114f0 */
[C---:B------:R-:W-:Y:S01]  /*5fa0*/  IMAD.WIDE.U32 R36, R240.reuse, c[0x0][0x208], RZ ;  /* 0x00008200f0247a25 */ /* 0x040fe200078e00ff */
[----:B------:R-:W-:Y:S03]  /*5fb0*/  UISETP.GT.AND UP0, UPT, UR6, UR8, UPT ;  /* 0x000000080600728c */ /* 0x000fe6000bf04270 */
[----:B------:R-:W-:Y:S04]  /*5fc0*/  IMAD R3, R3, c[0x0][0x208], RZ ;  /* 0x0000820003037a24 */ /* 0x000fe800078e02ff */
[----:B------:R-:W-:Y:S05]  /*5fd0*/  IMAD R3, R240, c[0x0][0x20c], R3 ;  /* 0x00008300f0037a24 */ /* 0x000fea00078e0203 */
[----:B------:R-:W-:Y:S02]  /*5fe0*/  IADD3 R37, R37, R3, RZ ;  /* 0x0000000325257210 */ /* 0x000fe40007ffe0ff */
[----:B------:R-:W-:Y:S03]  /*5ff0*/  SHF.R.S32.HI R3, RZ, 0x1f, R239 ;  /* 0x0000001fff037819 */ /* 0x000fe600000114ef */
[----:B------:R-:W-:Y:S01]  /*6000*/  IMAD.WIDE.U32 R36, R239, c[0x0][0x218], R36 ;  /* 0x00008600ef247a25 */ /* 0x000fe200078e0024 */
[----:B------:R-:W1:Y:S04]  /*6010*/  LDSM.16.M88.4 R8, [R238+0x8100] ;  /* 0x00810000ee08783b */ /* 0x000e680000000200 */
[----:B------:R-:W-:Y:S01]  /*6020*/  IADD3 R176, P1, R36, UR22, RZ ;  /* 0x0000001624b07c10 */ /* 0x000fe2000ff3e0ff */
[----:B------:R-:W-:Y:S04]  /*6030*/  IMAD R3, R3, c[0x0][0x218], RZ ;  /* 0x0000860003037a24 */ /* 0x000fe800078e02ff */
[----:B------:R-:W-:Y:S01]  /*6040*/  IMAD R3, R239, c[0x0][0x21c], R3 ;  /* 0x00008700ef037a24 */ /* 0x000fe200078e0203 */
[----:B------:R-:W2:Y:S04]  /*6050*/  LDSM.16.M88.4 R16, [R238+0x8900] ;  /* 0x00890000ee10783b */ /* 0x000ea80000000200 */
[----:B------:R-:W-:Y:S02]  /*6060*/  IADD3.X R3, R37, UR4, R3, P1, !PT ;  /* 0x0000000425037c10 */ /* 0x000fe40008ffe403 */
[C---:B------:R-:W-:Y:S02]  /*6070*/  LEA R178, P1, R176.reuse, c[0x0][0x1f8], 0x1 ;  /* 0x00007e00b0b27a11 */ /* 0x040fe400078208ff */
[----:B------:R-:W3:Y:S02]  /*6080*/  LDSM.16.M88.4 R24, [R238+0x9100] ;  /* 0x00910000ee18783b */ /* 0x000ee40000000200 */
[----:B------:R-:W-:Y:S06]  /*6090*/  LEA.HI.X R176, R176, c[0x0][0x1fc], R3, 0x1, P1 ;  /* 0x00007f00b0b07a11 */ /* 0x000fec00008f0c03 */
[----:B------:R-:W4:Y:S08]  /*60a0*/  LDSM.16.M88.4 R32, [R238+0x9900] ;  /* 0x00990000ee20783b */ /* 0x000f300000000200 */
[----:B------:R-:W5:Y:S01]  /*60b0*/  LDSM.16.M88.4 R40, [R238+0xa100] ;  /* 0x00a10000ee28783b */ /* 0x000f620000000200 */
[C---:B-1----:R-:W-:Y:S07]  /*60c0*/  HMMA.16816.F32 R4, R136.reuse, R8, RZ ;  /* 0x000000088804723c */ /* 0x042fee00000018ff */
[----:B------:R-:W1:Y:S01]  /*60d0*/  LDSM.16.M88.4 R48, [R238+0xa900] ;  /* 0x00a90000ee30783b */ /* 0x000e620000000200 */
[C---:B------:R-:W-:Y:S07]  /*60e0*/  HMMA.16816.F32 R8, R136.reuse, R10, RZ ;  /* 0x0000000a8808723c */ /* 0x040fee00000018ff */
[----:B------:R-:W1:Y:S01]  /*60f0*/  LDSM.16.M88.4 R56, [R238+0xb100] ;  /* 0x00b10000ee38783b */ /* 0x000e620000000200 */
[C---:B--2---:R-:W-:Y:S07]  /*6100*/  HMMA.16816.F32 R12, R136.reuse, R16, RZ ;  /* 0x00000010880c723c */ /* 0x044fee00000018ff */
[----:B------:R-:W-:Y:S01]  /*6110*/  LDSM.16.M88.4 R64, [R238+0xb900] ;  /* 0x00b90000ee40783b */ /* 0x000fe20000000200 */
[C---:B------:R-:W-:Y:S07]  /*6120*/  HMMA.16816.F32 R16, R136.reuse, R18, RZ ;  /* 0x000000128810723c */ /* 0x040fee00000018ff */
[----:B------:R-:W-:Y:S01]  /*6130*/  LDSM.16.M88.4 R132, [R237] ;  /* 0x00000000ed84783b */ /* 0x000fe20000000200 */
[C---:B---3--:R-:W-:Y:S07]  /*6140*/  HMMA.16816.F32 R20, R136.reuse, R24, RZ ;  /* 0x000000188814723c */ /* 0x048fee00000018ff */
[----:B------:R-:W-:Y:S01]  /*6150*/  LDSM.16.M88.4 R144, [R231] ;  /* 0x00000000e790783b */ /* 0x000fe20000000200 */
[C---:B------:R-:W-:Y:S07]  /*6160*/  HMMA.16816.F32 R24, R136.reuse, R26, RZ ;  /* 0x0000001a8818723c */ /* 0x040fee00000018ff */
[----:B------:R-:W-:Y:S01]  /*6170*/  LDSM.16.M88.4 R148, [R230] ;  /* 0x00000000e694783b */ /* 0x000fe20000000200 */
[C---:B----4-:R-:W-:Y:S07]  /*6180*/  HMMA.16816.F32 R28, R136.reuse, R32, RZ ;  /* 0x00000020881c723c */ /* 0x050fee00000018ff */
[----:B------:R-:W-:Y:S01]  /*6190*/  LDSM.16.M88.4 R152, [R229] ;  /* 0x00000000e598783b */ /* 0x000fe20000000200 */
[C---:B------:R-:W-:Y:S07]  /*61a0*/  HMMA.16816.F32 R32, R136.reuse, R34, RZ ;  /* 0x000000228820723c */ /* 0x040fee00000018ff */
[----:B------:R-:W-:Y:S01]  /*61b0*/  LDSM.16.M88.4 R156, [R228] ;  /* 0x00000000e49c783b */ /* 0x000fe20000000200 */
[C---:B-----5:R-:W-:Y:S07]  /*61c0*/  HMMA.16816.F32 R36, R136.reuse, R40, RZ ;  /* 0x000000288824723c */ /* 0x060fee00000018ff */
[----:B------:R-:W-:Y:S01]  /*61d0*/  LDSM.16.M88.4 R160, [R227] ;  /* 0x00000000e3a0783b */ /* 0x000fe20000000200 */
[C---:B------:R-:W-:Y:S07]  /*61e0*/  HMMA.16816.F32 R40, R136.reuse, R42, RZ ;  /* 0x0000002a8828723c */ /* 0x040fee00000018ff */
[----:B------:R-:W2:Y:S01]  /*61f0*/  SHFL.IDX PT, R61, R178, RZ, 0x181f ;  /* 0x00181fffb23d7589 */ /* 0x000ea200000e0000 */
[C---:B-1----:R-:W-:Y:S07]  /*6200*/  HMMA.16816.F32 R44, R136.reuse, R48, RZ ;  /* 0x00000030882c723c */ /* 0x042fee00000018ff */
[----:B------:R-:W1:Y:S01]  /*6210*/  SHFL.IDX PT, R62, R178, 0x1, 0x181f ;  /* 0x00381f00b23e7f89 */ /* 0x000e6200000e0000 */
[C---:B------:R-:W-:Y:S07]  /*6220*/  HMMA.16816.F32 R48, R136.reuse, R50, RZ ;  /* 0x000000328830723c */ /* 0x040fee00000018ff */
[----:B------:R-:W3:Y:S01]  /*6230*/  SHFL.IDX PT, R63, R176, RZ, 0x181f ;  /* 0x00181fffb03f7589 */ /* 0x000ee200000e0000 */
[C---:B------:R-:W-:Y:S07]  /*6240*/  HMMA.16816.F32 R52, R136.reuse, R56, RZ ;  /* 0x000000388834723c */ /* 0x040fee00000018ff */
[----:B------:R-:W4:Y:S01]  /*6250*/  SHFL.IDX PT, R60, R176, 0x1, 0x181f ;  /* 0x00381f00b03c7f89 */ /* 0x000f2200000e0000 */
[C---:B--2---:R-:W-:Y:S04]  /*6260*/  IADD3 R180, P1, R61.reuse, R246, RZ ;  /* 0x000000f63db47210 */ /* 0x044fe80007f3e0ff */
[----:B------:R-:W-:Y:S01]  /*6270*/  IADD3 R200, P5, R61, R244, RZ ;  /* 0x000000f43dc87210 */ /* 0x000fe20007fbe0ff */
[C---:B------:R-:W-:Y:S02]  /*6280*/  HMMA.16816.F32 R56, R136.reuse, R58, RZ ;  /* 0x0000003a8838723c */ /* 0x040fe400000018ff */
[----:B------:R-:W-:Y:S01]  /*6290*/  LDSM.16.M88.4 R164, [R226] ;  /* 0x00000000e2a4783b */ /* 0x000fe20000000200 */
[C---:B-1----:R-:W-:Y:S07]  /*62a0*/  IADD3 R202, P2, R62.reuse, R246, RZ ;  /* 0x000000f63eca7210 */ /* 0x042fee0007f5e0ff */
[----:B------:R-:W-:Y:S02]  /*62b0*/  LDSM.16.M88.4 R168, [R225] ;  /* 0x00000000e1a8783b */ /* 0x000fe40000000200 */
[C---:B---3--:R-:W-:Y:S02]  /*62c0*/  IADD3.X R181, R63.reuse, R247, RZ, P1, !PT ;  /* 0x000000f73fb57210 */ /* 0x048fe40000ffe4ff */
[----:B------:R-:W-:Y:S02]  /*62d0*/  IADD3 R182, P1, R62, R244, RZ ;  /* 0x000000f43eb67210 */ /* 0x000fe40007f3e0ff */
[----:B------:R-:W-:Y:S02]  /*62e0*/  IADD3.X R201, R63, R245, RZ, P5, !PT ;  /* 0x000000f53fc97210 */ /* 0x000fe40002ffe4ff */
[----:B------:R-:W-:Y:S01]  /*62f0*/  @!PT LDS RZ, [RZ] ;  /* 0x00000000fffff984 */ /* 0x000fe20000000800 */
[----:B------:R-:W-:Y:S01]  /*6300*/  @!PT LDS RZ, [RZ] ;  /* 0x00000000fffff984 */ /* 0x000fe20000000800 */
[----:B------:R-:W-:Y:S01]  /*6310*/  @!PT LDS RZ, [RZ] ;  /* 0x00000000fffff984 */ /* 0x000fe20000000800 */
[----:B------:R1:W-:Y:S01]  /*6320*/  LDGSTS.E.BYPASS.LTC128B.128 [R243], [R180.64], !P4 ;  /* 0x00000000b4f37fae */ /* 0x0003e2000e101d4c */
[C---:B----4-:R-:W-:Y:S02]  /*6330*/  IADD3.X R203, R60.reuse, R247, RZ, P2, !PT ;  /* 0x000000f73ccb7210 */ /* 0x050fe400017fe4ff */
[----:B------:R-:W-:Y:S02]  /*6340*/  IADD3.X R183, R60, R245, RZ, P1, !PT ;  /* 0x000000f53cb77210 */ /* 0x000fe40000ffe4ff */
[C---:B------:R-:W-:Y:S03]  /*6350*/  HMMA.16816.F32 R60, R136.reuse, R64, RZ ;  /* 0x00000040883c723c */ /* 0x040fe600000018ff */
[----:B------:R2:W-:Y:S05]  /*6360*/  LDGSTS.E.BYPASS.LTC128B.128 [R241+0x4100], [R200.64], !P3 ;  /* 0x04100000c8f17fae */ /* 0x0005ea000d901d4c */
[----:B------:R-:W-:Y:S03]  /*6370*/  HMMA.16816.F32 R64, R136, R66, RZ ;  /* 0x000000428840723c */ /* 0x000fe600000018ff */
[----:B------:R3:W-:Y:S05]  /*6380*/  LDGSTS.E.BYPASS.LTC128B.128 [R241+0x1100], [R202.64], !P4 ;  /* 0x01100000caf17fae */ /* 0x0007ea000e101d4c */
[C---:B------:R-:W-:Y:S03]  /*6390*/  HMMA.16816.F32 R4, R140.reuse, R132, R4 ;  /* 0x000000848c04723c */ /* 0x040fe60000001804 */
[----:B------:R-:W2:Y:S05]  /*63a0*/  SHFL.IDX PT, R177, R178, 0x2, 0x181f ;  /* 0x00581f00b2b17f89 */ /* 0x000eaa00000e0000 */
[C---:B------:R-:W-:Y:S03]  /*63b0*/  HMMA.16816.F32 R8, R140.reuse, R134, R8 ;  /* 0x000000868c08723c */ /* 0x040fe60000001808 */
[----:B------:R-:W4:Y:S05]  /*63c0*/  SHFL.IDX PT, R3, R176, 0x2, 0x181f ;  /* 0x00581f00b0037f89 */ /* 0x000f2a00000e0000 */
[C---:B------:R-:W-:Y:S03]  /*63d0*/  HMMA.16816.F32 R12, R140.reuse, R144, R12 ;  /* 0x000000908c0c723c */ /* 0x040fe6000000180c */
[----:B------:R5:W-:Y:S05]  /*63e0*/  LDGSTS.E.BYPASS.LTC128B.128 [R241+0x5100], [R182.64], !P3 ;  /* 0x05100000b6f17fae */ /* 0x000bea000d901d4c */
[C---:B------:R-:W-:Y:S03]  /*63f0*/  HMMA.16816.F32 R16, R140.reuse, R146, R16 ;  /* 0x000000928c10723c */ /* 0x040fe60000001810 */
[----:B------:R-:W1:Y:S01]  /*6400*/  SHFL.IDX PT, R178, R178, 0x3, 0x181f ;  /* 0x00781f00b2b27f89 */ /* 0x000e6200000e0000 */
[----:B--2---:R-:W-:Y:S04]  /*6410*/  IADD3 R200, P1, R177, R246, RZ ;  /* 0x000000f6b1c87210 */ /* 0x004fe80007f3e0ff */
[C---:B------:R-:W-:Y:S03]  /*6420*/  HMMA.16816.F32 R20, R140.reuse, R148, R20 ;  /* 0x000000948c14723c */ /* 0x040fe60000001814 */
[----:B------:R-:W2:Y:S01]  /*6430*/  SHFL.IDX PT, R176, R176, 0x3, 0x181f ;  /* 0x00781f00b0b07f89 */ /* 0x000ea200000e0000 */
[----:B----4-:R-:W-:Y:S04]  /*6440*/  IADD3.X R201, R3, R247, RZ, P1, !PT ;  /* 0x000000f703c97210 */ /* 0x010fe80000ffe4ff */
[C---:B------:R-:W-:Y:S03]  /*6450*/  HMMA.16816.F32 R24, R140.reuse, R150, R24 ;  /* 0x000000968c18723c */ /* 0x040fe60000001818 */
[----:B------:R3:W-:Y:S01]  /*6460*/  LDGSTS.E.BYPASS.LTC128B.128 [R241+0x2100], [R200.64], !P4 ;  /* 0x02100000c8f17fae */ /* 0x0007e2000e101d4c */
[----:B-----5:R-:W-:Y:S04]  /*6470*/  IADD3 R182, P5, R177, R244, RZ ;  /* 0x000000f4b1b67210 */ /* 0x020fe80007fbe0ff */
[C---:B------:R-:W-:Y:S04]  /*6480*/  HMMA.16816.F32 R28, R140.reuse, R152, R28 ;  /* 0x000000988c1c723c */ /* 0x040fe8000000181c */
[----:B------:R-:W-:Y:S02]  /*6490*/  IADD3.X R183, R3, R245, RZ, P5, !PT ;  /* 0x000000f503b77210 */ /* 0x000fe40002ffe4ff */
[----:B-1----:R-:W-:Y:S02]  /*64a0*/  IADD3 R180, P2, R178, R246, RZ ;  /* 0x000000f6b2b47210 */ /* 0x002fe40007f5e0ff */
[C---:B------:R-:W-:Y:S01]  /*64b0*/  HMMA.16816.F32 R32, R140.reuse, R154, R32 ;  /* 0x0000009a8c20723c */ /* 0x040fe20000001820 */
[----:B------:R1:W-:Y:S03]  /*64c0*/  LDGSTS.E.BYPASS.LTC128B.128 [R241+0x6100], [R182.64], !P3 ;  /* 0x06100000b6f17fae */ /* 0x0003e6000d901d4c */
[----:B--2---:R-:W-:Y:S02]  /*64d0*/  IADD3.X R181, R176, R247, RZ, P2, !PT ;  /* 0x000000f7b0b57210 */ /* 0x004fe400017fe4ff */
[----:B------:R-:W-:Y:S02]  /*64e0*/  IADD3 R178, P1, R178, R244, RZ ;  /* 0x000000f4b2b27210 */ /* 0x000fe40007f3e0ff */
[C---:B------:R-:W-:Y:S01]  /*64f0*/  HMMA.16816.F32 R36, R140.reuse, R156, R36 ;  /* 0x0000009c8c24723c */ /* 0x040fe20000001824 */
[----:B------:R1:W-:Y:S03]  /*6500*/  LDGSTS.E.BYPASS.LTC128B.128 [R243+0x3000], [R180.64], !P4 ;  /* 0x03000000b4f37fae */ /* 0x0003e6000e101d4c */
[----:B------:R-:W-:Y:S02]  /*6510*/  IADD3.X R179, R176, R245, RZ, P1, !PT ;  /* 0x000000f5b0b37210 */ /* 0x000fe40000ffe4ff */
[----:B------:R-:W-:Y:S02]  /*6520*/  PLOP3.LUT P1, PT, PT, PT, UP0, 0x80, 0x0 ;  /* 0x000000000000781c */ /* 0x000fe40003f2f008 */
[C---:B------:R-:W-:Y:S01]  /*6530*/  HMMA.16816.F32 R40, R140.reuse, R158, R40 ;  /* 0x0000009e8c28723c */ /* 0x040fe20000001828 */
[----:B------:R2:W-:Y:S07]  /*6540*/  LDGSTS.E.BYPASS.LTC128B.128 [R243+0x7000], [R178.64], !P3 ;  /* 0x07000000b2f37fae */ /* 0x0005ee000d901d4c */
[C---:B------:R-:W-:Y:S01]  /*6550*/  HMMA.16816.F32 R44, R140.reuse, R160, R44 ;  /* 0x000000a08c2c723c */ /* 0x040fe2000000182c */
[----:B------:R-:W-:Y:S07]  /*6560*/  LDSM.16.M88.4 R132, [R235+0x9100] ;  /* 0x00910000eb84783b */ /* 0x000fee0000000200 */
[C---:B------:R-:W-:Y:S01]  /*6570*/  HMMA.16816.F32 R48, R140.reuse, R162, R48 ;  /* 0x000000a28c30723c */ /* 0x040fe20000001830 */
[----:B------:R-:W0:Y:S07]  /*6580*/  LDGDEPBAR ;  /* 0x00000000000079af */ /* 0x000e2e0000000000 */
[C---:B------:R-:W-:Y:S01]  /*6590*/  HMMA.16816.F32 R52, R140.reuse, R164, R52 ;  /* 0x000000a48c34723c */ /* 0x040fe20000001834 */
[----:B-1----:R-:W-:Y:S07]  /*65a0*/  LDSM.16.M88.4 R180, [R235+0x8900] ;  /* 0x00890000ebb4783b */ /* 0x002fee0000000200 */
[C---:B------:R-:W-:Y:S01]  /*65b0*/  HMMA.16816.F32 R56, R140.reuse, R166, R56 ;  /* 0x000000a68c38723c */ /* 0x040fe20000001838 */
[----:B--2---:R-:W1:Y:S07]  /*65c0*/  LDSM.16.M88.4 R176, [R235+0x8100] ;  /* 0x00810000ebb0783b */ /* 0x004e6e0000000200 */
[C---:B------:R-:W-:Y:S01]  /*65d0*/  HMMA.16816.F32 R60, R140.reuse, R168, R60 ;  /* 0x000000a88c3c723c */ /* 0x040fe2000000183c */
[----:B------:R-:W2:Y:S07]  /*65e0*/  LDSM.16.M88.4 R144, [R235+0x9900] ;  /* 0x00990000eb90783b */ /* 0x000eae0000000200 */
[----:B------:R-:W-:Y:S01]  /*65f0*/  HMMA.16816.F32 R64, R140, R170, R64 ;  /* 0x000000aa8c40723c */ /* 0x000fe20000001840 */
[----:B------:R-:W4:Y:S08]  /*6600*/  LDSM.16.M88.4 R148, [R235+0xa100] ;  /* 0x00a10000eb94783b */ /* 0x000f300000000200 */
[----:B------:R-:W5:Y:S08]  /*6610*/  LDSM.16.M88.4 R152, [R235+0xa900] ;  /* 0x00a90000eb98783b */ /* 0x000f700000000200 */
[----:B------:R-:W-:Y:S01]  /*6620*/  LDSM.16.M88.4 R156, [R224] ;  /* 0x00000000e09c783b */ /* 0x000fe20000000200 */
[C---:B-1----:R-:W-:Y:S07]  /*6630*/  HMMA.16816.F32 R4, R172.reuse, R176, R4 ;  /* 0x000000b0ac04723c */ /* 0x042fee0000001804 */
[----:B------:R-:W-:Y:S01]  /*6640*/  LDSM.16.M88.4 R160, [R224+0x800] ;  /* 0x00080000e0a0783b */ /* 0x000fe20000000200 */
[C---:B------:R-:W-:Y:S07]  /*6650*/  HMMA.16816.F32 R8, R172.reuse, R178, R8 ;  /* 0x000000b2ac08723c */ /* 0x040fee0000001808 */
        /* <DEDUP_REMOVED lines=8> */
[----:B------:R-:W1:Y:S01]  /*66e0*/  LDSM.16.M88.4 R132, [R235+0xb100] ;  /* 0x00b10000eb84783b */ /* 0x000e620000000200 */
[C---:B--2---:R-:W-:Y:S07]  /*66f0*/  HMMA.16816.F32 R28, R172.reuse, R144, R28 ;  /* 0x00000090ac1c723c */ /* 0x044fee000000181c */
[----:B---3--:R-:W-:Y:S01]  /*6700*/  LDSM.16.M88.4 R200, [R235+0xe900] ;  /* 0x00e90000ebc8783b */ /* 0x008fe20000000200 */
[C---:B------:R-:W-:Y:S07]  /*6710*/  HMMA.16816.F32 R32, R172.reuse, R146, R32 ;  /* 0x00000092ac20723c */ /* 0x040fee0000001820 */
[----:B------:R-:W2:Y:S01]  /*6720*/  LDSM.16.M88.4 R144, [R235+0xb900] ;  /* 0x00b90000eb90783b */ /* 0x000ea20000000200 */
[C---:B----4-:R-:W-:Y:S07]  /*6730*/  HMMA.16816.F32 R36, R172.reuse, R148, R36 ;  /* 0x00000094ac24723c */ /* 0x050fee0000001824 */
[----:B------:R-:W-:Y:S01]  /*6740*/  LDSM.16.M88.4 R204, [R235+0xf100] ;  /* 0x00f10000ebcc783b */ /* 0x000fe20000000200 */
[C---:B------:R-:W-:Y:S07]  /*6750*/  HMMA.16816.F32 R40, R172.reuse, R150, R40 ;  /* 0x00000096ac28723c */ /* 0x040fee0000001828 */
[----:B------:R-:W3:Y:S01]  /*6760*/  LDSM.16.M88.4 R148, [R224+0x1800] ;  /* 0x00180000e094783b */ /* 0x000ee20000000200 */
[C---:B-----5:R-:W-:Y:S07]  /*6770*/  HMMA.16816.F32 R44, R172.reuse, R152, R44 ;  /* 0x00000098ac2c723c */ /* 0x060fee000000182c */
[----:B------:R-:W-:Y:S01]  /*6780*/  LDSM.16.M88.4 R208, [R235+0xf900] ;  /* 0x00f90000ebd0783b */ /* 0x000fe20000000200 */
[C---:B------:R-:W-:Y:S07]  /*6790*/  HMMA.16816.F32 R48, R172.reuse, R154, R48 ;  /* 0x0000009aac30723c */ /* 0x040fee0000001830 */
[----:B------:R-:W4:Y:S01]  /*67a0*/  LDSM.16.M88.4 R152, [R224+0x2000] ;  /* 0x00200000e098783b */ /* 0x000f220000000200 */
[C---:B-1----:R-:W-:Y:S08]  /*67b0*/  HMMA.16816.F32 R52, R172.reuse, R132, R52 ;  /* 0x00000084ac34723c */ /* 0x042ff00000001834 */
[C---:B------:R-:W-:Y:S01]  /*67c0*/  HMMA.16816.F32 R56, R172.reuse, R134, R56 ;  /* 0x00000086ac38723c */ /* 0x040fe20000001838 */
[----:B------:R-:W1:Y:S07]  /*67d0*/  LDSM.16.M88.4 R132, [R238+0xc100] ;  /* 0x00c10000ee84783b */ /* 0x000e6e0000000200 */
[C---:B--2---:R-:W-:Y:S08]  /*67e0*/  HMMA.16816.F32 R60, R172.reuse, R144, R60 ;  /* 0x00000090ac3c723c */ /* 0x044ff0000000183c */
[----:B------:R-:W-:Y:S01]  /*67f0*/  HMMA.16816.F32 R64, R172, R146, R64 ;  /* 0x00000092ac40723c */ /* 0x000fe20000001840 */
[----:B------:R-:W2:Y:S07]  /*6800*/  LDSM.16.M88.4 R144, [R238+0xc900] ;  /* 0x00c90000ee90783b */ /* 0x000eae0000000200 */
[C---:B------:R-:W-:Y:S08]  /*6810*/  HMMA.16816.F32 R4, R184.reuse, R156, R4 ;  /* 0x0000009cb804723c */ /* 0x040ff00000001804 */
[C---:B------:R-:W-:Y:S01]  /*6820*/  HMMA.16816.F32 R8, R184.reuse, R158, R8 ;  /* 0x0000009eb808723c */ /* 0x040fe20000001808 */
[----:B------:R-:W5:Y:S07]  /*6830*/  LDSM.16.M88.4 R156, [R238+0xd100] ;  /* 0x00d10000ee9c783b */ /* 0x000f6e0000000200 */
[C---:B------:R-:W-:Y:S08]  /*6840*/  HMMA.16816.F32 R12, R184.reuse, R160, R12 ;  /* 0x000000a0b80c723c */ /* 0x040ff0000000180c */
[C---:B------:R-:W-:Y:S01]  /*6850*/  HMMA.16816.F32 R16, R184.reuse, R162, R16 ;  /* 0x000000a2b810723c */ /* 0x040fe20000001810 */
[----:B------:R-:W1:Y:S07]  /*6860*/  LDSM.16.M88.4 R160, [R238+0xd900] ;  /* 0x00d90000eea0783b */ /* 0x000e6e0000000200 */
[C---:B------:R-:W-:Y:S08]  /*6870*/  HMMA.16816.F32 R20, R184.reuse, R164, R20 ;  /* 0x000000a4b814723c */ /* 0x040ff00000001814 */
[C---:B------:R-:W-:Y:S01]  /*6880*/  HMMA.16816.F32 R24, R184.reuse, R166, R24 ;  /* 0x000000a6b818723c */ /* 0x040fe20000001818 */
[----:B------:R-:W1:Y:S07]  /*6890*/  LDSM.16.M88.4 R164, [R238+0xe100] ;  /* 0x00e10000eea4783b */ /* 0x000e6e0000000200 */
[C---:B---3--:R-:W-:Y:S08]  /*68a0*/  HMMA.16816.F32 R28, R184.reuse, R148, R28 ;  /* 0x00000094b81c723c */ /* 0x048ff0000000181c */
[C---:B------:R-:W-:Y:S01]  /*68b0*/  HMMA.16816.F32 R32, R184.reuse, R150, R32 ;  /* 0x00000096b820723c */ /* 0x040fe20000001820 */
[----:B------:R-:W3:Y:S07]  /*68c0*/  LDSM.16.M88.4 R148, [R238+0xe900] ;  /* 0x00e90000ee94783b */ /* 0x000eee0000000200 */
[C---:B----4-:R-:W-:Y:S08]  /*68d0*/  HMMA.16816.F32 R36, R184.reuse, R152, R36 ;  /* 0x00000098b824723c */ /* 0x050ff00000001824 */
[C---:B------:R-:W-:Y:S01]  /*68e0*/  HMMA.16816.F32 R40, R184.reuse, R154, R40 ;  /* 0x0000009ab828723c */ /* 0x040fe20000001828 */
[----:B------:R-:W4:Y:S07]  /*68f0*/  LDSM.16.M88.4 R152, [R238+0xf100] ;  /* 0x00f10000ee98783b */ /* 0x000f2e0000000200 */
[C---:B------:R-:W-:Y:S08]  /*6900*/  HMMA.16816.F32 R44, R184.reuse, R168, R44 ;  /* 0x000000a8b82c723c */ /* 0x040ff0000000182c */
[C---:B------:R-:W-:Y:S01]  /*6910*/  HMMA.16816.F32 R48, R184.reuse, R170, R48 ;  /* 0x000000aab830723c */ /* 0x040fe20000001830 */
[----:B------:R-:W2:Y:S07]  /*6920*/  LDSM.16.M88.4 R168, [R238+0xf900] ;  /* 0x00f90000eea8783b */ /* 0x000eae0000000200 */
[C---:B------:R-:W-:Y:S08]  /*6930*/  HMMA.16816.F32 R52, R184.reuse, R176, R52 ;  /* 0x000000b0b834723c */ /* 0x040ff00000001834 */
[C---:B------:R-:W-:Y:S01]  /*6940*/  HMMA.16816.F32 R56, R184.reuse, R178, R56 ;  /* 0x000000b2b838723c */ /* 0x040fe20000001838 */
[----:B------:R-:W3:Y:S07]  /*6950*/  LDSM.16.M88.4 R176, [R223] ;  /* 0x00000000dfb0783b */ /* 0x000eee0000000200 */
[C---:B------:R-:W-:Y:S08]  /*6960*/  HMMA.16816.F32 R60, R184.reuse, R180, R60 ;  /* 0x000000b4b83c723c */ /* 0x040ff0000000183c */
[----:B------:R-:W-:Y:S01]  /*6970*/  HMMA.16816.F32 R64, R184, R182, R64 ;  /* 0x000000b6b840723c */ /* 0x000fe20000001840 */
[----:B------:R-:W3:Y:S07]  /*6980*/  LDSM.16.M88.4 R180, [R222] ;  /* 0x00000000deb4783b */ /* 0x000eee0000000200 */
[C---:B-1----:R-:W-:Y:S08]  /*6990*/  HMMA.16816.F32 R4, R188.reuse, R132, R4 ;  /* 0x00000084bc04723c */ /* 0x042ff00000001804 */
[C---:B------:R-:W-:Y:S01]  /*69a0*/  HMMA.16816.F32 R8, R188.reuse, R134, R8 ;  /* 0x00000086bc08723c */ /* 0x040fe20000001808 */
[----:B------:R-:W1:Y:S07]  /*69b0*/  LDSM.16.M88.4 R132, [R221] ;  /* 0x00000000dd84783b */ /* 0x000e6e0000000200 */
[C---:B--2---:R-:W-:Y:S08]  /*69c0*/  HMMA.16816.F32 R12, R188.reuse, R144, R12 ;  /* 0x00000090bc0c723c */ /* 0x044ff0000000180c */
[C---:B------:R-:W-:Y:S01]  /*69d0*/  HMMA.16816.F32 R16, R188.reuse, R146, R16 ;  /* 0x00000092bc10723c */ /* 0x040fe20000001810 */
[----:B------:R-:W2:Y:S07]  /*69e0*/  LDSM.16.M88.4 R144, [R220] ;  /* 0x00000000dc90783b */ /* 0x000eae0000000200 */
[C---:B-----5:R-:W-:Y:S08]  /*69f0*/  HMMA.16816.F32 R20, R188.reuse, R156, R20 ;  /* 0x0000009cbc14723c */ /* 0x060ff00000001814 */
[C---:B------:R-:W-:Y:S01]  /*6a00*/  HMMA.16816.F32 R24, R188.reuse, R158, R24 ;  /* 0x0000009ebc18723c */ /* 0x040fe20000001818 */
[----:B------:R-:W-:Y:S07]  /*6a10*/  LDSM.16.M88.4 R156, [R217] ;  /* 0x00000000d99c783b */ /* 0x000fee0000000200 */
[C---:B------:R-:W-:Y:S08]  /*6a20*/  HMMA.16816.F32 R28, R188.reuse, R160, R28 ;  /* 0x000000a0bc1c723c */ /* 0x040ff0000000181c */
[C---:B------:R-:W-:Y:S01]  /*6a30*/  HMMA.16816.F32 R32, R188.reuse, R162, R32 ;  /* 0x000000a2bc20723c */ /* 0x040fe20000001820 */
[----:B------:R-:W-:Y:S07]  /*6a40*/  LDSM.16.M88.4 R160, [R216] ;  /* 0x00000000d8a0783b */ /* 0x000fee0000000200 */
[C---:B------:R-:W-:Y:S08]  /*6a50*/  HMMA.16816.F32 R36, R188.reuse, R164, R36 ;  /* 0x000000a4bc24723c */ /* 0x040ff00000001824 */
[C---:B------:R-:W-:Y:S01]  /*6a60*/  HMMA.16816.F32 R40, R188.reuse, R166, R40 ;  /* 0x000000a6bc28723c */ /* 0x040fe20000001828 */
[----:B------:R-:W-:Y:S07]  /*6a70*/  LDSM.16.M88.4 R164, [R235+0xc100] ;  /* 0x00c10000eba4783b */ /* 0x000fee0000000200 */
[C---:B---3--:R-:W-:Y:S08]  /*6a80*/  HMMA.16816.F32 R44, R188.reuse, R148, R44 ;  /* 0x00000094bc2c723c */ /* 0x048ff0000000182c */
[C---:B------:R-:W-:Y:S01]  /*6a90*/  HMMA.16816.F32 R48, R188.reuse, R150, R48 ;  /* 0x00000096bc30723c */ /* 0x040fe20000001830 */
[----:B------:R-:W3:Y:S07]  /*6aa0*/  LDSM.16.M88.4 R148, [R219] ;  /* 0x00000000db94783b */ /* 0x000eee0000000200 */
[C---:B----4-:R-:W-:Y:S08]  /*6ab0*/  HMMA.16816.F32 R52, R188.reuse, R152, R52 ;  /* 0x00000098bc34723c */ /* 0x050ff00000001834 */
[C---:B------:R-:W-:Y:S01]  /*6ac0*/  HMMA.16816.F32 R56, R188.reuse, R154, R56 ;  /* 0x0000009abc38723c */ /* 0x040fe20000001838 */
[----:B------:R-:W4:Y:S07]  /*6ad0*/  LDSM.16.M88.4 R152, [R218] ;  /* 0x00000000da98783b */ /* 0x000f2e0000000200 */
[C---:B------:R-:W-:Y:S08]  /*6ae0*/  HMMA.16816.F32 R60, R188.reuse, R168, R60 ;  /* 0x000000a8bc3c723c */ /* 0x040ff0000000183c */
[----:B------:R-:W-:Y:S01]  /*6af0*/  HMMA.16816.F32 R64, R188, R170, R64 ;  /* 0x000000aabc40723c */ /* 0x000fe20000001840 */
[----:B------:R-:W-:Y:S07]  /*6b00*/  LDSM.16.M88.4 R168, [R235+0xd100] ;  /* 0x00d10000eba8783b */ /* 0x000fee0000000200 */
[C---:B------:R-:W-:Y:S08]  /*6b10*/  HMMA.16816.F32 R4, R192.reuse, R176, R4 ;  /* 0x000000b0c004723c */ /* 0x040ff00000001804 */
[C---:B------:R-:W-:Y:S01]  /*6b20*/  HMMA.16816.F32 R8, R192.reuse, R178, R8 ;  /* 0x000000b2c008723c */ /* 0x040fe20000001808 */
[----:B------:R-:W-:Y:S07]  /*6b30*/  LDSM.16.M88.4 R176, [R235+0xd900] ;  /* 0x00d90000ebb0783b */ /* 0x000fee0000000200 */
[C---:B------:R-:W-:Y:S08]  /*6b40*/  HMMA.16816.F32 R12, R192.reuse, R180, R12 ;  /* 0x000000b4c00c723c */ /* 0x040ff0000000180c */
[C---:B------:R-:W-:Y:S01]  /*6b50*/  HMMA.16816.F32 R16, R192.reuse, R182, R16 ;  /* 0x000000b6c010723c */ /* 0x040fe20000001810 */
[----:B------:R-:W-:Y:S07]  /*6b60*/  LDSM.16.M88.4 R180, [R235+0xe100] ;  /* 0x00e10000ebb4783b */ /* 0x000fee0000000200 */
[C---:B-1----:R-:W-:Y:S08]  /*6b70*/  HMMA.16816.F32 R20, R192.reuse, R132, R20 ;  /* 0x00000084c014723c */ /* 0x042ff00000001814 */
[C---:B------:R-:W-:Y:S01]  /*6b80*/  HMMA.16816.F32 R24, R192.reuse, R134, R24 ;  /* 0x00000086c018723c */ /* 0x040fe20000001818 */
[----:B------:R-:W1:Y:S07]  /*6b90*/  LDSM.16.M88.4 R132, [R235+0xc900] ;  /* 0x00c90000eb84783b */ /* 0x000e6e0000000200 */
[C---:B--2---:R-:W-:Y:S08]  /*6ba0*/  HMMA.16816.F32 R28, R192.reuse, R144, R28 ;  /* 0x00000090c01c723c */ /* 0x044ff0000000181c */
[C---:B------:R-:W-:Y:S01]  /*6bb0*/  HMMA.16816.F32 R32, R192.reuse, R146, R32 ;  /* 0x00000092c020723c */ /* 0x040fe20000001820 */
[----:B------:R-:W2:Y:S07]  /*6bc0*/  LDSM.16.M88.4 R144, [R224+0x4000] ;  /* 0x00400000e090783b */ /* 0x000eae0000000200 */
[C---:B---3--:R-:W-:Y:S08]  /*6bd0*/  HMMA.16816.F32 R36, R192.reuse, R148, R36 ;  /* 0x00000094c024723c */ /* 0x048ff00000001824 */
[C---:B------:R-:W-:Y:S08]  /*6be0*/  HMMA.16816.F32 R40, R192.reuse, R150, R40 ;  /* 0x00000096c028723c */ /* 0x040ff00000001828 */
[C---:B----4-:R-:W-:Y:S08]  /*6bf0*/  HMMA.16816.F32 R44, R192.reuse, R152, R44 ;  /* 0x00000098c02c723c */ /* 0x050ff0000000182c */
[C---:B------:R-:W-:Y:S08]  /*6c00*/  HMMA.16816.F32 R48, R192.reuse, R154, R48 ;  /* 0x0000009ac030723c */ /* 0x040ff00000001830 */
[C---:B------:R-:W-:Y:S08]  /*6c10*/  HMMA.16816.F32 R52, R192.reuse, R156, R52 ;  /* 0x0000009cc034723c */ /* 0x040ff00000001834 */
[C---:B------:R-:W-:Y:S08]  /*6c20*/  HMMA.16816.F32 R56, R192.reuse, R158, R56 ;  /* 0x0000009ec038723c */ /* 0x040ff00000001838 */
[C---:B------:R-:W-:Y:S08]  /*6c30*/  HMMA.16816.F32 R60, R192.reuse, R160, R60 ;  /* 0x000000a0c03c723c */ /* 0x040ff0000000183c */
[----:B------:R-:W-:Y:S08]  /*6c40*/  HMMA.16816.F32 R64, R192, R162, R64 ;  /* 0x000000a2c040723c */ /* 0x000ff00000001840 */
[C---:B------:R-:W-:Y:S08]  /*6c50*/  HMMA.16816.F32 R4, R196.reuse, R164, R4 ;  /* 0x000000a4c404723c */ /* 0x040ff00000001804 */
[C---:B------:R-:W-:Y:S08]  /*6c60*/  HMMA.16816.F32 R8, R196.reuse, R166, R8 ;  /* 0x000000a6c408723c */ /* 0x040ff00000001808 */
[C---:B-1----:R-:W-:Y:S08]  /*6c70*/  HMMA.16816.F32 R12, R196.reuse, R132, R12 ;  /* 0x00000084c40c723c */ /* 0x042ff0000000180c */
[C---:B------:R-:W-:Y:S01]  /*6c80*/  HMMA.16816.F32 R16, R196.reuse, R134, R16 ;  /* 0x00000086c410723c */ /* 0x040fe20000001810 */
[----:B------:R-:W1:Y:S07]  /*6c90*/  LDSM.16.M88.4 R132, [R224+0x4800] ;  /* 0x00480000e084783b */ /* 0x000e6e0000000200 */
[C---:B------:R-:W-:Y:S08]  /*6ca0*/  HMMA.16816.F32 R20, R196.reuse, R168, R20 ;  /* 0x000000a8c414723c */ /* 0x040ff00000001814 */
        /* <DEDUP_REMOVED lines=10> */
[----:B------:R-:W-:Y:S08]  /*6d50*/  HMMA.16816.F32 R64, R196, R210, R64 ;  /* 0x000000d2c440723c */ /* 0x000ff00000001840 */
[C---:B--2---:R-:W-:Y:S08]  /*6d60*/  HMMA.16816.F32 R4, R212.reuse, R144, R4 ;  /* 0x00000090d404723c */ /* 0x044ff00000001804 */
[C---:B------:R-:W-:Y:S08]  /*6d70*/  HMMA.16816.F32 R8, R212.reuse, R146, R8 ;  /* 0x00000092d408723c */ /* 0x040ff00000001808 */
[C---:B-1----:R-:W-:Y:S08]  /*6d80*/  HMMA.16816.F32 R12, R212.reuse, R132, R12 ;  /* 0x00000084d40c723c */ /* 0x042ff0000000180c */
[----:B------:R-:W-:Y:S01]  /*6d90*/  FMUL.FTZ R4, R4, c[0x0][0x320] ;  /* 0x0000c80004047a20 */ /* 0x000fe20000410000 */
[C---:B------:R-:W-:Y:S03]  /*6da0*/  HMMA.16816.F32 R16, R212.reuse, R134, R16 ;  /* 0x00000086d410723c */ /* 0x040fe60000001810 */
[----:B------:R-:W-:Y:S01]  /*6db0*/  MUFU.TANH R147, R4 ;  /* 0x0000000400937308 */ /* 0x000fe20000002400 */
[----:B------:R-:W-:Y:S02]  /*6dc0*/  FMUL.FTZ R5, R5, c[0x0][0x320] ;  /* 0x0000c80005057a20 */ /* 0x000fe40000410000 */
[----:B------:R-:W-:Y:S02]  /*6dd0*/  FMUL.FTZ R6, R6, c[0x0][0x320] ;  /* 0x0000c80006067a20 */ /* 0x000fe40000410000 */
[----:B------:R-:W-:Y:S04]  /*6de0*/  FMUL.FTZ R10, R10, c[0x0][0x320] ;  /* 0x0000c8000a0a7a20 */ /* 0x000fe80000410000 */
[----:B------:R-:W-:Y:S01]  /*6df0*/  FMUL.FTZ R11, R11, c[0x0][0x320] ;  /* 0x0000c8000b0b7a20 */ /* 0x000fe20000410000 */
[----:B------:R-:W-:Y:S01]  /*6e00*/  MUFU.TANH R146, R5 ;  /* 0x0000000500927308 */ /* 0x000fe20000002400 */
[----:B------:R-:W-:Y:S02]  /*6e10*/  FMUL.FTZ R7, R7, c[0x0][0x320] ;  /* 0x0000c80007077a20 */ /* 0x000fe40000410000 */
[----:B------:R-:W-:Y:S02]  /*6e20*/  FMUL.FTZ R9, R9, c[0x0][0x320] ;  /* 0x0000c80009097a20 */ /* 0x000fe40000410000 */
[----:B------:R-:W-:Y:S02]  /*6e30*/  FMUL.FTZ R8, R8, c[0x0][0x320] ;  /* 0x0000c80008087a20 */ /* 0x000fe40000410000 */
[----:B------:R-:W-:Y:S02]  /*6e40*/  FMUL.FTZ R13, R13, c[0x0][0x320] ;  /* 0x0000c8000d0d7a20 */ /* 0x000fe40000410000 */
[----:B------:R-:W-:Y:S01]  /*6e50*/  FMUL.FTZ R15, R15, c[0x0][0x320] ;  /* 0x0000c8000f0f7a20 */ /* 0x000fe20000410000 */
[----:B------:R-:W-:Y:S01]  /*6e60*/  MUFU.TANH R148, R8 ;  /* 0x0000000800947308 */ /* 0x000fe20000002400 */
[----:B------:R-:W-:Y:S02]  /*6e70*/  FMUL.FTZ R16, R16, c[0x0][0x320] ;  /* 0x0000c80010107a20 */ /* 0x000fe40000410000 */
[----:B------:R-:W-:Y:S02]  /*6e80*/  FMUL.FTZ R12, R12, c[0x0][0x320] ;  /* 0x0000c8000c0c7a20 */ /* 0x000fe40000410000 */
[----:B------:R-:W-:Y:S02]  /*6e90*/  FMUL.FTZ R14, R14, c[0x0][0x320] ;  /* 0x0000c8000e0e7a20 */ /* 0x000fe40000410000 */
[----:B------:R-:W-:Y:S02]  /*6ea0*/  FMUL.FTZ R18, R18, c[0x0][0x320] ;  /* 0x0000c80012127a20 */ /* 0x000fe40000410000 */
[----:B------:R-:W-:Y:S01]  /*6eb0*/  FMUL.FTZ R19, R19, c[0x0][0x320] ;  /* 0x0000c80013137a20 */ /* 0x000fe20000410000 */
[----:B------:R-:W1:Y:S01]  /*6ec0*/  MUFU.TANH R8, R10 ;  /* 0x0000000a00087308 */ /* 0x000e620000002400 */
[----:B------:R-:W-:Y:S09]  /*6ed0*/  FMUL.FTZ R17, R17, c[0x0][0x320] ;  /* 0x0000c80011117a20 */ /* 0x000ff20000410000 */
[----:B------:R-:W2:Y:S10]  /*6ee0*/  MUFU.TANH R3, R11 ;  /* 0x0000000b00037308 */ /* 0x000eb40000002400 */
[----:B------:R-:W-:Y:S01]  /*6ef0*/  MUFU.TANH R145, R6 ;  /* 0x0000000600917308 */ /* 0x000fe20000002400 */
[----:B-1----:R1:W-:Y:S09]  /*6f00*/  STL [R1+0x18], R8 ;  /* 0x0000180801007387 */ /* 0x0023f20000100800 */
[----:B------:R3:W-:Y:S01]  /*6f10*/  MUFU.TANH R144, R7 ;  /* 0x0000000700907308 */ /* 0x0007e20000002400 */
[----:B--2---:R2:W-:Y:S09]  /*6f20*/  STL [R1+0x14], R3 ;  /* 0x0000140301007387 */ /* 0x0045f20000100800 */
[----:B------:R-:W-:Y:S10]  /*6f30*/  MUFU.TANH R151, R9 ;  /* 0x0000000900977308 */ /* 0x000ff40000002400 */
[----:B-1----:R-:W-:Y:S01]  /*6f40*/  MUFU.TANH R8, R13 ;  /* 0x0000000d00087308 */ /* 0x002fe20000002400 */
[----:B---3--:R-:W1:Y:S09]  /*6f50*/  LDSM.16.M88.4 R4, [R224+0x5000] ;  /* 0x00500000e004783b */ /* 0x008e720000000200 */
[----:B------:R-:W-:Y:S10]  /*6f60*/  MUFU.TANH R158, R17 ;  /* 0x00000011009e7308 */ /* 0x000ff40000002400 */
[----:B--2---:R-:W2:Y:S10]  /*6f70*/  MUFU.TANH R3, R12 ;  /* 0x0000000c00037308 */ /* 0x004eb40000002400 */
[----:B------:R-:W-:Y:S10]  /*6f80*/  MUFU.TANH R161, R18 ;  /* 0x0000001200a17308 */ /* 0x000ff40000002400 */
[----:B------:R-:W-:Y:S01]  /*6f90*/  MUFU.TANH R164, R19 ;  /* 0x0000001300a47308 */ /* 0x000fe20000002400 */
[----:B--2---:R2:W-:Y:S01]  /*6fa0*/  STL [R1+0x10], R3 ;  /* 0x0000100301007387 */ /* 0x0045e20000100800 */
[C---:B-1----:R-:W-:Y:S03]  /*6fb0*/  HMMA.16816.F32 R20, R212.reuse, R4, R20 ;  /* 0x00000004d414723c */ /* 0x042fe60000001814 */
[----:B------:R1:W-:Y:S05]  /*6fc0*/  STL [R1+0xc], R8 ;  /* 0x00000c0801007387 */ /* 0x0003ea0000100800 */
[C---:B------:R-:W-:Y:S01]  /*6fd0*/  HMMA.16816.F32 R24, R212.reuse, R6, R24 ;  /* 0x00000006d418723c */ /* 0x040fe20000001818 */
[----:B------:R-:W-:Y:S01]  /*6fe0*/  LDSM.16.M88.4 R4, [R224+0x6000] ;  /* 0x00600000e004783b */ /* 0x000fe20000000200 */
[----:B--2---:R-:W2:Y:S11]  /*6ff0*/  MUFU.TANH R3, R14 ;  /* 0x0000000e00037308 */ /* 0x004eb60000002400 */
[----:B------:R-:W-:Y:S03]  /*7000*/  @!UPT UIADD3 URZ, URZ, URZ, URZ ;  /* 0x0000003f3f3ff290 */ /* 0x000fe6000fffe03f */
[----:B------:R-:W-:Y:S02]  /*7010*/  FMUL.FTZ R20, R20, c[0x0][0x320] ;  /* 0x0000c80014147a20 */ /* 0x000fe40000410000 */
[----:B------:R-:W-:Y:S02]  /*7020*/  FMUL.FTZ R21, R21, c[0x0][0x320] ;  /* 0x0000c80015157a20 */ /* 0x000fe40000410000 */
[----:B------:R-:W-:Y:S02]  /*7030*/  FMUL.FTZ R22, R22, c[0x0][0x320] ;  /* 0x0000c80016167a20 */ /* 0x000fe40000410000 */
[----:B------:R-:W-:Y:S02]  /*7040*/  FMUL.FTZ R23, R23, c[0x0][0x320] ;  /* 0x0000c80017177a20 */ /* 0x000fe40000410000 */
[----:B------:R-:W-:Y:S01]  /*7050*/  FMUL.FTZ R24, R24, c[0x0][0x320] ;  /* 0x0000c80018187a20 */ /* 0x000fe20000410000 */
[----:B-1----:R-:W1:Y:S01]  /*7060*/  MUFU.TANH R8, R15 ;  /* 0x0000000f00087308 */ /* 0x002e620000002400 */
[----:B------:R-:W-:Y:S02]  /*7070*/  FMUL.FTZ R25, R25, c[0x0][0x320] ;  /* 0x0000c80019197a20 */ /* 0x000fe40000410000 */
[----:B------:R-:W-:Y:S02]  /*7080*/  FMUL.FTZ R26, R26, c[0x0][0x320] ;  /* 0x0000c8001a1a7a20 */ /* 0x000fe40000410000 */
[----:B------:R-:W-:Y:S05]  /*7090*/  FMUL.FTZ R27, R27, c[0x0][0x320] ;  /* 0x0000c8001b1b7a20 */ /* 0x000fea0000410000 */
[----:B------:R-:W-:Y:S01]  /*70a0*/  MUFU.TANH R170, R20 ;  /* 0x0000001400aa7308 */ /* 0x000fe20000002400 */
[----:B--2---:R2:W-:Y:S09]  /*70b0*/  STL [R1+0x8], R3 ;  /* 0x0000080301007387 */ /* 0x0045f20000100800 */
[----:B------:R-:W-:Y:S01]  /*70c0*/  MUFU.TANH R171, R21 ;  /* 0x0000001500ab7308 */ /* 0x000fe20000002400 */
[----:B-1----:R-:W-:Y:S04]  /*70d0*/  STL [R1+0x4], R8 ;  /* 0x0000040801007387 */ /* 0x002fe80000100800 */
[----:B------:R-:W1:Y:S05]  /*70e0*/  LDSM.16.M88.4 R8, [R224+0x5800] ;  /* 0x00580000e008783b */ /* 0x000e6a0000000200 */
[----:B------:R-:W-:Y:S10]  /*70f0*/  MUFU.TANH R176, R22 ;  /* 0x0000001600b07308 */ /* 0x000ff40000002400 */
[----:B--2---:R-:W2:Y:S10]  /*7100*/  MUFU.TANH R3, R16 ;  /* 0x0000001000037308 */ /* 0x004eb40000002400 */
[----:B------:R3:W4:Y:S10]  /*7110*/  MUFU.TANH R177, R23 ;  /* 0x0000001700b17308 */ /* 0x0007340000002400 */
[----:B------:R3:W3:Y:S01]  /*7120*/  MUFU.TANH R178, R24 ;  /* 0x0000001800b27308 */ /* 0x0006e20000002400 */
[----:B--2---:R-:W-:Y:S01]  /*7130*/  STL [R1], R3 ;  /* 0x0000000301007387 */ /* 0x004fe20000100800 */
[C---:B-1----:R-:W-:Y:S08]  /*7140*/  HMMA.16816.F32 R28, R212.reuse, R8, R28 ;  /* 0x00000008d41c723c */ /* 0x042ff0000000181c */
[----:B------:R1:W2:Y:S01]  /*7150*/  MUFU.TANH R179, R25 ;  /* 0x0000001900b37308 */ /* 0x0002a20000002400 */
[C---:B------:R-:W-:Y:S01]  /*7160*/  HMMA.16816.F32 R32, R212.reuse, R10, R32 ;  /* 0x0000000ad420723c */ /* 0x040fe20000001820 */
[----:B------:R-:W5:Y:S08]  /*7170*/  LDSM.16.M88.4 R8, [R224+0x6800] ;  /* 0x00680000e008783b */ /* 0x000f700000000200 */
[----:B------:R1:W1:Y:S01]  /*7180*/  MUFU.TANH R180, R26 ;  /* 0x0000001a00b47308 */ /* 0x0002620000002400 */
[C---:B------:R-:W-:Y:S09]  /*7190*/  HMMA.16816.F32 R36, R212.reuse, R4, R36 ;  /* 0x00000004d424723c */ /* 0x040ff20000001824 */
[----:B------:R1:W1:Y:S01]  /*71a0*/  MUFU.TANH R181, R27 ;  /* 0x0000001b00b57308 */ /* 0x0002620000002400 */
[C---:B------:R-:W-:Y:S01]  /*71b0*/  HMMA.16816.F32 R40, R212.reuse, R6, R40 ;  /* 0x00000006d428723c */ /* 0x040fe20000001828 */
[----:B------:R-:W1:Y:S02]  /*71c0*/  LDSM.16.M88.4 R4, [R224+0x7000] ;  /* 0x00700000e004783b */ /* 0x000e640000000200 */
[----:B------:R-:W-:Y:S02]  /*71d0*/  FMUL.FTZ R28, R28, c[0x0][0x320] ;  /* 0x0000c8001c1c7a20 */ /* 0x000fe40000410000 */
[----:B------:R-:W-:Y:S04]  /*71e0*/  FMUL.FTZ R29, R29, c[0x0][0x320] ;  /* 0x0000c8001d1d7a20 */ /* 0x000fe80000410000 */
[----:B------:R1:W1:Y:S03]  /*71f0*/  MUFU.TANH R206, R28 ;  /* 0x0000001c00ce7308 */ /* 0x0002660000002400 */
[----:B------:R-:W-:Y:S02]  /*7200*/  FMUL.FTZ R30, R30, c[0x0][0x320] ;  /* 0x0000c8001e1e7a20 */ /* 0x000fe40000410000 */
[----:B------:R-:W-:Y:S02]  /*7210*/  FMUL.FTZ R31, R31, c[0x0][0x320] ;  /* 0x0000c8001f1f7a20 */ /* 0x000fe40000410000 */
[----:B------:R-:W-:Y:S02]  /*7220*/  FMUL.FTZ R32, R32, c[0x0][0x320] ;  /* 0x0000c80020207a20 */ /* 0x000fe40000410000 */
[----:B------:R-:W-:Y:S01]  /*7230*/  FMUL.FTZ R33, R33, c[0x0][0x320] ;  /* 0x0000c80021217a20 */ /* 0x000fe20000410000 */
[----:B------:R2:W2:Y:S01]  /*7240*/  MUFU.TANH R204, R29 ;  /* 0x0000001d00cc7308 */ /* 0x0004a20000002400 */
[----:B------:R-:W-:Y:S02]  /*7250*/  FMUL.FTZ R34, R34, c[0x0][0x320] ;  /* 0x0000c80022227a20 */ /* 0x000fe40000410000 */
[----:B------:R-:W-:Y:S02]  /*7260*/  FMUL.FTZ R35, R35, c[0x0][0x320] ;  /* 0x0000c80023237a20 */ /* 0x000fe40000410000 */
[----:B------:R-:W-:Y:S01]  /*7270*/  FMUL.FTZ R36, R36, c[0x0][0x320] ;  /* 0x0000c80024247a20 */ /* 0x000fe20000410000 */
[C---:B-----5:R-:W-:Y:S04]  /*7280*/  HMMA.16816.F32 R44, R212.reuse, R8, R44 ;  /* 0x00000008d42c723c */ /* 0x060fe8000000182c */
[----:B------:R2:W2:Y:S01]  /*7290*/  MUFU.TANH R207, R30 ;  /* 0x0000001e00cf7308 */ /* 0x0004a20000002400 */
[----:B------:R-:W-:Y:S02]  /*72a0*/  FMUL.FTZ R37, R37, c[0x0][0x320] ;  /* 0x0000c80025257a20 */ /* 0x000fe40000410000 */
[----:B------:R-:W-:Y:S01]  /*72b0*/  FMUL.FTZ R38, R38, c[0x0][0x320] ;  /* 0x0000c80026267a20 */ /* 0x000fe20000410000 */
[C---:B------:R-:W-:Y:S01]  /*72c0*/  HMMA.16816.F32 R48, R212.reuse, R10, R48 ;  /* 0x0000000ad430723c */ /* 0x040fe20000001830 */
[----:B------:R-:W5:Y:S01]  /*72d0*/  LDSM.16.M88.4 R8, [R224+0x7800] ;  /* 0x00780000e008783b */ /* 0x000f620000000200 */
[----:B------:R-:W-:Y:S04]  /*72e0*/  DEPBAR.LE SB0, 0x0 ;  /* 0x000080000000791a */ /* 0x000fe80000000000 */
[----:B------:R2:W2:Y:S01]  /*72f0*/  MUFU.TANH R209, R31 ;  /* 0x0000001f00d17308 */ /* 0x0004a20000002400 */
[----:B------:R-:W-:Y:S01]  /*7300*/  FMUL.FTZ R39, R39, c[0x0][0x320] ;  /* 0x0000c80027277a20 */ /* 0x000fe20000410000 */
[C---:B-1----:R-:W-:Y:S01]  /*7310*/  HMMA.16816.F32 R52, R212.reuse, R4, R52 ;  /* 0x00000004d434723c */ /* 0x042fe20000001834 */
[----:B------:R-:W-:Y:S04]  /*7320*/  BAR.SYNC.DEFER_BLOCKING 0x0 ;  /* 0x0000000000007b1d */ /* 0x000fe80000010000 */
[----:B------:R-:W-:Y:S02]  /*7330*/  FMUL.FTZ R40, R40, c[0x0][0x320] ;  /* 0x0000c80028287a20 */ /* 0x000fe40000410000 */
[----:B------:R-:W-:Y:S01]  /*7340*/  FMUL.FTZ R41, R41, c[0x0][0x320] ;  /* 0x0000c80029297a20 */ /* 0x000fe20000410000 */
[----:B------:R1:W1:Y:S01]  /*7350*/  MUFU.TANH R210, R32 ;  /* 0x0000002000d27308 */ /* 0x0002620000002400 */
[C---:B------:R-:W-:Y:S03]  /*7360*/  HMMA.16816.F32 R56, R212.reuse, R6, R56 ;  /* 0x00000006d438723c */ /* 0x040fe60000001838 */
[----:B------:R-:W-:Y:S02]  /*7370*/  FMUL.FTZ R42, R42, c[0x0][0x320] ;  /* 0x0000c8002a2a7a20 */ /* 0x000fe40000410000 */
[----:B------:R-:W-:Y:S02]  /*7380*/  FMUL.FTZ R43, R43, c[0x0][0x320] ;  /* 0x0000c8002b2b7a20 */ /* 0x000fe40000410000 */
[----:B------:R-:W-:Y:S02]  /*7390*/  FMUL.FTZ R44, R44, c[0x0][0x320] ;  /* 0x0000c8002c2c7a20 */ /* 0x000fe40000410000 */
[----:B------:R1:W1:Y:S03]  /*73a0*/  MUFU.TANH R211, R33 ;  /* 0x0000002100d37308 */ /* 0x0002660000002400 */
[----:B------:R-:W-:Y:S02]  /*73b0*/  FMUL.FTZ R45, R45, c[0x0][0x320] ;  /* 0x0000c8002d2d7a20 */ /* 0x000fe40000410000 */
[----:B------:R-:W-:Y:S02]  /*73c0*/  FMUL.FTZ R46, R46, c[0x0][0x320] ;  /* 0x0000c8002e2e7a20 */ /* 0x000fe40000410000 */
[----:B------:R-:W-:Y:S02]  /*73d0*/  FMUL.FTZ R47, R47, c[0x0][0x320] ;  /* 0x0000c8002f2f7a20 */ /* 0x000fe40000410000 */
[----:B------:R-:W-:Y:S01]  /*73e0*/  FMUL.FTZ R48, R48, c[0x0][0x320] ;  /* 0x0000c80030307a20 */ /* 0x000fe20000410000 */
[----:B------:R1:W1:Y:S01]  /*73f0*/  MUFU.TANH R250, R34 ;  /* 0x0000002200fa7308 */ /* 0x0002620000002400 */
[----:B------:R-:W-:Y:S02]  /*7400*/  FMUL.FTZ R49, R49, c[0x0][0x320] ;  /* 0x0000c80031317a20 */ /* 0x000fe40000410000 */
[----:B------:R-:W-:Y:S01]  /*7410*/  FMUL.FTZ R50, R50, c[0x0][0x320] ;  /* 0x0000c80032327a20 */ /* 0x000fe20000410000 */
[C---:B-----5:R-:W-:Y:S03]  /*7420*/  HMMA.16816.F32 R60, R212.reuse, R8, R60 ;  /* 0x00000008d43c723c */ /* 0x060fe6000000183c */
[----:B------:R-:W-:Y:S03]  /*7430*/  FMUL.FTZ R51, R51, c[0x0][0x320] ;  /* 0x0000c80033337a20 */ /* 0x000fe60000410000 */
[----:B------:R1:W1:Y:S01]  /*7440*/  MUFU.TANH R251, R35 ;  /* 0x0000002300fb7308 */ /* 0x0002620000002400 */
[----:B------:R-:W-:Y:S01]  /*7450*/  FMUL.FTZ R52, R52, c[0x0][0x320] ;  /* 0x0000c80034347a20 */ /* 0x000fe20000410000 */
[----:B------:R-:W-:Y:S04]  /*7460*/  HMMA.16816.F32 R64, R212, R10, R64 ;  /* 0x0000000ad440723c */ /* 0x000fe80000001840 */
[----:B------:R-:W-:Y:S02]  /*7470*/  FMUL.FTZ R53, R53, c[0x0][0x320] ;  /* 0x0000c80035357a20 */ /* 0x000fe40000410000 */
[----:B------:R-:W-:Y:S02]  /*7480*/  FMUL.FTZ R54, R54, c[0x0][0x320] ;  /* 0x0000c80036367a20 */ /* 0x000fe40000410000 */
[----:B------:R1:W1:Y:S01]  /*7490*/  MUFU.TANH R19, R36 ;  /* 0x0000002400137308 */ /* 0x0002620000002400 */
[----:B------:R-:W-:Y:S03]  /*74a0*/  FMUL.FTZ R55, R55, c[0x0][0x320] ;  /* 0x0000c80037377a20 */ /* 0x000fe60000410000 */
[----:B------:R-:W-:Y:S02]  /*74b0*/  FMUL.FTZ R56, R56, c[0x0][0x320] ;  /* 0x0000c80038387a20 */ /* 0x000fe40000410000 */
[----:B------:R-:W-:Y:S02]  /*74c0*/  FMUL.FTZ R57, R57, c[0x0][0x320] ;  /* 0x0000c80039397a20 */ /* 0x000fe40000410000 */
[----:B------:R-:W-:Y:S02]  /*74d0*/  FMUL.FTZ R58, R58, c[0x0][0x320] ;  /* 0x0000c8003a3a7a20 */ /* 0x000fe40000410000 */
[----:B------:R1:W1:Y:S01]  /*74e0*/  MUFU.TANH R18, R37 ;  /* 0x0000002500127308 */ /* 0x0002620000002400 */
[----:B------:R-:W-:Y:S02]  /*74f0*/  FMUL.FTZ R59, R59, c[0x0][0x320] ;  /* 0x0000c8003b3b7a20 */ /* 0x000fe40000410000 */
[----:B------:R-:W-:Y:S02]  /*7500*/  FMUL.FTZ R60, R60, c[0x0][0x320] ;  /* 0x0000c8003c3c7a20 */ /* 0x000fe40000410000 */
[----:B------:R-:W-:Y:S02]  /*7510*/  FMUL.FTZ R61, R61, c[0x0][0x320] ;  /* 0x0000c8003d3d7a20 */ /* 0x000fe40000410000 */
[----:B------:R-:W-:Y:S02]  /*7520*/  FMUL.FTZ R62, R62, c[0x0][0x320] ;  /* 0x0000c8003e3e7a20 */ /* 0x000fe40000410000 */
[----:B------:R-:W-:Y:S01]  /*7530*/  FMUL.FTZ R63, R63, c[0x0][0x320] ;  /* 0x0000c8003f3f7a20 */ /* 0x000fe20000410000 */
[----:B------:R1:W1:Y:S01]  /*7540*/  MUFU.TANH R135, R38 ;  /* 0x0000002600877308 */ /* 0x0002620000002400 */
[----:B------:R-:W-:Y:S02]  /*7550*/  FMUL.FTZ R64, R64, c[0x0][0x320] ;  /* 0x0000c80040407a20 */ /* 0x000fe40000410000 */
[----:B------:R-:W-:Y:S02]  /*7560*/  FMUL.FTZ R65, R65, c[0x0][0x320] ;  /* 0x0000c80041417a20 */ /* 0x000fe40000410000 */
[----:B------:R-:W-:Y:S02]  /*7570*/  FMUL.FTZ R66, R66, c[0x0][0x320] ;  /* 0x0000c80042427a20 */ /* 0x000fe40000410000 */
[----:B------:R-:W-:Y:S03]  /*7580*/  FMUL.FTZ R3, R67, c[0x0][0x320] ;  /* 0x0000c80043037a20 */ /* 0x000fe60000410000 */
[----:B------:R1:W1:Y:S10]  /*7590*/  MUFU.TANH R132, R39 ;  /* 0x0000002700847308 */ /* 0x0002740000002400 */
        /* <DEDUP_REMOVED lines=27> */
[----:B------:R1:W1:Y:S02]  /*7750*/  MUFU.TANH R133, R3 ;  /* 0x0000000300857308 */ /* 0x0002640000002400 */
[----:B-1234-:R-:W-:-:S05]  /*7760*/  @P1 BRA `(.L_x_8) ;  /* 0xffffe44000001947 */ /* 0x01efca000383ffff */
.L_x_7:
[----:B---3--:R-:W2:Y:S01]  /*7770*/  LDL.LU R8, [R1+0x18] ;  /* 0x0000180001087983 */ /* 0x008ea20000300800 */
[----:B------:R-:W-:Y:S01]  /*7780*/  FMNMX.FTZ R5, R147, R2, !PT ;  /* 0x0000000293057209 */ /* 0x000fe20007810000 */
[----:B------:R-:W-:Y:S01]  /*7790*/  UISETP.GT.AND UP0, UPT, UR6, UR8, UPT ;  /* 0x000000080600728c */ /* 0x000fe2000bf04270 */
[----:B------:R-:W-:Y:S01]  /*77a0*/  FMNMX.FTZ R3, R145, R0, !PT ;  /* 0x0000000091037209 */ /* 0x000fe20007810000 */
[----:B------:R-:W3:Y:S01]  /*77b0*/  LDL.LU R7, [R1+0x14] ;  /* 0x0000140001077983 */ /* 0x000ee20000300800 */
[----:B------:R-:W-:Y:S01]  /*77c0*/  FMNMX.FTZ R5, R146, R5, !PT ;  /* 0x0000000592057209 */ /* 0x000fe20007810000 */
[----:B------:R-:W-:Y:S01]  /*77d0*/  UIADD3 UR6, UR6, -0x1, URZ ;  /* 0xffffffff06067890 */ /* 0x000fe2000fffe03f */
[----:B------:R-:W-:Y:S01]  /*77e0*/  FMNMX.FTZ R3, R144, R3, !PT ;  /* 0x0000000390037209 */ /* 0x000fe20007810000 */
[----:B------:R-:W4:Y:S01]  /*77f0*/  LDL.LU R32, [R1+0x10] ;  /* 0x0000100001207983 */ /* 0x000f220000300800 */
[----:B------:R-:W-:Y:S02]  /*7800*/  FMNMX.FTZ R5, R148, R5, !PT ;  /* 0x0000000594057209 */ /* 0x000fe40007810000 */
[----:B------:R-:W-:Y:S01]  /*7810*/  MOV R48, R19 ;  /* 0x0000001300307202 */ /* 0x000fe20000000f00 */
[----:B------:R-:W5:Y:S01]  /*7820*/  LDL.LU R41, [R1+0xc] ;  /* 0x00000c0001297983 */ /* 0x000f620000300800 */
[----:B------:R-:W-:Y:S02]  /*7830*/  FMNMX.FTZ R5, R151, R5, !PT ;  /* 0x0000000597057209 */ /* 0x000fe40007810000 */
[----:B------:R-:W-:Y:S01]  /*7840*/  MOV R49, R18 ;  /* 0x0000001200317202 */ /* 0x000fe20000000f00 */
[----:B------:R-:W5:Y:S01]  /*7850*/  LDL.LU R40, [R1+0x8] ;  /* 0x0000080001287983 */ /* 0x000f620000300800 */
[----:B------:R-:W-:Y:S02]  /*7860*/  MOV R50, R135 ;  /* 0x0000008700327202 */ /* 0x000fe40000000f00 */
[----:B------:R-:W-:Y:S01]  /*7870*/  MOV R51, R132 ;  /* 0x0000008400337202 */ /* 0x000fe20000000f00 */
[----:B------:R-:W5:Y:S01]  /*7880*/  LDL.LU R64, [R1+0x4] ;  /* 0x0000040001407983 */ /* 0x000f620000300800 */
[----:B------:R-:W-:Y:S02]  /*7890*/  MOV R56, R153 ;  /* 0x0000009900387202 */ /* 0x000fe40000000f00 */
[----:B------:R-:W-:Y:S01]  /*78a0*/  MOV R57, R150 ;  /* 0x0000009600397202 */ /* 0x000fe20000000f00 */
[----:B------:R-:W5:Y:S01]  /*78b0*/  LDL.LU R59, [R1] ;  /* 0x00000000013b7983 */ /* 0x000f620000300800 */
[----:B------:R-:W-:Y:S02]  /*78c0*/  MOV R58, R149 ;  /* 0x00000095003a7202 */ /* 0x000fe40000000f00 */
[----:B------:R-:W-:Y:S01]  /*78d0*/  PLOP3.LUT P1, PT, PT, PT, UP0, 0x80, 0x0 ;  /* 0x000000000000781c */ /* 0x000fe20003f2f008 */
[----:B------:R-:W-:Y:S08]  /*78e0*/  LDSM.16.MT88.4 R12, [R236+0x100] ;  /* 0x00010000ec0c783b */ /* 0x000ff00000004200 */
[----:B------:R-:W-:Y:S08]  /*78f0*/  LDSM.16.MT88.4 R20, [R234+0x100] ;  /* 0x00010000ea14783b */ /* 0x000ff00000004200 */
[----:B------:R-:W-:Y:S08]  /*7900*/  LDSM.16.MT88.4 R28, [R233+0x100] ;  /* 0x00010000e91c783b */ /* 0x000ff00000004200 */
[----:B------:R-:W-:Y:S08]  /*7910*/  LDSM.16.MT88.4 R36, [R232+0x100] ;  /* 0x00010000e824783b */ /* 0x000ff00000004200 */
[----:B------:R-:W-:Y:S08]  /*7920*/  LDSM.16.MT88.4 R44, [R236+0x4100] ;  /* 0x00410000ec2c783b */ /* 0x000ff00000004200 */
[----:B------:R-:W-:Y:S08]  /*7930*/  LDSM.16.MT88.4 R52, [R234+0x4100] ;  /* 0x00410000ea34783b */ /* 0x000ff00000004200 */
[----:B------:R-:W-:Y:S08]  /*7940*/  LDSM.16.MT88.4 R60, [R233+0x4100] ;  /* 0x00410000e93c783b */ /* 0x000ff00000004200 */
[----:B------:R-:W0:Y:S01]  /*7950*/  LDGDEPBAR ;  /* 0x00000000000079af */ /* 0x000e220000000000 */
[----:B--2---:R-:W-:Y:S04]  /*7960*/  FMNMX.FTZ R3, R8, R3, !PT ;  /* 0x0000000308037209 */ /* 0x004fe80007810000 */
[----:B---3--:R-:W-:Y:S02]  /*7970*/  FMNMX.FTZ R3, R7, R3, !PT ;  /* 0x0000000307037209 */ /* 0x008fe40007810000 */
[----:B----4-:R-:W-:Y:S04]  /*7980*/  FMNMX.FTZ R5, R32, R5, !PT ;  /* 0x0000000520057209 */ /* 0x010fe80007810000 */
[----:B-----5:R-:W-:Y:S02]  /*7990*/  FMNMX.FTZ R5, R41, R5, !PT ;  /* 0x0000000529057209 */ /* 0x020fe40007810000 */
[----:B------:R-:W-:Y:S04]  /*79a0*/  FMNMX.FTZ R3, R40, R3, !PT ;  /* 0x0000000328037209 */ /* 0x000fe80007810000 */
[----:B------:R-:W-:Y:S02]  /*79b0*/  FMNMX.FTZ R3, R64, R3, !PT ;  /* 0x0000000340037209 */ /* 0x000fe40007810000 */
        /* <DEDUP_REMOVED lines=51> */
[----:B------:R-:W-:Y:S03]  /*7cf0*/  FMNMX.FTZ R3, R133, R3, !PT ;  /* 0x0000000385037209 */ /* 0x000fe60007810000 */
[----:B------:R-:W1:Y:S08]  /*7d00*/  SHFL.BFLY PT, R6, R5, 0x2, 0x1f ;  /* 0x0c401f0005067f89 */ /* 0x000e7000000e0000 */
[----:B------:R-:W2:Y:S01]  /*7d10*/  SHFL.BFLY PT, R4, R3, 0x2, 0x1f ;  /* 0x0c401f0003047f89 */ /* 0x000ea200000e0000 */
[----:B-1----:R-:W-:Y:S07]  /*7d20*/  FMNMX.FTZ R5, R5, R6, !PT ;  /* 0x0000000605057209 */ /* 0x002fee0007810000 */
[----:B------:R-:W1:Y:S01]  /*7d30*/  SHFL.BFLY PT, R132, R5, 0x1, 0x1f ;  /* 0x0c201f0005847f89 */ /* 0x000e6200000e0000 */
[----:B--2---:R-:W-:Y:S07]  /*7d40*/  FMNMX.FTZ R4, R3, R4, !PT ;  /* 0x0000000403047209 */ /* 0x004fee0007810000 */
[----:B------:R-:W2:Y:S01]  /*7d50*/  SHFL.BFLY PT, R3, R4, 0x1, 0x1f ;  /* 0x0c201f0004037f89 */ /* 0x000ea200000e0000 */
[----:B-1----:R-:W-:Y:S05]  /*7d60*/  FMNMX.FTZ R132, R5, R132, !PT ;  /* 0x0000008405847209 */ /* 0x002fea0007810000 */
[C---:B------:R-:W-:Y:S02]  /*7d70*/  FMUL.FTZ R153, R132.reuse, c[0x0][0x2d0] ;  /* 0x0000b40084997a20 */ /* 0x040fe40000410000 */
[----:B------:R-:W-:Y:S01]  /*7d80*/  FADD.FTZ R2, -R132, R2 ;  /* 0x0000000284027221 */ /* 0x000fe20000010100 */
[----:B--2---:R-:W-:Y:S01]  /*7d90*/  FMNMX.FTZ R3, R3, R4, !PT ;  /* 0x0000000403037209 */ /* 0x004fe20007810000 */
[--C-:B------:R-:W-:Y:S02]  /*7da0*/  FFMA.FTZ R150, R147, c[0x0][0x2d0], -R153.reuse ;  /* 0x0000b40093967a23 */ /* 0x100fe40000010899 */
[--C-:B------:R-:W-:Y:S02]  /*7db0*/  FFMA.FTZ R147, R151, c[0x0][0x2d0], -R153.reuse ;  /* 0x0000b40097937a23 */ /* 0x100fe40000010899 */
[C---:B------:R-:W-:Y:S02]  /*7dc0*/  FMUL.FTZ R151, R3.reuse, c[0x0][0x2d0] ;  /* 0x0000b40003977a20 */ /* 0x040fe40000410000 */
[----:B------:R-:W-:Y:S01]  /*7dd0*/  FADD.FTZ R0, -R3, R0 ;  /* 0x0000000003007221 */ /* 0x000fe20000010100 */
[----:B------:R-:W-:Y:S01]  /*7de0*/  MUFU.EX2 R150, R150 ;  /* 0x0000009600967308 */ /* 0x000fe20000000800 */
[----:B------:R-:W-:Y:S02]  /*7df0*/  FMUL.FTZ R2, R2, c[0x0][0x2d0] ;  /* 0x0000b40002027a20 */ /* 0x000fe40000410000 */
[----:B------:R-:W-:Y:S02]  /*7e00*/  FMUL.FTZ R0, R0, c[0x0][0x2d0] ;  /* 0x0000b40000007a20 */ /* 0x000fe40000410000 */
[--C-:B------:R-:W-:Y:S02]  /*7e10*/  FFMA.FTZ R149, R146, c[0x0][0x2d0], -R153.reuse ;  /* 0x0000b40092957a23 */ /* 0x100fe40000010899 */
[----:B------:R-:W-:Y:S02]  /*7e20*/  FFMA.FTZ R148, R148, c[0x0][0x2d0], -R153 ;  /* 0x0000b40094947a23 */ /* 0x000fe40000010899 */
[--C-:B------:R-:W-:Y:S01]  /*7e30*/  FFMA.FTZ R146, R145, c[0x0][0x2d0], -R151.reuse ;  /* 0x0000b40091927a23 */ /* 0x100fe20000010897 */
[----:B------:R-:W1:Y:S01]  /*7e40*/  MUFU.EX2 R2, R2 ;  /* 0x0000000200027308 */ /* 0x000e620000000800 */
[--C-:B------:R-:W-:Y:S02]  /*7e50*/  FFMA.FTZ R145, R144, c[0x0][0x2d0], -R151.reuse ;  /* 0x0000b40090917a23 */ /* 0x100fe40000010897 */
[--C-:B------:R-:W-:Y:S02]  /*7e60*/  FFMA.FTZ R144, R8, c[0x0][0x2d0], -R151.reuse ;  /* 0x0000b40008907a23 */ /* 0x100fe40000010897 */
[----:B------:R-:W-:Y:S02]  /*7e70*/  FFMA.FTZ R135, R7, c[0x0][0x2d0], -R151 ;  /* 0x0000b40007877a23 */ /* 0x000fe40000010897 */
[--C-:B------:R-:W-:Y:S02]  /*7e80*/  FFMA.FTZ R158, R158, c[0x0][0x2d0], -R153.reuse ;  /* 0x0000b4009e9e7a23 */ /* 0x100fe40000010899 */
[--C-:B------:R-:W-:Y:S01]  /*7e90*/  FFMA.FTZ R170, R170, c[0x0][0x2d0], -R153.reuse ;  /* 0x0000b400aaaa7a23 */ /* 0x100fe20000010899 */
[----:B------:R-:W2:Y:S01]  /*7ea0*/  MUFU.EX2 R0, R0 ;  /* 0x0000000000007308 */ /* 0x000ea20000000800 */
[--C-:B------:R-:W-:Y:S02]  /*7eb0*/  FFMA.FTZ R171, R171, c[0x0][0x2d0], -R153.reuse ;  /* 0x0000b400abab7a23 */ /* 0x100fe40000010899 */
[--C-:B------:R-:W-:Y:S02]  /*7ec0*/  FFMA.FTZ R178, R178, c[0x0][0x2d0], -R153.reuse ;  /* 0x0000b400b2b27a23 */ /* 0x100fe40000010899 */
[--C-:B------:R-:W-:Y:S02]  /*7ed0*/  FFMA.FTZ R179, R179, c[0x0][0x2d0], -R153.reuse ;  /* 0x0000b400b3b37a23 */ /* 0x100fe40000010899 */
[--C-:B------:R-:W-:Y:S02]  /*7ee0*/  FFMA.FTZ R206, R206, c[0x0][0x2d0], -R153.reuse ;  /* 0x0000b400cece7a23 */ /* 0x100fe40000010899 */
[--C-:B------:R-:W-:Y:S01]  /*7ef0*/  FFMA.FTZ R204, R204, c[0x0][0x2d0], -R153.reuse ;  /* 0x0000b400cccc7a23 */ /* 0x100fe20000010899 */
[----:B------:R-:W3:Y:S01]  /*7f00*/  MUFU.EX2 R149, R149 ;  /* 0x0000009500957308 */ /* 0x000ee20000000800 */
[--C-:B------:R-:W-:Y:S02]  /*7f10*/  FFMA.FTZ R210, R210, c[0x0][0x2d0], -R153.reuse ;  /* 0x0000b400d2d27a23 */ /* 0x100fe40000010899 */
[----:B------:R-:W-:Y:S02]  /*7f20*/  FFMA.FTZ R211, R211, c[0x0][0x2d0], -R153 ;  /* 0x0000b400d3d37a23 */ /* 0x000fe40000010899 */
[C---:B-1----:R-:W-:Y:S02]  /*7f30*/  FMUL.FTZ R4, R2.reuse, R128 ;  /* 0x0000008002047220 */ /* 0x042fe40000410000 */
[C---:B------:R-:W-:Y:S02]  /*7f40*/  FMUL.FTZ R5, R2.reuse, R129 ;  /* 0x0000008102057220 */ /* 0x040fe40000410000 */
[C---:B------:R-:W-:Y:S01]  /*7f50*/  FMUL.FTZ R8, R2.reuse, R124 ;  /* 0x0000007c02087220 */ /* 0x040fe20000410000 */
[----:B------:R-:W-:Y:S01]  /*7f60*/  MUFU.EX2 R148, R148 ;  /* 0x0000009400947308 */ /* 0x000fe20000000800 */
[C---:B------:R-:W-:Y:S01]  /*7f70*/  FMUL.FTZ R9, R2.reuse, R125 ;  /* 0x0000007d02097220 */ /* 0x040fe20000410000 */
[----:B------:R-:W-:Y:S01]  /*7f80*/  MOV R124, R58 ;  /* 0x0000003a007c7202 */ /* 0x000fe20000000f00 */
[----:B------:R-:W-:Y:S01]  /*7f90*/  FMUL.FTZ R16, R2, R116 ;  /* 0x0000007402107220 */ /* 0x000fe20000410000 */
[----:B------:R-:W-:Y:S01]  /*7fa0*/  MOV R125, R57 ;  /* 0x00000039007d7202 */ /* 0x000fe20000000f00 */
[C---:B--2---:R-:W-:Y:S02]  /*7fb0*/  FMUL.FTZ R6, R0.reuse, R130 ;  /* 0x0000008200067220 */ /* 0x044fe40000410000 */
[C---:B------:R-:W-:Y:S02]  /*7fc0*/  FMUL.FTZ R7, R0.reuse, R131 ;  /* 0x0000008300077220 */ /* 0x040fe40000410000 */
[C---:B------:R-:W-:Y:S01]  /*7fd0*/  FMUL.FTZ R10, R0.reuse, R126 ;  /* 0x0000007e000a7220 */ /* 0x040fe20000410000 */
[----:B------:R-:W1:Y:S01]  /*7fe0*/  MUFU.EX2 R147, R147 ;  /* 0x0000009300937308 */ /* 0x000e620000000800 */
[----:B------:R-:W-:Y:S01]  /*7ff0*/  FMUL.FTZ R11, R0, R127 ;  /* 0x0000007f000b7220 */ /* 0x000fe20000410000 */
[----:B------:R-:W-:Y:S01]  /*8000*/  MOV R127, R51 ;  /* 0x00000033007f7202 */ /* 0x000fe20000000f00 */
[----:B------:R-:W-:Y:S01]  /*8010*/  FMUL.FTZ R17, R2, R117 ;  /* 0x0000007502117220 */ /* 0x000fe20000410000 */
[----:B---3--:R-:W-:Y:S01]  /*8020*/  F2FP.PACK_AB R128, R149, R150 ;  /* 0x000000969580723e */ /* 0x008fe200000000ff */
[C---:B------:R-:W-:Y:S01]  /*8030*/  FMUL.FTZ R18, R0.reuse, R118 ;  /* 0x0000007600127220 */ /* 0x040fe20000410000 */
[----:B------:R-:W-:Y:S01]  /*8040*/  MOV R126, R56 ;  /* 0x00000038007e7202 */ /* 0x000fe20000000f00 */
[----:B------:R-:W-:Y:S02]  /*8050*/  FMUL.FTZ R19, R0, R119 ;  /* 0x0000007700137220 */ /* 0x000fe40000410000 */
[----:B------:R-:W-:Y:S01]  /*8060*/  FMUL.FTZ R25, R2, R109 ;  /* 0x0000006d02197220 */ /* 0x000fe20000410000 */
[----:B------:R-:W-:Y:S01]  /*8070*/  MUFU.EX2 R146, R146 ;  /* 0x0000009200927308 */ /* 0x000fe20000000800 */
[C---:B------:R-:W-:Y:S01]  /*8080*/  FMUL.FTZ R26, R0.reuse, R110 ;  /* 0x0000006e001a7220 */ /* 0x040fe20000410000 */
[----:B------:R-:W-:Y:S01]  /*8090*/  LDSM.16.MT88.4 R116, [R234+0x3900] ;  /* 0x00390000ea74783b */ /* 0x000fe20000004200 */
[----:B------:R-:W-:Y:S02]  /*80a0*/  FMUL.FTZ R27, R0, R111 ;  /* 0x0000006f001b7220 */ /* 0x000fe40000410000 */
[C---:B------:R-:W-:Y:S02]  /*80b0*/  FMUL.FTZ R24, R2.reuse, R108 ;  /* 0x0000006c02187220 */ /* 0x040fe40000410000 */
[----:B------:R-:W-:Y:S02]  /*80c0*/  FMUL.FTZ R33, R2, R101 ;  /* 0x0000006502217220 */ /* 0x000fe40000410000 */
[C---:B------:R-:W-:Y:S01]  /*80d0*/  FMUL.FTZ R34, R0.reuse, R102 ;  /* 0x0000006600227220 */ /* 0x040fe20000410000 */
[----:B------:R-:W2:Y:S01]  /*80e0*/  MUFU.EX2 R145, R145 ;  /* 0x0000009100917308 */ /* 0x000ea20000000800 */
[C---:B------:R-:W-:Y:S02]  /*80f0*/  FMUL.FTZ R35, R0.reuse, R103 ;  /* 0x0000006700237220 */ /* 0x040fe40000410000 */
[C---:B------:R-:W-:Y:S01]  /*8100*/  FMUL.FTZ R42, R0.reuse, R94 ;  /* 0x0000005e002a7220 */ /* 0x040fe20000410000 */
[----:B-1----:R-:W-:Y:S01]  /*8110*/  F2FP.PACK_AB R130, R147, R148 ;  /* 0x000000949382723e */ /* 0x002fe200000000ff */
[C---:B------:R-:W-:Y:S02]  /*8120*/  FMUL.FTZ R43, R0.reuse, R95 ;  /* 0x0000005f002b7220 */ /* 0x040fe40000410000 */
[----:B------:R-:W-:Y:S02]  /*8130*/  FMUL.FTZ R51, R0, R87 ;  /* 0x0000005700337220 */ /* 0x000fe40000410000 */
[C---:B------:R-:W-:Y:S01]  /*8140*/  FMUL.FTZ R56, R2.reuse, R76 ;  /* 0x0000004c02387220 */ /* 0x040fe20000410000 */
[----:B------:R-:W-:Y:S01]  /*8150*/  MUFU.EX2 R144, R144 ;  /* 0x0000009000907308 */ /* 0x000fe20000000800 */
[----:B------:R-:W-:Y:S02]  /*8160*/  FMUL.FTZ R57, R2, R77 ;  /* 0x0000004d02397220 */ /* 0x000fe40000410000 */
[----:B------:R-:W-:Y:S02]  /*8170*/  FMUL.FTZ R58, R0, R78 ;  /* 0x0000004e003a7220 */ /* 0x000fe40000410000 */
[----:B------:R-:W-:Y:S02]  /*8180*/  FMUL.FTZ R65, R2, R69 ;  /* 0x0000004502417220 */ /* 0x000fe40000410000 */
[C---:B------:R-:W-:Y:S02]  /*8190*/  FMUL.FTZ R66, R0.reuse, R70 ;  /* 0x0000004600427220 */ /* 0x040fe40000410000 */
[----:B------:R-:W-:Y:S01]  /*81a0*/  FMUL.FTZ R67, R0, R71 ;  /* 0x0000004700437220 */ /* 0x000fe20000410000 */
[----:B------:R-:W1:Y:S01]  /*81b0*/  MUFU.EX2 R135, R135 ;  /* 0x0000008700877308 */ /* 0x000e620000000800 */
[----:B------:R-:W-:Y:S02]  /*81c0*/  FFMA.FTZ R252, R252, c[0x0][0x2d0], -R151 ;  /* 0x0000b400fcfc7a23 */ /* 0x000fe40000010897 */
[--C-:B------:R-:W-:Y:S01]  /*81d0*/  FFMA.FTZ R208, R208, c[0x0][0x2d0], -R153.reuse ;  /* 0x0000b400d0d07a23 */ /* 0x100fe20000010899 */
[----:B--2---:R-:W-:Y:S01]  /*81e0*/  F2FP.PACK_AB R129, R145, R146 ;  /* 0x000000929181723e */ /* 0x004fe200000000ff */
[--C-:B------:R-:W-:Y:S02]  /*81f0*/  FFMA.FTZ R205, R205, c[0x0][0x2d0], -R153.reuse ;  /* 0x0000b400cdcd7a23 */ /* 0x100fe40000010899 */
[--C-:B------:R-:W-:Y:S02]  /*8200*/  FFMA.FTZ R201, R201, c[0x0][0x2d0], -R153.reuse ;  /* 0x0000b400c9c97a23 */ /* 0x100fe40000010899 */
[--C-:B------:R-:W-:Y:S01]  /*8210*/  FFMA.FTZ R200, R200, c[0x0][0x2d0], -R153.reuse ;  /* 0x0000b400c8c87a23 */ /* 0x100fe20000010899 */
[----:B------:R-:W-:Y:S01]  /*8220*/  MUFU.EX2 R252, R252 ;  /* 0x000000fc00fc7308 */ /* 0x000fe20000000800 */
[--C-:B------:R-:W-:Y:S02]  /*8230*/  FFMA.FTZ R168, R168, c[0x0][0x2d0], -R153.reuse ;  /* 0x0000b400a8a87a23 */ /* 0x100fe40000010899 */
[--C-:B------:R-:W-:Y:S02]  /*8240*/  FFMA.FTZ R169, R169, c[0x0][0x2d0], -R153.reuse ;  /* 0x0000b400a9a97a23 */ /* 0x100fe40000010899 */
[--C-:B------:R-:W-:Y:S02]  /*8250*/  FFMA.FTZ R165, R165, c[0x0][0x2d0], -R153.reuse ;  /* 0x0000b400a5a57a23 */ /* 0x100fe40000010899 */
[--C-:B------:R-:W-:Y:S02]  /*8260*/  FFMA.FTZ R163, R163, c[0x0][0x2d0], -R153.reuse ;  /* 0x0000b400a3a37a23 */ /* 0x100fe40000010899 */
[--C-:B------:R-:W-:Y:S01]  /*8270*/  FFMA.FTZ R157, R157, c[0x0][0x2d0], -R153.reuse ;  /* 0x0000b4009d9d7a23 */ /* 0x100fe20000010899 */
[----:B------:R-:W-:Y:S01]  /*8280*/  MUFU.EX2 R158, R158 ;  /* 0x0000009e009e7308 */ /* 0x000fe20000000800 */
[--C-:B------:R-:W-:Y:S02]  /*8290*/  FFMA.FTZ R159, R159, c[0x0][0x2d0], -R153.reuse ;  /* 0x0000b4009f9f7a23 */ /* 0x100fe40000010899 */
[----:B------:R-:W-:Y:S01]  /*82a0*/  FFMA.FTZ R154, R154, c[0x0][0x2d0], -R153 ;  /* 0x0000b4009a9a7a23 */ /* 0x000fe20000010899 */
[----:B-1----:R-:W-:Y:S01]  /*82b0*/  F2FP.PACK_AB R131, R135, R144 ;  /* 0x000000908783723e */ /* 0x002fe200000000ff */
[--C-:B------:R-:W-:Y:S02]  /*82c0*/  FFMA.FTZ R161, R161, c[0x0][0x2d0], -R151.reuse ;  /* 0x0000b400a1a17a23 */ /* 0x100fe40000010897 */
[--C-:B------:R-:W-:Y:S02]  /*82d0*/  FFMA.FTZ R164, R164, c[0x0][0x2d0], -R151.reuse ;  /* 0x0000b400a4a47a23 */ /* 0x100fe40000010897 */
[--C-:B------:R-:W-:Y:S01]  /*82e0*/  FFMA.FTZ R176, R176, c[0x0][0x2d0], -R151.reuse ;  /* 0x0000b400b0b07a23 */ /* 0x100fe20000010897 */
[----:B------:R-:W-:Y:S01]  /*82f0*/  MUFU.EX2 R170, R170 ;  /* 0x000000aa00aa7308 */ /* 0x000fe20000000800 */
[C---:B------:R-:W-:Y:S05]  /*8300*/  HMMA.16816.F32 R4, R128.reuse, R12, R4 ;  /* 0x0000000c8004723c */ /* 0x040fea0000001804 */
[--C-:B------:R-:W-:Y:S02]  /*8310*/  FFMA.FTZ R177, R177, c[0x0][0x2d0], -R151.reuse ;  /* 0x0000b400b1b17a23 */ /* 0x100fe40000010897 */
[C---:B------:R-:W-:Y:S01]  /*8320*/  FMUL.FTZ R12, R2.reuse, R120 ;  /* 0x00000078020c7220 */ /* 0x040fe20000410000 */
[C---:B------:R-:W-:Y:S01]  /*8330*/  HMMA.16816.F32 R8, R128.reuse, R14, R8 ;  /* 0x0000000e8008723c */ /* 0x040fe20000001808 */
[----:B------:R-:W-:Y:S03]  /*8340*/  MUFU.EX2 R161, R161 ;  /* 0x000000a100a17308 */ /* 0x000fe60000000800 */
[----:B------:R-:W-:Y:S01]  /*8350*/  FMUL.FTZ R13, R2, R121 ;  /* 0x00000079020d7220 */ /* 0x000fe20000410000 */
[----:B------:R-:W-:Y:S01]  /*8360*/  MOV R120, R50 ;  /* 0x0000003200787202 */ /* 0x000fe20000000f00 */
[C---:B------:R-:W-:Y:S01]  /*8370*/  FMUL.FTZ R50, R0.reuse, R86 ;  /* 0x0000005600327220 */ /* 0x040fe20000410000 */
[----:B------:R-:W-:Y:S01]  /*8380*/  MOV R121, R49 ;  /* 0x0000003100797202 */ /* 0x000fe20000000f00 */
[C---:B------:R-:W-:Y:S01]  /*8390*/  FMUL.FTZ R14, R0.reuse, R122 ;  /* 0x0000007a000e7220 */ /* 0x040fe20000410000 */
[----:B------:R-:W-:Y:S02]  /*83a0*/  MOV R122, R48 ;  /* 0x00000030007a7202 */ /* 0x000fe40000000f00 */
[----:B------:R-:W1:Y:S01]  /*83b0*/  MUFU.EX2 R164, R164 ;  /* 0x000000a400a47308 */ /* 0x000e620000000800 */
[----:B------:R-:W-:Y:S02]  /*83c0*/  FMUL.FTZ R15, R0, R123 ;  /* 0x0000007b000f7220 */ /* 0x000fe40000410000 */
[C---:B------:R-:W-:Y:S02]  /*83d0*/  FMUL.FTZ R48, R2.reuse, R84 ;  /* 0x0000005402307220 */ /* 0x040fe40000410000 */
[----:B------:R-:W-:Y:S02]  /*83e0*/  FMUL.FTZ R49, R2, R85 ;  /* 0x0000005502317220 */ /* 0x000fe40000410000 */
[----:B------:R-:W2:Y:S01]  /*83f0*/  LDSM.16.MT88.4 R84, [R232+0x4100] ;  /* 0x00410000e854783b */ /* 0x000ea20000004200 */
[C---:B------:R-:W-:Y:S02]  /*8400*/  HMMA.16816.F32 R12, R128.reuse, R20, R12 ;  /* 0x00000014800c723c */ /* 0x040fe4000000180c */
[----:B------:R-:W-:Y:S01]  /*8410*/  MUFU.EX2 R171, R171 ;  /* 0x000000ab00ab7308 */ /* 0x000fe20000000800 */
[--C-:B------:R-:W-:Y:S02]  /*8420*/  FFMA.FTZ R180, R180, c[0x0][0x2d0], -R151.reuse ;  /* 0x0000b400b4b47a23 */ /* 0x100fe40000010897 */
[----:B------:R-:W-:Y:S02]  /*8430*/  FFMA.FTZ R181, R181, c[0x0][0x2d0], -R151 ;  /* 0x0000b400b5b57a23 */ /* 0x000fe40000010897 */
[C---:B------:R-:W-:Y:S01]  /*8440*/  FMUL.FTZ R20, R2.reuse, R112 ;  /* 0x0000007002147220 */ /* 0x040fe20000410000 */
[C---:B------:R-:W-:Y:S04]  /*8450*/  HMMA.16816.F32 R16, R128.reuse, R22, R16 ;  /* 0x000000168010723c */ /* 0x040fe80000001810 */
[----:B------:R-:W-:Y:S01]  /*8460*/  FMUL.FTZ R21, R2, R113 ;  /* 0x0000007102157220 */ /* 0x000fe20000410000 */
[----:B------:R-:W-:Y:S01]  /*8470*/  MUFU.EX2 R176, R176 ;  /* 0x000000b000b07308 */ /* 0x000fe20000000800 */
[----:B------:R-:W-:Y:S02]  /*8480*/  FFMA.FTZ R112, R59, c[0x0][0x2d0], -R153 ;  /* 0x0000b4003b707a23 */ /* 0x000fe40000010899 */
[----:B------:R-:W-:Y:S01]  /*8490*/  FMUL.FTZ R22, R0, R114 ;  /* 0x0000007200167220 */ /* 0x000fe20000410000 */
[----:B-1----:R-:W-:Y:S03]  /*84a0*/  F2FP.PACK_AB R71, R164, R161 ;  /* 0x000000a1a447723e */ /* 0x002fe600000000ff */
[C---:B------:R-:W-:Y:S02]  /*84b0*/  FMUL.FTZ R23, R0.reuse, R115 ;  /* 0x0000007300177220 */ /* 0x040fe40000410000 */
[----:B------:R-:W-:Y:S01]  /*84c0*/  FMUL.FTZ R59, R0, R79 ;  /* 0x0000004f003b7220 */ /* 0x000fe20000410000 */
[----:B------:R-:W1:Y:S01]  /*84d0*/  MUFU.EX2 R112, R112 ;  /* 0x0000007000707308 */ /* 0x000e620000000800 */
[----:B------:R-:W3:Y:S01]  /*84e0*/  LDSM.16.MT88.4 R76, [R236+0x900] ;  /* 0x00090000ec4c783b */ /* 0x000ee20000004200 */
[--C-:B------:R-:W-:Y:S02]  /*84f0*/  FFMA.FTZ R207, R207, c[0x0][0x2d0], -R151.reuse ;  /* 0x0000b400cfcf7a23 */ /* 0x100fe40000010897 */
[C---:B------:R-:W-:Y:S03]  /*8500*/  HMMA.16816.F32 R20, R128.reuse, R28, R20 ;  /* 0x0000001c8014723c */ /* 0x040fe60000001814 */
[--C-:B------:R-:W-:Y:S02]  /*8510*/  FFMA.FTZ R209, R209, c[0x0][0x2d0], -R151.reuse ;  /* 0x0000b400d1d17a23 */ /* 0x100fe40000010897 */
[----:B------:R-:W-:Y:S01]  /*8520*/  FFMA.FTZ R250, R250, c[0x0][0x2d0], -R151 ;  /* 0x0000b400fafa7a23 */ /* 0x000fe20000010897 */
[----:B------:R-:W-:Y:S01]  /*8530*/  MUFU.EX2 R177, R177 ;  /* 0x000000b100b17308 */ /* 0x000fe20000000800 */
[C---:B------:R-:W-:Y:S01]  /*8540*/  FMUL.FTZ R28, R2.reuse, R104 ;  /* 0x00000068021c7220 */ /* 0x040fe20000410000 */
[C---:B------:R-:W-:Y:S04]  /*8550*/  HMMA.16816.F32 R24, R128.reuse, R30, R24 ;  /* 0x0000001e8018723c */ /* 0x040fe80000001818 */
[----:B------:R-:W-:Y:S02]  /*8560*/  FMUL.FTZ R29, R2, R105 ;  /* 0x00000069021d7220 */ /* 0x000fe40000410000 */
[--C-:B------:R-:W-:Y:S02]  /*8570*/  FFMA.FTZ R104, R32, c[0x0][0x2d0], -R153.reuse ;  /* 0x0000b40020687a23 */ /* 0x100fe40000010899 */
[C---:B------:R-:W-:Y:S01]  /*8580*/  FMUL.FTZ R30, R0.reuse, R106 ;  /* 0x0000006a001e7220 */ /* 0x040fe20000410000 */
[----:B------:R-:W-:Y:S03]  /*8590*/  MUFU.EX2 R178, R178 ;  /* 0x000000b200b27308 */ /* 0x000fe60000000800 */
[----:B------:R-:W-:Y:S01]  /*85a0*/  FMUL.FTZ R31, R0, R107 ;  /* 0x0000006b001f7220 */ /* 0x000fe20000410000 */
[----:B-1----:R-:W-:Y:S01]  /*85b0*/  F2FP.PACK_AB R70, R158, R112 ;  /* 0x000000709e46723e */ /* 0x002fe200000000ff */
[C---:B------:R-:W-:Y:S02]  /*85c0*/  FMUL.FTZ R32, R2.reuse, R100 ;  /* 0x0000006402207220 */ /* 0x040fe40000410000 */
[----:B------:R-:W-:Y:S02]  /*85d0*/  FFMA.FTZ R105, R41, c[0x0][0x2d0], -R153 ;  /* 0x0000b40029697a23 */ /* 0x000fe40000010899 */
[----:B------:R-:W-:Y:S01]  /*85e0*/  FMUL.FTZ R41, R2, R93 ;  /* 0x0000005d02297220 */ /* 0x000fe20000410000 */
[C---:B------:R-:W-:Y:S01]  /*85f0*/  HMMA.16816.F32 R28, R128.reuse, R36, R28 ;  /* 0x00000024801c723c */ /* 0x040fe2000000181c */
[----:B------:R-:W-:Y:S02]  /*8600*/  MUFU.EX2 R104, R104 ;  /* 0x0000006800687308 */ /* 0x000fe40000000800 */
[--C-:B------:R-:W-:Y:S02]  /*8610*/  FFMA.FTZ R106, R40, c[0x0][0x2d0], -R151.reuse ;  /* 0x0000b400286a7a23 */ /* 0x100fe40000010897 */
[C---:B------:R-:W-:Y:S02]  /*8620*/  FMUL.FTZ R40, R2.reuse, R92 ;  /* 0x0000005c02287220 */ /* 0x040fe40000410000 */
[----:B------:R-:W-:Y:S01]  /*8630*/  LDSM.16.MT88.4 R92, [R232+0x5100] ;  /* 0x00510000e85c783b */ /* 0x000fe20000004200 */
[C---:B------:R-:W-:Y:S03]  /*8640*/  HMMA.16816.F32 R32, R128.reuse, R38, R32 ;  /* 0x000000268020723c */ /* 0x040fe60000001820 */
[----:B------:R-:W1:Y:S01]  /*8650*/  MUFU.EX2 R105, R105 ;  /* 0x0000006900697308 */ /* 0x000e620000000800 */
[C---:B------:R-:W-:Y:S02]  /*8660*/  FMUL.FTZ R36, R2.reuse, R96 ;  /* 0x0000006002247220 */ /* 0x040fe40000410000 */
[----:B------:R-:W-:Y:S02]  /*8670*/  FMUL.FTZ R37, R2, R97 ;  /* 0x0000006102257220 */ /* 0x000fe40000410000 */
[C---:B------:R-:W-:Y:S04]  /*8680*/  FMUL.FTZ R38, R0.reuse, R98 ;  /* 0x0000006200267220 */ /* 0x040fe80000410000 */
[----:B------:R-:W-:Y:S01]  /*8690*/  FMUL.FTZ R39, R0, R99 ;  /* 0x0000006300277220 */ /* 0x000fe20000410000 */
[----:B------:R-:W-:Y:S01]  /*86a0*/  MUFU.EX2 R106, R106 ;  /* 0x0000006a006a7308 */ /* 0x000fe20000000800 */
[--C-:B------:R-:W-:Y:S02]  /*86b0*/  FFMA.FTZ R107, R64, c[0x0][0x2d0], -R151.reuse ;  /* 0x0000b400406b7a23 */ /* 0x100fe40000010897 */
[----:B------:R-:W-:Y:S02]  /*86c0*/  FMUL.FTZ R64, R2, R68 ;  /* 0x0000004402407220 */ /* 0x000fe40000410000 */
[--C-:B------:R-:W-:Y:S01]  /*86d0*/  FFMA.FTZ R251, R251, c[0x0][0x2d0], -R151.reuse ;  /* 0x0000b400fbfb7a23 */ /* 0x100fe20000010897 */
[C---:B------:R-:W-:Y:S03]  /*86e0*/  HMMA.16816.F32 R36, R128.reuse, R44, R36 ;  /* 0x0000002c8024723c */ /* 0x040fe60000001824 */
[--C-:B------:R-:W-:Y:S01]  /*86f0*/  FFMA.FTZ R203, R203, c[0x0][0x2d0], -R151.reuse ;  /* 0x0000b400cbcb7a23 */ /* 0x100fe20000010897 */
[----:B------:R-:W4:Y:S01]  /*8700*/  MUFU.EX2 R107, R107 ;  /* 0x0000006b006b7308 */ /* 0x000f220000000800 */
[--C-:B------:R-:W-:Y:S02]  /*8710*/  FFMA.FTZ R202, R202, c[0x0][0x2d0], -R151.reuse ;  /* 0x0000b400caca7a23 */ /* 0x100fe40000010897 */
[C---:B------:R-:W-:Y:S01]  /*8720*/  FMUL.FTZ R44, R2.reuse, R88 ;  /* 0x00000058022c7220 */ /* 0x040fe20000410000 */
[C---:B------:R-:W-:Y:S04]  /*8730*/  HMMA.16816.F32 R40, R128.reuse, R46, R40 ;  /* 0x0000002e8028723c */ /* 0x040fe80000001828 */
[----:B------:R-:W-:Y:S01]  /*8740*/  FMUL.FTZ R45, R2, R89 ;  /* 0x00000059022d7220 */ /* 0x000fe20000410000 */
[----:B-1----:R-:W-:Y:S01]  /*8750*/  F2FP.PACK_AB R68, R105, R104 ;  /* 0x000000686944723e */ /* 0x002fe200000000ff */
[----:B------:R-:W1:Y:S01]  /*8760*/  MUFU.EX2 R179, R179 ;  /* 0x000000b300b37308 */ /* 0x000e620000000800 */
[C---:B------:R-:W-:Y:S02]  /*8770*/  FMUL.FTZ R46, R0.reuse, R90 ;  /* 0x0000005a002e7220 */ /* 0x040fe40000410000 */
[----:B------:R-:W-:Y:S02]  /*8780*/  FMUL.FTZ R47, R0, R91 ;  /* 0x0000005b002f7220 */ /* 0x000fe40000410000 */
[----:B------:R-:W-:Y:S01]  /*8790*/  LDSM.16.MT88.4 R88, [R232+0x4900] ;  /* 0x00490000e858783b */ /* 0x000fe20000004200 */
[--C-:B------:R-:W-:Y:S02]  /*87a0*/  FFMA.FTZ R183, R183, c[0x0][0x2d0], -R151.reuse ;  /* 0x0000b400b7b77a23 */ /* 0x100fe40000010897 */
[--C-:B------:R-:W-:Y:S02]  /*87b0*/  FFMA.FTZ R182, R182, c[0x0][0x2d0], -R151.reuse ;  /* 0x0000b400b6b67a23 */ /* 0x100fe40000010897 */
[C---:B------:R-:W-:Y:S01]  /*87c0*/  HMMA.16816.F32 R44, R128.reuse, R52, R44 ;  /* 0x00000034802c723c */ /* 0x040fe2000000182c */
[----:B------:R-:W-:Y:S02]  /*87d0*/  MUFU.EX2 R180, R180 ;  /* 0x000000b400b47308 */ /* 0x000fe40000000800 */
[--C-:B------:R-:W-:Y:S01]  /*87e0*/  FFMA.FTZ R167, R167, c[0x0][0x2d0], -R151.reuse ;  /* 0x0000b400a7a77a23 */ /* 0x100fe20000010897 */
[----:B----4-:R-:W-:Y:S01]  /*87f0*/  F2FP.PACK_AB R69, R107, R106 ;  /* 0x0000006a6b45723e */ /* 0x010fe200000000ff */
[--C-:B------:R-:W-:Y:S02]  /*8800*/  FFMA.FTZ R166, R166, c[0x0][0x2d0], -R151.reuse ;  /* 0x0000b400a6a67a23 */ /* 0x100fe40000010897 */
[C---:B------:R-:W-:Y:S01]  /*8810*/  FMUL.FTZ R52, R2.reuse, R80 ;  /* 0x0000005002347220 */ /* 0x040fe20000410000 */
[C---:B------:R-:W-:Y:S03]  /*8820*/  HMMA.16816.F32 R48, R128.reuse, R54, R48 ;  /* 0x000000368030723c */ /* 0x040fe60000001830 */
[----:B------:R-:W4:Y:S01]  /*8830*/  MUFU.EX2 R181, R181 ;  /* 0x000000b500b57308 */ /* 0x000f220000000800 */
[----:B------:R-:W-:Y:S02]  /*8840*/  FMUL.FTZ R53, R2, R81 ;  /* 0x0000005102357220 */ /* 0x000fe40000410000 */
[--C-:B------:R-:W-:Y:S02]  /*8850*/  FFMA.FTZ R162, R162, c[0x0][0x2d0], -R151.reuse ;  /* 0x0000b400a2a27a23 */ /* 0x100fe40000010897 */
[C---:B------:R-:W-:Y:S04]  /*8860*/  FMUL.FTZ R54, R0.reuse, R82 ;  /* 0x0000005200367220 */ /* 0x040fe80000410000 */
[----:B------:R-:W-:Y:S01]  /*8870*/  FMUL.FTZ R55, R0, R83 ;  /* 0x0000005300377220 */ /* 0x000fe20000410000 */
[----:B------:R-:W-:Y:S01]  /*8880*/  MUFU.EX2 R206, R206 ;  /* 0x000000ce00ce7308 */ /* 0x000fe20000000800 */
[----:B------:R-:W-:Y:S01]  /*8890*/  LDSM.16.MT88.4 R80, [R233+0x900] ;  /* 0x00090000e950783b */ /* 0x000fe20000004200 */
[--C-:B------:R-:W-:Y:S02]  /*88a0*/  FFMA.FTZ R160, R160, c[0x0][0x2d0], -R151.reuse ;  /* 0x0000b400a0a07a23 */ /* 0x100fe40000010897 */
[--C-:B------:R-:W-:Y:S02]  /*88b0*/  FFMA.FTZ R156, R156, c[0x0][0x2d0], -R151.reuse ;  /* 0x0000b4009c9c7a23 */ /* 0x100fe40000010897 */
[C---:B------:R-:W-:Y:S03]  /*88c0*/  HMMA.16816.F32 R52, R128.reuse, R60, R52 ;  /* 0x0000003c8034723c */ /* 0x040fe60000001834 */
[--C-:B------:R-:W-:Y:S01]  /*88d0*/  FFMA.FTZ R155, R155, c[0x0][0x2d0], -R151.reuse ;  /* 0x0000b4009b9b7a23 */ /* 0x100fe20000010897 */
[----:B------:R-:W-:Y:S01]  /*88e0*/  MUFU.EX2 R204, R204 ;  /* 0x000000cc00cc7308 */ /* 0x000fe20000000800 */
[----:B------:R-:W-:Y:S02]  /*88f0*/  FFMA.FTZ R134, R134, c[0x0][0x2d0], -R151 ;  /* 0x0000b40086867a23 */ /* 0x000fe40000010897 */
[C---:B------:R-:W-:Y:S01]  /*8900*/  FMUL.FTZ R60, R2.reuse, R72 ;  /* 0x00000048023c7220 */ /* 0x040fe20000410000 */
[C---:B------:R-:W-:Y:S04]  /*8910*/  HMMA.16816.F32 R56, R128.reuse, R62, R56 ;  /* 0x0000003e8038723c */ /* 0x040fe80000001838 */
[----:B------:R-:W-:Y:S02]  /*8920*/  FMUL.FTZ R61, R2, R73 ;  /* 0x00000049023d7220 */ /* 0x000fe40000410000 */
[----:B------:R-:W5:Y:S01]  /*8930*/  MUFU.EX2 R207, R207 ;  /* 0x000000cf00cf7308 */ /* 0x000f620000000800 */
[C---:B------:R-:W-:Y:S02]  /*8940*/  FMUL.FTZ R62, R0.reuse, R74 ;  /* 0x0000004a003e7220 */ /* 0x040fe40000410000 */
[----:B------:R-:W-:Y:S02]  /*8950*/  FMUL.FTZ R63, R0, R75 ;  /* 0x0000004b003f7220 */ /* 0x000fe40000410000 */
[----:B------:R-:W1:Y:S01]  /*8960*/  LDSM.16.MT88.4 R72, [R234+0x900] ;  /* 0x00090000ea48783b */ /* 0x000e620000004200 */
[----:B------:R-:W-:Y:S02]  /*8970*/  FFMA.FTZ R150, R2, R249, R150 ;  /* 0x000000f902967223 */ /* 0x000fe40000010096 */
[----:B------:R-:W-:Y:S02]  /*8980*/  FFMA.FTZ R146, R0, R248, R146 ;  /* 0x000000f800927223 */ /* 0x000fe40000010092 */
[C---:B--2---:R-:W-:Y:S01]  /*8990*/  HMMA.16816.F32 R60, R128.reuse, R84, R60 ;  /* 0x00000054803c723c */ /* 0x044fe2000000183c */
[----:B------:R-:W2:Y:S02]  /*89a0*/  MUFU.EX2 R209, R209 ;  /* 0x000000d100d17308 */ /* 0x000ea40000000800 */
[----:B------:R-:W-:Y:S02]  /*89b0*/  FADD.FTZ R150, R149, R150 ;  /* 0x0000009695967221 */ /* 0x000fe40000010000 */
[----:B------:R-:W-:Y:S02]  /*89c0*/  FADD.FTZ R146, R145, R146 ;  /* 0x0000009291927221 */ /* 0x000fe40000010000 */
[----:B------:R-:W-:Y:S01]  /*89d0*/  FADD.FTZ R148, R148, R150 ;  /* 0x0000009694947221 */ /* 0x000fe20000010000 */
[----:B------:R-:W-:Y:S01]  /*89e0*/  HMMA.16816.F32 R64, R128, R86, R64 ;  /* 0x000000568040723c */ /* 0x000fe20000001840 */
[----:B------:R-:W2:Y:S02]  /*89f0*/  LDSM.16.MT88.4 R84, [R232+0x900] ;  /* 0x00090000e854783b */ /* 0x000ea40000004200 */
[----:B------:R-:W-:Y:S01]  /*8a00*/  MUFU.EX2 R210, R210 ;  /* 0x000000d200d27308 */ /* 0x000fe20000000800 */
[----:B------:R-:W-:Y:S02]  /*8a10*/  FADD.FTZ R148, R147, R148 ;  /* 0x0000009493947221 */ /* 0x000fe40000010000 */
[----:B------:R-:W-:Y:S02]  /*8a20*/  FADD.FTZ R146, R144, R146 ;  /* 0x0000009290927221 */ /* 0x000fe40000010000 */
[C---:B---3--:R-:W-:Y:S05]  /*8a30*/  HMMA.16816.F32 R4, R68.reuse, R76, R4 ;  /* 0x0000004c4404723c */ /* 0x048fea0000001804 */
[----:B------:R-:W3:Y:S01]  /*8a40*/  MUFU.EX2 R211, R211 ;  /* 0x000000d300d37308 */ /* 0x000ee20000000800 */
[----:B------:R-:W-:Y:S02]  /*8a50*/  FADD.FTZ R104, R104, R148 ;  /* 0x0000009468687221 */ /* 0x000fe40000010000 */
[C---:B------:R-:W-:Y:S01]  /*8a60*/  HMMA.16816.F32 R8, R68.reuse, R78, R8 ;  /* 0x0000004e4408723c */ /* 0x040fe20000001808 */
[----:B------:R-:W2:Y:S03]  /*8a70*/  LDSM.16.MT88.4 R76, [R236+0x4900] ;  /* 0x00490000ec4c783b */ /* 0x000ea60000004200 */
[----:B------:R-:W-:Y:S02]  /*8a80*/  FADD.FTZ R135, R135, R146 ;  /* 0x0000009287877221 */ /* 0x000fe40000010000 */
[----:B------:R-:W-:Y:S01]  /*8a90*/  FADD.FTZ R0, R105, R104 ;  /* 0x0000006869007221 */ /* 0x000fe20000010000 */
[----:B------:R-:W-:Y:S01]  /*8aa0*/  MUFU.EX2 R250, R250 ;  /* 0x000000fa00fa7308 */ /* 0x000fe20000000800 */
[----:B------:R-:W-:Y:S01]  /*8ab0*/  FADD.FTZ R135, R106, R135 ;  /* 0x000000876a877221 */ /* 0x000fe20000010000 */
[C---:B-1----:R-:W-:Y:S03]  /*8ac0*/  HMMA.16816.F32 R12, R68.reuse, R72, R12 ;  /* 0x00000048440c723c */ /* 0x042fe6000000180c */
[----:B------:R-:W-:Y:S02]  /*8ad0*/  FADD.FTZ R0, R112, R0 ;  /* 0x0000000070007221 */ /* 0x000fe40000010000 */
[----:B------:R-:W-:Y:S03]  /*8ae0*/  FADD.FTZ R107, R107, R135 ;  /* 0x000000876b6b7221 */ /* 0x000fe60000010000 */
[----:B------:R-:W1:Y:S01]  /*8af0*/  MUFU.EX2 R251, R251 ;  /* 0x000000fb00fb7308 */ /* 0x000e620000000800 */
[----:B------:R-:W-:Y:S01]  /*8b00*/  FADD.FTZ R0, R158, R0 ;  /* 0x000000009e007221 */ /* 0x000fe20000010000 */
[C---:B------:R-:W-:Y:S01]  /*8b10*/  HMMA.16816.F32 R16, R68.reuse, R74, R16 ;  /* 0x0000004a4410723c */ /* 0x040fe20000001810 */
[----:B------:R-:W1:Y:S02]  /*8b20*/  LDSM.16.MT88.4 R72, [R234+0x4900] ;  /* 0x00490000ea48783b */ /* 0x000e640000004200 */
[----:B------:R-:W-:Y:S05]  /*8b30*/  FADD.FTZ R107, R161, R107 ;  /* 0x0000006ba16b7221 */ /* 0x000fea0000010000 */
[C---:B------:R-:W-:Y:S01]  /*8b40*/  HMMA.16816.F32 R20, R68.reuse, R80, R20 ;  /* 0x000000504414723c */ /* 0x040fe20000001814 */
[----:B------:R-:W-:Y:S03]  /*8b50*/  MUFU.EX2 R208, R208 ;  /* 0x000000d000d07308 */ /* 0x000fe60000000800 */
[----:B------:R-:W-:Y:S04]  /*8b60*/  FADD.FTZ R164, R164, R107 ;  /* 0x0000006ba4a47221 */ /* 0x000fe80000010000 */
[C---:B------:R-:W-:Y:S01]  /*8b70*/  HMMA.16816.F32 R24, R68.reuse, R82, R24 ;  /* 0x000000524418723c */ /* 0x040fe20000001818 */
[----:B------:R-:W3:Y:S02]  /*8b80*/  LDSM.16.MT88.4 R80, [R233+0x4900] ;  /* 0x00490000e950783b */ /* 0x000ee40000004200 */
[----:B------:R-:W-:Y:S01]  /*8b90*/  MUFU.EX2 R205, R205 ;  /* 0x000000cd00cd7308 */ /* 0x000fe20000000800 */
[----:B------:R-:W-:Y:S04]  /*8ba0*/  FADD.FTZ R164, R176, R164 ;  /* 0x000000a4b0a47221 */ /* 0x000fe80000010000 */
[C---:B--2---:R-:W-:Y:S05]  /*8bb0*/  HMMA.16816.F32 R28, R68.reuse, R84, R28 ;  /* 0x00000054441c723c */ /* 0x044fea000000181c */
[----:B------:R-:W-:Y:S03]  /*8bc0*/  MUFU.EX2 R203, R203 ;  /* 0x000000cb00cb7308 */ /* 0x000fe60000000800 */
[C---:B------:R-:W-:Y:S01]  /*8bd0*/  HMMA.16816.F32 R32, R68.reuse, R86, R32 ;  /* 0x000000564420723c */ /* 0x040fe20000001820 */
[----:B------:R-:W2:Y:S06]  /*8be0*/  LDSM.16.MT88.4 R84, [R236+0x1100] ;  /* 0x00110000ec54783b */ /* 0x000eac0000004200 */
[----:B------:R-:W-:Y:S01]  /*8bf0*/  MUFU.EX2 R202, R202 ;  /* 0x000000ca00ca7308 */ /* 0x000fe20000000800 */
[C---:B------:R-:W-:Y:S08]  /*8c00*/  HMMA.16816.F32 R36, R68.reuse, R76, R36 ;  /* 0x0000004c4424723c */ /* 0x040ff00000001824 */
[C---:B------:R-:W-:Y:S01]  /*8c10*/  HMMA.16816.F32 R40, R68.reuse, R78, R40 ;  /* 0x0000004e4428723c */ /* 0x040fe20000001828 */
[----:B------:R-:W2:Y:S01]  /*8c20*/  LDSM.16.MT88.4 R76, [R234+0x1100] ;  /* 0x00110000ea4c783b */ /* 0x000ea20000004200 */
[----:B------:R-:W-:Y:S06]  /*8c30*/  MUFU.EX2 R201, R201 ;  /* 0x000000c900c97308 */ /* 0x000fec0000000800 */
[C---:B-1----:R-:W-:Y:S04]  /*8c40*/  HMMA.16816.F32 R44, R68.reuse, R72, R44 ;  /* 0x00000048442c723c */ /* 0x042fe8000000182c */
[----:B------:R-:W-:Y:S04]  /*8c50*/  MUFU.EX2 R200, R200 ;  /* 0x000000c800c87308 */ /* 0x000fe80000000800 */
[C---:B------:R-:W-:Y:S01]  /*8c60*/  HMMA.16816.F32 R48, R68.reuse, R74, R48 ;  /* 0x0000004a4430723c */ /* 0x040fe20000001830 */
[----:B------:R-:W1:Y:S05]  /*8c70*/  LDSM.16.MT88.4 R72, [R233+0x1100] ;  /* 0x00110000e948783b */ /* 0x000e6a0000004200 */
[----:B------:R-:W-:Y:S02]  /*8c80*/  MUFU.EX2 R183, R183 ;  /* 0x000000b700b77308 */ /* 0x000fe40000000800 */
[C---:B---3--:R-:W-:Y:S08]  /*8c90*/  HMMA.16816.F32 R52, R68.reuse, R80, R52 ;  /* 0x000000504434723c */ /* 0x048ff00000001834 */
[C---:B------:R-:W-:Y:S01]  /*8ca0*/  HMMA.16816.F32 R56, R68.reuse, R82, R56 ;  /* 0x000000524438723c */ /* 0x040fe20000001838 */
[----:B------:R-:W3:Y:S01]  /*8cb0*/  LDSM.16.MT88.4 R80, [R232+0x1100] ;  /* 0x00110000e850783b */ /* 0x000ee20000004200 */
[----:B------:R-:W-:Y:S06]  /*8cc0*/  MUFU.EX2 R182, R182 ;  /* 0x000000b600b67308 */ /* 0x000fec0000000800 */
[C---:B------:R-:W-:Y:S04]  /*8cd0*/  HMMA.16816.F32 R60, R68.reuse, R88, R60 ;  /* 0x00000058443c723c */ /* 0x040fe8000000183c */
[----:B------:R-:W-:Y:S04]  /*8ce0*/  MUFU.EX2 R168, R168 ;  /* 0x000000a800a87308 */ /* 0x000fe80000000800 */
[----:B------:R-:W-:Y:S01]  /*8cf0*/  HMMA.16816.F32 R64, R68, R90, R64 ;  /* 0x0000005a4440723c */ /* 0x000fe20000001840 */
[----:B------:R-:W-:Y:S05]  /*8d00*/  LDSM.16.MT88.4 R88, [R233+0x5100] ;  /* 0x00510000e958783b */ /* 0x000fea0000004200 */
[----:B------:R-:W-:Y:S01]  /*8d10*/  MUFU.EX2 R169, R169 ;  /* 0x000000a900a97308 */ /* 0x000fe20000000800 */
[----:B------:R-:W-:Y:S01]  /*8d20*/  F2FP.PACK_AB R68, R171, R170 ;  /* 0x000000aaab44723e */ /* 0x000fe200000000ff */
[----:B------:R-:W-:Y:S01]  /*8d30*/  FADD.FTZ R170, R170, R0 ;  /* 0x00000000aaaa7221 */ /* 0x000fe20000010000 */
[----:B------:R-:W-:Y:S03]  /*8d40*/  F2FP.PACK_AB R69, R177, R176 ;  /* 0x000000b0b145723e */ /* 0x000fe600000000ff */
[----:B------:R-:W-:Y:S01]  /*8d50*/  F2FP.PACK_AB R70, R179, R178 ;  /* 0x000000b2b346723e */ /* 0x000fe200000000ff */
[----:B------:R-:W-:Y:S01]  /*8d60*/  FADD.FTZ R170, R171, R170 ;  /* 0x000000aaabaa7221 */ /* 0x000fe20000010000 */
[----:B----4-:R-:W-:Y:S01]  /*8d70*/  F2FP.PACK_AB R71, R181, R180 ;  /* 0x000000b4b547723e */ /* 0x010fe200000000ff */
[----:B------:R-:W-:Y:S01]  /*8d80*/  FADD.FTZ R177, R177, R164 ;  /* 0x000000a4b1b17221 */ /* 0x000fe20000010000 */
[----:B------:R-:W-:Y:S01]  /*8d90*/  MUFU.EX2 R167, R167 ;  /* 0x000000a700a77308 */ /* 0x000fe20000000800 */
[----:B------:R-:W-:Y:S02]  /*8da0*/  FADD.FTZ R178, R178, R170 ;  /* 0x000000aab2b27221 */ /* 0x000fe40000010000 */
[----:B------:R-:W-:Y:S02]  /*8db0*/  FADD.FTZ R177, R180, R177 ;  /* 0x000000b1b4b17221 */ /* 0x000fe40000010000 */
[C---:B--2---:R-:W-:Y:S03]  /*8dc0*/  HMMA.16816.F32 R4, R68.reuse, R84, R4 ;  /* 0x000000544404723c */ /* 0x044fe60000001804 */
[----:B------:R-:W-:Y:S02]  /*8dd0*/  FADD.FTZ R178, R179, R178 ;  /* 0x000000b2b3b27221 */ /* 0x000fe40000010000 */
[----:B------:R-:W-:Y:S01]  /*8de0*/  MUFU.EX2 R166, R166 ;  /* 0x000000a600a67308 */ /* 0x000fe20000000800 */
[----:B------:R-:W-:Y:S02]  /*8df0*/  FADD.FTZ R181, R181, R177 ;  /* 0x000000b1b5b57221 */ /* 0x000fe40000010000 */
[C---:B------:R-:W-:Y:S01]  /*8e00*/  HMMA.16816.F32 R8, R68.reuse, R86, R8 ;  /* 0x000000564408723c */ /* 0x040fe20000001808 */
[----:B------:R-:W2:Y:S03]  /*8e10*/  LDSM.16.MT88.4 R84, [R236+0x5100] ;  /* 0x00510000ec54783b */ /* 0x000ea60000004200 */
[----:B-----5:R-:W-:Y:S03]  /*8e20*/  FADD.FTZ R181, R207, R181 ;  /* 0x000000b5cfb57221 */ /* 0x020fe60000010000 */
[----:B------:R-:W-:Y:S01]  /*8e30*/  MUFU.EX2 R165, R165 ;  /* 0x000000a500a57308 */ /* 0x000fe20000000800 */
[C---:B------:R-:W-:Y:S08]  /*8e40*/  HMMA.16816.F32 R12, R68.reuse, R76, R12 ;  /* 0x0000004c440c723c */ /* 0x040ff0000000180c */
[C---:B------:R-:W-:Y:S01]  /*8e50*/  HMMA.16816.F32 R16, R68.reuse, R78, R16 ;  /* 0x0000004e4410723c */ /* 0x040fe20000001810 */
[----:B------:R-:W4:Y:S01]  /*8e60*/  LDSM.16.MT88.4 R76, [R234+0x5100] ;  /* 0x00510000ea4c783b */ /* 0x000f220000004200 */
        /* <DEDUP_REMOVED lines=10> */
[C---:B--2---:R-:W-:Y:S04]  /*8f10*/  HMMA.16816.F32 R36, R68.reuse, R84, R36 ;  /* 0x000000544424723c */ /* 0x044fe80000001824 */
[----:B------:R-:W-:Y:S04]  /*8f20*/  MUFU.EX2 R159, R159 ;  /* 0x0000009f009f7308 */ /* 0x000fe80000000800 */
[C---:B------:R-:W-:Y:S01]  /*8f30*/  HMMA.16816.F32 R40, R68.reuse, R86, R40 ;  /* 0x000000564428723c */ /* 0x040fe20000001828 */
[----:B------:R-:W-:Y:S05]  /*8f40*/  LDSM.16.MT88.4 R84, [R232+0x1900] ;  /* 0x00190000e854783b */ /* 0x000fea0000004200 */
[----:B------:R-:W-:Y:S02]  /*8f50*/  MUFU.EX2 R156, R156 ;  /* 0x0000009c009c7308 */ /* 0x000fe40000000800 */
[C---:B----4-:R-:W-:Y:S08]  /*8f60*/  HMMA.16816.F32 R44, R68.reuse, R76, R44 ;  /* 0x0000004c442c723c */ /* 0x050ff0000000182c */
[C---:B------:R-:W-:Y:S01]  /*8f70*/  HMMA.16816.F32 R48, R68.reuse, R78, R48 ;  /* 0x0000004e4430723c */ /* 0x040fe20000001830 */
[----:B------:R-:W2:Y:S01]  /*8f80*/  LDSM.16.MT88.4 R76, [R233+0x1900] ;  /* 0x00190000e94c783b */ /* 0x000ea20000004200 */
[----:B------:R-:W-:Y:S06]  /*8f90*/  MUFU.EX2 R155, R155 ;  /* 0x0000009b009b7308 */ /* 0x000fec0000000800 */
[C---:B------:R-:W-:Y:S04]  /*8fa0*/  HMMA.16816.F32 R52, R68.reuse, R88, R52 ;  /* 0x000000584434723c */ /* 0x040fe80000001834 */
[----:B------:R-:W-:Y:S04]  /*8fb0*/  MUFU.EX2 R154, R154 ;  /* 0x0000009a009a7308 */ /* 0x000fe80000000800 */
[C---:B------:R-:W-:Y:S01]  /*8fc0*/  HMMA.16816.F32 R56, R68.reuse, R90, R56 ;  /* 0x0000005a4438723c */ /* 0x040fe20000001838 */
[----:B------:R-:W-:Y:S05]  /*8fd0*/  LDSM.16.MT88.4 R88, [R233+0x5900] ;  /* 0x00590000e958783b */ /* 0x000fea0000004200 */
[----:B------:R-:W-:Y:S02]  /*8fe0*/  MUFU.EX2 R134, R134 ;  /* 0x0000008600867308 */ /* 0x000fe40000000800 */
[C---:B------:R-:W-:Y:S07]  /*8ff0*/  HMMA.16816.F32 R60, R68.reuse, R92, R60 ;  /* 0x0000005c443c723c */ /* 0x040fee000000183c */
[----:B------:R-:W-:Y:S01]  /*9000*/  FFMA.FTZ R92, R125, c[0x0][0x2d0], -R153 ;  /* 0x0000b4007d5c7a23 */ /* 0x000fe20000010899 */
[----:B------:R-:W-:Y:S03]  /*9010*/  HMMA.16816.F32 R64, R68, R94, R64 ;  /* 0x0000005e4440723c */ /* 0x000fe60000001840 */
[----:B------:R4:W-:Y:S04]  /*9020*/  MUFU.EX2 R97, R92 ;  /* 0x0000005c00617308 */ /* 0x0009e80000000800 */
[----:B------:R-:W-:Y:S01]  /*9030*/  F2FP.PACK_AB R68, R204, R206 ;  /* 0x000000cecc44723e */ /* 0x000fe200000000ff */
[----:B------:R-:W-:Y:S01]  /*9040*/  FADD.FTZ R206, R206, R178 ;  /* 0x000000b2cece7221 */ /* 0x000fe20000010000 */
[----:B------:R-:W-:Y:S03]  /*9050*/  F2FP.PACK_AB R69, R209, R207 ;  /* 0x000000cfd145723e */ /* 0x000fe600000000ff */
[----:B------:R-:W-:Y:S01]  /*9060*/  F2FP.PACK_AB R70, R211, R210 ;  /* 0x000000d2d346723e */ /* 0x000fe200000000ff */
[----:B------:R-:W-:Y:S01]  /*9070*/  FADD.FTZ R206, R204, R206 ;  /* 0x000000ceccce7221 */ /* 0x000fe20000010000 */
[----:B------:R-:W-:Y:S01]  /*9080*/  F2FP.PACK_AB R71, R251, R250 ;  /* 0x000000fafb47723e */ /* 0x000fe200000000ff */
[----:B------:R-:W-:Y:S02]  /*9090*/  FADD.FTZ R209, R209, R181 ;  /* 0x000000b5d1d17221 */ /* 0x000fe40000010000 */
[----:B------:R-:W-:Y:S02]  /*90a0*/  FADD.FTZ R210, R210, R206 ;  /* 0x000000ced2d27221 */ /* 0x000fe40000010000 */
[----:B------:R-:W-:Y:S02]  /*90b0*/  FADD.FTZ R209, R250, R209 ;  /* 0x000000d1fad17221 */ /* 0x000fe40000010000 */
[C---:B-1----:R-:W-:Y:S03]  /*90c0*/  HMMA.16816.F32 R4, R68.reuse, R72, R4 ;  /* 0x000000484404723c */ /* 0x042fe60000001804 */
[----:B------:R-:W-:Y:S02]  /*90d0*/  FADD.FTZ R0, R211, R210 ;  /* 0x000000d2d3007221 */ /* 0x000fe40000010000 */
[----:B------:R-:W-:Y:S01]  /*90e0*/  FADD.FTZ R251, R251, R209 ;  /* 0x000000d1fbfb7221 */ /* 0x000fe20000010000 */
[----:B----4-:R-:W-:Y:S01]  /*90f0*/  LDSM.16.MT88.4 R92, [R232+0x6100] ;  /* 0x00610000e85c783b */ /* 0x010fe20000004200 */
[----:B------:R-:W-:Y:S01]  /*9100*/  FFMA.FTZ R72, R122, c[0x0][0x2d0], -R153 ;  /* 0x0000b4007a487a23 */ /* 0x000fe20000010899 */
[C---:B------:R-:W-:Y:S03]  /*9110*/  HMMA.16816.F32 R8, R68.reuse, R74, R8 ;  /* 0x0000004a4408723c */ /* 0x040fe60000001808 */
[----:B------:R1:W-:Y:S05]  /*9120*/  MUFU.EX2 R100, R72 ;  /* 0x0000004800647308 */ /* 0x0003ea0000000800 */
[C---:B---3--:R-:W-:Y:S07]  /*9130*/  HMMA.16816.F32 R12, R68.reuse, R80, R12 ;  /* 0x00000050440c723c */ /* 0x048fee000000180c */
[----:B------:R-:W-:Y:S01]  /*9140*/  FFMA.FTZ R80, R120, c[0x0][0x2d0], -R151 ;  /* 0x0000b40078507a23 */ /* 0x000fe20000010897 */
[C---:B------:R-:W-:Y:S03]  /*9150*/  HMMA.16816.F32 R16, R68.reuse, R82, R16 ;  /* 0x000000524410723c */ /* 0x040fe60000001810 */
[----:B------:R3:W-:Y:S05]  /*9160*/  MUFU.EX2 R101, R80 ;  /* 0x0000005000657308 */ /* 0x0007ea0000000800 */
[C---:B--2---:R-:W-:Y:S04]  /*9170*/  HMMA.16816.F32 R20, R68.reuse, R76, R20 ;  /* 0x0000004c4414723c */ /* 0x044fe80000001814 */
[--C-:B-1----:R-:W-:Y:S03]  /*9180*/  FFMA.FTZ R72, R121, c[0x0][0x2d0], -R153.reuse ;  /* 0x0000b40079487a23 */ /* 0x102fe60000010899 */
[--C-:B------:R-:W-:Y:S01]  /*9190*/  FFMA.FTZ R76, R126, c[0x0][0x2d0], -R153.reuse ;  /* 0x0000b4007e4c7a23 */ /* 0x100fe20000010899 */
[C---:B------:R-:W-:Y:S01]  /*91a0*/  HMMA.16816.F32 R24, R68.reuse, R78, R24 ;  /* 0x0000004e4418723c */ /* 0x040fe20000001818 */
[----:B------:R1:W-:Y:S03]  /*91b0*/  MUFU.EX2 R102, R72 ;  /* 0x0000004800667308 */ /* 0x0003e60000000800 */
[----:B------:R-:W-:Y:S04]  /*91c0*/  FFMA.FTZ R153, R152, c[0x0][0x2d0], -R153 ;  /* 0x0000b40098997a23 */ /* 0x000fe80000010899 */
[C---:B------:R-:W-:Y:S03]  /*91d0*/  HMMA.16816.F32 R28, R68.reuse, R84, R28 ;  /* 0x00000054441c723c */ /* 0x040fe6000000181c */
[----:B------:R2:W4:Y:S01]  /*91e0*/  MUFU.EX2 R108, R76 ;  /* 0x0000004c006c7308 */ /* 0x0005220000000800 */
[--C-:B---3--:R-:W-:Y:S03]  /*91f0*/  FFMA.FTZ R80, R127, c[0x0][0x2d0], -R151.reuse ;  /* 0x0000b4007f507a23 */ /* 0x108fe60000010897 */
[--C-:B------:R-:W-:Y:S01]  /*9200*/  FFMA.FTZ R84, R124, c[0x0][0x2d0], -R151.reuse ;  /* 0x0000b4007c547a23 */ /* 0x100fe20000010897 */
[C---:B------:R-:W-:Y:S01]  /*9210*/  HMMA.16816.F32 R32, R68.reuse, R86, R32 ;  /* 0x000000564420723c */ /* 0x040fe20000001820 */
[----:B------:R-:W-:Y:S03]  /*9220*/  LDSM.16.MT88.4 R124, [R236+0x3900] ;  /* 0x00390000ec7c783b */ /* 0x000fe60000004200 */
[----:B------:R-:W-:Y:S01]  /*9230*/  FFMA.FTZ R151, R133, c[0x0][0x2d0], -R151 ;  /* 0x0000b40085977a23 */ /* 0x000fe20000010897 */
[----:B------:R3:W5:Y:S04]  /*9240*/  MUFU.EX2 R103, R80 ;  /* 0x0000005000677308 */ /* 0x0007680000000800 */
[----:B-1----:R-:W1:Y:S06]  /*9250*/  LDSM.16.MT88.4 R72, [R236+0x5900] ;  /* 0x00590000ec48783b */ /* 0x002e6c0000004200 */
[----:B------:R5:W1:Y:S02]  /*9260*/  MUFU.EX2 R96, R84 ;  /* 0x0000005400607308 */ /* 0x000a640000000800 */
[----:B--2---:R-:W-:Y:S01]  /*9270*/  LDSM.16.MT88.4 R76, [R232+0x5900] ;  /* 0x00590000e84c783b */ /* 0x004fe20000004200 */
[----:B----4-:R-:W-:Y:S07]  /*9280*/  MOV R152, R108 ;  /* 0x0000006c00987202 */ /* 0x010fee0000000f00 */
[----:B------:R-:W2:Y:S01]  /*9290*/  MUFU.EX2 R153, R153 ;  /* 0x0000009900997308 */ /* 0x000ea20000000800 */
[----:B---3--:R-:W3:Y:S09]  /*92a0*/  LDSM.16.MT88.4 R80, [R234+0x5900] ;  /* 0x00590000ea50783b */ /* 0x008ef20000004200 */
[----:B------:R-:W4:Y:S01]  /*92b0*/  MUFU.EX2 R151, R151 ;  /* 0x0000009700977308 */ /* 0x000f220000000800 */
[----:B-----5:R-:W5:Y:S01]  /*92c0*/  LDSM.16.MT88.4 R84, [R236+0x2100] ;  /* 0x00210000ec54783b */ /* 0x020f620000004200 */
[C---:B-1----:R-:W-:Y:S08]  /*92d0*/  HMMA.16816.F32 R36, R68.reuse, R72, R36 ;  /* 0x000000484424723c */ /* 0x042ff00000001824 */
[C---:B------:R-:W-:Y:S01]  /*92e0*/  HMMA.16816.F32 R40, R68.reuse, R74, R40 ;  /* 0x0000004a4428723c */ /* 0x040fe20000001828 */
[----:B------:R-:W1:Y:S07]  /*92f0*/  LDSM.16.MT88.4 R72, [R234+0x2100] ;  /* 0x00210000ea48783b */ /* 0x000e6e0000004200 */
[C---:B---3--:R-:W-:Y:S08]  /*9300*/  HMMA.16816.F32 R44, R68.reuse, R80, R44 ;  /* 0x00000050442c723c */ /* 0x048ff0000000182c */
[C---:B------:R-:W-:Y:S01]  /*9310*/  HMMA.16816.F32 R48, R68.reuse, R82, R48 ;  /* 0x000000524430723c */ /* 0x040fe20000001830 */
[----:B------:R-:W-:Y:S07]  /*9320*/  LDSM.16.MT88.4 R80, [R232+0x2100] ;  /* 0x00210000e850783b */ /* 0x000fee0000004200 */
[C---:B------:R-:W-:Y:S08]  /*9330*/  HMMA.16816.F32 R52, R68.reuse, R88, R52 ;  /* 0x000000584434723c */ /* 0x040ff00000001834 */
[C---:B------:R-:W-:Y:S01]  /*9340*/  HMMA.16816.F32 R56, R68.reuse, R90, R56 ;  /* 0x0000005a4438723c */ /* 0x040fe20000001838 */
[----:B------:R-:W-:Y:S07]  /*9350*/  LDSM.16.MT88.4 R88, [R233+0x6100] ;  /* 0x00610000e958783b */ /* 0x000fee0000004200 */
[C---:B------:R-:W-:Y:S08]  /*9360*/  HMMA.16816.F32 R60, R68.reuse, R76, R60 ;  /* 0x0000004c443c723c */ /* 0x040ff0000000183c */
[----:B------:R-:W-:Y:S01]  /*9370*/  HMMA.16816.F32 R64, R68, R78, R64 ;  /* 0x0000004e4440723c */ /* 0x000fe20000001840 */
[----:B------:R-:W3:Y:S06]  /*9380*/  LDSM.16.MT88.4 R76, [R233+0x2100] ;  /* 0x00210000e94c783b */ /* 0x000eec0000004200 */
[----:B------:R-:W-:Y:S02]  /*9390*/  F2FP.PACK_AB R68, R102, R100 ;  /* 0x000000646644723e */ /* 0x000fe400000000ff */
[----:B------:R-:W-:Y:S03]  /*93a0*/  F2FP.PACK_AB R69, R103, R101 ;  /* 0x000000656745723e */ /* 0x000fe600000000ff */
[----:B------:R-:W-:Y:S02]  /*93b0*/  F2FP.PACK_AB R70, R97, R108 ;  /* 0x0000006c6146723e */ /* 0x000fe400000000ff */
[----:B------:R-:W-:Y:S01]  /*93c0*/  F2FP.PACK_AB R71, R252, R96 ;  /* 0x00000060fc47723e */ /* 0x000fe200000000ff */
[----:B------:R-:W-:Y:S06]  /*93d0*/  LDSM.16.MT88.4 R108, [R233+0x3900] ;  /* 0x00390000e96c783b */ /* 0x000fec0000004200 */
[C---:B-----5:R-:W-:Y:S08]  /*93e0*/  HMMA.16816.F32 R4, R68.reuse, R84, R4 ;  /* 0x000000544404723c */ /* 0x060ff00000001804 */
[C---:B------:R-:W-:Y:S01]  /*93f0*/  HMMA.16816.F32 R8, R68.reuse, R86, R8 ;  /* 0x000000564408723c */ /* 0x040fe20000001808 */
[----:B------:R-:W5:Y:S07]  /*9400*/  LDSM.16.MT88.4 R84, [R236+0x6100] ;  /* 0x00610000ec54783b */ /* 0x000f6e0000004200 */
[C---:B-1----:R-:W-:Y:S08]  /*9410*/  HMMA.16816.F32 R12, R68.reuse, R72, R12 ;  /* 0x00000048440c723c */ /* 0x042ff0000000180c */
[C---:B------:R-:W-:Y:S01]  /*9420*/  HMMA.16816.F32 R16, R68.reuse, R74, R16 ;  /* 0x0000004a4410723c */ /* 0x040fe20000001810 */
[----:B------:R-:W1:Y:S07]  /*9430*/  LDSM.16.MT88.4 R72, [R234+0x6100] ;  /* 0x00610000ea48783b */ /* 0x000e6e0000004200 */
[C---:B---3--:R-:W-:Y:S08]  /*9440*/  HMMA.16816.F32 R20, R68.reuse, R76, R20 ;  /* 0x0000004c4414723c */ /* 0x048ff00000001814 */
[C---:B------:R-:W-:Y:S01]  /*9450*/  HMMA.16816.F32 R24, R68.reuse, R78, R24 ;  /* 0x0000004e4418723c */ /* 0x040fe20000001818 */
[----:B------:R-:W3:Y:S07]  /*9460*/  LDSM.16.MT88.4 R76, [R236+0x2900] ;  /* 0x00290000ec4c783b */ /* 0x000eee0000004200 */
[C---:B------:R-:W-:Y:S08]  /*9470*/  HMMA.16816.F32 R28, R68.reuse, R80, R28 ;  /* 0x00000050441c723c */ /* 0x040ff0000000181c */
[C---:B------:R-:W-:Y:S01]  /*9480*/  HMMA.16816.F32 R32, R68.reuse, R82, R32 ;  /* 0x000000524420723c */ /* 0x040fe20000001820 */
[----:B------:R-:W2:Y:S07]  /*9490*/  LDSM.16.MT88.4 R80, [R234+0x2900] ;  /* 0x00290000ea50783b */ /* 0x000eae0000004200 */
[C---:B-----5:R-:W-:Y:S08]  /*94a0*/  HMMA.16816.F32 R36, R68.reuse, R84, R36 ;  /* 0x000000544424723c */ /* 0x060ff00000001824 */
[C---:B------:R-:W-:Y:S01]  /*94b0*/  HMMA.16816.F32 R40, R68.reuse, R86, R40 ;  /* 0x000000564428723c */ /* 0x040fe20000001828 */
[----:B------:R-:W5:Y:S07]  /*94c0*/  LDSM.16.MT88.4 R84, [R233+0x2900] ;  /* 0x00290000e954783b */ /* 0x000f6e0000004200 */
[C---:B-1----:R-:W-:Y:S08]  /*94d0*/  HMMA.16816.F32 R44, R68.reuse, R72, R44 ;  /* 0x00000048442c723c */ /* 0x042ff0000000182c */
[C---:B------:R-:W-:Y:S01]  /*94e0*/  HMMA.16816.F32 R48, R68.reuse, R74, R48 ;  /* 0x0000004a4430723c */ /* 0x040fe20000001830 */
[----:B------:R-:W1:Y:S07]  /*94f0*/  LDSM.16.MT88.4 R72, [R232+0x2900] ;  /* 0x00290000e848783b */ /* 0x000e6e0000004200 */
[C---:B------:R-:W-:Y:S08]  /*9500*/  HMMA.16816.F32 R52, R68.reuse, R88, R52 ;  /* 0x000000584434723c */ /* 0x040ff00000001834 */
[C---:B------:R-:W-:Y:S01]  /*9510*/  HMMA.16816.F32 R56, R68.reuse, R90, R56 ;  /* 0x0000005a4438723c */ /* 0x040fe20000001838 */
[----:B------:R-:W1:Y:S07]  /*9520*/  LDSM.16.MT88.4 R88, [R236+0x6900] ;  /* 0x00690000ec58783b */ /* 0x000e6e0000004200 */
[C---:B------:R-:W-:Y:S08]  /*9530*/  HMMA.16816.F32 R60, R68.reuse, R92, R60 ;  /* 0x0000005c443c723c */ /* 0x040ff0000000183c */
[----:B------:R-:W-:Y:S01]  /*9540*/  HMMA.16816.F32 R64, R68, R94, R64 ;  /* 0x0000005e4440723c */ /* 0x000fe20000001840 */
[----:B------:R-:W-:Y:S06]  /*9550*/  LDSM.16.MT88.4 R92, [R233+0x7100] ;  /* 0x00710000e95c783b */ /* 0x000fec0000004200 */
[----:B------:R-:W-:Y:S02]  /*9560*/  F2FP.PACK_AB R68, R205, R208 ;  /* 0x000000d0cd44723e */ /* 0x000fe400000000ff */
[----:B------:R-:W-:Y:S03]  /*9570*/  F2FP.PACK_AB R69, R202, R203 ;  /* 0x000000cbca45723e */ /* 0x000fe600000000ff */
[----:B------:R-:W-:Y:S02]  /*9580*/  F2FP.PACK_AB R70, R200, R201 ;  /* 0x000000c9c846723e */ /* 0x000fe400000000ff */
[----:B------:R-:W-:Y:S07]  /*9590*/  F2FP.PACK_AB R71, R182, R183 ;  /* 0x000000b7b647723e */ /* 0x000fee00000000ff */
[C---:B---3--:R-:W-:Y:S08]  /*95a0*/  HMMA.16816.F32 R4, R68.reuse, R76, R4 ;  /* 0x0000004c4404723c */ /* 0x048ff00000001804 */
[C---:B------:R-:W-:Y:S01]  /*95b0*/  HMMA.16816.F32 R8, R68.reuse, R78, R8 ;  /* 0x0000004e4408723c */ /* 0x040fe20000001808 */
[----:B------:R-:W3:Y:S07]  /*95c0*/  LDSM.16.MT88.4 R76, [R234+0x6900] ;  /* 0x00690000ea4c783b */ /* 0x000eee0000004200 */
[C---:B--2---:R-:W-:Y:S08]  /*95d0*/  HMMA.16816.F32 R12, R68.reuse, R80, R12 ;  /* 0x00000050440c723c */ /* 0x044ff0000000180c */
[C---:B------:R-:W-:Y:S01]  /*95e0*/  HMMA.16816.F32 R16, R68.reuse, R82, R16 ;  /* 0x000000524410723c */ /* 0x040fe20000001810 */
[----:B------:R-:W2:Y:S07]  /*95f0*/  LDSM.16.MT88.4 R80, [R233+0x6900] ;  /* 0x00690000e950783b */ /* 0x000eae0000004200 */
[C---:B-----5:R-:W-:Y:S08]  /*9600*/  HMMA.16816.F32 R20, R68.reuse, R84, R20 ;  /* 0x000000544414723c */ /* 0x060ff00000001814 */
[C---:B------:R-:W-:Y:S01]  /*9610*/  HMMA.16816.F32 R24, R68.reuse, R86, R24 ;  /* 0x000000564418723c */ /* 0x040fe20000001818 */
[----:B------:R-:W-:Y:S07]  /*9620*/  LDSM.16.MT88.4 R84, [R232+0x3100] ;  /* 0x00310000e854783b */ /* 0x000fee0000004200 */
[C---:B-1----:R-:W-:Y:S08]  /*9630*/  HMMA.16816.F32 R28, R68.reuse, R72, R28 ;  /* 0x00000048441c723c */ /* 0x042ff0000000181c */
[C---:B------:R-:W-:Y:S01]  /*9640*/  HMMA.16816.F32 R32, R68.reuse, R74, R32 ;  /* 0x0000004a4420723c */ /* 0x040fe20000001820 */
[----:B------:R-:W1:Y:S07]  /*9650*/  LDSM.16.MT88.4 R72, [R232+0x6900] ;  /* 0x00690000e848783b */ /* 0x000e6e0000004200 */
[C---:B------:R-:W-:Y:S08]  /*9660*/  HMMA.16816.F32 R36, R68.reuse, R88, R36 ;  /* 0x000000584424723c */ /* 0x040ff00000001824 */
        /* <DEDUP_REMOVED lines=9> */
[----:B------:R-:W-:Y:S01]  /*9700*/  HMMA.16816.F32 R64, R68, R74, R64 ;  /* 0x0000004a4440723c */ /* 0x000fe20000001840 */
[----:B------:R-:W1:Y:S06]  /*9710*/  LDSM.16.MT88.4 R72, [R233+0x3100] ;  /* 0x00310000e948783b */ /* 0x000e6c0000004200 */
[----:B------:R-:W-:Y:S02]  /*9720*/  F2FP.PACK_AB R68, R169, R168 ;  /* 0x000000a8a944723e */ /* 0x000fe400000000ff */
[----:B------:R-:W-:Y:S03]  /*9730*/  F2FP.PACK_AB R69, R166, R167 ;  /* 0x000000a7a645723e */ /* 0x000fe600000000ff */
[----:B------:R-:W-:Y:S02]  /*9740*/  F2FP.PACK_AB R70, R163, R165 ;  /* 0x000000a5a346723e */ /* 0x000fe400000000ff */
[----:B------:R-:W-:Y:S07]  /*9750*/  F2FP.PACK_AB R71, R160, R162 ;  /* 0x000000a2a047723e */ /* 0x000fee00000000ff */
[C---:B---3--:R-:W-:Y:S08]  /*9760*/  HMMA.16816.F32 R4, R68.reuse, R76, R4 ;  /* 0x0000004c4404723c */ /* 0x048ff00000001804 */
[C---:B------:R-:W-:Y:S01]  /*9770*/  HMMA.16816.F32 R8, R68.reuse, R78, R8 ;  /* 0x0000004e4408723c */ /* 0x040fe20000001808 */
[----:B------:R-:W3:Y:S07]  /*9780*/  LDSM.16.MT88.4 R76, [R236+0x7100] ;  /* 0x00710000ec4c783b */ /* 0x000eee0000004200 */
[C---:B--2---:R-:W-:Y:S07]  /*9790*/  HMMA.16816.F32 R12, R68.reuse, R80, R12 ;  /* 0x00000050440c723c */ /* 0x044fee000000180c */
[----:B------:R-:W-:Y:S01]  /*97a0*/  MOV R81, R97 ;  /* 0x0000006100517202 */ /* 0x000fe20000000f00 */
[C---:B------:R-:W-:Y:S04]  /*97b0*/  HMMA.16816.F32 R16, R68.reuse, R82, R16 ;  /* 0x000000524410723c */ /* 0x040fe80000001810 */
[----:B------:R-:W-:Y:S02]  /*97c0*/  MOV R80, R96 ;  /* 0x0000006000507202 */ /* 0x000fe40000000f00 */
[----:B------:R-:W2:Y:S01]  /*97d0*/  LDSM.16.MT88.4 R96, [R232+0x7100] ;  /* 0x00710000e860783b */ /* 0x000ea20000004200 */
[----:B------:R-:W-:Y:S01]  /*97e0*/  MOV R83, R103 ;  /* 0x0000006700537202 */ /* 0x000fe20000000f00 */
[C---:B-1----:R-:W-:Y:S04]  /*97f0*/  HMMA.16816.F32 R20, R68.reuse, R72, R20 ;  /* 0x000000484414723c */ /* 0x042fe80000001814 */
[----:B------:R-:W-:Y:S03]  /*9800*/  MOV R82, R102 ;  /* 0x0000006600527202 */ /* 0x000fe60000000f00 */
[----:B------:R-:W-:Y:S01]  /*9810*/  MOV R73, R101 ;  /* 0x0000006500497202 */ /* 0x000fe20000000f00 */
[C---:B------:R-:W-:Y:S04]  /*9820*/  HMMA.16816.F32 R24, R68.reuse, R74, R24 ;  /* 0x0000004a4418723c */ /* 0x040fe80000001818 */
[----:B------:R-:W-:Y:S01]  /*9830*/  MOV R72, R100 ;  /* 0x0000006400487202 */ /* 0x000fe20000000f00 */
[----:B------:R-:W-:Y:S01]  /*9840*/  FADD.FTZ R251, R73, R251 ;  /* 0x000000fb49fb7221 */ /* 0x000fe20000010000 */
[----:B------:R-:W1:Y:S02]  /*9850*/  LDSM.16.MT88.4 R100, [R232+0x3900] ;  /* 0x00390000e864783b */ /* 0x000e640000004200 */
[C---:B------:R-:W-:Y:S04]  /*9860*/  HMMA.16816.F32 R28, R68.reuse, R84, R28 ;  /* 0x00000054441c723c */ /* 0x040fe8000000181c */
[----:B------:R-:W-:Y:S04]  /*9870*/  FADD.FTZ R0, R72, R0 ;  /* 0x0000000048007221 */ /* 0x000fe80000010000 */
[C---:B------:R-:W-:Y:S01]  /*9880*/  HMMA.16816.F32 R32, R68.reuse, R86, R32 ;  /* 0x000000564420723c */ /* 0x040fe20000001820 */
[----:B------:R-:W-:Y:S03]  /*9890*/  LDSM.16.MT88.4 R84, [R234+0x7900] ;  /* 0x00790000ea54783b */ /* 0x000fe60000004200 */
[----:B------:R-:W-:Y:S02]  /*98a0*/  FADD.FTZ R2, R82, R0 ;  /* 0x0000000052027221 */ /* 0x000fe40000010000 */
[----:B------:R-:W-:Y:S02]  /*98b0*/  FADD.FTZ R0, R83, R251 ;  /* 0x000000fb53007221 */ /* 0x000fe40000010000 */
[C---:B---3--:R-:W-:Y:S04]  /*98c0*/  HMMA.16816.F32 R36, R68.reuse, R76, R36 ;  /* 0x0000004c4424723c */ /* 0x048fe80000001824 */
[----:B------:R-:W-:Y:S02]  /*98d0*/  FADD.FTZ R2, R152, R2 ;  /* 0x0000000298027221 */ /* 0x000fe40000010000 */
[----:B------:R-:W-:Y:S02]  /*98e0*/  FADD.FTZ R0, R80, R0 ;  /* 0x0000000050007221 */ /* 0x000fe40000010000 */
[C---:B------:R-:W-:Y:S01]  /*98f0*/  HMMA.16816.F32 R40, R68.reuse, R78, R40 ;  /* 0x0000004e4428723c */ /* 0x040fe20000001828 */
[----:B------:R-:W-:Y:S03]  /*9900*/  LDSM.16.MT88.4 R76, [R233+0x7900] ;  /* 0x00790000e94c783b */ /* 0x000fe60000004200 */
[----:B------:R-:W-:Y:S02]  /*9910*/  FADD.FTZ R2, R81, R2 ;  /* 0x0000000251027221 */ /* 0x000fe40000010000 */
[----:B------:R-:W-:Y:S01]  /*9920*/  FADD.FTZ R252, R252, R0 ;  /* 0x00000000fcfc7221 */ /* 0x000fe20000010000 */
[----:B------:R-:W-:Y:S01]  /*9930*/  MOV R0, R3 ;  /* 0x0000000300007202 */ /* 0x000fe20000000f00 */
[C---:B------:R-:W-:Y:S04]  /*9940*/  HMMA.16816.F32 R44, R68.reuse, R88, R44 ;  /* 0x00000058442c723c */ /* 0x040fe8000000182c */
[----:B------:R-:W-:Y:S01]  /*9950*/  FADD.FTZ R208, R208, R2 ;  /* 0x00000002d0d07221 */ /* 0x000fe20000010000 */
[----:B------:R-:W-:Y:S01]  /*9960*/  MOV R2, R132 ;  /* 0x0000008400027202 */ /* 0x000fe20000000f00 */
[----:B------:R-:W-:Y:S02]  /*9970*/  FADD.FTZ R252, R203, R252 ;  /* 0x000000fccbfc7221 */ /* 0x000fe40000010000 */
[C---:B------:R-:W-:Y:S04]  /*9980*/  HMMA.16816.F32 R48, R68.reuse, R90, R48 ;  /* 0x0000005a4430723c */ /* 0x040fe80000001830 */
[----:B------:R-:W-:Y:S02]  /*9990*/  FADD.FTZ R208, R205, R208 ;  /* 0x000000d0cdd07221 */ /* 0x000fe40000010000 */
[----:B------:R-:W-:Y:S02]  /*99a0*/  FADD.FTZ R202, R202, R252 ;  /* 0x000000fccaca7221 */ /* 0x000fe40000010000 */
[C---:B------:R-:W-:Y:S04]  /*99b0*/  HMMA.16816.F32 R52, R68.reuse, R92, R52 ;  /* 0x0000005c4434723c */ /* 0x040fe80000001834 */
[----:B------:R-:W-:Y:S02]  /*99c0*/  FADD.FTZ R201, R201, R208 ;  /* 0x000000d0c9c97221 */ /* 0x000fe40000010000 */
[----:B------:R-:W-:Y:S02]  /*99d0*/  FADD.FTZ R202, R183, R202 ;  /* 0x000000cab7ca7221 */ /* 0x000fe40000010000 */
[C---:B------:R-:W-:Y:S01]  /*99e0*/  HMMA.16816.F32 R56, R68.reuse, R94, R56 ;  /* 0x0000005e4438723c */ /* 0x040fe20000001838 */
[----:B------:R-:W3:Y:S03]  /*99f0*/  LDSM.16.MT88.4 R92, [R236+0x7900] ;  /* 0x00790000ec5c783b */ /* 0x000ee60000004200 */
[----:B------:R-:W-:Y:S02]  /*9a00*/  FADD.FTZ R201, R200, R201 ;  /* 0x000000c9c8c97221 */ /* 0x000fe40000010000 */
[----:B------:R-:W-:Y:S02]  /*9a10*/  FADD.FTZ R182, R182, R202 ;  /* 0x000000cab6b67221 */ /* 0x000fe40000010000 */
[C---:B--2---:R-:W-:Y:S04]  /*9a20*/  HMMA.16816.F32 R60, R68.reuse, R96, R60 ;  /* 0x00000060443c723c */ /* 0x044fe8000000183c */
[----:B------:R-:W-:Y:S02]  /*9a30*/  FADD.FTZ R168, R168, R201 ;  /* 0x000000c9a8a87221 */ /* 0x000fe40000010000 */
[----:B------:R-:W-:Y:S02]  /*9a40*/  FADD.FTZ R182, R167, R182 ;  /* 0x000000b6a7b67221 */ /* 0x000fe40000010000 */
[----:B------:R-:W-:Y:S04]  /*9a50*/  HMMA.16816.F32 R64, R68, R98, R64 ;  /* 0x000000624440723c */ /* 0x000fe80000001840 */
[----:B------:R-:W-:Y:S02]  /*9a60*/  FADD.FTZ R168, R169, R168 ;  /* 0x000000a8a9a87221 */ /* 0x000fe40000010000 */
[----:B------:R-:W-:Y:S01]  /*9a70*/  FADD.FTZ R166, R166, R182 ;  /* 0x000000b6a6a67221 */ /* 0x000fe20000010000 */
[----:B------:R-:W-:Y:S01]  /*9a80*/  F2FP.PACK_AB R68, R159, R157 ;  /* 0x0000009d9f44723e */ /* 0x000fe200000000ff */
[----:B------:R-:W-:Y:S01]  /*9a90*/  FADD.FTZ R165, R165, R168 ;  /* 0x000000a8a5a57221 */ /* 0x000fe20000010000 */
[----:B------:R-:W-:Y:S03]  /*9aa0*/  F2FP.PACK_AB R69, R155, R156 ;  /* 0x0000009c9b45723e */ /* 0x000fe600000000ff */
[----:B------:R-:W-:Y:S01]  /*9ab0*/  F2FP.PACK_AB R70, R153, R154 ;  /* 0x0000009a9946723e */ /* 0x000fe200000000ff */
[----:B------:R-:W-:Y:S01]  /*9ac0*/  FADD.FTZ R166, R162, R166 ;  /* 0x000000a6a2a67221 */ /* 0x000fe20000010000 */
[----:B----4-:R-:W-:Y:S01]  /*9ad0*/  F2FP.PACK_AB R71, R151, R134 ;  /* 0x000000869747723e */ /* 0x010fe200000000ff */
[----:B------:R-:W-:Y:S02]  /*9ae0*/  FADD.FTZ R165, R163, R165 ;  /* 0x000000a5a3a57221 */ /* 0x000fe40000010000 */
[----:B------:R-:W-:Y:S02]  /*9af0*/  FADD.FTZ R160, R160, R166 ;  /* 0x000000a6a0a07221 */ /* 0x000fe40000010000 */
[----:B------:R-:W-:Y:S02]  /*9b00*/  FADD.FTZ R157, R157, R165 ;  /* 0x000000a59d9d7221 */ /* 0x000fe40000010000 */
[C---:B------:R-:W-:Y:S01]  /*9b10*/  HMMA.16816.F32 R128, R68.reuse, R124, R4 ;  /* 0x0000007c4480723c */ /* 0x040fe20000001804 */
[----:B------:R-:W2:Y:S02]  /*9b20*/  LDSM.16.MT88.4 R4, [R232+0x7900] ;  /* 0x00790000e804783b */ /* 0x000ea40000004200 */
[----:B------:R-:W-:Y:S02]  /*9b30*/  FADD.FTZ R160, R156, R160 ;  /* 0x000000a09ca07221 */ /* 0x000fe40000010000 */
[----:B------:R-:W-:Y:S02]  /*9b40*/  FADD.FTZ R157, R159, R157 ;  /* 0x0000009d9f9d7221 */ /* 0x000fe40000010000 */
[----:B------:R-:W-:Y:S01]  /*9b50*/  FADD.FTZ R160, R155, R160 ;  /* 0x000000a09ba07221 */ /* 0x000fe20000010000 */
[C---:B------:R-:W-:Y:S04]  /*9b60*/  HMMA.16816.F32 R124, R68.reuse, R126, R8 ;  /* 0x0000007e447c723c */ /* 0x040fe80000001808 */
[----:B------:R-:W-:Y:S02]  /*9b70*/  FADD.FTZ R157, R154, R157 ;  /* 0x0000009d9a9d7221 */ /* 0x000fe40000010000 */
[----:B------:R-:W-:Y:S02]  /*9b80*/  FADD.FTZ R160, R134, R160 ;  /* 0x000000a086a07221 */ /* 0x000fe40000010000 */
[C---:B------:R-:W-:Y:S04]  /*9b90*/  HMMA.16816.F32 R120, R68.reuse, R116, R12 ;  /* 0x000000744478723c */ /* 0x040fe8000000180c */
[----:B------:R-:W-:Y:S02]  /*9ba0*/  FADD.FTZ R249, R153, R157 ;  /* 0x0000009d99f97221 */ /* 0x000fe40000010000 */
[----:B------:R-:W-:Y:S02]  /*9bb0*/  FADD.FTZ R248, R151, R160 ;  /* 0x000000a097f87221 */ /* 0x000fe40000010000 */
[C---:B------:R-:W-:Y:S08]  /*9bc0*/  HMMA.16816.F32 R116, R68.reuse, R118, R16 ;  /* 0x000000764474723c */ /* 0x040ff00000001810 */
[C---:B------:R-:W-:Y:S08]  /*9bd0*/  HMMA.16816.F32 R112, R68.reuse, R108, R20 ;  /* 0x0000006c4470723c */ /* 0x040ff00000001814 */
[C---:B------:R-:W-:Y:S08]  /*9be0*/  HMMA.16816.F32 R108, R68.reuse, R110, R24 ;  /* 0x0000006e446c723c */ /* 0x040ff00000001818 */
[C---:B-1----:R-:W-:Y:S08]  /*9bf0*/  HMMA.16816.F32 R104, R68.reuse, R100, R28 ;  /* 0x000000644468723c */ /* 0x042ff0000000181c */
[C---:B------:R-:W-:Y:S08]  /*9c00*/  HMMA.16816.F32 R100, R68.reuse, R102, R32 ;  /* 0x000000664464723c */ /* 0x040ff00000001820 */
[C---:B---3--:R-:W-:Y:S08]  /*9c10*/  HMMA.16816.F32 R96, R68.reuse, R92, R36 ;  /* 0x0000005c4460723c */ /* 0x048ff00000001824 */
[C---:B------:R-:W-:Y:S08]  /*9c20*/  HMMA.16816.F32 R92, R68.reuse, R94, R40 ;  /* 0x0000005e445c723c */ /* 0x040ff00000001828 */
[C---:B------:R-:W-:Y:S08]  /*9c30*/  HMMA.16816.F32 R88, R68.reuse, R84, R44 ;  /* 0x000000544458723c */ /* 0x040ff0000000182c */
[C---:B------:R-:W-:Y:S08]  /*9c40*/  HMMA.16816.F32 R84, R68.reuse, R86, R48 ;  /* 0x000000564454723c */ /* 0x040ff00000001830 */
[C---:B------:R-:W-:Y:S08]  /*9c50*/  HMMA.16816.F32 R80, R68.reuse, R76, R52 ;  /* 0x0000004c4450723c */ /* 0x040ff00000001834 */
[C---:B------:R-:W-:Y:S08]  /*9c60*/  HMMA.16816.F32 R76, R68.reuse, R78, R56 ;  /* 0x0000004e444c723c */ /* 0x040ff00000001838 */
[C---:B--2---:R-:W-:Y:S08]  /*9c70*/  HMMA.16816.F32 R72, R68.reuse, R4, R60 ;  /* 0x000000044448723c */ /* 0x044ff0000000183c */
[----:B------:R-:W-:Y:S01]  /*9c80*/  HMMA.16816.F32 R68, R68, R6, R64 ;  /* 0x000000064444723c */ /* 0x000fe20000001840 */
[----:B------:R-:W-:-:S07]  /*9c90*/  @P1 BRA `(.L_x_6) ;  /* 0xffffc2d000001947 */ /* 0x000fce000383ffff */
.L_x_5:
[----:B------:R-:W1:Y:S01]  /*9ca0*/  SHFL.BFLY PT, R4, R249, 0x2, 0x1f ;  /* 0x0c401f00f9047f89 */ /* 0x000e6200000e0000 */
[----:B------:R-:W-:-:S02]  /*9cb0*/  MOV R5, RZ ;  /* 0x000000ff00057202 */ /* 0x000fc40000000f00 */
[----:B------:R-:W-:Y:S01]  /*9cc0*/  MOV R6, 0xff800000 ;  /* 0xff80000000067802 */ /* 0x000fe20000000f00 */
[----:B------:R-:W2:Y:S01]  /*9cd0*/  SHFL.BFLY PT, R2, R248, 0x2, 0x1f ;  /* 0x0c401f00f8027f89 */ /* 0x000ea200000e0000 */
[----:B------:R-:W-:Y:S01]  /*9ce0*/  PLOP3.LUT P2, PT, PT, PT, PT, 0x8, 0x0 ;  /* 0x000000000000781c */ /* 0x000fe20003f4e170 */
[----:B-1----:R-:W-:Y:S02]  /*9cf0*/  FADD.FTZ R4, R4, R249 ;  /* 0x000000f904047221 */ /* 0x002fe40000010000 */
[----:B--2---:R-:W-:-:S03]  /*9d00*/  FADD.FTZ R248, R2, R248 ;  /* 0x000000f802f87221 */ /* 0x004fc60000010000 */
[----:B------:R-:W1:Y:S04]  /*9d10*/  SHFL.BFLY PT, R0, R4, 0x1, 0x1f ;  /* 0x0c201f0004007f89 */ /* 0x000e6800000e0000 */
[----:B------:R-:W2:Y:S01]  /*9d20*/  SHFL.BFLY PT, R2, R248, 0x1, 0x1f ;  /* 0x0c201f00f8027f89 */ /* 0x000ea200000e0000 */
[----:B-1----:R-:W-:Y:S01]  /*9d30*/  FADD.FTZ R4, R4, R0 ;  /* 0x0000000004047221 */ /* 0x002fe20000010000 */
[----:B------:R-:W-:Y:S01]  /*9d40*/  MOV R0, RZ ;  /* 0x000000ff00007202 */ /* 0x000fe20000000f00 */
[----:B--2---:R-:W-:-:S03]  /*9d50*/  FADD.FTZ R2, R2, R248 ;  /* 0x000000f802027221 */ /* 0x004fc60000010000 */
[----:B------:R-:W-:Y:S02]  /*9d60*/  FSETP.NE.FTZ.AND P1, PT, R4, RZ, PT ;  /* 0x000000ff0400720b */ /* 0x000fe40003f35000 */
[----:B------:R-:W-:-:S11]  /*9d70*/  FSETP.NE.FTZ.AND P0, PT, R2, RZ, PT ;  /* 0x000000ff0200720b */ /* 0x000fd60003f15000 */
[----:B------:R-:W1:Y:S01]  /*9d80*/  @P1 MUFU.RCP R5, R4 ;  /* 0x0000000400051308 */ /* 0x000e620000001000 */
[----:B------:R-:W-:Y:S02]  /*9d90*/  @P1 MOV R7, 0x3f317218 ;  /* 0x3f31721800071802 */ /* 0x000fe40000000f00 */
[----:B------:R-:W-:-:S03]  /*9da0*/  @P0 MOV R9, 0x3f317218 ;  /* 0x3f31721800090802 */ /* 0x000fc60000000f00 */
[----:B------:R-:W-:Y:S02]  /*9db0*/  @P1 FMUL.FTZ R7, R7, c[0x0][0x2d0] ;  /* 0x0000b40007071a20 */ /* 0x000fe40000410000 */
[----:B------:R-:W2:Y:S01]  /*9dc0*/  @P1 MUFU.LG2 R4, R4 ;  /* 0x0000000400041308 */ /* 0x000ea20000000c00 */
[----:B-1----:R-:W-:-:S07]  /*9dd0*/  FMUL.FTZ R128, R5, R128 ;  /* 0x0000008005807220 */ /* 0x002fce0000410000 */
[----:B------:R-:W1:Y:S01]  /*9de0*/  @P0 MUFU.RCP R0, R2 ;  /* 0x0000000200000308 */ /* 0x000e620000001000 */
[C---:B------:R-:W-:Y:S02]  /*9df0*/  FMUL.FTZ R129, R5.reuse, R129 ;  /* 0x0000008105817220 */ /* 0x040fe40000410000 */
[C---:B------:R-:W-:Y:S02]  /*9e00*/  FMUL.FTZ R124, R5.reuse, R124 ;  /* 0x0000007c057c7220 */ /* 0x040fe40000410000 */
[C---:B------:R-:W-:Y:S02]  /*9e10*/  FMUL.FTZ R125, R5.reuse, R125 ;  /* 0x0000007d057d7220 */ /* 0x040fe40000410000 */
[C---:B------:R-:W-:Y:S02]  /*9e20*/  FMUL.FTZ R120, R5.reuse, R120 ;  /* 0x0000007805787220 */ /* 0x040fe40000410000 */
[C---:B------:R-:W-:Y:S02]  /*9e30*/  FMUL.FTZ R121, R5.reuse, R121 ;  /* 0x0000007905797220 */ /* 0x040fe40000410000 */
[----:B------:R-:W-:-:S02]  /*9e40*/  FMUL.FTZ R116, R5, R116 ;  /* 0x0000007405747220 */ /* 0x000fc40000410000 */
        /* <DEDUP_REMOVED lines=24> */
[----:B------:R-:W-:Y:S02]  /*9fd0*/  FMUL.FTZ R69, R5, R69 ;  /* 0x0000004505457220 */ /* 0x000fe40000410000 */
[----:B------:R3:W4:Y:S01]  /*9fe0*/  @P0 MUFU.LG2 R5, R2 ;  /* 0x0000000200050308 */ /* 0x0007220000000c00 */
[----:B--2---:R-:W-:Y:S02]  /*9ff0*/  @P1 FMUL.FTZ R4, R4, 0.69314718246459960938 ;  /* 0x3f31721804041820 */ /* 0x004fe40000410000 */
[C---:B-1----:R-:W-:Y:S02]  /*a000*/  FMUL.FTZ R130, R0.reuse, R130 ;  /* 0x0000008200827220 */ /* 0x042fe40000410000 */
[C---:B------:R-:W-:Y:S02]  /*a010*/  FMUL.FTZ R131, R0.reuse, R131 ;  /* 0x0000008300837220 */ /* 0x040fe40000410000 */
[C---:B------:R-:W-:Y:S02]  /*a020*/  FMUL.FTZ R126, R0.reuse, R126 ;  /* 0x0000007e007e7220 */ /* 0x040fe40000410000 */
[----:B------:R-:W-:-:S02]  /*a030*/  FMUL.FTZ R127, R0, R127 ;  /* 0x0000007f007f7220 */ /* 0x000fc40000410000 */
[C---:B------:R-:W-:Y:S02]  /*a040*/  FMUL.FTZ R122, R0.reuse, R122 ;  /* 0x0000007a007a7220 */ /* 0x040fe40000410000 */
[C---:B------:R-:W-:Y:S02]  /*a050*/  FMUL.FTZ R123, R0.reuse, R123 ;  /* 0x0000007b007b7220 */ /* 0x040fe40000410000 */
[C---:B------:R-:W-:Y:S01]  /*a060*/  FMUL.FTZ R118, R0.reuse, R118 ;  /* 0x0000007600767220 */ /* 0x040fe20000410000 */
[----:B---3--:R-:W-:Y:S01]  /*a070*/  MOV R2, 0xff800000 ;  /* 0xff80000000027802 */ /* 0x008fe20000000f00 */
[----:B----4-:R-:W-:Y:S02]  /*a080*/  @P0 FMUL.FTZ R8, R5, 0.69314718246459960938 ;  /* 0x3f31721805080820 */ /* 0x010fe40000410000 */
[----:B------:R-:W-:Y:S02]  /*a090*/  @P0 FMUL.FTZ R5, R9, c[0x0][0x2d0] ;  /* 0x0000b40009050a20 */ /* 0x000fe40000410000 */
        /* <DEDUP_REMOVED lines=25> */
[----:B------:R-:W-:Y:S02]  /*a230*/  @P1 FFMA.FTZ R2, R7, R132, R4 ;  /* 0x0000008407021223 */ /* 0x000fe40000010004 */
[----:B------:R-:W-:Y:S02]  /*a240*/  @P0 FFMA.FTZ R6, R5, R3, R8 ;  /* 0x0000000305060223 */ /* 0x000fe40000010008 */
.L_x_3:
[----:B------:R-:W-:Y:S05]  /*a250*/  @P2 BRA `(.L_x_9) ;  /* 0x0000135000002947 */ /* 0x000fea0003800000 */
[----:B------:R-:W1:Y:S01]  /*a260*/  S2R R0, SR_CTAID.Y ;  /* 0x0000000000007919 */ /* 0x000e620000002600 */
[----:B------:R-:W-:Y:S01]  /*a270*/  IMAD R5, RZ, RZ, -UR10 ;  /* 0x8000000aff057e24 */ /* 0x000fe2000f8e02ff */
[----:B------:R-:W-:Y:S01]  /*a280*/  USHF.R.S32.HI UR6, URZ, 0x1f, UR10 ;  /* 0x0000001f3f067899 */ /* 0x000fe2000801140a */
[----:B------:R-:W-:Y:S01]  /*a290*/  IMAD.MOV.U32 R9, RZ, RZ, c[0x0][0x4e8] ;  /* 0x00013a00ff097624 */ /* 0x000fe200078e00ff */
[----:B------:R-:W2:Y:S01]  /*a2a0*/  S2R R11, SR_TID.X ;  /* 0x00000000000b7919 */ /* 0x000ea20000002100 */
[----:B------:R-:W-:Y:S01]  /*a2b0*/  ULDC.64 UR4, c[0x0][0x4d0] ;  /* 0x0001340000047ab9 */ /* 0x000fe20000000a00 */
[----:B------:R-:W-:Y:S01]  /*a2c0*/  BSSY B0, `(.L_x_10) ;  /* 0x00000cc000007945 */ /* 0x000fe20003800000 */
[----:B------:R-:W-:Y:S01]  /*a2d0*/  UIMAD UR7, UR6, UR4, URZ ;  /* 0x00000004060772a4 */ /* 0x000fe2000f8e023f */
[----:B------:R-:W3:Y:S01]  /*a2e0*/  S2R R8, SR_CTAID.Z ;  /* 0x0000000000087919 */ /* 0x000ee20000002700 */
[----:B------:R-:W-:-:S03]  /*a2f0*/  UIMAD.WIDE.U32 UR8, UR10, UR4, URZ ;  /* 0x000000040a0872a5 */ /* 0x000fc6000f8e003f */
[----:B------:R-:W-:Y:S01]  /*a300*/  BAR.SYNC.DEFER_BLOCKING 0x1, 0x100 ;  /* 0x0044000000007b1d */ /* 0x000fe20000010000 */
[----:B------:R-:W-:Y:S01]  /*a310*/  UIMAD UR7, UR10, UR5, UR7 ;  /* 0x000000050a0772a4 */ /* 0x000fe2000f8e0207 */
[C---:B------:R-:W-:Y:S01]  /*a320*/  ISETP.NE.AND P1, PT, R9.reuse, 0x1, PT ;  /* 0x000000010900780c */ /* 0x040fe20003f25270 */
[----:B------:R-:W-:Y:S01]  /*a330*/  IMAD.U32 R16, RZ, RZ, UR8 ;  /* 0x00000008ff107e24 */ /* 0x000fe2000f8e00ff */
[----:B------:R-:W-:Y:S01]  /*a340*/  MOV R17, UR9 ;  /* 0x0000000900117c02 */ /* 0x000fe20008000f00 */
[----:B------:R-:W-:Y:S01]  /*a350*/  UIADD3 UR7, UR9, UR7, URZ ;  /* 0x0000000709077290 */ /* 0x000fe2000fffe03f */
[----:B------:R-:W-:Y:S01]  /*a360*/  IMAD R9, R9, c[0x0][0x388], RZ ;  /* 0x0000e20009097a24 */ /* 0x000fe200078e02ff */
[----:B------:R-:W-:Y:S02]  /*a370*/  ULDC.64 UR4, c[0x0][0x438] ;  /* 0x00010e0000047ab9 */ /* 0x000fe40000000a00 */
[----:B------:R-:W-:Y:S02]  /*a380*/  UIMAD.WIDE.U32 UR14, UR10, UR4, URZ ;  /* 0x000000040a0e72a5 */ /* 0x000fe4000f8e003f */
[----:B------:R-:W-:Y:S01]  /*a390*/  UIMAD UR4, UR6, UR4, URZ ;  /* 0x00000004060472a4 */ /* 0x000fe2000f8e023f */
[----:B-1----:R-:W-:-:S02]  /*a3a0*/  IMAD R5, R5, c[0x0][0x550], R0 ;  /* 0x0001540005057a24 */ /* 0x002fc400078e0200 */
[----:B------:R-:W-:Y:S01]  /*a3b0*/  IMAD.U32 R17, RZ, RZ, UR7 ;  /* 0x00000007ff117e24 */ /* 0x000fe2000f8e00ff */
[----:B------:R-:W-:Y:S01]  /*a3c0*/  UIMAD UR4, UR10, UR5, UR4 ;  /* 0x000000050a0472a4 */ /* 0x000fe2000f8e0204 */
[----:B--2---:R-:W-:Y:S01]  /*a3d0*/  SHF.R.S32.HI R0, RZ, 0x1f, R11 ;  /* 0x0000001fff007819 */ /* 0x004fe2000001140b */
[----:B------:R-:W-:Y:S01]  /*a3e0*/  IMAD.U32 R15, RZ, RZ, UR15 ;  /* 0x0000000fff0f7e24 */ /* 0x000fe2000f8e00ff */
[----:B------:R-:W-:Y:S01]  /*a3f0*/  MOV R14, UR14 ;  /* 0x0000000e000e7c02 */ /* 0x000fe20008000f00 */
[----:B------:R-:W-:Y:S01]  /*a400*/  UIADD3 UR4, UR15, UR4, URZ ;  /* 0x000000040f047290 */ /* 0x000fe2000fffe03f */
[-C--:B------:R-:W-:Y:S01]  /*a410*/  LEA.HI R13, R0, R11.reuse, RZ, 0x5 ;  /* 0x0000000b000d7211 */ /* 0x080fe200078f28ff */
[----:B---3--:R-:W-:Y:S01]  /*a420*/  IMAD.WIDE.U32 R16, R8, c[0x0][0x4d8], R16 ;  /* 0x0001360008107a25 */ /* 0x008fe200078e0010 */
[----:B------:R-:W-:Y:S02]  /*a430*/  LEA.HI R0, R0, R11, RZ, 0x2 ;  /* 0x0000000b00007211 */ /* 0x000fe400078f10ff */
[----:B------:R-:W-:Y:S01]  /*a440*/  LOP3.LUT R4, R13, 0xffffffe0, RZ, 0xc0, !PT ;  /* 0xffffffe00d047812 */ /* 0x000fe200078ec0ff */
[----:B------:R-:W-:Y:S01]  /*a450*/  IMAD.U32 R15, RZ, RZ, UR4 ;  /* 0x00000004ff0f7e24 */ /* 0x000fe2000f8e00ff */
[----:B------:R-:W-:-:S02]  /*a460*/  LOP3.LUT R0, R0, 0xfffffffc, RZ, 0xc0, !PT ;  /* 0xfffffffc00007812 */ /* 0x000fc400078ec0ff */
[--C-:B------:R-:W-:Y:S01]  /*a470*/  SHF.R.S32.HI R7, RZ, 0x5, R13.reuse ;  /* 0x00000005ff077819 */ /* 0x100fe2000001140d */
[----:B------:R-:W-:Y:S01]  /*a480*/  IMAD.IADD R4, R11, 0x1, -R4 ;  /* 0x000000010b047824 */ /* 0x000fe200078e0a04 */
[----:B------:R-:W-:Y:S01]  /*a490*/  SHF.R.S32.HI R13, RZ, 0x1f, R13 ;  /* 0x0000001fff0d7819 */ /* 0x000fe2000001140d */
[----:B------:R-:W-:Y:S01]  /*a4a0*/  IMAD.WIDE.U32 R14, R8, c[0x0][0x440], R14 ;  /* 0x00011000080e7a25 */ /* 0x000fe200078e000e */
[----:B------:R-:W-:Y:S02]  /*a4b0*/  IADD3 R11, -R0, R11, RZ ;  /* 0x0000000b000b7210 */ /* 0x000fe40007ffe1ff */
[----:B------:R-:W1:Y:S01]  /*a4c0*/  S2R R0, SR_CTAID.X ;  /* 0x0000000000007919 */ /* 0x000e620000002500 */
[----:B------:R-:W-:Y:S02]  /*a4d0*/  LEA.HI R13, R13, R7, RZ, 0x3 ;  /* 0x000000070d0d7211 */ /* 0x000fe400078f18ff */
[----:B------:R-:W-:Y:S02]  /*a4e0*/  SHF.R.S32.HI R3, RZ, 0x1f, R4 ;  /* 0x0000001fff037819 */ /* 0x000fe40000011404 */
[----:B------:R-:W-:-:S02]  /*a4f0*/  LOP3.LUT R13, R13, 0xffffff8, RZ, 0xc0, !PT ;  /* 0x0ffffff80d0d7812 */ /* 0x000fc400078ec0ff */
[----:B------:R-:W-:Y:S02]  /*a500*/  LEA.HI R10, R11, R11, RZ, 0x1 ;  /* 0x0000000b0b0a7211 */ /* 0x000fe400078f08ff */
[----:B------:R-:W-:Y:S01]  /*a510*/  LEA.HI R3, R3, R4, RZ, 0x2 ;  /* 0x0000000403037211 */ /* 0x000fe200078f10ff */
[----:B------:R-:W-:Y:S01]  /*a520*/  IMAD.IADD R13, R7, 0x1, -R13 ;  /* 0x00000001070d7824 */ /* 0x000fe200078e0a0d */
[----:B------:R-:W-:Y:S02]  /*a530*/  LOP3.LUT R10, R10, 0x1ffffffe, RZ, 0xc0, !PT ;  /* 0x1ffffffe0a0a7812 */ /* 0x000fe400078ec0ff */
[----:B------:R-:W-:Y:S02]  /*a540*/  SHF.R.S32.HI R12, RZ, 0x2, R3 ;  /* 0x00000002ff0c7819 */ /* 0x000fe40000011403 */
[----:B------:R-:W-:Y:S02]  /*a550*/  SHF.R.S32.HI R7, RZ, 0x1f, R8 ;  /* 0x0000001fff077819 */ /* 0x000fe40000011408 */
[----:B------:R-:W-:Y:S01]  /*a560*/  IADD3 R10, R11, -R10, RZ ;  /* 0x8000000a0b0a7210 */ /* 0x000fe20007ffe0ff */
[----:B------:R-:W-:Y:S01]  /*a570*/  IMAD R12, R13, 0x10, R12 ;  /* 0x000000100d0c7824 */ /* 0x000fe200078e020c */
[----:B------:R-:W-:Y:S01]  /*a580*/  LOP3.LUT R3, R3, 0x7ffffffc, RZ, 0xc0, !PT ;  /* 0x7ffffffc03037812 */ /* 0x000fe200078ec0ff */
[----:B------:R-:W-:-:S02]  /*a590*/  IMAD R11, R7, c[0x0][0x4d8], RZ ;  /* 0x00013600070b7a24 */ /* 0x000fc400078e02ff */
[----:B------:R-:W-:Y:S02]  /*a5a0*/  IMAD R10, R10, 0x8, R12 ;  /* 0x000000080a0a7824 */ /* 0x000fe400078e020c */
[----:B------:R-:W-:Y:S02]  /*a5b0*/  IMAD R7, R7, c[0x0][0x440], RZ ;  /* 0x0001100007077a24 */ /* 0x000fe400078e02ff */
[----:B------:R-:W-:Y:S01]  /*a5c0*/  IMAD R11, R8, c[0x0][0x4dc], R11 ;  /* 0x00013700080b7a24 */ /* 0x000fe200078e020b */
[----:B-1----:R-:W-:Y:S01]  /*a5d0*/  LEA R10, R0, R10, 0x7 ;  /* 0x0000000a000a7211 */ /* 0x002fe200078e38ff */
[----:B------:R-:W-:Y:S01]  /*a5e0*/  IMAD R7, R8, c[0x0][0x444], R7 ;  /* 0x0001110008077a24 */ /* 0x000fe200078e0207 */
[----:B------:R-:W-:Y:S01]  /*a5f0*/  SHF.R.S32.HI R8, RZ, 0x1f, R5 ;  /* 0x0000001fff087819 */ /* 0x000fe20000011405 */
[----:B------:R-:W-:Y:S01]  /*a600*/  IMAD.IADD R17, R17, 0x1, R11 ;  /* 0x0000000111117824 */ /* 0x000fe200078e020b */
[----:B------:R-:W-:Y:S01]  /*a610*/  MOV R11, R10 ;  /* 0x0000000a000b7202 */ /* 0x000fe20000000f00 */
[----:B------:R-:W-:Y:S01]  /*a620*/  IMAD.IADD R15, R15, 0x1, R7 ;  /* 0x000000010f0f7824 */ /* 0x000fe200078e0207 */
[----:B------:R-:W-:Y:S01]  /*a630*/  LEA R0, R0, R12, 0x7 ;  /* 0x0000000c00007211 */ /* 0x000fe200078e38ff */
[----:B------:R-:W-:-:S04]  /*a640*/  @P1 IMAD.HI.U32 R7, R10, c[0x0][0x4ec], RZ ;  /* 0x00013b000a071a27 */ /* 0x000fc800078e00ff */
[C---:B------:R-:W-:Y:S01]  /*a650*/  IMAD R13, R8.reuse, c[0x0][0x4e0], RZ ;  /* 0x00013800080d7a24 */ /* 0x040fe200078e02ff */
[----:B------:R-:W-:Y:S01]  /*a660*/  @P1 SHF.R.U32.HI R11, RZ, c[0x0][0x4f0], R7 ;  /* 0x00013c00ff0b1a19 */ /* 0x000fe20000011607 */
[----:B------:R-:W-:Y:S02]  /*a670*/  IMAD R8, R8, c[0x0][0x448], RZ ;  /* 0x0001120008087a24 */ /* 0x000fe400078e02ff */
[C---:B------:R-:W-:Y:S02]  /*a680*/  IMAD R13, R5.reuse, c[0x0][0x4e4], R13 ;  /* 0x00013900050d7a24 */ /* 0x040fe400078e020d */
[----:B------:R-:W-:Y:S02]  /*a690*/  IMAD.MOV R7, RZ, RZ, -R11 ;  /* 0x000000ffff077224 */ /* 0x000fe400078e0a0b */
[C---:B------:R-:W-:Y:S02]  /*a6a0*/  IMAD R8, R5.reuse, c[0x0][0x44c], R8 ;  /* 0x0001130005087a24 */ /* 0x040fe400078e0208 */
[----:B------:R-:W-:-:S04]  /*a6b0*/  IMAD.WIDE.U32 R14, R5, c[0x0][0x448], R14 ;  /* 0x00011200050e7a25 */ /* 0x000fc800078e000e */
[----:B------:R-:W-:Y:S01]  /*a6c0*/  IMAD.WIDE.U32 R18, R5, c[0x0][0x4e0], R16 ;  /* 0x0001380005127a25 */ /* 0x000fe200078e0010 */
[----:B------:R-:W-:-:S03]  /*a6d0*/  MOV R16, R10 ;  /* 0x0000000a00107202 */ /* 0x000fc60000000f00 */
[----:B------:R-:W-:Y:S01]  /*a6e0*/  @P1 IMAD.HI.U32 R5, R10, c[0x0][0x4ec], RZ ;  /* 0x00013b000a051a27 */ /* 0x000fe200078e00ff */
[----:B------:R-:W-:-:S03]  /*a6f0*/  IADD3 R18, P0, R11, R18, RZ ;  /* 0x000000120b127210 */ /* 0x000fc60007f1e0ff */
[----:B------:R-:W-:Y:S01]  /*a700*/  IMAD R7, R7, c[0x0][0x4e8], R10 ;  /* 0x00013a0007077a24 */ /* 0x000fe200078e020a */
[----:B------:R-:W-:Y:S01]  /*a710*/  @P1 SHF.R.U32.HI R16, RZ, c[0x0][0x4f0], R5 ;  /* 0x00013c00ff101a19 */ /* 0x000fe20000011605 */
[----:B------:R-:W-:Y:S01]  /*a720*/  IMAD.IADD R15, R15, 0x1, R8 ;  /* 0x000000010f0f7824 */ /* 0x000fe200078e0208 */
[----:B------:R-:W-:Y:S01]  /*a730*/  SHF.R.S32.HI R8, RZ, 0x1f, R11 ;  /* 0x0000001fff087819 */ /* 0x000fe2000001140b */
[----:B------:R-:W-:Y:S01]  /*a740*/  IMAD.IADD R3, R4, 0x1, -R3 ;  /* 0x0000000104037824 */ /* 0x000fe200078e0a03 */
[----:B------:R-:W-:Y:S01]  /*a750*/  SHF.R.S32.HI R5, RZ, 0x1f, R7 ;  /* 0x0000001fff057819 */ /* 0x000fe20000011407 */
[----:B------:R-:W-:Y:S01]  /*a760*/  IMAD.WIDE.U32 R14, R16, c[0x0][0x430], R14 ;  /* 0x00010c00100e7a25 */ /* 0x000fe200078e000e */
[----:B------:R-:W-:Y:S02]  /*a770*/  IADD3.X R19, R8, R19, R13, P0, !PT ;  /* 0x0000001308137210 */ /* 0x000fe400007fe40d */
[----:B------:R-:W-:Y:S01]  /*a780*/  SHF.R.S32.HI R11, RZ, 0x1f, R16 ;  /* 0x0000001fff0b7819 */ /* 0x000fe20000011410 */
[----:B------:R-:W-:Y:S01]  /*a790*/  IMAD R5, R5, c[0x0][0x4c8], RZ ;  /* 0x0001320005057a24 */ /* 0x000fe200078e02ff */
[----:B------:R-:W-:Y:S01]  /*a7a0*/  IADD3 R8, -R16, RZ, RZ ;  /* 0x000000ff10087210 */ /* 0x000fe20007ffe1ff */
[----:B------:R-:W-:Y:S01]  /*a7b0*/  IMAD.WIDE.U32 R18, R7, c[0x0][0x4c8], R18 ;  /* 0x0001320007127a25 */ /* 0x000fe200078e0012 */
[----:B------:R-:W-:-:S03]  /*a7c0*/  LOP3.LUT P1, RZ, R4, 0x3, RZ, 0xc0, !PT ;  /* 0x0000000304ff7812 */ /* 0x000fc6000782c0ff */
[----:B------:R-:W-:Y:S01]  /*a7d0*/  IMAD R5, R7, c[0x0][0x4cc], R5 ;  /* 0x0001330007057a24 */ /* 0x000fe200078e0205 */
[----:B------:R-:W-:Y:S01]  /*a7e0*/  LEA R7, P0, R18, c[0x0][0x4a8], 0x2 ;  /* 0x00012a0012077a11 */ /* 0x000fe200078010ff */
[----:B------:R-:W-:Y:S01]  /*a7f0*/  IMAD R11, R11, c[0x0][0x430], RZ ;  /* 0x00010c000b0b7a24 */ /* 0x000fe200078e02ff */
[----:B------:R-:W-:Y:S01]  /*a800*/  ISETP.GE.OR P2, PT, R0, R9, P1 ;  /* 0x000000090000720c */ /* 0x000fe20000f46670 */
[----:B------:R-:W-:Y:S02]  /*a810*/  IMAD.IADD R5, R19, 0x1, R5 ;  /* 0x0000000113057824 */ /* 0x000fe400078e0205 */
[----:B------:R-:W-:Y:S01]  /*a820*/  IMAD R11, R16, c[0x0][0x434], R11 ;  /* 0x00010d00100b7a24 */ /* 0x000fe200078e020b */
[----:B------:R-:W-:Y:S01]  /*a830*/  SHFL.IDX PT, R12, R7, RZ, 0x1c1f ;  /* 0x001c1fff070c7589 */ /* 0x000fe200000e0000 */
[----:B------:R-:W-:Y:S01]  /*a840*/  IMAD R8, R8, c[0x0][0x4e8], R10 ;  /* 0x00013a0008087a24 */ /* 0x000fe200078e020a */
[----:B------:R-:W-:Y:S01]  /*a850*/  LEA.HI.X R5, R18, c[0x0][0x4ac], R5, 0x2, P0 ;  /* 0x00012b0012057a11 */ /* 0x000fe200000f1405 */
[----:B------:R-:W-:Y:S01]  /*a860*/  IMAD.IADD R15, R15, 0x1, R11 ;  /* 0x000000010f0f7824 */ /* 0x000fe200078e020b */
[----:B------:R1:W-:Y:S02]  /*a870*/  SHFL.IDX PT, R16, R7, 0x1, 0x1c1f ;  /* 0x003c1f0007107f89 */ /* 0x0003e400000e0000 */
[----:B------:R-:W-:Y:S01]  /*a880*/  SHF.R.S32.HI R10, RZ, 0x1f, R8 ;  /* 0x0000001fff0a7819 */ /* 0x000fe20000011408 */
[----:B------:R-:W-:Y:S01]  /*a890*/  IMAD.WIDE.U32 R14, R8, c[0x0][0x428], R14 ;  /* 0x00010a00080e7a25 */ /* 0x000fe200078e000e */
[----:B------:R-:W2:Y:S03]  /*a8a0*/  SHFL.IDX PT, R13, R5, RZ, 0x1c1f ;  /* 0x001c1fff050d7589 */ /* 0x000ea600000e0000 */
[----:B------:R-:W-:Y:S01]  /*a8b0*/  IMAD R10, R10, c[0x0][0x428], RZ ;  /* 0x00010a000a0a7a24 */ /* 0x000fe200078e02ff */
[----:B------:R3:W4:Y:S03]  /*a8c0*/  SHFL.IDX PT, R17, R5, 0x1, 0x1c1f ;  /* 0x003c1f0005117f89 */ /* 0x00072600000e0000 */
[----:B------:R-:W-:-:S05]  /*a8d0*/  IMAD R10, R8, c[0x0][0x42c], R10 ;  /* 0x00010b00080a7a24 */ /* 0x000fca00078e020a */
[----:B------:R-:W-:Y:S02]  /*a8e0*/  IADD3 R10, R15, R10, RZ ;  /* 0x0000000a0f0a7210 */ /* 0x000fe40007ffe0ff */
[----:B-1----:R-:W-:-:S04]  /*a8f0*/  LEA R7, P0, R14, c[0x0][0x400], 0x2 ;  /* 0x000100000e077a11 */ /* 0x002fc800078010ff */
[----:B------:R-:W-:Y:S01]  /*a900*/  LEA.HI.X R10, R14, c[0x0][0x404], R10, 0x2, P0 ;  /* 0x000101000e0a7a11 */ /* 0x000fe200000f140a */
[----:B--2---:R1:W-:Y:S01]  /*a910*/  @!P2 ST.E [R12.64], R2 ;  /* 0x000000020c00a985 */ /* 0x0043e2000c10190c */
[----:B---3--:R-:W-:-:S03]  /*a920*/  IADD3 R5, R0, 0x8, RZ ;  /* 0x0000000800057810 */ /* 0x008fc60007ffe0ff */
[----:B------:R1:W2:Y:S01]  /*a930*/  SHFL.IDX PT, R14, R7, RZ, 0x1c1f ;  /* 0x001c1fff070e7589 */ /* 0x0002a200000e0000 */
[----:B------:R-:W-:-:S03]  /*a940*/  ISETP.GE.OR P1, PT, R5, R9, P1 ;  /* 0x000000090500720c */ /* 0x000fc60000f26670 */
[----:B------:R1:W3:Y:S01]  /*a950*/  SHFL.IDX PT, R15, R10, RZ, 0x1c1f ;  /* 0x001c1fff0a0f7589 */ /* 0x0002e200000e0000 */
[----:B------:R-:W-:Y:S02]  /*a960*/  ISETP.GE.AND P0, PT, R5, R9, PT ;  /* 0x000000090500720c */ /* 0x000fe40003f06270 */
[----:B------:R-:W-:-:S07]  /*a970*/  SHF.L.U32 R5, R3, 0x1, RZ ;  /* 0x0000000103057819 */ /* 0x000fce00000006ff */
[----:B----4-:R1:W-:Y:S01]  /*a980*/  @!P1 ST.E [R16.64], R6 ;  /* 0x0000000610009985 */ /* 0x0103e2000c10190c */
[----:B------:R-:W-:-:S13]  /*a990*/  ISETP.GE.AND P1, PT, R0, R9, PT ;  /* 0x000000090000720c */ /* 0x000fda0003f26270 */
[----:B------:R-:W-:Y:S05]  /*a9a0*/  @P1 BRA `(.L_x_11) ;  /* 0x000005d000001947 */ /* 0x000fea0003800000 */
[C---:B--23--:R-:W-:Y:S02]  /*a9b0*/  IADD3 R4, R5.reuse, 0x8, RZ ;  /* 0x0000000805047810 */ /* 0x04cfe40007ffe0ff */
[C---:B------:R-:W-:Y:S02]  /*a9c0*/  IADD3 R3, R5.reuse, 0x10, RZ ;  /* 0x0000001005037810 */ /* 0x040fe40007ffe0ff */
[----:B------:R-:W-:Y:S02]  /*a9d0*/  ISETP.GE.AND P3, PT, R4, c[0x0][0x3c8], PT ;  /* 0x0000f20004007a0c */ /* 0x000fe40003f66270 */
[----:B-1----:R-:W-:Y:S02]  /*a9e0*/  IADD3 R2, R5, 0x18, RZ ;  /* 0x0000001805027810 */ /* 0x002fe40007ffe0ff */
[----:B------:R-:W-:Y:S02]  /*a9f0*/  ISETP.GE.AND P2, PT, R3, c[0x0][0x3c8], PT ;  /* 0x0000f20003007a0c */ /* 0x000fe40003f46270 */
[----:B------:R-:W-:-:S02]  /*aa00*/  ISETP.GE.AND P4, PT, R5, c[0x0][0x3c8], PT ;  /* 0x0000f20005007a0c */ /* 0x000fc40003f86270 */
[----:B------:R-:W-:Y:S02]  /*aa10*/  ISETP.GE.AND P1, PT, R2, c[0x0][0x3c8], PT ;  /* 0x0000f20002007a0c */ /* 0x000fe40003f26270 */
[C---:B------:R-:W-:Y:S02]  /*aa20*/  IADD3 R0, R5.reuse, 0x20, RZ ;  /* 0x0000002005007810 */ /* 0x040fe40007ffe0ff */
[----:B------:R-:W-:Y:S02]  /*aa30*/  IADD3 R6, R5, 0x28, RZ ;  /* 0x0000002805067810 */ /* 0x000fe40007ffe0ff */
[----:B------:R-:W-:Y:S02]  /*aa40*/  @!P3 LEA.HI R4, R4, R4, RZ, 0x1 ;  /* 0x000000040404b211 */ /* 0x000fe400078f08ff */
[----:B------:R-:W-:Y:S02]  /*aa50*/  ISETP.GE.AND P6, PT, R0, c[0x0][0x3c8], PT ;  /* 0x0000f20000007a0c */ /* 0x000fe40003fc6270 */
[----:B------:R-:W-:Y:S01]  /*aa60*/  @!P2 LEA.HI R3, R3, R3, RZ, 0x1 ;  /* 0x000000030303a211 */ /* 0x000fe200078f08ff */
[----:B------:R-:W-:Y:S01]  /*aa70*/  @!P4 IMAD.WIDE R8, R5, 0x4, R14 ;  /* 0x000000040508c825 */ /* 0x000fe200078e020e */
[----:B------:R-:W-:-:S02]  /*aa80*/  @!P3 LOP3.LUT R4, R4, 0xfffffffe, RZ, 0xc0, !PT ;  /* 0xfffffffe0404b812 */ /* 0x000fc400078ec0ff */
[----:B------:R-:W-:Y:S02]  /*aa90*/  @!P1 LEA.HI R2, R2, R2, RZ, 0x1 ;  /* 0x0000000202029211 */ /* 0x000fe400078f08ff */
[----:B------:R-:W-:Y:S01]  /*aaa0*/  @!P2 LOP3.LUT R3, R3, 0xfffffffe, RZ, 0xc0, !PT ;  /* 0xfffffffe0303a812 */ /* 0x000fe200078ec0ff */
[--C-:B------:R-:W-:Y:S01]  /*aab0*/  @!P3 IMAD.WIDE R12, R4, 0x4, R14.reuse ;  /* 0x00000004040cb825 */ /* 0x100fe200078e020e */
[----:B------:R1:W-:Y:S01]  /*aac0*/  @!P4 ST.E.64 [R8.64], R128 ;  /* 0x000000800800c985 */ /* 0x0003e2000c101b0c */
[----:B------:R-:W-:Y:S02]  /*aad0*/  IADD3 R4, R5, 0x30, RZ ;  /* 0x0000003005047810 */ /* 0x000fe40007ffe0ff */
[----:B------:R-:W-:Y:S01]  /*aae0*/  @!P2 IMAD.WIDE R16, R3, 0x4, R14 ;  /* 0x000000040310a825 */ /* 0x000fe200078e020e */
[----:B------:R2:W-:Y:S01]  /*aaf0*/  @!P3 ST.E.64 [R12.64], R124 ;  /* 0x0000007c0c00b985 */ /* 0x0005e2000c101b0c */
[----:B------:R-:W-:Y:S02]  /*ab00*/  IADD3 R3, R5, 0x38, RZ ;  /* 0x0000003805037810 */ /* 0x000fe40007ffe0ff */
[----:B------:R-:W-:Y:S01]  /*ab10*/  ISETP.GE.AND P5, PT, R6, c[0x0][0x3c8], PT ;  /* 0x0000f20006007a0c */ /* 0x000fe20003fa6270 */
[----:B------:R3:W-:Y:S01]  /*ab20*/  @!P2 ST.E.64 [R16.64], R120 ;  /* 0x000000781000a985 */ /* 0x0007e2000c101b0c */
[----:B------:R-:W-:-:S02]  /*ab30*/  ISETP.GE.AND P4, PT, R4, c[0x0][0x3c8], PT ;  /* 0x0000f20004007a0c */ /* 0x000fc40003f86270 */
[----:B------:R-:W-:Y:S02]  /*ab40*/  ISETP.GE.AND P3, PT, R3, c[0x0][0x3c8], PT ;  /* 0x0000f20003007a0c */ /* 0x000fe40003f66270 */
[----:B------:R-:W-:-:S04]  /*ab50*/  @!P6 LEA.HI R0, R0, R0, RZ, 0x1 ;  /* 0x000000000000e211 */ /* 0x000fc800078f08ff */
[----:B------:R-:W-:-:S03]  /*ab60*/  @!P6 LOP3.LUT R0, R0, 0xfffffffe, RZ, 0xc0, !PT ;  /* 0xfffffffe0000e812 */ /* 0x000fc600078ec0ff */
[----:B------:R-:W-:Y:S02]  /*ab70*/  @!P5 LEA.HI R6, R6, R6, RZ, 0x1 ;  /* 0x000000060606d211 */ /* 0x000fe400078f08ff */
[----:B------:R-:W-:Y:S02]  /*ab80*/  @!P4 LEA.HI R4, R4, R4, RZ, 0x1 ;  /* 0x000000040404c211 */ /* 0x000fe400078f08ff */
[----:B------:R-:W-:Y:S02]  /*ab90*/  @!P3 LEA.HI R3, R3, R3, RZ, 0x1 ;  /* 0x000000030303b211 */ /* 0x000fe400078f08ff */
[----:B------:R-:W-:Y:S02]  /*aba0*/  @!P5 LOP3.LUT R6, R6, 0xfffffffe, RZ, 0xc0, !PT ;  /* 0xfffffffe0606d812 */ /* 0x000fe400078ec0ff */
[----:B------:R-:W-:Y:S02]  /*abb0*/  @!P4 LOP3.LUT R4, R4, 0xfffffffe, RZ, 0xc0, !PT ;  /* 0xfffffffe0404c812 */ /* 0x000fe400078ec0ff */
[----:B-1----:R-:W-:-:S02]  /*abc0*/  @!P1 LOP3.LUT R9, R2, 0xfffffffe, RZ, 0xc0, !PT ;  /* 0xfffffffe02099812 */ /* 0x002fc400078ec0ff */
[C---:B------:R-:W-:Y:S02]  /*abd0*/  IADD3 R8, R5.reuse, 0x40, RZ ;  /* 0x0000004005087810 */ /* 0x040fe40007ffe0ff */
[----:B------:R-:W-:Y:S01]  /*abe0*/  IADD3 R2, R5, 0x48, RZ ;  /* 0x0000004805027810 */ /* 0x000fe20007ffe0ff */
[--C-:B--2---:R-:W-:Y:S01]  /*abf0*/  @!P1 IMAD.WIDE R12, R9, 0x4, R14.reuse ;  /* 0x00000004090c9825 */ /* 0x104fe200078e020e */
[----:B------:R-:W-:Y:S02]  /*ac00*/  ISETP.GE.AND P2, PT, R8, c[0x0][0x3c8], PT ;  /* 0x0000f20008007a0c */ /* 0x000fe40003f46270 */
[----:B------:R-:W-:Y:S01]  /*ac10*/  @!P3 LOP3.LUT R3, R3, 0xfffffffe, RZ, 0xc0, !PT ;  /* 0xfffffffe0303b812 */ /* 0x000fe200078ec0ff */
[--C-:B---3--:R-:W-:Y:S01]  /*ac20*/  @!P4 IMAD.WIDE R16, R4, 0x4, R14.reuse ;  /* 0x000000040410c825 */ /* 0x108fe200078e020e */
[----:B------:R1:W-:Y:S01]  /*ac30*/  @!P1 ST.E.64 [R12.64], R116 ;  /* 0x000000740c009985 */ /* 0x0003e2000c101b0c */
[----:B------:R-:W-:Y:S02]  /*ac40*/  ISETP.GE.AND P1, PT, R2, c[0x0][0x3c8], PT ;  /* 0x0000f20002007a0c */ /* 0x000fe40003f26270 */
[----:B------:R-:W-:Y:S01]  /*ac50*/  @!P3 IMAD.WIDE R18, R3, 0x4, R14 ;  /* 0x000000040312b825 */ /* 0x000fe200078e020e */
[----:B------:R-:W-:-:S05]  /*ac60*/  IADD3 R4, R5, 0x58, RZ ;  /* 0x0000005805047810 */ /* 0x000fca0007ffe0ff */
[----:B------:R-:W-:-:S04]  /*ac70*/  @!P2 LEA.HI R8, R8, R8, RZ, 0x1 ;  /* 0x000000080808a211 */ /* 0x000fc800078f08ff */
[----:B------:R-:W-:Y:S02]  /*ac80*/  @!P2 LOP3.LUT R8, R8, 0xfffffffe, RZ, 0xc0, !PT ;  /* 0xfffffffe0808a812 */ /* 0x000fe400078ec0ff */
[----:B------:R-:W-:-:S03]  /*ac90*/  @!P1 LEA.HI R2, R2, R2, RZ, 0x1 ;  /* 0x0000000202029211 */ /* 0x000fc600078f08ff */
[----:B------:R-:W-:Y:S01]  /*aca0*/  @!P2 IMAD.WIDE R8, R8, 0x4, R14 ;  /* 0x000000040808a825 */ /* 0x000fe200078e020e */
[----:B------:R-:W-:-:S05]  /*acb0*/  @!P1 LOP3.LUT R2, R2, 0xfffffffe, RZ, 0xc0, !PT ;  /* 0xfffffffe02029812 */ /* 0x000fca00078ec0ff */
[----:B------:R-:W-:-:S04]  /*acc0*/  @!P1 IMAD.WIDE R2, R2, 0x4, R14 ;  /* 0x0000000402029825 */ /* 0x000fc800078e020e */
[----:B-1----:R-:W-:Y:S01]  /*acd0*/  @!P6 IMAD.WIDE R12, R0, 0x4, R14 ;  /* 0x00000004000ce825 */ /* 0x002fe200078e020e */
[----:B------:R-:W-:-:S04]  /*ace0*/  IADD3 R0, R5, 0x50, RZ ;  /* 0x0000005005007810 */ /* 0x000fc80007ffe0ff */
[----:B------:R1:W-:Y:S01]  /*acf0*/  @!P6 ST.E.64 [R12.64], R112 ;  /* 0x000000700c00e985 */ /* 0x0003e2000c101b0c */
[----:B------:R-:W-:-:S13]  /*ad00*/  ISETP.GE.AND P6, PT, R0, c[0x0][0x3c8], PT ;  /* 0x0000f20000007a0c */ /* 0x000fda0003fc6270 */
[----:B------:R-:W-:-:S04]  /*ad10*/  @!P6 LEA.HI R0, R0, R0, RZ, 0x1 ;  /* 0x000000000000e211 */ /* 0x000fc800078f08ff */
[----:B------:R-:W-:Y:S01]  /*ad20*/  @!P6 LOP3.LUT R0, R0, 0xfffffffe, RZ, 0xc0, !PT ;  /* 0xfffffffe0000e812 */ /* 0x000fe200078ec0ff */
[----:B-1----:R-:W-:Y:S01]  /*ad30*/  @!P5 IMAD.WIDE R12, R6, 0x4, R14 ;  /* 0x00000004060cd825 */ /* 0x002fe200078e020e */
[----:B------:R-:W-:-:S04]  /*ad40*/  IADD3 R6, R5, 0x68, RZ ;  /* 0x0000006805067810 */ /* 0x000fc80007ffe0ff */
[----:B------:R1:W-:Y:S01]  /*ad50*/  @!P5 ST.E.64 [R12.64], R108 ;  /* 0x0000006c0c00d985 */ /* 0x0003e2000c101b0c */
[----:B------:R-:W-:-:S03]  /*ad60*/  ISETP.GE.AND P5, PT, R4, c[0x0][0x3c8], PT ;  /* 0x0000f20004007a0c */ /* 0x000fc60003fa6270 */
[----:B------:R2:W-:Y:S04]  /*ad70*/  @!P4 ST.E.64 [R16.64], R104 ;  /* 0x000000681000c985 */ /* 0x0005e8000c101b0c */
[----:B------:R3:W-:Y:S01]  /*ad80*/  @!P3 ST.E.64 [R18.64], R100 ;  /* 0x000000641200b985 */ /* 0x0007e2000c101b0c */
[----:B------:R-:W-:-:S03]  /*ad90*/  ISETP.GE.AND P3, PT, R6, c[0x0][0x3c8], PT ;  /* 0x0000f20006007a0c */ /* 0x000fc60003f66270 */
[----:B------:R4:W-:Y:S02]  /*ada0*/  @!P2 ST.E.64 [R8.64], R96 ;  /* 0x000000600800a985 */ /* 0x0009e4000c101b0c */
[----:B------:R-:W-:Y:S02]  /*adb0*/  @!P5 LEA.HI R4, R4, R4, RZ, 0x1 ;  /* 0x000000040404d211 */ /* 0x000fe400078f08ff */
[----:B------:R5:W-:Y:S02]  /*adc0*/  @!P1 ST.E.64 [R2.64], R92 ;  /* 0x0000005c02009985 */ /* 0x000be4000c101b0c */
[----:B------:R-:W-:-:S04]  /*add0*/  @!P5 LOP3.LUT R4, R4, 0xfffffffe, RZ, 0xc0, !PT ;  /* 0xfffffffe0404d812 */ /* 0x000fc800078ec0ff */
[----:B------:R-:W-:-:S04]  /*ade0*/  @!P3 LEA.HI R6, R6, R6, RZ, 0x1 ;  /* 0x000000060606b211 */ /* 0x000fc800078f08ff */
[----:B------:R-:W-:Y:S01]  /*adf0*/  @!P3 LOP3.LUT R6, R6, 0xfffffffe, RZ, 0xc0, !PT ;  /* 0xfffffffe0606b812 */ /* 0x000fe200078ec0ff */
[----:B-1----:R-:W-:-:S04]  /*ae00*/  @!P6 IMAD.WIDE R12, R0, 0x4, R14 ;  /* 0x00000004000ce825 */ /* 0x002fc800078e020e */
[--C-:B--2---:R-:W-:Y:S01]  /*ae10*/  @!P5 IMAD.WIDE R16, R4, 0x4, R14.reuse ;  /* 0x000000040410d825 */ /* 0x104fe200078e020e */
[----:B------:R1:W-:Y:S03]  /*ae20*/  @!P6 ST.E.64 [R12.64], R88 ;  /* 0x000000580c00e985 */ /* 0x0003e6000c101b0c */
[----:B---3--:R-:W-:Y:S01]  /*ae30*/  @!P3 IMAD.WIDE R18, R6, 0x4, R14 ;  /* 0x000000040612b825 */ /* 0x008fe200078e020e */
[----:B------:R1:W-:Y:S01]  /*ae40*/  @!P5 ST.E.64 [R16.64], R84 ;  /* 0x000000541000d985 */ /* 0x0003e2000c101b0c */
[C---:B----4-:R-:W-:Y:S02]  /*ae50*/  IADD3 R8, R5.reuse, 0x60, RZ ;  /* 0x0000006005087810 */ /* 0x050fe40007ffe0ff */
[C---:B-----5:R-:W-:Y:S02]  /*ae60*/  IADD3 R3, R5.reuse, 0x70, RZ ;  /* 0x0000007005037810 */ /* 0x060fe40007ffe0ff */
[----:B------:R-:W-:-:S02]  /*ae70*/  IADD3 R2, R5, 0x78, RZ ;  /* 0x0000007805027810 */ /* 0x000fc40007ffe0ff */
[----:B------:R-:W-:Y:S02]  /*ae80*/  ISETP.GE.AND P4, PT, R8, c[0x0][0x3c8], PT ;  /* 0x0000f20008007a0c */ /* 0x000fe40003f86270 */
[----:B------:R-:W-:Y:S02]  /*ae90*/  ISETP.GE.AND P2, PT, R3, c[0x0][0x3c8], PT ;  /* 0x0000f20003007a0c */ /* 0x000fe40003f46270 */
[----:B------:R-:W-:-:S09]  /*aea0*/  ISETP.GE.AND P1, PT, R2, c[0x0][0x3c8], PT ;  /* 0x0000f20002007a0c */ /* 0x000fd20003f26270 */
[----:B------:R-:W-:Y:S02]  /*aeb0*/  @!P4 LEA.HI R8, R8, R8, RZ, 0x1 ;  /* 0x000000080808c211 */ /* 0x000fe400078f08ff */
[----:B------:R-:W-:Y:S02]  /*aec0*/  @!P2 LEA.HI R3, R3, R3, RZ, 0x1 ;  /* 0x000000030303a211 */ /* 0x000fe400078f08ff */
[----:B------:R-:W-:Y:S02]  /*aed0*/  @!P1 LEA.HI R2, R2, R2, RZ, 0x1 ;  /* 0x0000000202029211 */ /* 0x000fe400078f08ff */
[----:B------:R-:W-:Y:S02]  /*aee0*/  @!P4 LOP3.LUT R8, R8, 0xfffffffe, RZ, 0xc0, !PT ;  /* 0xfffffffe0808c812 */ /* 0x000fe400078ec0ff */
[----:B------:R-:W-:Y:S02]  /*aef0*/  @!P2 LOP3.LUT R3, R3, 0xfffffffe, RZ, 0xc0, !PT ;  /* 0xfffffffe0303a812 */ /* 0x000fe400078ec0ff */
[----:B------:R-:W-:Y:S01]  /*af00*/  @!P1 LOP3.LUT R2, R2, 0xfffffffe, RZ, 0xc0, !PT ;  /* 0xfffffffe02029812 */ /* 0x000fe200078ec0ff */
[----:B------:R-:W-:-:S04]  /*af10*/  @!P4 IMAD.WIDE R8, R8, 0x4, R14 ;  /* 0x000000040808c825 */ /* 0x000fc800078e020e */
[--C-:B------:R-:W-:Y:S01]  /*af20*/  @!P2 IMAD.WIDE R20, R3, 0x4, R14.reuse ;  /* 0x000000040314a825 */ /* 0x100fe200078e020e */
[----:B------:R1:W-:Y:S03]  /*af30*/  @!P4 ST.E.64 [R8.64], R80 ;  /* 0x000000500800c985 */ /* 0x0003e6000c101b0c */
[----:B------:R-:W-:Y:S01]  /*af40*/  @!P1 IMAD.WIDE R2, R2, 0x4, R14 ;  /* 0x0000000402029825 */ /* 0x000fe200078e020e */
[----:B------:R1:W-:Y:S04]  /*af50*/  @!P3 ST.E.64 [R18.64], R76 ;  /* 0x0000004c1200b985 */ /* 0x0003e8000c101b0c */
[----:B------:R1:W-:Y:S04]  /*af60*/  @!P2 ST.E.64 [R20.64], R72 ;  /* 0x000000481400a985 */ /* 0x0003e8000c101b0c */
[----:B------:R1:W-:Y:S02]  /*af70*/  @!P1 ST.E.64 [R2.64], R68 ;  /* 0x0000004402009985 */ /* 0x0003e4000c101b0c */
.L_x_11:
[----:B--23--:R-:W-:Y:S05]  /*af80*/  BSYNC B0 ;  /* 0x0000000000007941 */ /* 0x00cfea0003800000 */
.L_x_10:
[----:B------:R2:W3:Y:S04]  /*af90*/  SHFL.IDX PT, R11, R10, 0x1, 0x1c1f ;  /* 0x003c1f000a0b7f89 */ /* 0x0004e800000e0000 */
[----:B-1----:R2:W1:Y:S01]  /*afa0*/  SHFL.IDX PT, R10, R7, 0x1, 0x1c1f ;  /* 0x003c1f00070a7f89 */ /* 0x00246200000e0000 */
[----:B------:R-:W-:Y:S05]  /*afb0*/  @P0 EXIT ;  /* 0x000000000000094d */ /* 0x000fea0003800000 */
[C---:B------:R-:W-:Y:S02]  /*afc0*/  ISETP.GE.AND P0, PT, R5.reuse, c[0x0][0x3c8], PT ;  /* 0x0000f20005007a0c */ /* 0x040fe40003f06270 */
[----:B------:R-:W-:-:S02]  /*afd0*/  IADD3 R2, R5, 0x8, RZ ;  /* 0x0000000805027810 */ /* 0x000fc40007ffe0ff */
[C---:B------:R-:W-:Y:S02]  /*afe0*/  IADD3 R0, R5.reuse, 0x10, RZ ;  /* 0x0000001005007810 */ /* 0x040fe40007ffe0ff */
[----:B------:R-:W-:Y:S02]  /*aff0*/  ISETP.GE.AND P6, PT, R2, c[0x0][0x3c8], PT ;  /* 0x0000f20002007a0c */ /* 0x000fe40003fc6270 */
[C---:B------:R-:W-:Y:S02]  /*b000*/  IADD3 R8, R5.reuse, 0x18, RZ ;  /* 0x0000001805087810 */ /* 0x040fe40007ffe0ff */
[----:B------:R-:W-:Y:S02]  /*b010*/  ISETP.GE.AND P5, PT, R0, c[0x0][0x3c8], PT ;  /* 0x0000f20000007a0c */ /* 0x000fe40003fa6270 */
[----:B------:R-:W-:Y:S01]  /*b020*/  ISETP.GE.AND P4, PT, R8, c[0x0][0x3c8], PT ;  /* 0x0000f20008007a0c */ /* 0x000fe20003f86270 */
[C---:B-123--:R-:W-:Y:S01]  /*b030*/  @!P0 IMAD.WIDE R6, R5.reuse, 0x4, R10 ;  /* 0x0000000405068825 */ /* 0x04efe200078e020a */
[----:B------:R-:W-:-:S02]  /*b040*/  IADD3 R4, R5, 0x30, RZ ;  /* 0x0000003005047810 */ /* 0x000fc40007ffe0ff */
[----:B------:R-:W-:Y:S02]  /*b050*/  IADD3 R3, R5, 0x38, RZ ;  /* 0x0000003805037810 */ /* 0x000fe40007ffe0ff */
[----:B------:R1:W-:Y:S01]  /*b060*/  @!P0 ST.E.64 [R6.64], R130 ;  /* 0x0000008206008985 */ /* 0x0003e2000c101b0c */
[----:B------:R-:W-:Y:S02]  /*b070*/  @!P6 LEA.HI R2, R2, R2, RZ, 0x1 ;  /* 0x000000020202e211 */ /* 0x000fe400078f08ff */
[----:B------:R-:W-:Y:S02]  /*b080*/  ISETP.GE.AND P1, PT, R4, c[0x0][0x3c8], PT ;  /* 0x0000f20004007a0c */ /* 0x000fe40003f26270 */
[----:B------:R-:W-:Y:S02]  /*b090*/  ISETP.GE.AND P0, PT, R3, c[0x0][0x3c8], PT ;  /* 0x0000f20003007a0c */ /* 0x000fe40003f06270 */
[----:B------:R-:W-:Y:S02]  /*b0a0*/  @!P5 LEA.HI R0, R0, R0, RZ, 0x1 ;  /* 0x000000000000d211 */ /* 0x000fe400078f08ff */
[----:B------:R-:W-:-:S02]  /*b0b0*/  @!P6 LOP3.LUT R2, R2, 0xfffffffe, RZ, 0xc0, !PT ;  /* 0xfffffffe0202e812 */ /* 0x000fc400078ec0ff */
[----:B------:R-:W-:Y:S02]  /*b0c0*/  @!P4 LEA.HI R8, R8, R8, RZ, 0x1 ;  /* 0x000000080808c211 */ /* 0x000fe400078f08ff */
[----:B------:R-:W-:Y:S01]  /*b0d0*/  @!P5 LOP3.LUT R0, R0, 0xfffffffe, RZ, 0xc0, !PT ;  /* 0xfffffffe0000d812 */ /* 0x000fe200078ec0ff */
[--C-:B------:R-:W-:Y:S01]  /*b0e0*/  @!P6 IMAD.WIDE R12, R2, 0x4, R10.reuse ;  /* 0x00000004020ce825 */ /* 0x100fe200078e020a */
[----:B------:R-:W-:Y:S02]  /*b0f0*/  @!P4 LOP3.LUT R8, R8, 0xfffffffe, RZ, 0xc0, !PT ;  /* 0xfffffffe0808c812 */ /* 0x000fe400078ec0ff */
[----:B------:R-:W-:Y:S01]  /*b100*/  @!P1 LEA.HI R4, R4, R4, RZ, 0x1 ;  /* 0x0000000404049211 */ /* 0x000fe200078f08ff */
[--C-:B------:R-:W-:Y:S01]  /*b110*/  @!P5 IMAD.WIDE R14, R0, 0x4, R10.reuse ;  /* 0x00000004000ed825 */ /* 0x100fe200078e020a */
[----:B------:R-:W-:Y:S01]  /*b120*/  @!P6 ST.E.64 [R12.64], R126 ;  /* 0x0000007e0c00e985 */ /* 0x000fe2000c101b0c */
[----:B------:R-:W-:Y:S02]  /*b130*/  @!P0 LEA.HI R3, R3, R3, RZ, 0x1 ;  /* 0x0000000303038211 */ /* 0x000fe400078f08ff */
[----:B------:R-:W-:Y:S01]  /*b140*/  @!P4 IMAD.WIDE R8, R8, 0x4, R10 ;  /* 0x000000040808c825 */ /* 0x000fe200078e020a */
[----:B------:R-:W-:Y:S01]  /*b150*/  IADD3 R2, R5, 0x40, RZ ;  /* 0x0000004005027810 */ /* 0x000fe20007ffe0ff */
[----:B------:R2:W-:Y:S01]  /*b160*/  @!P5 ST.E.64 [R14.64], R122 ;  /* 0x0000007a0e00d985 */ /* 0x0005e2000c101b0c */
[----:B------:R-:W-:-:S02]  /*b170*/  @!P1 LOP3.LUT R4, R4, 0xfffffffe, RZ, 0xc0, !PT ;  /* 0xfffffffe04049812 */ /* 0x000fc400078ec0ff */
[C---:B------:R-:W-:Y:S01]  /*b180*/  IADD3 R0, R5.reuse, 0x48, RZ ;  /* 0x0000004805007810 */ /* 0x040fe20007ffe0ff */
[----:B------:R3:W-:Y:S01]  /*b190*/  @!P4 ST.E.64 [R8.64], R118 ;  /* 0x000000760800c985 */ /* 0x0007e2000c101b0c */
[C---:B-1----:R-:W-:Y:S02]  /*b1a0*/  IADD3 R7, R5.reuse, 0x20, RZ ;  /* 0x0000002005077810 */ /* 0x042fe40007ffe0ff */
[----:B------:R-:W-:Y:S02]  /*b1b0*/  IADD3 R6, R5, 0x28, RZ ;  /* 0x0000002805067810 */ /* 0x000fe40007ffe0ff */
[----:B------:R-:W-:Y:S02]  /*b1c0*/  ISETP.GE.AND P3, PT, R7, c[0x0][0x3c8], PT ;  /* 0x0000f20007007a0c */ /* 0x000fe40003f66270 */
[----:B------:R-:W-:Y:S02]  /*b1d0*/  ISETP.GE.AND P2, PT, R6, c[0x0][0x3c8], PT ;  /* 0x0000f20006007a0c */ /* 0x000fe40003f46270 */
[----:B------:R-:W-:-:S02]  /*b1e0*/  @!P0 LOP3.LUT R3, R3, 0xfffffffe, RZ, 0xc0, !PT ;  /* 0xfffffffe03038812 */ /* 0x000fc400078ec0ff */
[----:B------:R-:W-:Y:S02]  /*b1f0*/  ISETP.GE.AND P6, PT, R2, c[0x0][0x3c8], PT ;  /* 0x0000f20002007a0c */ /* 0x000fe40003fc6270 */
[----:B------:R-:W-:Y:S01]  /*b200*/  ISETP.GE.AND P5, PT, R0, c[0x0][0x3c8], PT ;  /* 0x0000f20000007a0c */ /* 0x000fe20003fa6270 */
[----:B------:R-:W-:Y:S01]  /*b210*/  @!P0 IMAD.WIDE R16, R3, 0x4, R10 ;  /* 0x0000000403108825 */ /* 0x000fe200078e020a */
[----:B------:R-:W-:-:S03]  /*b220*/  IADD3 R3, R5, 0x70, RZ ;  /* 0x0000007005037810 */ /* 0x000fc60007ffe0ff */
[----:B------:R-:W-:Y:S02]  /*b230*/  @!P3 LEA.HI R7, R7, R7, RZ, 0x1 ;  /* 0x000000070707b211 */ /* 0x000fe400078f08ff */
[----:B------:R-:W-:Y:S02]  /*b240*/  @!P2 LEA.HI R6, R6, R6, RZ, 0x1 ;  /* 0x000000060606a211 */ /* 0x000fe400078f08ff */
[----:B------:R-:W-:Y:S02]  /*b250*/  @!P3 LOP3.LUT R7, R7, 0xfffffffe, RZ, 0xc0, !PT ;  /* 0xfffffffe0707b812 */ /* 0x000fe400078ec0ff */
[----:B------:R-:W-:Y:S01]  /*b260*/  @!P2 LOP3.LUT R6, R6, 0xfffffffe, RZ, 0xc0, !PT ;  /* 0xfffffffe0606a812 */ /* 0x000fe200078ec0ff */
[--C-:B--2---:R-:W-:Y:S01]  /*b270*/  @!P1 IMAD.WIDE R14, R4, 0x4, R10.reuse ;  /* 0x00000004040e9825 */ /* 0x104fe200078e020a */
[----:B------:R-:W-:Y:S02]  /*b280*/  IADD3 R4, R5, 0x68, RZ ;  /* 0x0000006805047810 */ /* 0x000fe40007ffe0ff */
[----:B------:R-:W-:Y:S01]  /*b290*/  @!P6 LEA.HI R2, R2, R2, RZ, 0x1 ;  /* 0x000000020202e211 */ /* 0x000fe200078f08ff */
[----:B------:R-:W-:Y:S01]  /*b2a0*/  @!P3 IMAD.WIDE R12, R7, 0x4, R10 ;  /* 0x00000004070cb825 */ /* 0x000fe200078e020a */
[----:B---3--:R-:W-:-:S02]  /*b2b0*/  IADD3 R8, R5, 0x50, RZ ;  /* 0x0000005005087810 */ /* 0x008fc40007ffe0ff */
[----:B------:R-:W-:Y:S01]  /*b2c0*/  @!P5 LEA.HI R0, R0, R0, RZ, 0x1 ;  /* 0x000000000000d211 */ /* 0x000fe200078f08ff */
[----:B------:R-:W-:Y:S01]  /*b2d0*/  @!P2 IMAD.WIDE R6, R6, 0x4, R10 ;  /* 0x000000040606a825 */ /* 0x000fe200078e020a */
[----:B------:R1:W-:Y:S01]  /*b2e0*/  @!P3 ST.E.64 [R12.64], R114 ;  /* 0x000000720c00b985 */ /* 0x0003e2000c101b0c */
[----:B------:R-:W-:Y:S02]  /*b2f0*/  ISETP.GE.AND P4, PT, R8, c[0x0][0x3c8], PT ;  /* 0x0000f20008007a0c */ /* 0x000fe40003f86270 */
[----:B------:R-:W-:Y:S01]  /*b300*/  @!P6 LOP3.LUT R2, R2, 0xfffffffe, RZ, 0xc0, !PT ;  /* 0xfffffffe0202e812 */ /* 0x000fe200078ec0ff */
[----:B------:R2:W-:Y:S01]  /*b310*/  @!P2 ST.E.64 [R6.64], R110 ;  /* 0x0000006e0600a985 */ /* 0x0005e2000c101b0c */
[----:B------:R-:W-:-:S03]  /*b320*/  @!P5 LOP3.LUT R0, R0, 0xfffffffe, RZ, 0xc0, !PT ;  /* 0xfffffffe0000d812 */ /* 0x000fc600078ec0ff */
[----:B------:R3:W-:Y:S01]  /*b330*/  @!P1 ST.E.64 [R14.64], R106 ;  /* 0x0000006a0e009985 */ /* 0x0007e2000c101b0c */
[----:B------:R-:W-:-:S03]  /*b340*/  ISETP.GE.AND P1, PT, R4, c[0x0][0x3c8], PT ;  /* 0x0000f20004007a0c */ /* 0x000fc60003f26270 */
[----:B------:R-:W-:Y:S01]  /*b350*/  @!P0 ST.E.64 [R16.64], R102 ;  /* 0x0000006610008985 */ /* 0x000fe2000c101b0c */
[----:B------:R-:W-:Y:S02]  /*b360*/  ISETP.GE.AND P0, PT, R3, c[0x0][0x3c8], PT ;  /* 0x0000f20003007a0c */ /* 0x000fe40003f06270 */
[----:B------:R-:W-:-:S04]  /*b370*/  @!P4 LEA.HI R8, R8, R8, RZ, 0x1 ;  /* 0x000000080808c211 */ /* 0x000fc800078f08ff */
[----:B------:R-:W-:-:S03]  /*b380*/  @!P4 LOP3.LUT R8, R8, 0xfffffffe, RZ, 0xc0, !PT ;  /* 0xfffffffe0808c812 */ /* 0x000fc600078ec0ff */
[----:B------:R-:W-:Y:S02]  /*b390*/  @!P1 LEA.HI R4, R4, R4, RZ, 0x1 ;  /* 0x0000000404049211 */ /* 0x000fe400078f08ff */
[--C-:B------:R-:W-:Y:S02]  /*b3a0*/  @!P4 IMAD.WIDE R8, R8, 0x4, R10.reuse ;  /* 0x000000040808c825 */ /* 0x100fe400078e020a */
[----:B------:R-:W-:Y:S02]  /*b3b0*/  @!P0 LEA.HI R3, R3, R3, RZ, 0x1 ;  /* 0x0000000303038211 */ /* 0x000fe400078f08ff */
[----:B------:R-:W-:Y:S01]  /*b3c0*/  @!P1 LOP3.LUT R4, R4, 0xfffffffe, RZ, 0xc0, !PT ;  /* 0xfffffffe04049812 */ /* 0x000fe200078ec0ff */
[----:B-1----:R-:W-:Y:S01]  /*b3d0*/  @!P6 IMAD.WIDE R12, R2, 0x4, R10 ;  /* 0x00000004020ce825 */ /* 0x002fe200078e020a */
[----:B------:R-:W-:Y:S02]  /*b3e0*/  @!P0 LOP3.LUT R3, R3, 0xfffffffe, RZ, 0xc0, !PT ;  /* 0xfffffffe03038812 */ /* 0x000fe400078ec0ff */
[----:B--2---:R-:W-:-:S02]  /*b3f0*/  IADD3 R7, R5, 0x58, RZ ;  /* 0x0000005805077810 */ /* 0x004fc40007ffe0ff */
[----:B------:R1:W-:Y:S01]  /*b400*/  @!P6 ST.E.64 [R12.64], R98 ;  /* 0x000000620c00e985 */ /* 0x0003e2000c101b0c */
[----:B------:R-:W-:Y:S01]  /*b410*/  IADD3 R6, R5, 0x60, RZ ;  /* 0x0000006005067810 */ /* 0x000fe20007ffe0ff */
[--C-:B------:R-:W-:Y:S01]  /*b420*/  @!P0 IMAD.WIDE R2, R3, 0x4, R10.reuse ;  /* 0x0000000403028825 */ /* 0x100fe200078e020a */
[----:B------:R-:W-:Y:S02]  /*b430*/  ISETP.GE.AND P3, PT, R7, c[0x0][0x3c8], PT ;  /* 0x0000f20007007a0c */ /* 0x000fe40003f66270 */
[----:B------:R-:W-:Y:S01]  /*b440*/  ISETP.GE.AND P2, PT, R6, c[0x0][0x3c8], PT ;  /* 0x0000f20006007a0c */ /* 0x000fe20003f46270 */
[----:B---3--:R-:W-:Y:S01]  /*b450*/  @!P5 IMAD.WIDE R14, R0, 0x4, R10 ;  /* 0x00000004000ed825 */ /* 0x008fe200078e020a */
[----:B------:R-:W-:-:S04]  /*b460*/  IADD3 R0, R5, 0x78, RZ ;  /* 0x0000007805007810 */ /* 0x000fc80007ffe0ff */
[----:B------:R2:W-:Y:S04]  /*b470*/  @!P5 ST.E.64 [R14.64], R94 ;  /* 0x0000005e0e00d985 */ /* 0x0005e8000c101b0c */
[----:B------:R3:W-:Y:S01]  /*b480*/  @!P4 ST.E.64 [R8.64], R90 ;  /* 0x0000005a0800c985 */ /* 0x0007e2000c101b0c */
[----:B------:R-:W-:Y:S02]  /*b490*/  @!P3 LEA.HI R7, R7, R7, RZ, 0x1 ;  /* 0x000000070707b211 */ /* 0x000fe400078f08ff */
[----:B------:R-:W-:Y:S02]  /*b4a0*/  @!P2 LEA.HI R6, R6, R6, RZ, 0x1 ;  /* 0x000000060606a211 */ /* 0x000fe400078f08ff */
[----:B------:R-:W-:Y:S02]  /*b4b0*/  @!P3 LOP3.LUT R7, R7, 0xfffffffe, RZ, 0xc0, !PT ;  /* 0xfffffffe0707b812 */ /* 0x000fe400078ec0ff */
[----:B------:R-:W-:-:S03]  /*b4c0*/  @!P2 LOP3.LUT R6, R6, 0xfffffffe, RZ, 0xc0, !PT ;  /* 0xfffffffe0606a812 */ /* 0x000fc600078ec0ff */
[----:B-1----:R-:W-:-:S04]  /*b4d0*/  @!P3 IMAD.WIDE R12, R7, 0x4, R10 ;  /* 0x00000004070cb825 */ /* 0x002fc800078e020a */
[--C-:B------:R-:W-:Y:S01]  /*b4e0*/  @!P2 IMAD.WIDE R6, R6, 0x4, R10.reuse ;  /* 0x000000040606a825 */ /* 0x100fe200078e020a */
[----:B------:R3:W-:Y:S04]  /*b4f0*/  @!P3 ST.E.64 [R12.64], R86 ;  /* 0x000000560c00b985 */ /* 0x0007e8000c101b0c */
[----:B------:R3:W-:Y:S01]  /*b500*/  @!P2 ST.E.64 [R6.64], R82 ;  /* 0x000000520600a985 */ /* 0x0007e2000c101b0c */
[----:B--2---:R-:W-:-:S05]  /*b510*/  @!P1 IMAD.WIDE R14, R4, 0x4, R10 ;  /* 0x00000004040e9825 */ /* 0x004fca00078e020a */
[----:B------:R3:W-:Y:S04]  /*b520*/  @!P1 ST.E.64 [R14.64], R78 ;  /* 0x0000004e0e009985 */ /* 0x0007e8000c101b0c */
[----:B------:R3:W-:Y:S01]  /*b530*/  @!P0 ST.E.64 [R2.64], R74 ;  /* 0x0000004a02008985 */ /* 0x0007e2000c101b0c */
[----:B------:R-:W-:-:S13]  /*b540*/  ISETP.GE.AND P0, PT, R0, c[0x0][0x3c8], PT ;  /* 0x0000f20000007a0c */ /* 0x000fda0003f06270 */
[----:B------:R-:W-:Y:S05]  /*b550*/  @P0 EXIT ;  /* 0x000000000000094d */ /* 0x000fea0003800000 */
[----:B------:R-:W-:-:S04]  /*b560*/  LEA.HI R0, R0, R0, RZ, 0x1 ;  /* 0x0000000000007211 */ /* 0x000fc800078f08ff */
[----:B------:R-:W-:-:S05]  /*b570*/  LOP3.LUT R0, R0, 0xfffffffe, RZ, 0xc0, !PT ;  /* 0xfffffffe00007812 */ /* 0x000fca00078ec0ff */
[----:B------:R-:W-:-:S05]  /*b580*/  IMAD.WIDE R10, R0, 0x4, R10 ;  /* 0x00000004000a7825 */ /* 0x000fca00078e020a */
[----:B------:R-:W-:Y:S01]  /*b590*/  ST.E.64 [R10.64], R70 ;  /* 0x000000460a007985 */ /* 0x000fe2000c101b0c */
[----:B------:R-:W-:Y:S05]  /*b5a0*/  EXIT ;  /* 0x000000000000794d */ /* 0x000fea0003800000 */
.L_x_9:
[----:B------:R-:W1:Y:S02]  /*b5b0*/  S2R R3, SR_TID.X ;  /* 0x0000000000037919 */ /* 0x000e640000002100 */
[----:B-1----:R-:W-:-:S13]  /*b5c0*/  ISETP.GT.AND P0, PT, R3, 0x7f, PT ;  /* 0x0000007f0300780c */ /* 0x002fda0003f04270 */
[----:B------:R-:W-:Y:S05]  /*b5d0*/  @P0 EXIT ;  /* 0x000000000000094d */ /* 0x000fea0003800000 */
[----:B------:R-:W1:Y:S01]  /*b5e0*/  S2R R7, SR_CTAID.X ;  /* 0x0000000000077919 */ /* 0x000e620000002500 */
[----:B------:R-:W-:-:S05]  /*b5f0*/  MOV R0, c[0x0][0x4e8] ;  /* 0x00013a0000007a02 */ /* 0x000fca0000000f00 */
[----:B------:R-:W-:Y:S01]  /*b600*/  IMAD R2, R0, c[0x0][0x388], RZ ;  /* 0x0000e20000027a24 */ /* 0x000fe200078e02ff */
[----:B-1----:R-:W-:-:S04]  /*b610*/  LEA R7, R7, R3, 0x7 ;  /* 0x0000000307077211 */ /* 0x002fc800078e38ff */
[----:B------:R-:W-:-:S13]  /*b620*/  ISETP.GE.AND P0, PT, R7, R2, PT ;  /* 0x000000020700720c */ /* 0x000fda0003f06270 */
[----:B------:R-:W-:Y:S05]  /*b630*/  @P0 EXIT ;  /* 0x000000000000094d */ /* 0x000fea0003800000 */
[----:B------:R-:W1:Y:S01]  /*b640*/  S2R R4, SR_CTAID.Z ;  /* 0x0000000000047919 */ /* 0x000e620000002700 */
[----:B------:R-:W-:Y:S01]  /*b650*/  USHF.R.S32.HI UR6, URZ, 0x1f, UR10 ;  /* 0x0000001f3f067899 */ /* 0x000fe2000801140a */
[----:B------:R-:W-:Y:S01]  /*b660*/  ISETP.NE.AND P0, PT, R0, 0x1, PT ;  /* 0x000000010000780c */ /* 0x000fe20003f05270 */
[----:B------:R-:W-:Y:S01]  /*b670*/  ULDC.64 UR4, c[0x0][0x4d0] ;  /* 0x0001340000047ab9 */ /* 0x000fe20000000a00 */
[----:B------:R-:W2:Y:S01]  /*b680*/  S2R R3, SR_CTAID.Y ;  /* 0x0000000000037919 */ /* 0x000ea20000002600 */
[----:B------:R-:W-:Y:S01]  /*b690*/  UIMAD UR6, UR6, UR4, URZ ;  /* 0x00000004060672a4 */ /* 0x000fe2000f8e023f */
[----:B------:R-:W-:Y:S01]  /*b6a0*/  IADD3 R2, RZ, -UR10, RZ ;  /* 0x8000000aff027c10 */ /* 0x000fe2000fffe0ff */
[----:B------:R-:W-:Y:S01]  /*b6b0*/  UIMAD.WIDE.U32 UR8, UR10, UR4, URZ ;  /* 0x000000040a0872a5 */ /* 0x000fe2000f8e003f */
[----:B------:R-:W-:Y:S01]  /*b6c0*/  MOV R6, R7 ;  /* 0x0000000700067202 */ /* 0x000fe20000000f00 */
[----:B------:R-:W-:-:S04]  /*b6d0*/  UIMAD UR4, UR10, UR5, UR6 ;  /* 0x000000050a0472a4 */ /* 0x000fc8000f8e0206 */
[----:B------:R-:W-:Y:S01]  /*b6e0*/  UIADD3 UR4, UR9, UR4, URZ ;  /* 0x0000000409047290 */ /* 0x000fe2000fffe03f */
[----:B------:R-:W-:Y:S01]  /*b6f0*/  MOV R9, UR9 ;  /* 0x0000000900097c02 */ /* 0x000fe20008000f00 */
[----:B------:R-:W-:-:S04]  /*b700*/  @P0 IMAD.HI.U32 R5, R7, c[0x0][0x4ec], RZ ;  /* 0x00013b0007050a27 */ /* 0x000fc800078e00ff */
[----:B------:R-:W-:Y:S01]  /*b710*/  IMAD.U32 R8, RZ, RZ, UR8 ;  /* 0x00000008ff087e24 */ /* 0x000fe2000f8e00ff */
[----:B------:R-:W-:Y:S01]  /*b720*/  @P0 SHF.R.U32.HI R6, RZ, c[0x0][0x4f0], R5 ;  /* 0x00013c00ff060a19 */ /* 0x000fe20000011605 */
[----:B------:R-:W-:Y:S01]  /*b730*/  IMAD.U32 R9, RZ, RZ, UR4 ;  /* 0x00000004ff097e24 */ /* 0x000fe2000f8e00ff */
[----:B-1----:R-:W-:-:S03]  /*b740*/  SHF.R.S32.HI R0, RZ, 0x1f, R4 ;  /* 0x0000001fff007819 */ /* 0x002fc60000011404 */
[----:B------:R-:W-:-:S04]  /*b750*/  IMAD.WIDE.U32 R8, R4, c[0x0][0x4d8], R8 ;  /* 0x0001360004087a25 */ /* 0x000fc800078e0008 */
[----:B------:R-:W-:Y:S02]  /*b760*/  IMAD R0, R0, c[0x0][0x4d8], RZ ;  /* 0x0001360000007a24 */ /* 0x000fe400078e02ff */
[----:B--2---:R-:W-:Y:S02]  /*b770*/  IMAD R2, R2, c[0x0][0x550], R3 ;  /* 0x0001540002027a24 */ /* 0x004fe400078e0203 */
[----:B------:R-:W-:Y:S01]  /*b780*/  IMAD R0, R4, c[0x0][0x4dc], R0 ;  /* 0x0001370004007a24 */ /* 0x000fe200078e0200 */
[----:B------:R-:W-:Y:S02]  /*b790*/  IADD3 R4, -R6, RZ, RZ ;  /* 0x000000ff06047210 */ /* 0x000fe40007ffe1ff */
[----:B------:R-:W-:Y:S01]  /*b7a0*/  SHF.R.S32.HI R3, RZ, 0x1f, R2 ;  /* 0x0000001fff037819 */ /* 0x000fe20000011402 */
[----:B------:R-:W-:Y:S01]  /*b7b0*/  IMAD.IADD R9, R0, 0x1, R9 ;  /* 0x0000000100097824 */ /* 0x000fe200078e0209 */
[----:B------:R-:W-:Y:S01]  /*b7c0*/  SHF.R.S32.HI R0, RZ, 0x1f, R6 ;  /* 0x0000001fff007819 */ /* 0x000fe20000011406 */
[----:B------:R-:W-:-:S02]  /*b7d0*/  IMAD R4, R4, c[0x0][0x4e8], R7 ;  /* 0x00013a0004047a24 */ /* 0x000fc400078e0207 */
[----:B------:R-:W-:Y:S02]  /*b7e0*/  IMAD R3, R3, c[0x0][0x4e0], RZ ;  /* 0x0001380003037a24 */ /* 0x000fe400078e02ff */
[----:B------:R-:W-:-:S04]  /*b7f0*/  IMAD.WIDE.U32 R8, R2, c[0x0][0x4e0], R8 ;  /* 0x0001380002087a25 */ /* 0x000fc800078e0008 */
[----:B------:R-:W-:Y:S01]  /*b800*/  IMAD R3, R2, c[0x0][0x4e4], R3 ;  /* 0x0001390002037a24 */ /* 0x000fe200078e0203 */
[----:B------:R-:W-:Y:S02]  /*b810*/  SHF.R.S32.HI R2, RZ, 0x1f, R4 ;  /* 0x0000001fff027819 */ /* 0x000fe40000011404 */
[----:B------:R-:W-:-:S03]  /*b820*/  IADD3 R6, P0, R6, R8, RZ ;  /* 0x0000000806067210 */ /* 0x000fc60007f1e0ff */
[----:B------:R-:W-:Y:S01]  /*b830*/  IMAD R2, R2, c[0x0][0x4c8], RZ ;  /* 0x0001320002027a24 */ /* 0x000fe200078e02ff */
[----:B------:R-:W-:Y:S02]  /*b840*/  IADD3.X R7, R0, R9, R3, P0, !PT ;  /* 0x0000000900077210 */ /* 0x000fe400007fe403 */
[----:B------:R-:W-:Y:S01]  /*b850*/  MOV R0, 0xff800000 ;  /* 0xff80000000007802 */ /* 0x000fe20000000f00 */
[C---:B------:R-:W-:Y:S02]  /*b860*/  IMAD R2, R4.reuse, c[0x0][0x4cc], R2 ;  /* 0x0001330004027a24 */ /* 0x040fe400078e0202 */
[----:B------:R-:W-:-:S05]  /*b870*/  IMAD.WIDE.U32 R6, R4, c[0x0][0x4c8], R6 ;  /* 0x0001320004067a25 */ /* 0x000fca00078e0006 */
[----:B------:R-:W-:Y:S02]  /*b880*/  IADD3 R2, R7, R2, RZ ;  /* 0x0000000207027210 */ /* 0x000fe40007ffe0ff */
[----:B------:R-:W-:-:S04]  /*b890*/  LEA R4, P0, R6, c[0x0][0x4a8], 0x2 ;  /* 0x00012a0006047a11 */ /* 0x000fc800078010ff */
[----:B------:R-:W-:-:S05]  /*b8a0*/  LEA.HI.X R5, R6, c[0x0][0x4ac], R2, 0x2, P0 ;  /* 0x00012b0006057a11 */ /* 0x000fca00000f1402 */
[----:B------:R-:W-:Y:S01]  /*b8b0*/  STG.E [R4.64], R0 ;  /* 0x0000000004007986 */ /* 0x000fe2000c10190c */
[----:B------:R-:W-:Y:S05]  /*b8c0*/  EXIT ;  /* 0x000000000000794d */ /* 0x000fea0003800000 */
.L_x_12:
[----:B------:R-:W-:-:S00]  /*b8d0*/  BRA `(.L_x_12) ;  /* 0xfffffff000007947 */ /* 0x000fc0000383ffff */
[----:B------:R-:W-:-:S00]  /*b8e0*/  NOP ;  /* 0x0000000000007918 */ /* 0x000fc00000000000 */
        /* <DEDUP_REMOVED lines=9> */
.L_x_1784:


//--------------------- .text._ZN7cutlass13device_kernelIN5flash19enable_sm80_to_sm89INS1_16FlashAttnFwdSm80INS1_25CollectiveMainloopFwdSm80ILi8ELi1ELb1EN4cute5tupleIJNS5_1CILi128EEENS7_ILi96EEES8_EEELi128ENS_6half_tEfNS_4arch4Sm80ELb0ELb1ELb1ELb0ELb1ELb0ELb1ELb1EEENS1_21CollectiveEpilogueFwdINS6_IJS8_S8_S9_EEENS6_IJNS7_ILi1EEESH_SH_EEESB_SD_Li256ELb0ELb1ELb1ELb0EEENS1_19SingleTileSchedulerILb0ELb1ELb1ELi128EEEEEEEEEvNT_6ParamsE --------------------------
	.section	.text._ZN7cutlass13device_kernelIN5flash19enable_sm80_to_sm89INS1_16FlashAttnFwdSm80INS1_25CollectiveMainloopFwdSm80ILi8ELi1ELb1EN4cute5tupleIJNS5_1CILi128EEENS7_ILi96EEES8_EEELi128ENS_6half_tEfNS_4arch4Sm80ELb0ELb1ELb1ELb0ELb1ELb0ELb1ELb1EEENS1_21CollectiveEpilogueFwdINS6_IJS8_S8_S9_EEENS6_IJNS7_ILi1EEESH_SH_EEESB_SD_Li256ELb0ELb1ELb1ELb0EEENS1_19SingleTileSchedulerILb0ELb1ELb1ELi128EEEEEEEEEvNT_6ParamsE,"ax",@progbits
	.sectioninfo	@"SHI_REGISTERS=255"
	.align	128
.text._ZN7cutlass13device_kernelIN5flash19enable_sm80_to_sm89INS1_16FlashAttnFwdSm80INS1_25CollectiveMainloopFwdSm80ILi8ELi1ELb1EN4cute5tupleIJNS5_1CILi128EEENS7_ILi96EEES8_EEELi128ENS_6half_tEfNS_4arch4Sm80ELb0ELb1ELb1ELb0ELb1ELb0ELb1ELb1EEENS1_21CollectiveEpilogueFwdINS6_IJS8_S8_S9_EEENS6_IJNS7_ILi1EEESH_SH_EEESB_SD_Li256ELb0ELb1ELb1ELb0EEENS1_19SingleTileSchedulerILb0ELb1ELb1ELi128EEEEEEEEEvNT_6ParamsE:
        .type           _ZN7cutlass13device_kernelIN5flash19enable_sm80_to_sm89INS1_16FlashAttnFwdSm80INS1_25CollectiveMainloopFwdSm80ILi8ELi1ELb1EN4cute5tupleIJNS5_1CILi128EEENS7_ILi96EEES8_EEELi128ENS_6half_tEfNS_4arch4Sm80ELb0ELb1ELb1ELb0ELb1ELb0ELb1ELb1EEENS1_21CollectiveEpilogueFwdINS6_IJS8_S8_S9_EEENS6_IJNS7_ILi1EEESH_SH_EEESB_SD_Li256ELb0ELb1ELb1ELb0EEENS1_19SingleTileSchedulerILb0ELb1ELb1ELi128EEEEEEEEEvNT_6ParamsE,@function
        .size           _ZN7cutlass13device_kernelIN5flash19enable_sm80_to_sm89INS1_16FlashAttnFwdSm80INS1_25CollectiveMainloopFwdSm80ILi8ELi1ELb1EN4cute5tupleIJNS5_1CILi128EEENS7_ILi96EEES8_EEELi128ENS_6half_tEfNS_4arch4Sm80ELb0ELb1ELb1ELb0ELb1ELb0ELb1ELb1EEENS1_21CollectiveEpilogueFwdINS6_IJS8_S8_S9_EEENS6_IJNS7_ILi1EEESH_SH_EEESB_SD_Li256ELb0ELb1ELb1ELb0EEENS1_19SingleTileSchedulerILb0ELb1ELb1ELi128EEEEEEEEEvNT_6ParamsE,(.L_x_1785 - _ZN7cutlass13device_kernelIN5flash19enable_sm80_to_sm89INS1_16FlashAttnFwdSm80INS1_25CollectiveMainloopFwdSm80ILi8ELi1ELb1EN4cute5tupleIJNS5_1CILi128EEENS7_ILi96EEES8_EEELi128ENS_6half_tEfNS_4arch4Sm80ELb0ELb1ELb1ELb0ELb1ELb0ELb1ELb1EEENS1_21CollectiveEpilogueFwdINS6_IJS8_S8_S9_EEENS6_IJNS7_ILi1EEESH_SH_EEESB_SD_Li256ELb0ELb1ELb1ELb0EEENS1_19SingleTileSchedulerILb0ELb1ELb1ELi128EEEEEEEEEvNT_6ParamsE)
        .other          _ZN7cutlass13device_kernelIN5flash19enable_sm80_to_sm89INS1_16FlashAttnFwdSm80INS1_25CollectiveMainloopFwdSm80ILi8ELi1ELb1EN4cute5tupleIJNS5_1CILi128EEENS7_ILi96EEES8_EEELi128ENS_6half_tEfNS_4arch4Sm80ELb0ELb1ELb1ELb0ELb1ELb0ELb1ELb1EEENS1_21CollectiveEpilogueFwdINS6_IJS8_S8_S9_EEENS6_IJNS7_ILi1EEESH_SH_EEESB_SD_Li256ELb0ELb1ELb1ELb0EEENS1_19SingleTileSchedulerILb0ELb1ELb1ELi128EEEEEEEEEvNT_6ParamsE,@"STO_CUDA_ENTRY STV_DEFAULT"
_ZN7cutlass13device_kernelIN5flash19enable_sm80_to_sm89INS1_16FlashAttnFwdSm80INS1_25CollectiveMainloopFwdSm80ILi8ELi1ELb1EN4cute5tupleIJNS5_1CILi128EEENS7_ILi96EEES8_EEELi128ENS_6half_tEfNS_4arch4Sm80ELb0ELb1ELb1ELb0ELb1ELb0ELb1ELb1EEENS1_21CollectiveEpilogueFwdINS6_IJS8_S8_S9_EEENS6_IJNS7_ILi1EEESH_SH_EEESB_SD_Li256ELb0ELb1ELb1ELb0EEENS1_19SingleTileSchedulerILb0ELb1ELb1ELi128EEEEEEEEEvNT_6ParamsE:
[----:B------:R-:W-:Y:S02]  /*0000*/  MOV R1, c[0x0][0x28] ;  /* 0x00000a0000017a02 */ /* 0x000fe40000000f00 */
[----:B------:R-:W1:Y:S01]  /*0010*/  S2R R101, SR_TID.X ;  /* 0x0000000000657919 */ /* 0x000e620000002100 */
[----:B------:R-:W2:Y:S08]  /*0020*/  S2UR UR6, SR_CTAID.Y ;  /* 0x00000000000679c3 */ /* 0x000eb00000002600 */
        /* <DEDUP_REMOVED lines=14> */
.L_x_13:
[----:B------:R-:W-:Y:S02]  /*0110*/  ULDC.64 UR4, c[0x0][0x550] ;  /* 0x0001540000047ab9 */ /* 0x000fe40000000a00 */
[----:B------:R-:W-:Y:S02]  /*0120*/  UISETP.NE.AND UP0, UPT, UR4, 0x1, UPT ;  /* 0x000000010400788c */ /* 0x000fe4000bf05270 */
[----:B------:R-:W-:-:S02]  /*0130*/  UIMAD.WIDE.U32 UR12, UR6, UR5, URZ ;  /* 0x00000005060c72a5 */ /* 0x000fc4000f8e003f */
[----:B------:R-:W-:Y:S02]  /*0140*/  ULDC UR4, c[0x0][0x558] ;  /* 0x0001560000047ab9 */ /* 0x000fe40000000800 */
[----:B------:R-:W-:-:S05]  /*0150*/  UMOV UR9, UR6 ;  /* 0x0000000600097c82 */ /* 0x000fca0008000000 */
[----:B------:R-:W-:-:S03]  /*0160*/  @UP0 USHF.R.U32.HI UR9, URZ, UR4, UR13 ;  /* 0x000000043f090299 */ /* 0x000fc6000801160d */
.L_x_14:
[----:B------:R-:W-:Y:S01]  /*0170*/  ISETP.LE.AND P0, PT, RZ, UR10, PT ;  /* 0x0000000aff007c0c */ /* 0x000fe2000bf03270 */
[----:B------:R-:W-:Y:S02]  /*0180*/  UIADD3 UR4, -UR9, URZ, URZ ;  /* 0x0000003f09047290 */ /* 0x000fe4000fffe13f */
[----:B------:R-:W-:Y:S02]  /*0190*/  ULDC UR7, c[0x0][0x550] ;  /* 0x0001540000077ab9 */ /* 0x000fe40000000800 */
[----:B------:R-:W-:-:S08]  /*01a0*/  UIMAD UR7, UR4, UR7, UR6 ;  /* 0x00000007040772a4 */ /* 0x000fd0000f8e0206 */
[----:B------:R-:W-:Y:S05]  /*01b0*/  @!P0 EXIT ;  /* 0x000000000000894d */ /* 0x000fea0003800000 */
[----:B------:R-:W1:Y:S01]  /*01c0*/  S2UR UR21, SR_CTAID.X ;  /* 0x00000000001579c3 */ /* 0x000e620000002500 */
[----:B------:R-:W-:Y:S01]  /*01d0*/  ULDC.64 UR4, c[0x0][0x370] ;  /* 0x0000dc0000047ab9 */ /* 0x000fe20000000a00 */
[----:B------:R-:W-:Y:S01]  /*01e0*/  IMAD.MOV.U32 R220, RZ, RZ, RZ ;  /* 0x000000ffffdc7224 */ /* 0x000fe200078e00ff */
[----:B------:R-:W-:Y:S02]  /*01f0*/  UISETP.NE.U32.AND UP0, UPT, URZ, UR4, UPT ;  /* 0x000000043f00728c */ /* 0x000fe4000bf05070 */
[----:B------:R-:W-:Y:S02]  /*0200*/  ULDC.64 UR12, c[0x0][0x370] ;  /* 0x0000dc00000c7ab9 */ /* 0x000fe40000000a00 */
[----:B------:R-:W-:Y:S02]  /*0210*/  UISETP.NE.AND.EX UP0, UPT, URZ, UR5, UPT, UP0 ;  /* 0x000000053f00728c */ /* 0x000fe4000bf05300 */
[----:B------:R-:W-:Y:S02]  /*0220*/  ULDC UR6, c[0x0][0x2c4] ;  /* 0x0000b10000067ab9 */ /* 0x000fe40000000800 */
[----:B------:R-:W-:-:S02]  /*0230*/  UISETP.NE.AND UP2, UPT, UR6, 0x1, UPT ;  /* 0x000000010600788c */ /* 0x000fc4000bf45270 */
[----:B------:R-:W-:Y:S01]  /*0240*/  PLOP3.LUT P0, PT, PT, PT, UP0, 0x80, 0x0 ;  /* 0x000000000000781c */ /* 0x000fe20003f0f008 */
[----:B------:R-:W-:-:S04]  /*0250*/  ULDC.64 UR14, c[0x0][0x118] ;  /* 0x00004600000e7ab9 */ /* 0x000fc80000000a00 */
[----:B------:R-:W-:Y:S02]  /*0260*/  @UP0 UMOV UR4, 0x4 ;  /* 0x0000000400040882 */ /* 0x000fe40000000000 */
[----:B------:R-:W-:Y:S02]  /*0270*/  @UP0 UIMAD.WIDE UR4, UR10, UR4, UR12 ;  /* 0x000000040a0402a5 */ /* 0x000fe4000f8e020c */
[----:B-1----:R-:W-:-:S04]  /*0280*/  USHF.L.U32 UR21, UR21, 0x7, URZ ;  /* 0x0000000715157899 */ /* 0x002fc8000800063f */
[----:B------:R-:W-:Y:S01]  /*0290*/  MOV R2, UR4 ;  /* 0x0000000400027c02 */ /* 0x000fe20008000f00 */
[----:B------:R-:W-:Y:S01]  /*02a0*/  IMAD.U32 R3, RZ, RZ, UR5 ;  /* 0x00000005ff037e24 */ /* 0x000fe2000f8e00ff */
[----:B------:R-:W-:Y:S02]  /*02b0*/  @UP2 UIADD3 UR12, UR21, 0x7f, URZ ;  /* 0x0000007f150c2890 */ /* 0x000fe4000fffe03f */
[----:B------:R-:W-:Y:S02]  /*02c0*/  ULDC.64 UR4, c[0x0][0x2c8] ;  /* 0x0000b20000047ab9 */ /* 0x000fe40000000a00 */
[----:B------:R-:W-:Y:S01]  /*02d0*/  UIMAD.WIDE.U32 UR12, UR12, UR4, URZ ;  /* 0x000000040c0c72a5 */ /* 0x000fe2000f8e003f */
[----:B------:R1:W5:Y:S01]  /*02e0*/  @P0 LDG.E R220, [R2.64] ;  /* 0x0000000e02dc0981 */ /* 0x000362000c1e1900 */
[----:B------:R-:W-:Y:S02]  /*02f0*/  ULDC UR8, c[0x0][0x2ac] ;  /* 0x0000ab0000087ab9 */ /* 0x000fe40000000800 */
[----:B------:R-:W-:-:S02]  /*0300*/  ULDC UR4, c[0x0][0x1d0] ;  /* 0x0000740000047ab9 */ /* 0x000fc40000000800 */
[----:B------:R-:W-:Y:S02]  /*0310*/  UIADD3 UR11, UR21, 0x7f, URZ ;  /* 0x0000007f150b7890 */ /* 0x000fe4000fffe03f */
[----:B------:R-:W-:Y:S02]  /*0320*/  @UP2 USHF.R.U32.HI UR11, URZ, UR5, UR13 ;  /* 0x000000053f0b2299 */ /* 0x000fe4000801160d */
[----:B------:R-:W-:Y:S02]  /*0330*/  UIMAD UR8, UR8, UR4, URZ ;  /* 0x00000004080872a4 */ /* 0x000fe4000f8e023f */
[----:B------:R-:W-:Y:S02]  /*0340*/  UMOV UR12, 0x1 ;  /* 0x00000001000c7882 */ /* 0x000fe40000000000 */
[----:B------:R-:W-:Y:S02]  /*0350*/  ULDC.64 UR4, c[0x0][0x328] ;  /* 0x0000ca0000047ab9 */ /* 0x000fe40000000a00 */
[----:B------:R-:W-:-:S02]  /*0360*/  UISETP.LE.AND UP1, UPT, UR12, UR5, UPT ;  /* 0x000000050c00728c */ /* 0x000fc4000bf23270 */
[----:B------:R-:W-:Y:S02]  /*0370*/  ULDC UR13, c[0x0][0x168] ;  /* 0x00005a00000d7ab9 */ /* 0x000fe40000000800 */
[----:B------:R-:W-:Y:S02]  /*0380*/  UIADD3 UR13, UR8, -UR13, UR12 ;  /* 0x8000000d080d7290 */ /* 0x000fe4000fffe00c */
[----:B------:R-:W-:Y:S02]  /*0390*/  PLOP3.LUT P0, PT, PT, PT, UP1, 0x40, 0x0 ;  /* 0x000000000000781c */ /* 0x000fe40003f0e818 */
[----:B------:R-:W-:-:S04]  /*03a0*/  UIADD3 UR5, UR13, UR11, URZ ;  /* 0x0000000b0d057290 */ /* 0x000fc8000fffe03f */
[----:B------:R-:W-:-:S07]  /*03b0*/  UIADD3 UR11, UR5, UR4, URZ ;  /* 0x00000004050b7290 */ /* 0x000fce000fffe03f */
[----:B------:R-:W-:Y:S05]  /*03c0*/  @P0 BRA `(.L_x_15) ;  /* 0x0000014000000947 */ /* 0x000fea0003800000 */
[----:B-1----:R-:W-:Y:S01]  /*03d0*/  ISETP.LT.AND P0, PT, RZ, UR5, PT ;  /* 0x00000005ff007c0c */ /* 0x002fe2000bf01270 */
[----:B------:R-:W-:-:S12]  /*03e0*/  UIADD3 UR13, UR5, -0x1, URZ ;  /* 0xffffffff050d7890 */ /* 0x000fd8000fffe03f */
[----:B------:R-:W-:Y:S05]  /*03f0*/  @P0 BRA `(.L_x_16) ;  /* 0x0000008000000947 */ /* 0x000fea0003800000 */
[----:B------:R-:W-:Y:S02]  /*0400*/  ULDC UR4, c[0x0][0x32c] ;  /* 0x0000cb0000047ab9 */ /* 0x000fe40000000800 */
[----:B------:R-:W-:Y:S02]  /*0410*/  UISETP.NE.AND UP0, UPT, UR12, UR4, UPT ;  /* 0x000000040c00728c */ /* 0x000fe4000bf05270 */
[----:B------:R-:W-:-:S03]  /*0420*/  UIADD3 UR13, -UR5, URZ, URZ ;  /* 0x0000003f050d7290 */ /* 0x000fc6000fffe13f */
[----:B------:R-:W-:Y:S02]  /*0430*/  ULDC.64 UR4, c[0x0][0x330] ;  /* 0x0000cc0000047ab9 */ /* 0x000fe40000000a00 */
[----:B------:R-:W-:-:S04]  /*0440*/  UIMAD.WIDE.U32 UR16, UR13, UR4, URZ ;  /* 0x000000040d1072a5 */ /* 0x000fc8000f8e003f */
[----:B------:R-:W-:-:S04]  /*0450*/  @UP0 USHF.R.U32.HI UR13, URZ, UR5, UR17 ;  /* 0x000000053f0d0299 */ /* 0x000fc80008011611 */
[----:B------:R-:W-:Y:S01]  /*0460*/  ULOP3.LUT UR13, URZ, UR13, URZ, 0x33, !UPT ;  /* 0x0000000d3f0d7292 */ /* 0x000fe2000f8e333f */
[----:B------:R-:W-:Y:S05]  /*0470*/  BRA `(.L_x_17) ;  /* 0x0000005000007947 */ /* 0x000fea0003800000 */
.L_x_16:
[----:B------:R-:W-:Y:S02]  /*0480*/  ULDC UR4, c[0x0][0x32c] ;  /* 0x0000cb0000047ab9 */ /* 0x000fe40000000800 */
[----:B------:R-:W-:-:S03]  /*0490*/  UISETP.NE.AND UP0, UPT, UR12, UR4, UPT ;  /* 0x000000040c00728c */ /* 0x000fc6000bf05270 */
[----:B------:R-:W-:Y:S02]  /*04a0*/  ULDC.64 UR4, c[0x0][0x330] ;  /* 0x0000cc0000047ab9 */ /* 0x000fe40000000a00 */
[----:B------:R-:W-:-:S06]  /*04b0*/  UIMAD.WIDE.U32 UR16, UR13, UR4, URZ ;  /* 0x000000040d1072a5 */ /* 0x000fcc000f8e003f */
[----:B------:R-:W-:Y:S02]  /*04c0*/  @UP0 USHF.R.U32.HI UR13, URZ, UR5, UR17 ;  /* 0x000000053f0d0299 */ /* 0x000fe40008011611 */
.L_x_17:
[----:B------:R-:W-:Y:S02]  /*04d0*/  ULDC UR4, c[0x0][0x32c] ;  /* 0x0000cb0000047ab9 */ /* 0x000fe40000000800 */
[----:B------:R-:W-:-:S04]  /*04e0*/  UIMAD UR4, UR13, UR4, UR4 ;  /* 0x000000040d0472a4 */ /* 0x000fc8000f8e0204 */
[----:B------:R-:W-:-:S04]  /*04f0*/  UISETP.LT.AND UP0, UPT, UR11, UR4, UPT ;  /* 0x000000040b00728c */ /* 0x000fc8000bf01270 */
[----:B------:R-:W-:Y:S02]  /*0500*/  USEL UR11, UR11, UR4, UP0 ;  /* 0x000000040b0b7287 */ /* 0x000fe40008000000 */
.L_x_15:
[----:B-1----:R-:W-:Y:S01]  /*0510*/  UIADD3 UR12, UR8, 0x5f, URZ ;  /* 0x0000005f080c7890 */ /* 0x002fe2000fffe03f */
[----:B------:R-:W-:Y:S01]  /*0520*/  PLOP3.LUT P0, PT, PT, PT, UP1, 0x40, 0x0 ;  /* 0x000000000000781c */ /* 0x000fe20003f0e818 */
[----:B------:R-:W-:Y:S02]  /*0530*/  UIADD3 UR18, UR11, 0x5f, URZ ;  /* 0x0000005f0b127890 */ /* 0x000fe4000fffe03f */
[----:B------:R-:W-:Y:S02]  /*0540*/  ULDC.64 UR4, c[0x0][0x2c8] ;  /* 0x0000b20000047ab9 */ /* 0x000fe40000000a00 */
[----:B------:R-:W-:Y:S02]  /*0550*/  UIMAD.WIDE.U32 UR16, UR21, UR4, URZ ;  /* 0x00000004151072a5 */ /* 0x000fe4000f8e003f */
[----:B------:R-:W-:Y:S02]  /*0560*/  UIMAD.WIDE UR12, UR12, 0x2aaaaaab, URZ ;  /* 0x2aaaaaab0c0c78a5 */ /* 0x000fe4000f8e023f */
[----:B------:R-:W-:-:S02]  /*0570*/  UIMAD.WIDE UR18, UR18, 0x2aaaaaab, URZ ;  /* 0x2aaaaaab121278a5 */ /* 0x000fc4000f8e023f */
[----:B------:R-:W-:Y:S02]  /*0580*/  UMOV UR4, UR21 ;  /* 0x0000001500047c82 */ /* 0x000fe40008000000 */
[----:B------:R-:W-:Y:S02]  /*0590*/  @UP2 USHF.R.U32.HI UR4, URZ, UR5, UR17 ;  /* 0x000000053f042299 */ /* 0x000fe40008011611 */
[----:B------:R-:W-:Y:S02]  /*05a0*/  ULDC UR20, c[0x0][0x168] ;  /* 0x00005a0000147ab9 */ /* 0x000fe40000000800 */
[----:B------:R-:W-:Y:S02]  /*05b0*/  UMOV UR17, UR13 ;  /* 0x0000000d00117c82 */ /* 0x000fe40008000000 */
[----:B------:R-:W-:Y:S02]  /*05c0*/  UMOV UR13, UR19 ;  /* 0x00000013000d7c82 */ /* 0x000fe40008000000 */
[----:B------:R-:W-:-:S02]  /*05d0*/  UIADD3 UR20, UR8, -UR20, URZ ;  /* 0x8000001408147290 */ /* 0x000fc4000fffe03f */
[----:B------:R-:W-:Y:S02]  /*05e0*/  USHF.R.U32.HI UR12, URZ, 0x1f, UR17 ;  /* 0x0000001f3f0c7899 */ /* 0x000fe40008011611 */
[----:B------:R-:W-:Y:S02]  /*05f0*/  USHF.R.U32.HI UR11, URZ, 0x1f, UR13 ;  /* 0x0000001f3f0b7899 */ /* 0x000fe4000801160d */
[----:B------:R-:W-:Y:S02]  /*0600*/  UIADD3 UR4, UR20, UR4, URZ ;  /* 0x0000000414047290 */ /* 0x000fe4000fffe03f */
[----:B------:R-:W-:Y:S02]  /*0610*/  ULDC UR5, c[0x0][0x324] ;  /* 0x0000c90000057ab9 */ /* 0x000fe40000000800 */
[----:B------:R-:W-:Y:S02]  /*0620*/  ULEA.HI.SX32 UR12, UR17, UR12, 0x1c ;  /* 0x0000000c110c7291 */ /* 0x000fe4000f8fe23f */
[----:B------:R-:W-:-:S02]  /*0630*/  ULEA.HI.SX32 UR11, UR13, UR11, 0x1c ;  /* 0x0000000b0d0b7291 */ /* 0x000fc4000f8fe23f */
[----:B------:R-:W-:Y:S02]  /*0640*/  UIADD3 UR5, UR4, -UR5, URZ ;  /* 0x8000000504057290 */ /* 0x000fe4000fffe03f */
[----:B------:R-:W-:-:S04]  /*0650*/  UISETP.LT.AND UP0, UPT, UR12, UR11, UPT ;  /* 0x0000000b0c00728c */ /* 0x000fc8000bf01270 */
[----:B------:R-:W-:Y:S01]  /*0660*/  USEL UR11, UR12, UR11, UP0 ;  /* 0x0000000b0c0b7287 */ /* 0x000fe20008000000 */
[----:B------:R-:W-:Y:S01]  /*0670*/  MOV R2, UR5 ;  /* 0x0000000500027c02 */ /* 0x000fe20008000f00 */
[----:B------:R-:W-:Y:S05]  /*0680*/  @P0 BRA `(.L_x_18) ;  /* 0x0000010000000947 */ /* 0x000fea0003800000 */
[----:B------:R-:W-:-:S04]  /*0690*/  MOV R3, UR4 ;  /* 0x0000000400037c02 */ /* 0x000fc80008000f00 */
[----:B------:R-:W-:-:S13]  /*06a0*/  ISETP.GT.AND P0, PT, R3, -0x1, PT ;  /* 0xffffffff0300780c */ /* 0x000fda0003f04270 */
[----:B------:R-:W-:Y:S05]  /*06b0*/  @P0 BRA `(.L_x_19) ;  /* 0x0000007000000947 */ /* 0x000fea0003800000 */
[----:B------:R-:W-:Y:S01]  /*06c0*/  IMAD.MOV.U32 R0, RZ, RZ, c[0x0][0x32c] ;  /* 0x0000cb00ff007624 */ /* 0x000fe200078e00ff */
[----:B------:R-:W-:-:S04]  /*06d0*/  LOP3.LUT R3, RZ, R3, RZ, 0x33, !PT ;  /* 0x00000003ff037212 */ /* 0x000fc800078e33ff */
[----:B------:R-:W-:-:S13]  /*06e0*/  ISETP.NE.AND P0, PT, R0, 0x1, PT ;  /* 0x000000010000780c */ /* 0x000fda0003f05270 */
[----:B------:R-:W-:-:S05]  /*06f0*/  @P0 IMAD.HI.U32 R0, R3, c[0x0][0x330], RZ ;  /* 0x0000cc0003000a27 */ /* 0x000fca00078e00ff */
[----:B------:R-:W-:-:S04]  /*0700*/  @P0 SHF.R.U32.HI R3, RZ, c[0x0][0x334], R0 ;  /* 0x0000cd00ff030a19 */ /* 0x000fc80000011600 */
[----:B------:R-:W-:Y:S01]  /*0710*/  LOP3.LUT R3, RZ, R3, RZ, 0x33, !PT ;  /* 0x00000003ff037212 */ /* 0x000fe200078e33ff */
[----:B------:R-:W-:Y:S05]  /*0720*/  BRA `(.L_x_20) ;  /* 0x0000004000007947 */ /* 0x000fea0003800000 */
.L_x_19:
[----:B------:R-:W-:-:S04]  /*0730*/  MOV R0, c[0x0][0x32c] ;  /* 0x0000cb0000007a02 */ /* 0x000fc80000000f00 */
[----:B------:R-:W-:-:S13]  /*0740*/  ISETP.NE.AND P0, PT, R0, 0x1, PT ;  /* 0x000000010000780c */ /* 0x000fda0003f05270 */
[----:B------:R-:W-:-:S05]  /*0750*/  @P0 IMAD.HI.U32 R0, R3, c[0x0][0x330], RZ ;  /* 0x0000cc0003000a27 */ /* 0x000fca00078e00ff */
[----:B------:R-:W-:-:S05]  /*0760*/  @P0 SHF.R.U32.HI R3, RZ, c[0x0][0x334], R0 ;  /* 0x0000cd00ff030a19 */ /* 0x000fca0000011600 */
.L_x_20:
[----:B------:R-:W-:-:S05]  /*0770*/  IMAD R3, R3, c[0x0][0x32c], RZ ;  /* 0x0000cb0003037a24 */ /* 0x000fca00078e02ff */
[----:B------:R-:W-:-:S05]  /*0780*/  IMNMX R2, R2, R3, !PT ;  /* 0x0000000302027217 */ /* 0x000fca0007800200 */
.L_x_18:
[----:B------:R-:W-:Y:S01]  /*0790*/  IMAD.HI R3, R2, 0x2aaaaaab, RZ ;  /* 0x2aaaaaab02037827 */ /* 0x000fe200078e02ff */
[----:B------:R-:W-:Y:S02]  /*07a0*/  USHF.R.U32.HI UR5, URZ, 0x10, UR7 ;  /* 0x000000103f057899 */ /* 0x000fe40008011607 */
[----:B------:R-:W-:Y:S01]  /*07b0*/  ULDC UR4, c[0x0][0x338] ;  /* 0x0000ce0000047ab9 */ /* 0x000fe20000000800 */
[----:B------:R-:W-:Y:S01]  /*07c0*/  IMAD.MOV.U32 R36, RZ, RZ, RZ ;  /* 0x000000ffff247224 */ /* 0x000fe200078e00ff */
[----:B------:R-:W-:Y:S01]  /*07d0*/  SHF.R.U32.HI R0, RZ, 0x1f, R3 ;  /* 0x0000001fff007819 */ /* 0x000fe20000011603 */
[----:B------:R-:W-:-:S03]  /*07e0*/  UISETP.NE.AND UP0, UPT, UR5, URZ, UPT ;  /* 0x0000003f0500728c */ /* 0x000fc6000bf05270 */
[----:B------:R-:W-:Y:S01]  /*07f0*/  LEA.HI.SX32 R0, R3, R0, 0x1c ;  /* 0x0000000003007211 */ /* 0x000fe200078fe2ff */
[----:B------:R-:W-:-:S03]  /*0800*/  USEL UR4, UR5, UR4, UP0 ;  /* 0x0000000405047287 */ /* 0x000fc60008000000 */
[----:B------:R-:W-:-:S04]  /*0810*/  IMNMX R215, RZ, R0, !PT ;  /* 0x00000000ffd77217 */ /* 0x000fc80007800200 */
[----:B------:R-:W-:-:S13]  /*0820*/  ISETP.LT.AND P0, PT, R215, UR11, PT ;  /* 0x0000000bd7007c0c */ /* 0x000fda000bf01270 */
[----:B------:R-:W-:Y:S05]  /*0830*/  @!P0 BRA `(.L_x_21) ;  /* 0x000001c000008947 */ /* 0x000fea0003800000 */
[----:B------:R-:W-:Y:S01]  /*0840*/  IMAD.U32 R0, RZ, RZ, UR4 ;  /* 0x00000004ff007e24 */ /* 0x000fe2000f8e00ff */
[----:B------:R-:W-:-:S04]  /*0850*/  UIADD3 UR5, UR4, -0x1, UR11 ;  /* 0xffffffff04057890 */ /* 0x000fc8000fffe00b */
[-C--:B------:R-:W-:Y:S02]  /*0860*/  IABS R4, R0.reuse ;  /* 0x0000000000047213 */ /* 0x080fe40000000000 */
[----:B------:R-:W-:Y:S02]  /*0870*/  IADD3 R5, -R215, UR5, RZ ;  /* 0x00000005d7057c10 */ /* 0x000fe4000fffe1ff */
[----:B------:R-:W1:Y:S01]  /*0880*/  I2F.RP R8, R4 ;  /* 0x0000000400087306 */ /* 0x000e620000209400 */
[----:B------:R-:W-:Y:S02]  /*0890*/  IABS R0, R0 ;  /* 0x0000000000007213 */ /* 0x000fe40000000000 */
[----:B------:R-:W-:Y:S02]  /*08a0*/  IABS R2, R5 ;  /* 0x0000000500027213 */ /* 0x000fe40000000000 */
[----:B------:R-:W-:Y:S01]  /*08b0*/  LOP3.LUT R5, R5, UR4, RZ, 0x3c, !PT ;  /* 0x0000000405057c12 */ /* 0x000fe2000f8e3cff */
[----:B------:R-:W-:-:S03]  /*08c0*/  IMAD.MOV R0, RZ, RZ, -R0 ;  /* 0x000000ffff007224 */ /* 0x000fc600078e0a00 */
[----:B------:R-:W-:Y:S01]  /*08d0*/  ISETP.GE.AND P0, PT, R5, RZ, PT ;  /* 0x000000ff0500720c */ /* 0x000fe20003f06270 */
[----:B-1----:R-:W1:Y:S02]  /*08e0*/  MUFU.RCP R6, R8 ;  /* 0x0000000800067308 */ /* 0x002e640000001000 */
[----:B-1----:R-:W-:-:S06]  /*08f0*/  IADD3 R6, R6, 0xffffffe, RZ ;  /* 0x0ffffffe06067810 */ /* 0x002fcc0007ffe0ff */
[----:B------:R-:W1:Y:S02]  /*0900*/  F2I.FTZ.U32.TRUNC.NTZ R7, R6 ;  /* 0x0000000600077305 */ /* 0x000e64000021f000 */
[----:B-1----:R-:W-:Y:S02]  /*0910*/  IMAD.MOV R3, RZ, RZ, -R7 ;  /* 0x000000ffff037224 */ /* 0x002fe400078e0a07 */
[----:B------:R-:W-:Y:S02]  /*0920*/  IMAD.MOV.U32 R6, RZ, RZ, RZ ;  /* 0x000000ffff067224 */ /* 0x000fe400078e00ff */
[----:B------:R-:W-:-:S04]  /*0930*/  IMAD R3, R3, R4, RZ ;  /* 0x0000000403037224 */ /* 0x000fc800078e02ff */
[----:B------:R-:W-:-:S06]  /*0940*/  IMAD.HI.U32 R3, R7, R3, R6 ;  /* 0x0000000307037227 */ /* 0x000fcc00078e0006 */
[----:B------:R-:W-:-:S04]  /*0950*/  IMAD.HI.U32 R3, R3, R2, RZ ;  /* 0x0000000203037227 */ /* 0x000fc800078e00ff */
[----:B------:R-:W-:-:S05]  /*0960*/  IMAD R7, R3, R0, R2 ;  /* 0x0000000003077224 */ /* 0x000fca00078e0202 */
[----:B------:R-:W-:-:S13]  /*0970*/  ISETP.GT.U32.AND P1, PT, R4, R7, PT ;  /* 0x000000070400720c */ /* 0x000fda0003f24070 */
[----:B------:R-:W-:Y:S01]  /*0980*/  @!P1 IMAD.IADD R7, R7, 0x1, -R4 ;  /* 0x0000000107079824 */ /* 0x000fe200078e0a04 */
[----:B------:R-:W-:Y:S02]  /*0990*/  @!P1 IADD3 R3, R3, 0x1, RZ ;  /* 0x0000000103039810 */ /* 0x000fe40007ffe0ff */
[----:B------:R-:W-:Y:S02]  /*09a0*/  ISETP.NE.AND P1, PT, RZ, UR4, PT ;  /* 0x00000004ff007c0c */ /* 0x000fe4000bf25270 */
[----:B------:R-:W-:-:S13]  /*09b0*/  ISETP.GE.U32.AND P2, PT, R7, R4, PT ;  /* 0x000000040700720c */ /* 0x000fda0003f46070 */
[----:B------:R-:W-:-:S05]  /*09c0*/  @P2 IADD3 R3, R3, 0x1, RZ ;  /* 0x0000000103032810 */ /* 0x000fca0007ffe0ff */
[----:B------:R-:W-:Y:S01]  /*09d0*/  @!P0 IMAD.MOV R3, RZ, RZ, -R3 ;  /* 0x000000ffff038224 */ /* 0x000fe200078e0a03 */
[----:B------:R-:W-:-:S05]  /*09e0*/  @!P1 LOP3.LUT R3, RZ, UR4, RZ, 0x33, !PT ;  /* 0x00000004ff039c12 */ /* 0x000fca000f8e33ff */
[----:B------:R-:W-:Y:S02]  /*09f0*/  IMAD.MOV.U32 R36, RZ, RZ, R3 ;  /* 0x000000ffff247224 */ /* 0x000fe400078e0003 */
.L_x_21:
[----:B------:R-:W-:Y:S01]  /*0a00*/  ULOP3.LUT UR7, UR7, 0xffff, URZ, 0xc0, !UPT ;  /* 0x0000ffff07077892 */ /* 0x000fe2000f8ec03f */
[----:B------:R-:W-:Y:S01]  /*0a10*/  PLOP3.LUT P2, PT, PT, PT, PT, 0x80, 0x0 ;  /* 0x000000000000781c */ /* 0x000fe20003f4f070 */
[----:B------:R-:W-:Y:S01]  /*0a20*/  IMAD.MOV.U32 R7, RZ, RZ, RZ ;  /* 0x000000ffff077224 */ /* 0x000fe200078e00ff */
[----:B------:R-:W-:Y:S01]  /*0a30*/  MOV R5, RZ ;  /* 0x000000ff00057202 */ /* 0x000fe20000000f00 */
[----:B------:R-:W-:Y:S01]  /*0a40*/  CS2R R66, SRZ ;  /* 0x0000000000427805 */ /* 0x000fe2000001ff00 */
[----:B------:R-:W-:Y:S01]  /*0a50*/  CS2R R64, SRZ ;  /* 0x0000000000407805 */ /* 0x000fe2000001ff00 */
[----:B------:R-:W-:Y:S01]  /*0a60*/  IMAD R215, R36, UR7, R215 ;  /* 0x0000000724d77c24 */ /* 0x000fe2000f8e02d7 */
[----:B------:R-:W-:Y:S01]  /*0a70*/  CS2R R62, SRZ ;  /* 0x00000000003e7805 */ /* 0x000fe2000001ff00 */
[----:B------:R-:W-:Y:S01]  /*0a80*/  CS2R R60, SRZ ;  /* 0x00000000003c7805 */ /* 0x000fe2000001ff00 */
[----:B------:R-:W-:Y:S01]  /*0a90*/  CS2R R58, SRZ ;  /* 0x00000000003a7805 */ /* 0x000fe2000001ff00 */
[----:B------:R-:W-:Y:S01]  /*0aa0*/  IMAD.IADD R36, R215, 0x1, R36 ;  /* 0x00000001d7247824 */ /* 0x000fe200078e0224 */
[----:B------:R-:W-:Y:S01]  /*0ab0*/  CS2R R56, SRZ ;  /* 0x0000000000387805 */ /* 0x000fe2000001ff00 */
[----:B------:R-:W-:Y:S01]  /*0ac0*/  CS2R R54, SRZ ;  /* 0x0000000000367805 */ /* 0x000fe2000001ff00 */
[----:B------:R-:W-:Y:S01]  /*0ad0*/  CS2R R52, SRZ ;  /* 0x0000000000347805 */ /* 0x000fe2000001ff00 */
[----:B------:R-:W-:Y:S01]  /*0ae0*/  CS2R R70, SRZ ;  /* 0x0000000000467805 */ /* 0x000fe2000001ff00 */
[----:B------:R-:W-:Y:S01]  /*0af0*/  IMNMX R36, R36, UR11, PT ;  /* 0x0000000b24247c17 */ /* 0x000fe2000b800200 */
[----:B------:R-:W-:Y:S01]  /*0b00*/  CS2R R68, SRZ ;  /* 0x0000000000447805 */ /* 0x000fe2000001ff00 */
[----:B------:R-:W-:Y:S01]  /*0b10*/  CS2R R74, SRZ ;  /* 0x00000000004a7805 */ /* 0x000fe2000001ff00 */
[----:B------:R-:W-:Y:S01]  /*0b20*/  CS2R R72, SRZ ;  /* 0x0000000000487805 */ /* 0x000fe2000001ff00 */
[----:B------:R-:W-:Y:S01]  /*0b30*/  ISETP.GT.AND P0, PT, R36, R215, PT ;  /* 0x000000d72400720c */ /* 0x000fe20003f04270 */
        /* <DEDUP_REMOVED lines=29> */
[----:B------:R-:W-:-:S05]  /*0d10*/  IMAD.U32 R5, RZ, RZ, UR5 ;  /* 0x00000005ff057e24 */ /* 0x000fca000f8e00ff */
[----:B------:R-:W2:Y:S01]  /*0d20*/  @P0 LDG.E R0, [R4.64] ;  /* 0x0000000e04000981 */ /* 0x000ea2000c1e1900 */
[----:B------:R-:W-:Y:S01]  /*0d30*/  SHF.R.S32.HI R104, RZ, 0x1f, R101 ;  /* 0x0000001fff687819 */ /* 0x000fe20000011465 */
[----:B------:R-:W-:Y:S01]  /*0d40*/  ULDC UR4, c[0x0][0x2b8] ;  /* 0x0000ae0000047ab9 */ /* 0x000fe20000000800 */
[----:B------:R-:W-:Y:S01]  /*0d50*/  IMAD.MOV.U32 R37, RZ, RZ, 0x60 ;  /* 0x00000060ff257424 */ /* 0x000fe200078e00ff */
[----:B------:R-:W-:Y:S01]  /*0d60*/  UISETP.NE.AND UP3, UPT, UR4, 0x1, UPT ;  /* 0x000000010400788c */ /* 0x000fe2000bf65270 */
[----:B------:R-:W-:Y:S01]  /*0d70*/  LEA.HI R3, R104, R101, RZ, 0x3 ;  /* 0x0000006568037211 */ /* 0x000fe200078f18ff */
[----:B------:R-:W-:Y:S01]  /*0d80*/  IMAD.MOV.U32 R216, RZ, RZ, RZ ;  /* 0x000000ffffd87224 */ /* 0x000fe200078e00ff */
[----:B------:R-:W-:Y:S01]  /*0d90*/  ULDC.64 UR4, c[0x0][0x2b0] ;  /* 0x0000ac0000047ab9 */ /* 0x000fe20000000a00 */
[----:B------:R-:W-:Y:S01]  /*0da0*/  IMAD R100, R36, R37, -0x60 ;  /* 0xffffffa024647424 */ /* 0x000fe200078e0225 */
[----:B------:R-:W-:Y:S02]  /*0db0*/  LOP3.LUT R42, R3, 0xfffffff8, RZ, 0xc0, !PT ;  /* 0xfffffff8032a7812 */ /* 0x000fe400078ec0ff */
[----:B------:R-:W-:-:S02]  /*0dc0*/  SHF.R.S32.HI R3, RZ, 0x3, R3 ;  /* 0x00000003ff037819 */ /* 0x000fc40000011403 */
[----:B------:R-:W-:Y:S01]  /*0dd0*/  PLOP3.LUT P1, PT, PT, PT, UP3, 0x80, 0x0 ;  /* 0x000000000000781c */ /* 0x000fe20003f2f038 */
[----:B------:R-:W-:-:S04]  /*0de0*/  IMAD.IADD R42, R101, 0x1, -R42 ;  /* 0x00000001652a7824 */ /* 0x000fc800078e0a2a */
[----:B------:R-:W-:-:S04]  /*0df0*/  IMAD R219, R42, 0x20, R3 ;  /* 0x000000202adb7824 */ /* 0x000fc800078e0203 */
[----:B------:R-:W-:-:S05]  /*0e00*/  IMAD.IADD R217, R219, 0x1, R100 ;  /* 0x00000001dbd97824 */ /* 0x000fca00078e0264 */
[C---:B------:R-:W-:Y:S01]  /*0e10*/  ISETP.GE.AND P2, PT, R217.reuse, UR8, PT ;  /* 0x00000008d9007c0c */ /* 0x040fe2000bf46270 */
[----:B-----5:R-:W-:-:S03]  /*0e20*/  IMAD.IADD R217, R217, 0x1, R220 ;  /* 0x00000001d9d97824 */ /* 0x020fc600078e02dc */
[----:B------:R-:W-:Y:S01]  /*0e30*/  ISETP.GT.OR P2, PT, R219, 0x5f, P2 ;  /* 0x0000005fdb00780c */ /* 0x000fe20001744670 */
[----:B------:R-:W-:Y:S01]  /*0e40*/  @P1 IMAD.HI.U32 R2, R217, c[0x0][0x2bc], RZ ;  /* 0x0000af00d9021a27 */ /* 0x000fe200078e00ff */
[----:B------:R-:W-:Y:S01]  /*0e50*/  BAR.SYNC.DEFER_BLOCKING 0x0 ;  /* 0x0000000000007b1d */ /* 0x000fe20000010000 */
[----:B------:R-:W-:-:S05]  /*0e60*/  USHF.R.S32.HI UR16, URZ, 0x1f, UR9 ;  /* 0x0000001f3f107899 */ /* 0x000fca0008011409 */
[----:B--2---:R1:W2:Y:S01]  /*0e70*/  @P0 R2UR UR11, R0 ;  /* 0x00000000000b03c2 */ /* 0x0042a200000e0000 */
[----:B------:R-:W-:Y:S01]  /*0e80*/  PLOP3.LUT P0, PT, PT, PT, UP3, 0x80, 0x0 ;  /* 0x000000000000781c */ /* 0x000fe20003f0f038 */
[----:B--2---:R-:W-:Y:S02]  /*0e90*/  @!UP0 UMOV UR11, UR10 ;  /* 0x0000000a000b8c82 */ /* 0x004fe40008000000 */
[----:B------:R-:W-:Y:S02]  /*0ea0*/  USHF.R.S32.HI UR7, URZ, 0x1f, UR11 ;  /* 0x0000001f3f077899 */ /* 0x000fe4000801140b */
[----:B------:R-:W-:Y:S02]  /*0eb0*/  UIMAD.WIDE.U32 UR12, UR11, UR4, URZ ;  /* 0x000000040b0c72a5 */ /* 0x000fe4000f8e003f */
[----:B------:R-:W-:-:S04]  /*0ec0*/  UIMAD UR7, UR7, UR4, URZ ;  /* 0x00000004070772a4 */ /* 0x000fc8000f8e023f */
[----:B------:R-:W-:-:S03]  /*0ed0*/  UIMAD UR7, UR11, UR5, UR7 ;  /* 0x000000050b0772a4 */ /* 0x000fc6000f8e0207 */
[----:B------:R-:W-:Y:S02]  /*0ee0*/  ULDC.64 UR4, c[0x0][0x1b8] ;  /* 0x00006e0000047ab9 */ /* 0x000fe40000000a00 */
[----:B------:R-:W-:Y:S01]  /*0ef0*/  UIADD3 UR7, UR13, UR7, URZ ;  /* 0x000000070d077290 */ /* 0x000fe2000fffe03f */
[----:B-1----:R-:W-:Y:S01]  /*0f00*/  IMAD.MOV.U32 R0, RZ, RZ, R217 ;  /* 0x000000ffff007224 */ /* 0x002fe200078e00d9 */
[----:B------:R-:W-:-:S04]  /*0f10*/  @P0 SHF.R.U32.HI R0, RZ, c[0x0][0x2c0], R2 ;  /* 0x0000b000ff000a19 */ /* 0x000fc80000011602 */
[----:B------:R-:W-:-:S04]  /*0f20*/  @!P2 IADD3 R5, P1, R0, UR12, RZ ;  /* 0x0000000c0005ac10 */ /* 0x000fc8000ff3e0ff */
[----:B------:R-:W-:Y:S02]  /*0f30*/  @!P2 LEA R4, P0, R5, c[0x0][0x2a0], 0x2 ;  /* 0x0000a8000504aa11 */ /* 0x000fe400078010ff */
[----:B------:R-:W-:-:S04]  /*0f40*/  @!P2 LEA.HI.X.SX32 R2, R0, UR7, 0x1, P1 ;  /* 0x000000070002ac11 */ /* 0x000fc800088f0eff */
[----:B------:R-:W-:-:S05]  /*0f50*/  @!P2 LEA.HI.X R5, R5, c[0x0][0x2a4], R2, 0x2, P0 ;  /* 0x0000a9000505aa11 */ /* 0x000fca00000f1402 */
[----:B------:R1:W2:Y:S01]  /*0f60*/  @!P2 LDG.E R216, [R4.64] ;  /* 0x0000000e04d8a981 */ /* 0x0002a2000c1e1900 */
[----:B------:R-:W-:Y:S01]  /*0f70*/  PLOP3.LUT P1, PT, PT, PT, UP2, 0x80, 0x0 ;  /* 0x000000000000781c */ /* 0x000fe20003f2f028 */
[----:B------:R-:W-:Y:S01]  /*0f80*/  UIMAD UR11, UR16, UR4, URZ ;  /* 0x00000004100b72a4 */ /* 0x000fe2000f8e023f */
[----:B------:R-:W-:Y:S01]  /*0f90*/  PLOP3.LUT P0, PT, PT, PT, UP2, 0x80, 0x0 ;  /* 0x000000000000781c */ /* 0x000fe20003f0f028 */
[----:B------:R-:W-:Y:S01]  /*0fa0*/  USHF.R.S32.HI UR17, URZ, 0x1f, UR10 ;  /* 0x0000001f3f117899 */ /* 0x000fe2000801140a */
[----:B------:R-:W-:Y:S01]  /*0fb0*/  IADD3 R6, R3, UR21, RZ ;  /* 0x0000001503067c10 */ /* 0x000fe2000fffe0ff */
[----:B------:R-:W-:Y:S01]  /*0fc0*/  UIMAD.WIDE.U32 UR18, UR9, UR4, URZ ;  /* 0x00000004091272a5 */ /* 0x000fe2000f8e003f */
[----:B------:R-:W-:Y:S01]  /*0fd0*/  IMAD.SHL.U32 R231, R42, 0x8, RZ ;  /* 0x000000082ae77824 */ /* 0x000fe200078e00ff */
[----:B------:R-:W-:Y:S01]  /*0fe0*/  UIMAD UR11, UR9, UR5, UR11 ;  /* 0x00000005090b72a4 */ /* 0x000fe2000f8e020b */
[-C--:B------:R-:W-:Y:S01]  /*0ff0*/  LEA.HI R218, R104, R101.reuse, RZ, 0x6 ;  /* 0x0000006568da7211 */ /* 0x080fe200078f30ff */
[----:B------:R-:W-:Y:S01]  /*1000*/  IMAD R37, R36, -0x60, R37 ;  /* 0xffffffa024257824 */ /* 0x000fe200078e0225 */
[----:B------:R-:W-:Y:S01]  /*1010*/  ULDC.64 UR4, c[0x0][0x1c0] ;  /* 0x0000700000047ab9 */ /* 0x000fe20000000a00 */
[----:B------:R-:W-:Y:S01]  /*1020*/  IADD3 R41, R231, 0x40, RZ ;  /* 0x00000040e7297810 */ /* 0x000fe20007ffe0ff */
[----:B------:R-:W-:Y:S01]  /*1030*/  UIMAD UR17, UR17, UR4, URZ ;  /* 0x00000004111172a4 */ /* 0x000fe2000f8e023f */
[----:B------:R-:W-:Y:S01]  /*1040*/  IMAD.SHL.U32 R218, R218, 0x8, RZ ;  /* 0x00000008dada7824 */ /* 0x000fe200078e00ff */
[----:B------:R-:W-:Y:S01]  /*1050*/  UIADD3 UR19, UR19, UR11, URZ ;  /* 0x0000000b13137290 */ /* 0x000fe2000fffe03f */
[----:B------:R-:W-:Y:S01]  /*1060*/  ISETP.GE.AND P6, PT, R41, c[0x0][0x198], PT ;  /* 0x0000660029007a0c */ /* 0x000fe20003fc6270 */
[----:B------:R-:W-:Y:S01]  /*1070*/  UIMAD UR5, UR10, UR5, UR17 ;  /* 0x000000050a0572a4 */ /* 0x000fe2000f8e0211 */
[----:B------:R-:W-:Y:S01]  /*1080*/  IADD3 R39, R37, UR8, RZ ;  /* 0x0000000825277c10 */ /* 0x000fe2000fffe0ff */
[----:B------:R-:W-:Y:S01]  /*1090*/  UIMAD.WIDE.U32 UR10, UR10, UR4, UR18 ;  /* 0x000000040a0a72a5 */ /* 0x000fe2000f8e0012 */
[----:B------:R-:W-:Y:S01]  /*10a0*/  LEA.HI R102, R104, R101, RZ, 0x5 ;  /* 0x0000006568667211 */ /* 0x000fe200078f28ff */
[----:B------:R-:W-:Y:S01]  /*10b0*/  IMAD.MOV.U32 R40, RZ, RZ, 0x20 ;  /* 0x00000020ff287424 */ /* 0x000fe200078e00ff */
[----:B------:R-:W-:Y:S01]  /*10c0*/  ULDC UR4, c[0x0][0x168] ;  /* 0x00005a0000047ab9 */ /* 0x000fe20000000800 */
[----:B------:R-:W-:Y:S01]  /*10d0*/  IMAD.IADD R38, R39, 0x1, -R3 ;  /* 0x0000000127267824 */ /* 0x000fe200078e0a03 */
[----:B------:R-:W-:Y:S01]  /*10e0*/  UIADD3 UR5, UR11, UR5, URZ ;  /* 0x000000050b057290 */ /* 0x000fe2000fffe03f */
[----:B-1----:R-:W-:Y:S01]  /*10f0*/  IADD3 R4, R219, UR21, RZ ;  /* 0x00000015db047c10 */ /* 0x002fe2000fffe0ff */
[----:B------:R-:W-:Y:S01]  /*1100*/  UIMAD UR4, UR6, UR4, URZ ;  /* 0x00000004060472a4 */ /* 0x000fe2000f8e023f */
[----:B------:R-:W-:Y:S01]  /*1110*/  IADD3 R5, R6, 0x20, RZ ;  /* 0x0000002006057810 */ /* 0x000fe20007ffe0ff */
[----:B------:R-:W-:Y:S01]  /*1120*/  IMAD.U32 R9, RZ, RZ, UR11 ;  /* 0x0000000bff097e24 */ /* 0x000fe2000f8e00ff */
[----:B------:R-:W-:Y:S01]  /*1130*/  SHF.R.S32.HI R103, RZ, 0x5, R102 ;  /* 0x00000005ff677819 */ /* 0x000fe20000011466 */
[----:B------:R-:W-:-:S02]  /*1140*/  @P1 IMAD.HI.U32 R2, R4, c[0x0][0x2c8], RZ ;  /* 0x0000b20004021a27 */ /* 0x000fc400078e00ff */
[----:B------:R-:W-:Y:S02]  /*1150*/  ISETP.GE.AND P3, PT, R5, UR4, PT ;  /* 0x0000000405007c0c */ /* 0x000fe4000bf66270 */
[----:B------:R-:W-:Y:S01]  /*1160*/  IMAD.MOV.U32 R10, RZ, RZ, R4 ;  /* 0x000000ffff0a7224 */ /* 0x000fe200078e0004 */
[----:B------:R-:W-:Y:S01]  /*1170*/  @P0 SHF.R.U32.HI R10, RZ, c[0x0][0x2cc], R2 ;  /* 0x0000b300ff0a0a19 */ /* 0x000fe20000011602 */
[----:B------:R-:W-:Y:S01]  /*1180*/  IMAD.U32 R8, RZ, RZ, UR10 ;  /* 0x0000000aff087e24 */ /* 0x000fe2000f8e00ff */
[----:B------:R-:W-:Y:S01]  /*1190*/  LEA.HI R2, R104, R101, RZ, 0x4 ;  /* 0x0000006568027211 */ /* 0x000fe200078f20ff */
[----:B------:R-:W-:Y:S01]  /*11a0*/  IMAD.U32 R9, RZ, RZ, UR5 ;  /* 0x00000005ff097e24 */ /* 0x000fe2000f8e00ff */
[--C-:B------:R-:W-:Y:S01]  /*11b0*/  SHF.R.S32.HI R11, RZ, 0x1f, R10.reuse ;  /* 0x0000001fff0b7819 */ /* 0x100fe2000001140a */
[----:B------:R-:W-:Y:S01]  /*11c0*/  IMAD.MOV R7, RZ, RZ, -R10 ;  /* 0x000000ffff077224 */ /* 0x000fe200078e0a0a */
[----:B------:R-:W-:Y:S01]  /*11d0*/  SHF.R.S32.HI R5, RZ, 0x4, R2 ;  /* 0x00000004ff057819 */ /* 0x000fe20000011402 */
[----:B------:R-:W-:Y:S01]  /*11e0*/  IMAD.WIDE.U32 R8, R10, c[0x0][0x1b0], R8 ;  /* 0x00006c000a087a25 */ /* 0x000fe200078e0008 */
[----:B------:R-:W-:-:S02]  /*11f0*/  ISETP.GE.AND P4, PT, R6, UR4, PT ;  /* 0x0000000406007c0c */ /* 0x000fc4000bf86270 */
[C---:B------:R-:W-:Y:S01]  /*1200*/  LEA.HI R214, R2.reuse, R5, RZ, 0x1 ;  /* 0x0000000502d67211 */ /* 0x040fe200078f08ff */
[----:B------:R-:W-:Y:S01]  /*1210*/  IMAD R11, R11, c[0x0][0x1b0], RZ ;  /* 0x00006c000b0b7a24 */ /* 0x000fe200078e02ff */
[----:B------:R-:W-:Y:S01]  /*1220*/  LOP3.LUT R2, R2, 0xfffffff0, RZ, 0xc0, !PT ;  /* 0xfffffff002027812 */ /* 0x000fe200078ec0ff */
[----:B------:R-:W-:Y:S01]  /*1230*/  IMAD R4, R7, c[0x0][0x2c4], R4 ;  /* 0x0000b10007047a24 */ /* 0x000fe200078e0204 */
[----:B------:R-:W-:Y:S01]  /*1240*/  LOP3.LUT R214, R214, 0xfffffffe, RZ, 0xc0, !PT ;  /* 0xfffffffed6d67812 */ /* 0x000fe200078ec0ff */
[----:B------:R-:W-:Y:S01]  /*1250*/  IMAD R11, R10, c[0x0][0x1b4], R11 ;  /* 0x00006d000a0b7a24 */ /* 0x000fe200078e020b */
[C---:B------:R-:W-:Y:S02]  /*1260*/  IADD3 R10, R6.reuse, 0x40, RZ ;  /* 0x00000040060a7810 */ /* 0x040fe40007ffe0ff */
[----:B------:R-:W-:Y:S01]  /*1270*/  SHF.R.S32.HI R7, RZ, 0x1f, R4 ;  /* 0x0000001fff077819 */ /* 0x000fe20000011404 */
[----:B------:R-:W-:Y:S01]  /*1280*/  IMAD.IADD R9, R9, 0x1, R11 ;  /* 0x0000000109097824 */ /* 0x000fe200078e020b */
[----:B------:R-:W-:Y:S01]  /*1290*/  IADD3 R6, R6, 0x60, RZ ;  /* 0x0000006006067810 */ /* 0x000fe20007ffe0ff */
[----:B------:R-:W-:Y:S01]  /*12a0*/  IMAD.IADD R214, R5, 0x1, -R214 ;  /* 0x0000000105d67824 */ /* 0x000fe200078e0ad6 */
[----:B------:R-:W-:Y:S01]  /*12b0*/  ISETP.GE.AND P2, PT, R10, UR4, PT ;  /* 0x000000040a007c0c */ /* 0x000fe2000bf46270 */
[----:B------:R-:W-:Y:S01]  /*12c0*/  IMAD R7, R7, c[0x0][0x1a8], RZ ;  /* 0x00006a0007077a24 */ /* 0x000fe200078e02ff */
[----:B------:R-:W-:Y:S01]  /*12d0*/  ISETP.GE.AND P5, PT, R6, UR4, PT ;  /* 0x0000000406007c0c */ /* 0x000fe2000bfa6270 */
[----:B------:R-:W-:Y:S01]  /*12e0*/  IMAD.SHL.U32 R6, R3, 0x40, RZ ;  /* 0x0000004003067824 */ /* 0x000fe200078e00ff */
[----:B------:R-:W-:Y:S01]  /*12f0*/  ULDC.64 UR4, c[0x0][0x1e8] ;  /* 0x00007a0000047ab9 */ /* 0x000fe20000000a00 */
[C---:B------:R-:W-:Y:S01]  /*1300*/  IMAD R7, R4.reuse, c[0x0][0x1ac], R7 ;  /* 0x00006b0004077a24 */ /* 0x040fe200078e0207 */
[----:B------:R-:W-:Y:S01]  /*1310*/  UIMAD.WIDE.U32 UR10, UR9, UR4, URZ ;  /* 0x00000004090a72a5 */ /* 0x000fe2000f8e003f */
[----:B------:R-:W-:Y:S01]  /*1320*/  IMAD.WIDE.U32 R4, R4, c[0x0][0x1a8], R8 ;  /* 0x00006a0004047a25 */ /* 0x000fe200078e0008 */
[----:B------:R-:W-:Y:S01]  /*1330*/  LOP3.LUT R8, R6, 0x1c0, RZ, 0xc0, !PT ;  /* 0x000001c006087812 */ /* 0x000fe200078ec0ff */
[----:B------:R-:W-:-:S02]  /*1340*/  UIMAD UR4, UR16, UR4, URZ ;  /* 0x00000004100472a4 */ /* 0x000fc4000f8e023f */
[----:B------:R-:W-:Y:S01]  /*1350*/  IMAD.MOV R6, RZ, RZ, -R0 ;  /* 0x000000ffff067224 */ /* 0x000fe200078e0a00 */
[----:B------:R-:W-:Y:S01]  /*1360*/  SHF.R.U32.HI R0, RZ, 0x3, R8 ;  /* 0x00000003ff007819 */ /* 0x000fe20000011608 */
[----:B------:R-:W-:Y:S01]  /*1370*/  UIMAD UR4, UR9, UR5, UR4 ;  /* 0x00000005090472a4 */ /* 0x000fe2000f8e0204 */
[----:B------:R-:W-:Y:S01]  /*1380*/  LOP3.LUT R9, R8, 0x38, R231, 0xf8, !PT ;  /* 0x0000003808097812 */ /* 0x000fe200078ef8e7 */
[----:B------:R-:W-:Y:S01]  /*1390*/  IMAD R217, R6, c[0x0][0x2b8], R217 ;  /* 0x0000ae0006d97a24 */ /* 0x000fe200078e02d9 */
[C---:B------:R-:W-:Y:S01]  /*13a0*/  LEA R24, P0, R4.reuse, c[0x0][0x160], 0x1 ;  /* 0x0000580004187a11 */ /* 0x040fe200078008ff */
[----:B------:R-:W-:Y:S01]  /*13b0*/  IMAD.IADD R8, R5, 0x1, R7 ;  /* 0x0000000105087824 */ /* 0x000fe200078e0207 */
[----:B------:R-:W-:Y:S01]  /*13c0*/  LOP3.LUT R9, R9, R0, RZ, 0x3c, !PT ;  /* 0x0000000009097212 */ /* 0x000fe200078e3cff */
[----:B------:R-:W-:Y:S01]  /*13d0*/  IMAD.IADD R5, R101, 0x1, -R2 ;  /* 0x0000000165057824 */ /* 0x000fe200078e0a02 */
[----:B------:R-:W-:Y:S01]  /*13e0*/  SHF.R.S32.HI R21, RZ, 0x1f, R217 ;  /* 0x0000001fff157819 */ /* 0x000fe200000114d9 */
[----:B------:R-:W-:Y:S01]  /*13f0*/  IMAD.WIDE.U32 R10, R217, c[0x0][0x1e0], RZ ;  /* 0x00007800d90a7a25 */ /* 0x000fe200078e00ff */
[----:B------:R-:W-:Y:S01]  /*1400*/  LEA.HI.X R8, R4, c[0x0][0x164], R8, 0x1, P0 ;  /* 0x0000590004087a11 */ /* 0x000fe200000f0c08 */
[----:B------:R-:W-:Y:S01]  /*1410*/  SHFL.IDX PT, R16, R24, RZ, 0x181f ;  /* 0x00181fff18107589 */ /* 0x000fe200000e0000 */
[----:B------:R-:W-:Y:S01]  /*1420*/  SHF.R.S32.HI R2, RZ, 0x1f, R5 ;  /* 0x0000001fff027819 */ /* 0x000fe20000011405 */
[----:B------:R-:W-:Y:S01]  /*1430*/  IMAD R6, R21, c[0x0][0x1e0], RZ ;  /* 0x0000780015067a24 */ /* 0x000fe200078e02ff */
[----:B------:R-:W-:Y:S01]  /*1440*/  SHF.R.S32.HI R4, RZ, 0x1f, R41 ;  /* 0x0000001fff047819 */ /* 0x000fe20000011429 */
[----:B------:R-:W1:Y:S01]  /*1450*/  SHFL.IDX PT, R17, R8, RZ, 0x181f ;  /* 0x00181fff08117589 */ /* 0x000e6200000e0000 */
[----:B------:R-:W-:Y:S01]  /*1460*/  LEA.HI R2, R2, R5, RZ, 0x3 ;  /* 0x0000000502027211 */ /* 0x000fe200078f18ff */
[----:B------:R-:W-:Y:S01]  /*1470*/  IMAD R6, R217, c[0x0][0x1e4], R6 ;  /* 0x00007900d9067a24 */ /* 0x000fe200078e0206 */
[----:B------:R-:W-:Y:S01]  /*1480*/  LEA.HI R4, R4, R41, RZ, 0x3 ;  /* 0x0000002904047211 */ /* 0x000fe200078f18ff */
[----:B------:R-:W-:Y:S01]  /*1490*/  SHFL.IDX PT, R22, R24, 0x1, 0x181f ;  /* 0x00381f0018167f89 */ /* 0x000fe200000e0000 */
[----:B------:R-:W-:Y:S01]  /*14a0*/  LOP3.LUT R0, R2, 0xfffffff8, RZ, 0xc0, !PT ;  /* 0xfffffff802007812 */ /* 0x000fe200078ec0ff */
[----:B------:R-:W-:Y:S01]  /*14b0*/  IMAD.IADD R7, R11, 0x1, R6 ;  /* 0x000000010b077824 */ /* 0x000fe200078e0206 */
[----:B------:R-:W-:Y:S01]  /*14c0*/  UIADD3 UR6, UR11, UR4, URZ ;  /* 0x000000040b067290 */ /* 0x000fe2000fffe03f */
[----:B------:R-:W-:Y:S01]  /*14d0*/  IMAD.MOV.U32 R6, RZ, RZ, R10 ;  /* 0x000000ffff067224 */ /* 0x000fe200078e000a */
[----:B------:R-:W3:Y:S01]  /*14e0*/  SHFL.IDX PT, R23, R8, 0x1, 0x181f ;  /* 0x00381f0008177f89 */ /* 0x000ee200000e0000 */
[----:B------:R-:W-:Y:S01]  /*14f0*/  IMAD.IADD R0, R5, 0x1, -R0 ;  /* 0x0000000105007824 */ /* 0x000fe200078e0a00 */
[----:B------:R-:W-:Y:S01]  /*1500*/  LOP3.LUT R230, R4, 0xfffffff8, RZ, 0xc0, !PT ;  /* 0xfffffff804e67812 */ /* 0x000fe200078ec0ff */
[----:B------:R-:W-:Y:S01]  /*1510*/  IMAD.SHL.U32 R2, R2, 0x40, RZ ;  /* 0x0000004002027824 */ /* 0x000fe200078e00ff */
[----:B------:R-:W-:Y:S01]  /*1520*/  LOP3.LUT R218, R9, 0xfffffe00, R218, 0xf8, !PT ;  /* 0xfffffe0009da7812 */ /* 0x000fe200078ef8da */
[----:B------:R-:W-:Y:S01]  /*1530*/  SHFL.IDX PT, R14, R24, 0x2, 0x181f ;  /* 0x00581f00180e7f89 */ /* 0x000fe200000e0000 */
[----:B------:R-:W-:Y:S01]  /*1540*/  ISETP.GE.AND P0, PT, R231, c[0x0][0x198], PT ;  /* 0x00006600e7007a0c */ /* 0x000fe20003f06270 */
[----:B------:R-:W-:Y:S01]  /*1550*/  IMAD.SHL.U32 R3, R3, 0x8, RZ ;  /* 0x0000000803037824 */ /* 0x000fe200078e00ff */
[----:B------:R-:W-:Y:S01]  /*1560*/  ULDC.64 UR4, c[0x0][0x210] ;  /* 0x0000840000047ab9 */ /* 0x000fe20000000a00 */
[----:B------:R-:W4:Y:S01]  /*1570*/  SHFL.IDX PT, R15, R8, 0x2, 0x181f ;  /* 0x00581f00080f7f89 */ /* 0x000f2200000e0000 */
[----:B------:R-:W-:Y:S01]  /*1580*/  IMAD.SHL.U32 R218, R218, 0x2, RZ ;  /* 0x00000002dada7824 */ /* 0x000fe200078e00ff */
[----:B------:R-:W-:Y:S01]  /*1590*/  UIMAD.WIDE.U32 UR18, UR9, UR4, URZ ;  /* 0x00000004091272a5 */ /* 0x000fe2000f8e003f */
[----:B------:R-:W-:Y:S01]  /*15a0*/  SHF.R.S32.HI R233, RZ, 0x1f, R230 ;  /* 0x0000001fffe97819 */ /* 0x000fe200000114e6 */
[----:B------:R4:W-:Y:S01]  /*15b0*/  SHFL.IDX PT, R10, R24, 0x3, 0x181f ;  /* 0x00781f00180a7f89 */ /* 0x0009e200000e0000 */
[----:B------:R-:W-:Y:S01]  /*15c0*/  UIMAD UR4, UR16, UR4, URZ ;  /* 0x00000004100472a4 */ /* 0x000fe2000f8e023f */
[C-C-:B-1----:R-:W-:Y:S01]  /*15d0*/  @!P4 IMAD.WIDE R18, R231.reuse, 0x2, R16.reuse ;  /* 0x00000002e712c825 */ /* 0x142fe200078e0210 */
[----:B------:R-:W-:Y:S01]  /*15e0*/  IADD3 R226, R218, 0x100, RZ ;  /* 0x00000100dae27810 */ /* 0x000fe20007ffe0ff */
[----:B------:R-:W1:Y:S01]  /*15f0*/  SHFL.IDX PT, R11, R8, 0x3, 0x181f ;  /* 0x00781f00080b7f89 */ /* 0x000e6200000e0000 */
[----:B------:R-:W-:Y:S01]  /*1600*/  UIMAD UR4, UR9, UR5, UR4 ;  /* 0x00000005090472a4 */ /* 0x000fe2000f8e0204 */
[----:B------:R-:W-:Y:S01]  /*1610*/  @!P4 IMAD.WIDE R16, R230, 0x2, R16 ;  /* 0x00000002e610c825 */ /* 0x000fe200078e0210 */
[C---:B------:R-:W-:Y:S01]  /*1620*/  IADD3 R225, R218.reuse, 0x3100, RZ ;  /* 0x00003100dae17810 */ /* 0x040fe20007ffe0ff */
[----:B------:R1:W-:Y:S01]  /*1630*/  @!P4 LDGSTS.E.BYPASS.LTC128B.128 [R218+0x100], [R18.64], !P0 ;  /* 0x0010000012dacfae */ /* 0x0003e2000c101d4e */
[----:B------:R-:W-:Y:S01]  /*1640*/  UIADD3 UR16, UR19, UR4, URZ ;  /* 0x0000000413107290 */ /* 0x000fe2000fffe03f */
[----:B------:R-:W-:Y:S01]  /*1650*/  IADD3 R224, R218, 0x1100, RZ ;  /* 0x00001100dae07810 */ /* 0x000fe20007ffe0ff */
[C---:B---3--:R-:W-:Y:S01]  /*1660*/  @!P3 IMAD.WIDE R12, R231.reuse, 0x2, R22 ;  /* 0x00000002e70cb825 */ /* 0x048fe200078e0216 */
[----:B------:R3:W-:Y:S01]  /*1670*/  @!P4 LDGSTS.E.BYPASS.LTC128B.128 [R218+0x4100], [R16.64], !P6 ;  /* 0x0410000010dacfae */ /* 0x0007e2000f101d4e */
[----:B------:R-:W-:-:S02]  /*1680*/  ISETP.GE.AND P4, PT, R231, c[0x0][0x1d4], PT ;  /* 0x00007500e7007a0c */ /* 0x000fc40003f86270 */
[----:B------:R-:W-:Y:S01]  /*1690*/  @!P3 IMAD.WIDE R22, R230, 0x2, R22 ;  /* 0x00000002e616b825 */ /* 0x000fe200078e0216 */
[----:B------:R1:W-:Y:S01]  /*16a0*/  @!P3 LDGSTS.E.BYPASS.LTC128B.128 [R218+0x1100], [R12.64], !P0 ;  /* 0x011000000cdabfae */ /* 0x0003e2000c101d4e */
[----:B------:R-:W-:-:S03]  /*16b0*/  IADD3 R223, R218, 0x4100, RZ ;  /* 0x00004100dadf7810 */ /* 0x000fc60007ffe0ff */
[----:B------:R1:W-:Y:S01]  /*16c0*/  @!P3 LDGSTS.E.BYPASS.LTC128B.128 [R218+0x5100], [R22.64], !P6 ;  /* 0x0510000016dabfae */ /* 0x0003e2000f101d4e */
[----:B------:R-:W-:Y:S01]  /*16d0*/  ISETP.GE.AND P3, PT, R41, c[0x0][0x1d4], PT ;  /* 0x0000750029007a0c */ /* 0x000fe20003f66270 */
[----:B----4-:R-:W-:-:S03]  /*16e0*/  IMAD.SHL.U32 R24, R214, 0x8, RZ ;  /* 0x00000008d6187824 */ /* 0x010fc600078e00ff */
[----:B------:R-:W-:Y:S01]  /*16f0*/  SEL R232, RZ, 0x10, P3 ;  /* 0x00000010ffe87807 */ /* 0x000fe20001800000 */
[----:B---3--:R-:W-:-:S04]  /*1700*/  @!P2 IMAD.WIDE R16, R231, 0x2, R14 ;  /* 0x00000002e710a825 */ /* 0x008fc800078e020e */
[----:B------:R-:W-:Y:S01]  /*1710*/  @!P2 IMAD.WIDE R14, R230, 0x2, R14 ;  /* 0x00000002e60ea825 */ /* 0x000fe200078e020e */
[----:B------:R3:W-:Y:S03]  /*1720*/  @!P2 LDGSTS.E.BYPASS.LTC128B.128 [R218+0x2100], [R16.64], !P0 ;  /* 0x0210000010daafae */ /* 0x0007e6000c101d4e */
[--C-:B-1----:R-:W-:Y:S01]  /*1730*/  @!P5 IMAD.WIDE R12, R231, 0x2, R10.reuse ;  /* 0x00000002e70cd825 */ /* 0x102fe200078e020a */
[----:B------:R1:W-:Y:S01]  /*1740*/  @!P2 LDGSTS.E.BYPASS.LTC128B.128 [R218+0x6100], [R14.64], !P6 ;  /* 0x061000000edaafae */ /* 0x0003e2000f101d4e */
[----:B------:R-:W-:Y:S02]  /*1750*/  ISETP.GE.AND P2, PT, R38, 0x1, PT ;  /* 0x000000012600780c */ /* 0x000fe40003f46270 */
[----:B------:R-:W-:Y:S01]  /*1760*/  @!P5 IMAD.WIDE R10, R230, 0x2, R10 ;  /* 0x00000002e60ad825 */ /* 0x000fe200078e020a */
[----:B------:R4:W-:Y:S01]  /*1770*/  @!P5 LDGSTS.E.BYPASS.LTC128B.128 [R218+0x3100], [R12.64], !P0 ;  /* 0x031000000cdadfae */ /* 0x0009e2000c101d4e */
[----:B------:R-:W-:-:S03]  /*1780*/  ISETP.GT.AND P0, PT, R38, 0x40, PT ;  /* 0x000000402600780c */ /* 0x000fc60003f04270 */
[----:B------:R1:W-:Y:S04]  /*1790*/  @!P5 LDGSTS.E.BYPASS.LTC128B.128 [R218+0x7100], [R10.64], !P6 ;  /* 0x071000000adadfae */ /* 0x0003e8000f101d4e */
[----:B------:R-:W0:Y:S01]  /*17a0*/  LDGDEPBAR ;  /* 0x00000000000079af */ /* 0x000e220000000000 */
[----:B--2---:R-:W-:Y:S01]  /*17b0*/  SHF.R.S32.HI R20, RZ, 0x1f, R216 ;  /* 0x0000001fff147819 */ /* 0x004fe200000114d8 */
[----:B------:R-:W-:-:S04]  /*17c0*/  IMAD.WIDE.U32 R6, R216, c[0x0][0x1f0], R6 ;  /* 0x00007c00d8067a25 */ /* 0x000fc800078e0006 */
[----:B------:R-:W-:Y:S01]  /*17d0*/  IMAD R5, R20, c[0x0][0x1f0], RZ ;  /* 0x00007c0014057a24 */ /* 0x000fe200078e02ff */
[----:B------:R-:W-:Y:S01]  /*17e0*/  IADD3 R9, P1, R6, UR10, RZ ;  /* 0x0000000a06097c10 */ /* 0x000fe2000ff3e0ff */
[----:B------:R-:W-:Y:S02]  /*17f0*/  IMAD.U32 R6, RZ, RZ, UR9 ;  /* 0x00000009ff067e24 */ /* 0x000fe4000f8e00ff */
[----:B------:R-:W-:-:S05]  /*1800*/  IMAD R4, R216, c[0x0][0x1f4], R5 ;  /* 0x00007d00d8047a24 */ /* 0x000fca00078e0205 */
[----:B------:R-:W-:Y:S01]  /*1810*/  IADD3.X R4, R7, UR6, R4, P1, !PT ;  /* 0x0000000607047c10 */ /* 0x000fe20008ffe404 */
[----:B------:R-:W-:Y:S01]  /*1820*/  IMAD R7, R217, c[0x0][0x1e0], RZ ;  /* 0x00007800d9077a24 */ /* 0x000fe200078e02ff */
[----:B------:R-:W-:-:S03]  /*1830*/  LEA R5, P1, R9, c[0x0][0x1c8], 0x1 ;  /* 0x0000720009057a11 */ /* 0x000fc600078208ff */
[----:B------:R-:W-:Y:S01]  /*1840*/  IMAD R7, R216, c[0x0][0x1f0], R7 ;  /* 0x00007c00d8077a24 */ /* 0x000fe200078e0207 */
[----:B------:R-:W-:Y:S01]  /*1850*/  LEA.HI.X R4, R9, c[0x0][0x1cc], R4, 0x1, P1 ;  /* 0x0000730009047a11 */ /* 0x000fe200008f0c04 */
[----:B------:R-:W-:Y:S01]  /*1860*/  SHFL.IDX PT, R8, R5, RZ, 0x181f ;  /* 0x00181fff05087589 */ /* 0x000fe200000e0000 */
[----:B------:R-:W-:Y:S01]  /*1870*/  ISETP.GE.AND P1, PT, R38, 0x21, PT ;  /* 0x000000212600780c */ /* 0x000fe20003f26270 */
[----:B------:R-:W-:Y:S02]  /*1880*/  IMAD R6, R6, c[0x0][0x1e8], R7 ;  /* 0x00007a0006067a24 */ /* 0x000fe400078e0207 */
[----:B------:R-:W4:Y:S01]  /*1890*/  SHFL.IDX PT, R9, R4, RZ, 0x181f ;  /* 0x00181fff04097589 */ /* 0x000f2200000e0000 */
[----:B------:R-:W-:Y:S02]  /*18a0*/  IMAD.SHL.U32 R7, R0, 0x40, RZ ;  /* 0x0000004000077824 */ /* 0x000fe400078e00ff */
[----:B------:R-:W-:Y:S01]  /*18b0*/  LEA R6, R6, c[0x0][0x1c8], 0x1 ;  /* 0x0000720006067a11 */ /* 0x000fe200078e08ff */
[----:B------:R-:W-:Y:S02]  /*18c0*/  SHFL.IDX PT, R18, R5, 0x1, 0x181f ;  /* 0x00381f0005127f89 */ /* 0x000fe400000e0000 */
[----:B------:R-:W-:-:S02]  /*18d0*/  LOP3.LUT R7, R7, 0x1c0, RZ, 0xc0, !PT ;  /* 0x000001c007077812 */ /* 0x000fc400078ec0ff */
[----:B------:R-:W2:Y:S02]  /*18e0*/  SHFL.IDX PT, R19, R4, 0x1, 0x181f ;  /* 0x00381f0004137f89 */ /* 0x000ea400000e0000 */
[----:B------:R-:W-:Y:S02]  /*18f0*/  LOP3.LUT R24, R7, 0x8, R24, 0xf8, !PT ;  /* 0x0000000807187812 */ /* 0x000fe400078ef818 */
[----:B------:R1:W-:Y:S01]  /*1900*/  SHFL.IDX PT, R22, R6, 0x2, 0x181f ;  /* 0x00581f0006167f89 */ /* 0x0003e200000e0000 */
[----:B------:R-:W-:-:S03]  /*1910*/  SHF.R.U32.HI R7, RZ, 0x3, R7 ;  /* 0x00000003ff077819 */ /* 0x000fc60000011607 */
[----:B------:R2:W3:Y:S01]  /*1920*/  SHFL.IDX PT, R23, R4, 0x2, 0x181f ;  /* 0x00581f0004177f89 */ /* 0x0004e200000e0000 */
[----:B------:R-:W-:-:S04]  /*1930*/  LOP3.LUT R7, R24, R7, RZ, 0x3c, !PT ;  /* 0x0000000718077212 */ /* 0x000fc800078e3cff */
[----:B------:R-:W-:Y:S01]  /*1940*/  LOP3.LUT R2, R7, 0xfffffe00, R2, 0xf8, !PT ;  /* 0xfffffe0007027812 */ /* 0x000fe200078ef802 */
[----:B----4-:R-:W-:-:S04]  /*1950*/  @P2 IMAD.WIDE R12, R230, 0x2, R8 ;  /* 0x00000002e60c2825 */ /* 0x010fc800078e0208 */
[----:B------:R-:W-:Y:S02]  /*1960*/  IMAD R7, R103, 0x400, R2 ;  /* 0x0000040067077824 */ /* 0x000fe400078e0202 */
[----:B-1----:R-:W-:Y:S02]  /*1970*/  IMAD.SHL.U32 R6, R42, 0x40, RZ ;  /* 0x000000402a067824 */ /* 0x002fe400078e00ff */
[----:B--2---:R-:W-:-:S03]  /*1980*/  @P2 IMAD.WIDE R4, R231, 0x2, R8 ;  /* 0x00000002e7042825 */ /* 0x004fc600078e0208 */
[----:B------:R-:W-:Y:S01]  /*1990*/  LOP3.LUT R6, R6, 0x1c0, RZ, 0xc0, !PT ;  /* 0x000001c006067812 */ /* 0x000fe200078ec0ff */
[C---:B------:R-:W-:Y:S01]  /*19a0*/  @P1 IMAD.WIDE R8, R231.reuse, 0x2, R18 ;  /* 0x00000002e7081825 */ /* 0x040fe200078e0212 */
[----:B------:R1:W-:Y:S02]  /*19b0*/  @P2 LDGSTS.E.BYPASS.LTC128B.128 [R218+0x8100], [R4.64], !P4 ;  /* 0x0810000004da2fae */ /* 0x0003e4000e101d4e */
[----:B------:R-:W-:Y:S01]  /*19c0*/  LOP3.LUT R3, R6, 0x8, R3, 0xf8, !PT ;  /* 0x0000000806037812 */ /* 0x000fe200078ef803 */
[C---:B------:R-:W-:Y:S01]  /*19d0*/  @P1 IMAD.WIDE R18, R230.reuse, 0x2, R18 ;  /* 0x00000002e6121825 */ /* 0x040fe200078e0212 */
[----:B------:R2:W-:Y:S03]  /*19e0*/  @P2 LDGSTS.E.BYPASS.LTC128B.128 [R218+0xb100], [R12.64], !P3 ;  /* 0x0b1000000cda2fae */ /* 0x0005e6000d901d4e */
[--C-:B---3--:R-:W-:Y:S01]  /*19f0*/  @P0 IMAD.WIDE R14, R231, 0x2, R22.reuse ;  /* 0x00000002e70e0825 */ /* 0x108fe200078e0216 */
[----:B------:R3:W-:Y:S03]  /*1a00*/  @P1 LDGSTS.E.BYPASS.LTC128B.128 [R218+0x9100], [R8.64], !P4 ;  /* 0x0910000008da1fae */ /* 0x0007e6000e101d4e */
[----:B------:R-:W-:Y:S01]  /*1a10*/  @P0 IMAD.WIDE R22, R230, 0x2, R22 ;  /* 0x00000002e6160825 */ /* 0x000fe200078e0216 */
[----:B------:R4:W-:Y:S01]  /*1a20*/  @P1 LDGSTS.E.BYPASS.LTC128B.128 [R218+0xc100], [R18.64], !P3 ;  /* 0x0c10000012da1fae */ /* 0x0009e2000d901d4e */
[----:B------:R-:W-:-:S02]  /*1a30*/  R2P PR, R0, 0x6 ;  /* 0x0000000600007804 */ /* 0x000fc40000000000 */
[----:B------:R-:W-:Y:S01]  /*1a40*/  ISETP.GE.AND P6, PT, R231, c[0x0][0x1d4], PT ;  /* 0x00007500e7007a0c */ /* 0x000fe20003fc6270 */
[----:B------:R2:W-:Y:S03]  /*1a50*/  @P0 LDGSTS.E.BYPASS.LTC128B.128 [R218+0xa100], [R14.64], !P4 ;  /* 0x0a1000000eda0fae */ /* 0x0005e6000e101d4e */
[----:B------:R-:W-:Y:S01]  /*1a60*/  ISETP.LT.OR P5, PT, R38, 0x1, P6 ;  /* 0x000000012600780c */ /* 0x000fe200037a1670 */
[----:B------:R2:W-:Y:S01]  /*1a70*/  @P0 LDGSTS.E.BYPASS.LTC128B.128 [R218+0xd100], [R22.64], !P3 ;  /* 0x0d10000016da0fae */ /* 0x0005e2000d901d4e */
[----:B------:R-:W-:-:S03]  /*1a80*/  LOP3.LUT P0, RZ, R42, 0x2, RZ, 0xc0, !PT ;  /* 0x000000022aff7812 */ /* 0x000fc6000780c0ff */
[----:B------:R-:W0:Y:S01]  /*1a90*/  LDGDEPBAR ;  /* 0x00000000000079af */ /* 0x000e220000000000 */
[----:B-1----:R-:W-:Y:S01]  /*1aa0*/  SHF.R.U32.HI R4, RZ, 0x3, R6 ;  /* 0x00000003ff047819 */ /* 0x002fe20000011606 */
[----:B------:R-:W-:-:S03]  /*1ab0*/  IMAD.MOV.U32 R5, RZ, RZ, 0x10 ;  /* 0x00000010ff057424 */ /* 0x000fc600078e00ff */
[----:B------:R-:W-:Y:S02]  /*1ac0*/  LOP3.LUT R3, R3, R4, RZ, 0x3c, !PT ;  /* 0x0000000403037212 */ /* 0x000fe400078e3cff */
[----:B------:R-:W-:Y:S02]  /*1ad0*/  SEL R5, R5, 0xfffffff0, !P1 ;  /* 0xfffffff005057807 */ /* 0x000fe40004800000 */
[C---:B------:R-:W-:Y:S01]  /*1ae0*/  LEA R4, R7.reuse, 0x100, 0x1 ;  /* 0x0000010007047811 */ /* 0x040fe200078e08ff */
[----:B------:R-:W-:Y:S01]  /*1af0*/  IMAD R214, R214, 0x200, R3 ;  /* 0x00000200d6d67824 */ /* 0x000fe200078e0203 */
[----:B------:R-:W-:Y:S01]  /*1b00*/  SEL R3, R40, 0xffffffe0, !P2 ;  /* 0xffffffe028037807 */ /* 0x000fe20005000000 */
[----:B------:R-:W-:Y:S02]  /*1b10*/  IMAD.SHL.U32 R7, R7, 0x2, RZ ;  /* 0x0000000207077824 */ /* 0x000fe400078e00ff */
[--C-:B------:R-:W-:Y:S02]  /*1b20*/  IMAD R6, R5, 0x2, R4.reuse ;  /* 0x0000000205067824 */ /* 0x100fe400078e0204 */
[----:B------:R-:W-:-:S02]  /*1b30*/  IMAD R4, R3, 0x2, R4 ;  /* 0x0000000203047824 */ /* 0x000fc400078e0204 */
[----:B------:R-:W-:Y:S02]  /*1b40*/  IMAD R0, R3, 0x2, R6 ;  /* 0x0000000203007824 */ /* 0x000fe400078e0206 */
[----:B------:R-:W-:Y:S01]  /*1b50*/  IMAD.SHL.U32 R214, R214, 0x2, RZ ;  /* 0x00000002d6d67824 */ /* 0x000fe200078e00ff */
[----:B------:R-:W-:-:S04]  /*1b60*/  DEPBAR.LE SB0, 0x1 ;  /* 0x000080400000791a */ /* 0x000fc80000000000 */
[----:B------:R-:W-:Y:S01]  /*1b70*/  BAR.SYNC.DEFER_BLOCKING 0x0 ;  /* 0x0000000000007b1d */ /* 0x000fe20000010000 */
[----:B------:R-:W-:-:S05]  /*1b80*/  IADD3 R213, R214, 0x8120, RZ ;  /* 0x00008120d6d57810 */ /* 0x000fca0007ffe0ff */
[----:B------:R-:W-:Y:S04]  /*1b90*/  LDSM.16.M88.4 R120, [R7+0x100] ;  /* 0x000100000778783b */ /* 0x000fe80000000200 */
[----:B------:R1:W-:Y:S04]  /*1ba0*/  LDSM.16.M88.4 R180, [R7+0x4100] ;  /* 0x0041000007b4783b */ /* 0x0003e80000000200 */
[----:B------:R-:W-:Y:S04]  /*1bb0*/  LDSM.16.M88.4 R144, [R6] ;  /* 0x000000000690783b */ /* 0x000fe80000000200 */
[----:B------:R2:W-:Y:S04]  /*1bc0*/  LDSM.16.M88.4 R184, [R6+0x4000] ;  /* 0x0040000006b8783b */ /* 0x0005e80000000200 */
[----:B------:R-:W-:Y:S04]  /*1bd0*/  LDSM.16.M88.4 R172, [R4] ;  /* 0x0000000004ac783b */ /* 0x000fe80000000200 */
[----:B------:R-:W-:Y:S04]  /*1be0*/  LDSM.16.M88.4 R188, [R4+0x4000] ;  /* 0x0040000004bc783b */ /* 0x000fe80000000200 */
[----:B------:R-:W-:Y:S01]  /*1bf0*/  LDSM.16.M88.4 R176, [R0] ;  /* 0x0000000000b0783b */ /* 0x000fe20000000200 */
[----:B-1----:R-:W-:-:S03]  /*1c00*/  IADD3 R7, R214, 0x8100, RZ ;  /* 0x00008100d6077810 */ /* 0x002fc60007ffe0ff */
[----:B------:R1:W-:Y:S01]  /*1c10*/  LDSM.16.M88.4 R192, [R0+0x4000] ;  /* 0x0040000000c0783b */ /* 0x0003e20000000200 */
[----:B------:R-:W-:-:S03]  /*1c20*/  @P0 IADD3 R213, R7, -0x20, RZ ;  /* 0xffffffe007d50810 */ /* 0x000fc60007ffe0ff */
[----:B------:R-:W-:Y:S01]  /*1c30*/  BAR.SYNC.DEFER_BLOCKING 0x0 ;  /* 0x0000000000007b1d */ /* 0x000fe20000010000 */
[----:B--2---:R-:W-:Y:S01]  /*1c40*/  IMAD.WIDE.U32 R6, R217, c[0x0][0x208], RZ ;  /* 0x00008200d9067a25 */ /* 0x004fe200078e00ff */
[C---:B------:R-:W-:Y:S02]  /*1c50*/  IADD3 R207, R213.reuse, 0x800, RZ ;  /* 0x00000800d5cf7810 */ /* 0x040fe40007ffe0ff */
[C---:B------:R-:W-:Y:S02]  /*1c60*/  IADD3 R206, R213.reuse, 0x1000, RZ ;  /* 0x00001000d5ce7810 */ /* 0x040fe40007ffe0ff */
[C---:B------:R-:W-:Y:S02]  /*1c70*/  IADD3 R205, R213.reuse, 0x1800, RZ ;  /* 0x00001800d5cd7810 */ /* 0x040fe40007ffe0ff */
[C---:B------:R-:W-:Y:S02]  /*1c80*/  IADD3 R204, R213.reuse, 0x2000, RZ ;  /* 0x00002000d5cc7810 */ /* 0x040fe40007ffe0ff */
[----:B------:R-:W-:-:S02]  /*1c90*/  IADD3 R203, R213, 0x2800, RZ ;  /* 0x00002800d5cb7810 */ /* 0x000fc40007ffe0ff */
[C---:B------:R-:W-:Y:S02]  /*1ca0*/  IADD3 R201, R213.reuse, 0x3000, RZ ;  /* 0x00003000d5c97810 */ /* 0x040fe40007ffe0ff */
[C---:B------:R-:W-:Y:S02]  /*1cb0*/  IADD3 R200, R213.reuse, 0x3800, RZ ;  /* 0x00003800d5c87810 */ /* 0x040fe40007ffe0ff */
[----:B------:R-:W-:Y:S01]  /*1cc0*/  IADD3 R199, R213, 0x4000, RZ ;  /* 0x00004000d5c77810 */ /* 0x000fe20007ffe0ff */
[----:B-1----:R-:W-:Y:S01]  /*1cd0*/  IMAD R0, R21, c[0x0][0x208], RZ ;  /* 0x0000820015007a24 */ /* 0x002fe200078e02ff */
[C---:B------:R-:W-:Y:S02]  /*1ce0*/  IADD3 R198, R213.reuse, 0x4800, RZ ;  /* 0x00004800d5c67810 */ /* 0x040fe40007ffe0ff */
[----:B------:R-:W-:Y:S01]  /*1cf0*/  IADD3 R197, R213, 0x5000, RZ ;  /* 0x00005000d5c57810 */ /* 0x000fe20007ffe0ff */
[----:B------:R-:W-:-:S04]  /*1d00*/  DEPBAR.LE SB0, 0x0 ;  /* 0x000080000000791a */ /* 0x000fc80000000000 */
[----:B------:R-:W-:Y:S01]  /*1d10*/  BAR.SYNC.DEFER_BLOCKING 0x0 ;  /* 0x0000000000007b1d */ /* 0x000fe20000010000 */
[----:B------:R-:W-:-:S05]  /*1d20*/  IADD3 R196, R213, 0x5800, RZ ;  /* 0x00005800d5c47810 */ /* 0x000fca0007ffe0ff */
[----:B------:R-:W3:Y:S04]  /*1d30*/  LDSM.16.M88.4 R12, [R214+0x8100] ;  /* 0x00810000d60c783b */ /* 0x000ee80000000200 */
[----:B------:R-:W-:Y:S04]  /*1d40*/  LDSM.16.M88.4 R32, [R213] ;  /* 0x00000000d520783b */ /* 0x000fe80000000200 */
[----:B----4-:R-:W-:Y:S04]  /*1d50*/  LDSM.16.M88.4 R16, [R214+0x8900] ;  /* 0x00890000d610783b */ /* 0x010fe80000000200 */
[----:B------:R-:W1:Y:S04]  /*1d60*/  LDSM.16.M88.4 R52, [R214+0x9100] ;  /* 0x00910000d634783b */ /* 0x000e680000000200 */
[----:B------:R-:W2:Y:S04]  /*1d70*/  LDSM.16.M88.4 R44, [R214+0x9900] ;  /* 0x00990000d62c783b */ /* 0x000ea80000000200 */
[----:B------:R-:W4:Y:S04]  /*1d80*/  LDSM.16.M88.4 R28, [R213+0x800] ;  /* 0x00080000d51c783b */ /* 0x000f280000000200 */
[----:B------:R-:W-:Y:S04]  /*1d90*/  LDSM.16.M88.4 R24, [R213+0x1000] ;  /* 0x00100000d518783b */ /* 0x000fe80000000200 */
[----:B------:R-:W-:Y:S04]  /*1da0*/  LDSM.16.M88.4 R60, [R213+0x1800] ;  /* 0x00180000d53c783b */ /* 0x000fe80000000200 */
[----:B------:R-:W-:Y:S04]  /*1db0*/  LDSM.16.M88.4 R72, [R213+0x2000] ;  /* 0x00200000d548783b */ /* 0x000fe80000000200 */
[----:B------:R-:W-:Y:S01]  /*1dc0*/  LDSM.16.M88.4 R68, [R213+0x2800] ;  /* 0x00280000d544783b */ /* 0x000fe20000000200 */
[----:B---3--:R-:W-:Y:S07]  /*1dd0*/  HMMA.16816.F32 R8, R120, R12, RZ ;  /* 0x0000000c7808723c */ /* 0x008fee00000018ff */
[----:B------:R-:W-:-:S04]  /*1de0*/  IMAD R13, R217, c[0x0][0x20c], R0 ;  /* 0x00008300d90d7a24 */ /* 0x000fc800078e0200 */
[----:B------:R-:W-:Y:S01]  /*1df0*/  IMAD.IADD R7, R7, 0x1, R13 ;  /* 0x0000000107077824 */ /* 0x000fe200078e020d */
[----:B-1----:R-:W-:Y:S03]  /*1e00*/  HMMA.16816.F32 R56, R120, R52, RZ ;  /* 0x000000347838723c */ /* 0x002fe600000018ff */
[----:B------:R-:W-:-:S05]  /*1e10*/  IMAD.WIDE.U32 R6, R216, c[0x0][0x218], R6 ;  /* 0x00008600d8067a25 */ /* 0x000fca00078e0006 */
[----:B------:R-:W-:Y:S01]  /*1e20*/  IADD3 R65, P0, R6, UR18, RZ ;  /* 0x0000001206417c10 */ /* 0x000fe2000ff1e0ff */
[----:B------:R-:W-:Y:S08]  /*1e30*/  HMMA.16816.F32 R12, R120, R14, RZ ;  /* 0x0000000e780c723c */ /* 0x000ff000000018ff */
[----:B------:R-:W-:Y:S07]  /*1e40*/  HMMA.16816.F32 R8, R144, R32, R8 ;  /* 0x000000209008723c */ /* 0x000fee0000001808 */
[----:B------:R-:W-:Y:S01]  /*1e50*/  IMAD R33, R20, c[0x0][0x218], RZ ;  /* 0x0000860014217a24 */ /* 0x000fe200078e02ff */
[----:B------:R-:W-:Y:S03]  /*1e60*/  HMMA.16816.F32 R52, R120, R54, RZ ;  /* 0x000000367834723c */ /* 0x000fe600000018ff */
[----:B------:R-:W-:-:S05]  /*1e70*/  IMAD R33, R216, c[0x0][0x21c], R33 ;  /* 0x00008700d8217a24 */ /* 0x000fca00078e0221 */
[----:B------:R-:W-:Y:S01]  /*1e80*/  IADD3.X R6, R7, UR16, R33, P0, !PT ;  /* 0x0000001007067c10 */ /* 0x000fe200087fe421 */
[----:B------:R-:W-:Y:S01]  /*1e90*/  HMMA.16816.F32 R20, R120, R16, RZ ;  /* 0x000000107814723c */ /* 0x000fe200000018ff */
[----:B------:R-:W-:-:S04]  /*1ea0*/  LEA R32, P0, R65, c[0x0][0x1f8], 0x1 ;  /* 0x00007e0041207a11 */ /* 0x000fc800078008ff */
[----:B------:R-:W-:Y:S01]  /*1eb0*/  LEA.HI.X R65, R65, c[0x0][0x1fc], R6, 0x1, P0 ;  /* 0x00007f0041417a11 */ /* 0x000fe200000f0c06 */
[----:B------:R-:W1:Y:S02]  /*1ec0*/  SHFL.IDX PT, R64, R32, RZ, 0x181f ;  /* 0x00181fff20407589 */ /* 0x000e6400000e0000 */
[C---:B------:R-:W-:Y:S02]  /*1ed0*/  HMMA.16816.F32 R16, R120.reuse, R18, RZ ;  /* 0x000000127810723c */ /* 0x040fe400000018ff */
[----:B------:R-:W3:Y:S04]  /*1ee0*/  SHFL.IDX PT, R43, R32, 0x1, 0x181f ;  /* 0x00381f00202b7f89 */ /* 0x000ee800000e0000 */
[----:B------:R-:W3:Y:S02]  /*1ef0*/  SHFL.IDX PT, R7, R32, 0x2, 0x181f ;  /* 0x00581f0020077f89 */ /* 0x000ee400000e0000 */
[----:B--2---:R-:W-:Y:S02]  /*1f00*/  HMMA.16816.F32 R48, R120, R44, RZ ;  /* 0x0000002c7830723c */ /* 0x004fe400000018ff */
[----:B------:R-:W2:Y:S04]  /*1f10*/  SHFL.IDX PT, R6, R65, RZ, 0x181f ;  /* 0x00181fff41067589 */ /* 0x000ea800000e0000 */
[----:B------:R-:W2:Y:S01]  /*1f20*/  SHFL.IDX PT, R4, R65, 0x1, 0x181f ;  /* 0x00381f0041047f89 */ /* 0x000ea200000e0000 */
[----:B------:R-:W-:Y:S01]  /*1f30*/  IMAD.WIDE R44, R231, 0x2, RZ ;  /* 0x00000002e72c7825 */ /* 0x000fe200078e02ff */
[C---:B----4-:R-:W-:Y:S02]  /*1f40*/  HMMA.16816.F32 R20, R144.reuse, R28, R20 ;  /* 0x0000001c9014723c */ /* 0x050fe40000001814 */
[----:B------:R-:W4:Y:S05]  /*1f50*/  SHFL.IDX PT, R0, R65, 0x2, 0x181f ;  /* 0x00581f0041007f89 */ /* 0x000f2a00000e0000 */
[----:B-1----:R-:W-:Y:S01]  /*1f60*/  IADD3 R28, P2, R64, R44, RZ ;  /* 0x0000002c401c7210 */ /* 0x002fe20007f5e0ff */
[----:B------:R-:W-:Y:S01]  /*1f70*/  HMMA.16816.F32 R16, R144, R30, R16 ;  /* 0x0000001e9010723c */ /* 0x000fe20000001810 */
[----:B---3--:R-:W-:-:S02]  /*1f80*/  IADD3 R82, P1, R44, R43, RZ ;  /* 0x0000002b2c527210 */ /* 0x008fc40007f3e0ff */
[----:B------:R-:W-:-:S04]  /*1f90*/  IADD3 R80, P0, R44, R7, RZ ;  /* 0x000000072c507210 */ /* 0x000fc80007f1e0ff */
[----:B------:R-:W-:Y:S01]  /*1fa0*/  IMAD.WIDE R30, R230, 0x2, RZ ;  /* 0x00000002e61e7825 */ /* 0x000fe200078e02ff */
[C---:B------:R-:W-:Y:S01]  /*1fb0*/  HMMA.16816.F32 R12, R144.reuse, R34, R12 ;  /* 0x00000022900c723c */ /* 0x040fe2000000180c */
[----:B------:R-:W1:Y:S02]  /*1fc0*/  LDSM.16.M88.4 R32, [R214+0xa100] ;  /* 0x00a10000d620783b */ /* 0x000e640000000200 */
[----:B--2---:R-:W-:Y:S01]  /*1fd0*/  IMAD.X R29, R6, 0x1, R45, P2 ;  /* 0x00000001061d7824 */ /* 0x004fe200010e062d */
[----:B------:R-:W-:Y:S01]  /*1fe0*/  IADD3 R76, P2, R64, R30, RZ ;  /* 0x0000001e404c7210 */ /* 0x000fe20007f5e0ff */
[C---:B------:R-:W-:Y:S01]  /*1ff0*/  IMAD.X R83, R45.reuse, 0x1, R4, P1 ;  /* 0x000000012d537824 */ /* 0x040fe200008e0604 */
[----:B------:R-:W-:Y:S02]  /*2000*/  IADD3 R86, P1, R30, R43, RZ ;  /* 0x0000002b1e567210 */ /* 0x000fe40007f3e0ff */
[----:B------:R-:W-:Y:S01]  /*2010*/  HMMA.16816.F32 R56, R144, R24, R56 ;  /* 0x000000189038723c */ /* 0x000fe20000001838 */
[----:B------:R-:W-:Y:S01]  /*2020*/  IMAD.X R77, R6, 0x1, R31, P2 ;  /* 0x00000001064d7824 */ /* 0x000fe200010e061f */
[----:B------:R-:W-:Y:S01]  /*2030*/  LOP3.LUT P2, RZ, R42, 0x4, RZ, 0xc0, !PT ;  /* 0x000000042aff7812 */ /* 0x000fe2000784c0ff */
[----:B----4-:R-:W-:Y:S01]  /*2040*/  IMAD.X R81, R45, 0x1, R0, P0 ;  /* 0x000000012d517824 */ /* 0x010fe200000e0600 */
[----:B------:R-:W-:Y:S01]  /*2050*/  IADD3 R84, P0, R30, R7, RZ ;  /* 0x000000071e547210 */ /* 0x000fe20007f1e0ff */
[----:B------:R-:W-:Y:S01]  /*2060*/  IMAD.X R87, R31, 0x1, R4, P1 ;  /* 0x000000011f577824 */ /* 0x000fe200008e0604 */
[----:B------:R-:W-:-:S02]  /*2070*/  ISETP.GE.AND P1, PT, R41, c[0x0][0x1d4], PT ;  /* 0x0000750029007a0c */ /* 0x000fc40003f26270 */
[----:B------:R-:W-:Y:S01]  /*2080*/  HMMA.16816.F32 R52, R144, R26, R52 ;  /* 0x0000001a9034723c */ /* 0x000fe20000001834 */
[----:B------:R-:W2:Y:S01]  /*2090*/  LDSM.16.M88.4 R24, [R214+0xa900] ;  /* 0x00a90000d618783b */ /* 0x000ea20000000200 */
[----:B------:R-:W-:Y:S01]  /*20a0*/  IMAD.X R85, R31, 0x1, R0, P0 ;  /* 0x000000011f557824 */ /* 0x000fe200000e0600 */
[----:B------:R-:W-:Y:S02]  /*20b0*/  SEL R0, R40, 0xffffffe0, !P2 ;  /* 0xffffffe028007807 */ /* 0x000fe40005000000 */
[C---:B------:R-:W-:Y:S01]  /*20c0*/  ISETP.LT.OR P2, PT, R38.reuse, 0x1, P1 ;  /* 0x000000012600780c */ /* 0x040fe20000f41670 */
[----:B------:R-:W-:Y:S01]  /*20d0*/  @!PT LDS RZ, [RZ] ;  /* 0x00000000fffff984 */ /* 0x000fe20000000800 */
[----:B------:R-:W-:Y:S01]  /*20e0*/  @!PT LDS RZ, [RZ] ;  /* 0x00000000fffff984 */ /* 0x000fe20000000800 */
[----:B------:R-:W-:Y:S01]  /*20f0*/  @!PT LDS RZ, [RZ] ;  /* 0x00000000fffff984 */ /* 0x000fe20000000800 */
[----:B------:R2:W-:Y:S01]  /*2100*/  LDGSTS.E.BYPASS.LTC128B.128 [R218+0x100], [R28.64], !P5 ;  /* 0x001000001cda7fae */ /* 0x0005e2000e901d4e */
[C---:B------:R-:W-:Y:S01]  /*2110*/  ISETP.LT.OR P0, PT, R38.reuse, 0x21, P6 ;  /* 0x000000212600780c */ /* 0x040fe20003701670 */
[----:B------:R-:W-:Y:S01]  /*2120*/  HMMA.16816.F32 R44, R120, R46, RZ ;  /* 0x0000002e782c723c */ /* 0x000fe200000018ff */
[----:B------:R-:W-:Y:S01]  /*2130*/  ISETP.LT.OR P5, PT, R38, 0x21, P1 ;  /* 0x000000212600780c */ /* 0x000fe20000fa1670 */
[----:B------:R-:W-:Y:S01]  /*2140*/  IMAD R211, R0, 0x2, R214 ;  /* 0x0000000200d37824 */ /* 0x000fe200078e02d6 */
[----:B------:R-:W-:Y:S01]  /*2150*/  ISETP.LT.OR P6, PT, R38, 0x41, P6 ;  /* 0x000000412600780c */ /* 0x000fe200037c1670 */
[----:B------:R-:W-:Y:S01]  /*2160*/  IMAD R202, R0, 0x2, R213 ;  /* 0x0000000200ca7824 */ /* 0x000fe200078e02d5 */
[----:B------:R-:W-:-:S02]  /*2170*/  ISETP.LT.OR P1, PT, R38, 0x41, P1 ;  /* 0x000000412600780c */ /* 0x000fc40000f21670 */
[----:B------:R-:W-:Y:S01]  /*2180*/  IADD3 R0, R36, -0x1, RZ ;  /* 0xffffffff24007810 */ /* 0x000fe20007ffe0ff */
[----:B------:R-:W-:Y:S01]  /*2190*/  HMMA.16816.F32 R48, R144, R60, R48 ;  /* 0x0000003c9030723c */ /* 0x000fe20000001830 */
[----:B------:R-:W-:Y:S01]  /*21a0*/  SHF.R.S32.HI R38, RZ, 0x1f, R231 ;  /* 0x0000001fff267819 */ /* 0x000fe200000114e7 */
[----:B------:R3:W-:Y:S04]  /*21b0*/  LDGSTS.E.BYPASS.LTC128B.128 [R218+0x3100], [R76.64], !P2 ;  /* 0x031000004cda7fae */ /* 0x0007e8000d101d4e */
[----:B------:R4:W-:Y:S01]  /*21c0*/  LDGSTS.E.BYPASS.LTC128B.128 [R218+0x1100], [R82.64], !P0 ;  /* 0x0110000052da7fae */ /* 0x0009e2000c101d4e */
[----:B------:R-:W-:Y:S01]  /*21d0*/  ISETP.GT.AND P0, PT, R0, R215, PT ;  /* 0x000000d70000720c */ /* 0x000fe20003f04270 */
[----:B-1----:R-:W-:Y:S02]  /*21e0*/  HMMA.16816.F32 R40, R120, R32, RZ ;  /* 0x000000207828723c */ /* 0x002fe400000018ff */
[----:B------:R1:W-:Y:S04]  /*21f0*/  LDGSTS.E.BYPASS.LTC128B.128 [R218+0x4100], [R86.64], !P5 ;  /* 0x0410000056da7fae */ /* 0x0003e8000e901d4e */
[----:B------:R4:W-:Y:S02]  /*2200*/  LDGSTS.E.BYPASS.LTC128B.128 [R218+0x2100], [R80.64], !P6 ;  /* 0x0210000050da7fae */ /* 0x0009e4000f101d4e */
[----:B------:R-:W-:Y:S02]  /*2210*/  HMMA.16816.F32 R44, R144, R62, R44 ;  /* 0x0000003e902c723c */ /* 0x000fe4000000182c */
[----:B------:R1:W-:Y:S01]  /*2220*/  LDGSTS.E.BYPASS.LTC128B.128 [R218+0x5100], [R84.64], !P1 ;  /* 0x0510000054da7fae */ /* 0x0003e2000c901d4e */
[----:B------:R-:W-:-:S03]  /*2230*/  ISETP.GT.AND P1, PT, R219, 0x5f, PT ;  /* 0x0000005fdb00780c */ /* 0x000fc60003f24270 */
[----:B------:R-:W1:Y:S02]  /*2240*/  LDSM.16.M88.4 R64, [R211+0x8100] ;  /* 0x00810000d340783b */ /* 0x000e640000000200 */
[C---:B--2---:R-:W-:Y:S02]  /*2250*/  HMMA.16816.F32 R28, R120.reuse, R24, RZ ;  /* 0x00000018781c723c */ /* 0x044fe400000018ff */
[----:B------:R-:W2:Y:S04]  /*2260*/  LDSM.16.M88.4 R60, [R211+0x9100] ;  /* 0x00910000d33c783b */ /* 0x000ea80000000200 */
[----:B---3--:R-:W3:Y:S02]  /*2270*/  LDSM.16.M88.4 R76, [R211+0x8900] ;  /* 0x00890000d34c783b */ /* 0x008ee40000000200 */
[C---:B------:R-:W-:Y:S02]  /*2280*/  HMMA.16816.F32 R32, R120.reuse, R34, RZ ;  /* 0x000000227820723c */ /* 0x040fe400000018ff */
[----:B------:R-:W-:Y:S04]  /*2290*/  LDSM.16.M88.4 R92, [R214+0xd100] ;  /* 0x00d10000d65c783b */ /* 0x000fe80000000200 */
[----:B------:R-:W-:Y:S02]  /*22a0*/  LDSM.16.M88.4 R88, [R213+0x3000] ;  /* 0x00300000d558783b */ /* 0x000fe40000000200 */
[----:B------:R-:W-:Y:S02]  /*22b0*/  HMMA.16816.F32 R24, R120, R26, RZ ;  /* 0x0000001a7818723c */ /* 0x000fe400000018ff */
[----:B----4-:R-:W-:Y:S04]  /*22c0*/  LDSM.16.M88.4 R80, [R213+0x4000] ;  /* 0x00400000d550783b */ /* 0x010fe80000000200 */
[----:B-1----:R-:W-:Y:S02]  /*22d0*/  LDSM.16.M88.4 R84, [R213+0x3800] ;  /* 0x00380000d554783b */ /* 0x002fe40000000200 */
[C---:B------:R-:W-:Y:S02]  /*22e0*/  HMMA.16816.F32 R40, R144.reuse, R72, R40 ;  /* 0x000000489028723c */ /* 0x040fe40000001828 */
[----:B------:R-:W-:Y:S04]  /*22f0*/  LDSM.16.M88.4 R96, [R211+0xc100] ;  /* 0x00c10000d360783b */ /* 0x000fe80000000200 */
[----:B------:R-:W0:Y:S02]  /*2300*/  LDGDEPBAR ;  /* 0x00000000000079af */ /* 0x000e240000000000 */
[C---:B------:R-:W-:Y:S02]  /*2310*/  HMMA.16816.F32 R32, R144.reuse, R74, R32 ;  /* 0x0000004a9020723c */ /* 0x040fe40000001820 */
[----:B------:R-:W1:Y:S06]  /*2320*/  LDSM.16.M88.4 R72, [R211+0x9900] ;  /* 0x00990000d348783b */ /* 0x000e6c0000000200 */
[C---:B------:R-:W-:Y:S08]  /*2330*/  HMMA.16816.F32 R28, R144.reuse, R68, R28 ;  /* 0x00000044901c723c */ /* 0x040ff0000000181c */
[----:B------:R-:W-:Y:S01]  /*2340*/  HMMA.16816.F32 R24, R144, R70, R24 ;  /* 0x000000469018723c */ /* 0x000fe20000001818 */
[----:B------:R-:W4:Y:S07]  /*2350*/  LDSM.16.M88.4 R68, [R211+0xa100] ;  /* 0x00a10000d344783b */ /* 0x000f2e0000000200 */
[C---:B------:R-:W-:Y:S08]  /*2360*/  HMMA.16816.F32 R8, R172.reuse, R64, R8 ;  /* 0x00000040ac08723c */ /* 0x040ff00000001808 */
[C---:B------:R-:W-:Y:S01]  /*2370*/  HMMA.16816.F32 R12, R172.reuse, R66, R12 ;  /* 0x00000042ac0c723c */ /* 0x040fe2000000180c */
[----:B------:R-:W4:Y:S07]  /*2380*/  LDSM.16.M88.4 R64, [R211+0xa900] ;  /* 0x00a90000d340783b */ /* 0x000f2e0000000200 */
[C---:B--2---:R-:W-:Y:S08]  /*2390*/  HMMA.16816.F32 R56, R172.reuse, R60, R56 ;  /* 0x0000003cac38723c */ /* 0x044ff00000001838 */
[C---:B------:R-:W-:Y:S01]  /*23a0*/  HMMA.16816.F32 R52, R172.reuse, R62, R52 ;  /* 0x0000003eac34723c */ /* 0x040fe20000001834 */
[----:B------:R-:W2:Y:S07]  /*23b0*/  LDSM.16.M88.4 R60, [R202+0x800] ;  /* 0x00080000ca3c783b */ /* 0x000eae0000000200 */
[C---:B---3--:R-:W-:Y:S08]  /*23c0*/  HMMA.16816.F32 R20, R172.reuse, R76, R20 ;  /* 0x0000004cac14723c */ /* 0x048ff00000001814 */
[C---:B------:R-:W-:Y:S01]  /*23d0*/  HMMA.16816.F32 R16, R172.reuse, R78, R16 ;  /* 0x0000004eac10723c */ /* 0x040fe20000001810 */
[----:B------:R-:W3:Y:S07]  /*23e0*/  LDSM.16.M88.4 R76, [R202] ;  /* 0x00000000ca4c783b */ /* 0x000eee0000000200 */
[C---:B-1----:R-:W-:Y:S08]  /*23f0*/  HMMA.16816.F32 R48, R172.reuse, R72, R48 ;  /* 0x00000048ac30723c */ /* 0x042ff00000001830 */
[C---:B------:R-:W-:Y:S01]  /*2400*/  HMMA.16816.F32 R44, R172.reuse, R74, R44 ;  /* 0x0000004aac2c723c */ /* 0x040fe2000000182c */
[----:B------:R-:W1:Y:S07]  /*2410*/  LDSM.16.M88.4 R72, [R202+0x1000] ;  /* 0x00100000ca48783b */ /* 0x000e6e0000000200 */
[C---:B----4-:R-:W-:Y:S08]  /*2420*/  HMMA.16816.F32 R40, R172.reuse, R68, R40 ;  /* 0x00000044ac28723c */ /* 0x050ff00000001828 */
[C---:B------:R-:W-:Y:S01]  /*2430*/  HMMA.16816.F32 R32, R172.reuse, R70, R32 ;  /* 0x00000046ac20723c */ /* 0x040fe20000001820 */
[----:B------:R-:W4:Y:S07]  /*2440*/  LDSM.16.M88.4 R68, [R202+0x1800] ;  /* 0x00180000ca44783b */ /* 0x000f2e0000000200 */
[C---:B------:R-:W-:Y:S08]  /*2450*/  HMMA.16816.F32 R28, R172.reuse, R64, R28 ;  /* 0x00000040ac1c723c */ /* 0x040ff0000000181c */
[----:B------:R-:W-:Y:S01]  /*2460*/  HMMA.16816.F32 R24, R172, R66, R24 ;  /* 0x00000042ac18723c */ /* 0x000fe20000001818 */
[----:B------:R-:W4:Y:S07]  /*2470*/  LDSM.16.M88.4 R64, [R202+0x2000] ;  /* 0x00200000ca40783b */ /* 0x000f2e0000000200 */
[C---:B--2---:R-:W-:Y:S08]  /*2480*/  HMMA.16816.F32 R20, R176.reuse, R60, R20 ;  /* 0x0000003cb014723c */ /* 0x044ff00000001814 */
[C---:B------:R-:W-:Y:S01]  /*2490*/  HMMA.16816.F32 R16, R176.reuse, R62, R16 ;  /* 0x0000003eb010723c */ /* 0x040fe20000001810 */
[----:B------:R-:W2:Y:S07]  /*24a0*/  LDSM.16.M88.4 R60, [R214+0xb100] ;  /* 0x00b10000d63c783b */ /* 0x000eae0000000200 */
[C---:B---3--:R-:W-:Y:S08]  /*24b0*/  HMMA.16816.F32 R8, R176.reuse, R76, R8 ;  /* 0x0000004cb008723c */ /* 0x048ff00000001808 */
[C---:B------:R-:W-:Y:S01]  /*24c0*/  HMMA.16816.F32 R12, R176.reuse, R78, R12 ;  /* 0x0000004eb00c723c */ /* 0x040fe2000000180c */
[----:B------:R-:W3:Y:S07]  /*24d0*/  LDSM.16.M88.4 R76, [R202+0x2800] ;  /* 0x00280000ca4c783b */ /* 0x000eee0000000200 */
        /* <DEDUP_REMOVED lines=10> */
[----:B------:R-:W-:Y:S01]  /*2580*/  HMMA.16816.F32 R12, R180, R62, R12 ;  /* 0x0000003eb40c723c */ /* 0x000fe2000000180c */
[----:B------:R-:W2:Y:S07]  /*2590*/  LDSM.16.M88.4 R60, [R214+0xd900] ;  /* 0x00d90000d63c783b */ /* 0x000eae0000000200 */
[C---:B---3--:R-:W-:Y:S08]  /*25a0*/  HMMA.16816.F32 R28, R176.reuse, R76, R28 ;  /* 0x0000004cb01c723c */ /* 0x048ff0000000181c */
[----:B------:R-:W-:Y:S01]  /*25b0*/  HMMA.16816.F32 R24, R176, R78, R24 ;  /* 0x0000004eb018723c */ /* 0x000fe20000001818 */
        /* <DEDUP_REMOVED lines=8> */
[C---:B------:R-:W-:Y:S01]  /*2640*/  HMMA.16816.F32 R44, R180.reuse, R66, R44 ;  /* 0x00000042b42c723c */ /* 0x040fe2000000182c */
[----:B------:R-:W1:Y:S07]  /*2650*/  LDSM.16.M88.4 R64, [R211+0xb100] ;  /* 0x00b10000d340783b */ /* 0x000e6e0000000200 */
[C---:B--2---:R-:W-:Y:S08]  /*2660*/  HMMA.16816.F32 R28, R180.reuse, R60, R28 ;  /* 0x0000003cb41c723c */ /* 0x044ff0000000181c */
[C---:B------:R-:W-:Y:S01]  /*2670*/  HMMA.16816.F32 R24, R180.reuse, R62, R24 ;  /* 0x0000003eb418723c */ /* 0x040fe20000001818 */
[----:B------:R-:W2:Y:S07]  /*2680*/  LDSM.16.M88.4 R60, [R211+0xb900] ;  /* 0x00b90000d33c783b */ /* 0x000eae0000000200 */
[C---:B------:R-:W-:Y:S08]  /*2690*/  HMMA.16816.F32 R40, R180.reuse, R92, R40 ;  /* 0x0000005cb428723c */ /* 0x040ff00000001828 */
[----:B------:R-:W-:Y:S01]  /*26a0*/  HMMA.16816.F32 R32, R180, R94, R32 ;  /* 0x0000005eb420723c */ /* 0x000fe20000001820 */
[----:B------:R-:W1:Y:S07]  /*26b0*/  LDSM.16.M88.4 R92, [R211+0xc900] ;  /* 0x00c90000d35c783b */ /* 0x000e6e0000000200 */
[C---:B------:R-:W-:Y:S08]  /*26c0*/  HMMA.16816.F32 R8, R184.reuse, R88, R8 ;  /* 0x00000058b808723c */ /* 0x040ff00000001808 */
[C---:B------:R-:W-:Y:S01]  /*26d0*/  HMMA.16816.F32 R12, R184.reuse, R90, R12 ;  /* 0x0000005ab80c723c */ /* 0x040fe2000000180c */
[----:B------:R-:W1:Y:S07]  /*26e0*/  LDSM.16.M88.4 R88, [R211+0xd100] ;  /* 0x00d10000d358783b */ /* 0x000e6e0000000200 */
[C---:B------:R-:W-:Y:S08]  /*26f0*/  HMMA.16816.F32 R20, R184.reuse, R84, R20 ;  /* 0x00000054b814723c */ /* 0x040ff00000001814 */
[C---:B------:R-:W-:Y:S01]  /*2700*/  HMMA.16816.F32 R16, R184.reuse, R86, R16 ;  /* 0x00000056b810723c */ /* 0x040fe20000001810 */
[----:B------:R-:W2:Y:S07]  /*2710*/  LDSM.16.M88.4 R84, [R211+0xd900] ;  /* 0x00d90000d354783b */ /* 0x000eae0000000200 */
[C---:B------:R-:W-:Y:S08]  /*2720*/  HMMA.16816.F32 R56, R184.reuse, R80, R56 ;  /* 0x00000050b838723c */ /* 0x040ff00000001838 */
        /* <DEDUP_REMOVED lines=9> */
[----:B------:R-:W-:Y:S01]  /*27c0*/  HMMA.16816.F32 R24, R184, R70, R24 ;  /* 0x00000046b818723c */ /* 0x000fe20000001818 */
[----:B------:R-:W4:Y:S07]  /*27d0*/  LDSM.16.M88.4 R68, [R202+0x4800] ;  /* 0x00480000ca44783b */ /* 0x000f2e0000000200 */
[C---:B------:R-:W-:Y:S08]  /*27e0*/  HMMA.16816.F32 R8, R188.reuse, R64, R8 ;  /* 0x00000040bc08723c */ /* 0x040ff00000001808 */
[C---:B------:R-:W-:Y:S01]  /*27f0*/  HMMA.16816.F32 R12, R188.reuse, R66, R12 ;  /* 0x00000042bc0c723c */ /* 0x040fe2000000180c */
[----:B------:R-:W1:Y:S07]  /*2800*/  LDSM.16.M88.4 R64, [R202+0x5000] ;  /* 0x00500000ca40783b */ /* 0x000e6e0000000200 */
[C---:B--2---:R-:W-:Y:S08]  /*2810*/  HMMA.16816.F32 R20, R188.reuse, R60, R20 ;  /* 0x0000003cbc14723c */ /* 0x044ff00000001814 */
[----:B------:R-:W-:Y:S01]  /*2820*/  HMMA.16816.F32 R16, R188, R62, R16 ;  /* 0x0000003ebc10723c */ /* 0x000fe20000001810 */
[----:B------:R-:W2:Y:S01]  /*2830*/  LDSM.16.M88.4 R60, [R202+0x5800] ;  /* 0x00580000ca3c783b */ /* 0x000ea20000000200 */
[----:B------:R-:W-:-:S06]  /*2840*/  DEPBAR.LE SB0, 0x0 ;  /* 0x000080000000791a */ /* 0x000fcc0000000000 */
        /* <DEDUP_REMOVED lines=8> */
[C---:B------:R-:W-:Y:S08]  /*28d0*/  HMMA.16816.F32 R8, R192.reuse, R80, R8 ;  /* 0x00000050c008723c */ /* 0x040ff00000001808 */
[C---:B------:R-:W-:Y:S08]  /*28e0*/  HMMA.16816.F32 R12, R192.reuse, R82, R12 ;  /* 0x00000052c00c723c */ /* 0x040ff0000000180c */
[C---:B---3--:R-:W-:Y:S08]  /*28f0*/  HMMA.16816.F32 R20, R192.reuse, R76, R20 ;  /* 0x0000004cc014723c */ /* 0x048ff00000001814 */
[C---:B------:R-:W-:Y:S08]  /*2900*/  HMMA.16816.F32 R16, R192.reuse, R78, R16 ;  /* 0x0000004ec010723c */ /* 0x040ff00000001810 */
[C---:B-1----:R-:W-:Y:S08]  /*2910*/  HMMA.16816.F32 R56, R192.reuse, R72, R56 ;  /* 0x00000048c038723c */ /* 0x042ff00000001838 */
[C---:B------:R-:W-:Y:S08]  /*2920*/  HMMA.16816.F32 R52, R192.reuse, R74, R52 ;  /* 0x0000004ac034723c */ /* 0x040ff00000001834 */
[C---:B----4-:R-:W-:Y:S08]  /*2930*/  HMMA.16816.F32 R48, R192.reuse, R68, R48 ;  /* 0x00000044c030723c */ /* 0x050ff00000001830 */
[C---:B------:R-:W-:Y:S08]  /*2940*/  HMMA.16816.F32 R44, R192.reuse, R70, R44 ;  /* 0x00000046c02c723c */ /* 0x040ff0000000182c */
[C---:B------:R-:W-:Y:S08]  /*2950*/  HMMA.16816.F32 R40, R192.reuse, R64, R40 ;  /* 0x00000040c028723c */ /* 0x040ff00000001828 */
[C---:B------:R-:W-:Y:S08]  /*2960*/  HMMA.16816.F32 R32, R192.reuse, R66, R32 ;  /* 0x00000042c020723c */ /* 0x040ff00000001820 */
[C---:B--2---:R-:W-:Y:S08]  /*2970*/  HMMA.16816.F32 R28, R192.reuse, R60, R28 ;  /* 0x0000003cc01c723c */ /* 0x044ff0000000181c */
[----:B------:R-:W-:Y:S01]  /*2980*/  HMMA.16816.F32 R24, R192, R62, R24 ;  /* 0x0000003ec018723c */ /* 0x000fe20000001818 */
[----:B------:R-:W-:Y:S06]  /*2990*/  BAR.SYNC.DEFER_BLOCKING 0x0 ;  /* 0x0000000000007b1d */ /* 0x000fec0000010000 */
[----:B------:R-:W-:Y:S06]  /*29a0*/  @!P0 BRA `(.L_x_23) ;  /* 0x000003f000008947 */ /* 0x000fec0003800000 */
[----:B------:R-:W-:Y:S01]  /*29b0*/  PLOP3.LUT P2, PT, PT, PT, UP3, 0x80, 0x0 ;  /* 0x000000000000781c */ /* 0x000fe20003f4f038 */
[----:B------:R-:W-:Y:S01]  /*29c0*/  IMAD.MOV.U32 R216, RZ, RZ, RZ ;  /* 0x000000ffffd87224 */ /* 0x000fe200078e00ff */
[----:B------:R-:W-:-:S02]  /*29d0*/  IADD3 R217, R219, R100, R220 ;  /* 0x00000064dbd97210 */ /* 0x000fc40007ffe0dc */
[----:B------:R-:W-:Y:S02]  /*29e0*/  PLOP3.LUT P0, PT, PT, PT, UP3, 0x80, 0x0 ;  /* 0x000000000000781c */ /* 0x000fe40003f0f038 */
[----:B------:R-:W-:-:S05]  /*29f0*/  IADD3 R217, R217, -0x60, RZ ;  /* 0xffffffa0d9d97810 */ /* 0x000fca0007ffe0ff */
[----:B------:R-:W-:Y:S02]  /*2a00*/  IMAD.MOV.U32 R0, RZ, RZ, R217 ;  /* 0x000000ffff007224 */ /* 0x000fe400078e00d9 */
[----:B------:R-:W-:-:S05]  /*2a10*/  @P2 IMAD.HI.U32 R4, R217, c[0x0][0x2bc], RZ ;  /* 0x0000af00d9042a27 */ /* 0x000fca00078e00ff */
[----:B------:R-:W-:-:S04]  /*2a20*/  @P0 SHF.R.U32.HI R0, RZ, c[0x0][0x2c0], R4 ;  /* 0x0000b000ff000a19 */ /* 0x000fc80000011604 */
[----:B------:R-:W-:-:S04]  /*2a30*/  @!P1 IADD3 R7, P0, R0, UR12, RZ ;  /* 0x0000000c00079c10 */ /* 0x000fc8000ff1e0ff */
[----:B------:R-:W-:Y:S02]  /*2a40*/  @!P1 LEA.HI.X.SX32 R4, R0, UR7, 0x1, P0 ;  /* 0x0000000700049c11 */ /* 0x000fe400080f0eff */
[----:B------:R-:W-:-:S04]  /*2a50*/  @!P1 LEA R6, P0, R7, c[0x0][0x2a0], 0x2 ;  /* 0x0000a80007069a11 */ /* 0x000fc800078010ff */
[----:B------:R-:W-:-:S05]  /*2a60*/  @!P1 LEA.HI.X R7, R7, c[0x0][0x2a4], R4, 0x2, P0 ;  /* 0x0000a90007079a11 */ /* 0x000fca00000f1404 */
[----:B------:R-:W2:Y:S01]  /*2a70*/  @!P1 LDG.E R216, [R6.64] ;  /* 0x0000000e06d89981 */ /* 0x000ea2000c1e1900 */
[----:B------:R-:W-:Y:S01]  /*2a80*/  IMAD.MOV R0, RZ, RZ, -R0 ;  /* 0x000000ffff007224 */ /* 0x000fe200078e0a00 */
[----:B------:R-:W-:Y:S02]  /*2a90*/  SHF.L.U64.HI R60, R231, 0x1, R38 ;  /* 0x00000001e73c7819 */ /* 0x000fe40000010226 */
[----:B------:R-:W-:Y:S01]  /*2aa0*/  SHF.L.U64.HI R4, R230, 0x1, R233 ;  /* 0x00000001e6047819 */ /* 0x000fe200000102e9 */
[----:B------:R-:W-:-:S04]  /*2ab0*/  IMAD R217, R0, c[0x0][0x2b8], R217 ;  /* 0x0000ae0000d97a24 */ /* 0x000fc800078e02d9 */
[----:B------:R-:W-:Y:S01]  /*2ac0*/  IMAD.WIDE.U32 R62, R217, c[0x0][0x1e0], RZ ;  /* 0x00007800d93e7a25 */ /* 0x000fe200078e00ff */
[----:B------:R-:W-:-:S05]  /*2ad0*/  SHF.R.S32.HI R0, RZ, 0x1f, R217 ;  /* 0x0000001fff007819 */ /* 0x000fca00000114d9 */
[----:B------:R-:W-:-:S04]  /*2ae0*/  IMAD R0, R0, c[0x0][0x1e0], RZ ;  /* 0x0000780000007a24 */ /* 0x000fc800078e02ff */
[----:B------:R-:W-:-:S04]  /*2af0*/  IMAD R61, R217, c[0x0][0x1e4], R0 ;  /* 0x00007900d93d7a24 */ /* 0x000fc800078e0200 */
[----:B------:R-:W-:Y:S01]  /*2b00*/  IMAD.IADD R63, R63, 0x1, R61 ;  /* 0x000000013f3f7824 */ /* 0x000fe200078e023d */
[----:B--2---:R-:W-:-:S03]  /*2b10*/  SHF.R.S32.HI R61, RZ, 0x1f, R216 ;  /* 0x0000001fff3d7819 */ /* 0x004fc600000114d8 */
[----:B------:R-:W-:-:S04]  /*2b20*/  IMAD.WIDE.U32 R6, R216, c[0x0][0x1f0], R62 ;  /* 0x00007c00d8067a25 */ /* 0x000fc800078e003e */
[----:B------:R-:W-:Y:S01]  /*2b30*/  IMAD R61, R61, c[0x0][0x1f0], RZ ;  /* 0x00007c003d3d7a24 */ /* 0x000fe200078e02ff */
[----:B------:R-:W-:Y:S02]  /*2b40*/  IADD3 R68, P0, R6, UR10, RZ ;  /* 0x0000000a06447c10 */ /* 0x000fe4000ff1e0ff */
[----:B------:R-:W-:Y:S01]  /*2b50*/  SEL R6, RZ, 0x10, P4 ;  /* 0x00000010ff067807 */ /* 0x000fe20002000000 */
[----:B------:R-:W-:Y:S01]  /*2b60*/  IMAD R0, R216, c[0x0][0x1f4], R61 ;  /* 0x00007d00d8007a24 */ /* 0x000fe200078e023d */
[----:B------:R-:W-:Y:S02]  /*2b70*/  IADD3 R61, -R232, 0x10, RZ ;  /* 0x00000010e83d7810 */ /* 0x000fe40007ffe1ff */
[----:B------:R-:W-:Y:S02]  /*2b80*/  IADD3 R62, -R6, 0x10, RZ ;  /* 0x00000010063e7810 */ /* 0x000fe40007ffe1ff */
[----:B------:R-:W-:Y:S01]  /*2b90*/  IADD3.X R7, R7, UR6, R0, P0, !PT ;  /* 0x0000000607077c10 */ /* 0x000fe200087fe400 */
[----:B------:R-:W-:Y:S01]  /*2ba0*/  IMAD.SHL.U32 R0, R230, 0x2, RZ ;  /* 0x00000002e6007824 */ /* 0x000fe200078e00ff */
[----:B------:R-:W-:-:S02]  /*2bb0*/  LEA R70, P0, R68, c[0x0][0x1c8], 0x1 ;  /* 0x0000720044467a11 */ /* 0x000fc400078008ff */
[----:B------:R-:W-:Y:S02]  /*2bc0*/  LOP3.LUT R62, R62, 0xf, RZ, 0xc0, !PT ;  /* 0x0000000f3e3e7812 */ /* 0x000fe400078ec0ff */
[----:B------:R-:W-:Y:S01]  /*2bd0*/  LEA.HI.X R68, R68, c[0x0][0x1cc], R7, 0x1, P0 ;  /* 0x0000730044447a11 */ /* 0x000fe200000f0c07 */
[----:B------:R-:W-:Y:S01]  /*2be0*/  SHFL.IDX PT, R66, R70, RZ, 0x181f ;  /* 0x00181fff46427589 */ /* 0x000fe200000e0000 */
[----:B------:R-:W-:Y:S01]  /*2bf0*/  IMAD.SHL.U32 R7, R231, 0x2, RZ ;  /* 0x00000002e7077824 */ /* 0x000fe200078e00ff */
[----:B------:R-:W-:Y:S02]  /*2c00*/  LOP3.LUT R61, R61, 0xf, RZ, 0xc0, !PT ;  /* 0x0000000f3d3d7812 */ /* 0x000fe400078ec0ff */
[----:B------:R-:W1:Y:S04]  /*2c10*/  SHFL.IDX PT, R63, R70, 0x2, 0x181f ;  /* 0x00581f00463f7f89 */ /* 0x000e6800000e0000 */
[----:B------:R-:W2:Y:S04]  /*2c20*/  SHFL.IDX PT, R69, R68, RZ, 0x181f ;  /* 0x00181fff44457589 */ /* 0x000ea800000e0000 */
[----:B------:R3:W4:Y:S04]  /*2c30*/  SHFL.IDX PT, R64, R70, 0x1, 0x181f ;  /* 0x00381f0046407f89 */ /* 0x00072800000e0000 */
[----:B------:R-:W5:Y:S04]  /*2c40*/  SHFL.IDX PT, R65, R68, 0x2, 0x181f ;  /* 0x00581f0044417f89 */ /* 0x000f6800000e0000 */
[----:B------:R5:W5:Y:S01]  /*2c50*/  SHFL.IDX PT, R67, R68, 0x1, 0x181f ;  /* 0x00381f0044437f89 */ /* 0x000b6200000e0000 */
[----:B-1----:R-:W-:-:S02]  /*2c60*/  IADD3 R72, P2, P0, R62, R63, R7 ;  /* 0x0000003f3e487210 */ /* 0x002fc4000785e007 */
[----:B---3--:R-:W-:-:S05]  /*2c70*/  IADD3 R70, P6, R66, R7, RZ ;  /* 0x0000000742467210 */ /* 0x008fca0007fde0ff */
[C-C-:B--2---:R-:W-:Y:S01]  /*2c80*/  IMAD.X R71, R69.reuse, 0x1, R60.reuse, P6 ;  /* 0x0000000145477824 */ /* 0x144fe200030e063c */
[----:B----4-:R-:W-:Y:S02]  /*2c90*/  IADD3 R62, P6, R64, R7, RZ ;  /* 0x00000007403e7210 */ /* 0x010fe40007fde0ff */
[-C--:B-----5:R-:W-:Y:S02]  /*2ca0*/  IADD3 R68, P5, R66, R0.reuse, RZ ;  /* 0x0000000042447210 */ /* 0x0a0fe40007fbe0ff */
[----:B------:R-:W-:Y:S01]  /*2cb0*/  IADD3.X R73, RZ, R65, R60, P2, P0 ;  /* 0x00000041ff497210 */ /* 0x000fe200017e043c */
[----:B------:R1:W-:Y:S02]  /*2cc0*/  LDGSTS.E.BYPASS.LTC128B.128 [R218+0x8100], [R70.64], !P4 ;  /* 0x0810000046da7fae */ /* 0x0003e4000e101d4e */
[----:B------:R-:W-:Y:S01]  /*2cd0*/  IMAD.X R69, R69, 0x1, R4, P5 ;  /* 0x0000000145457824 */ /* 0x000fe200028e0604 */
[----:B------:R-:W-:Y:S02]  /*2ce0*/  IADD3 R66, P5, R64, R0, RZ ;  /* 0x0000000040427210 */ /* 0x000fe40007fbe0ff */
[----:B------:R-:W-:Y:S01]  /*2cf0*/  IADD3 R64, P2, P0, R61, R63, R0 ;  /* 0x0000003f3d407210 */ /* 0x000fe2000785e000 */
[C---:B------:R-:W-:Y:S01]  /*2d00*/  IMAD.X R63, R67.reuse, 0x1, R60, P6 ;  /* 0x00000001433f7824 */ /* 0x040fe200030e063c */
[----:B------:R-:W-:Y:S01]  /*2d10*/  ISETP.NE.U32.AND P6, PT, R6, RZ, PT ;  /* 0x000000ff0600720c */ /* 0x000fe20003fc5070 */
[--C-:B------:R-:W-:Y:S01]  /*2d20*/  IMAD.X R67, R67, 0x1, R4.reuse, P5 ;  /* 0x0000000143437824 */ /* 0x100fe200028e0604 */
[----:B------:R-:W-:Y:S01]  /*2d30*/  ISETP.NE.U32.AND P5, PT, R232, RZ, PT ;  /* 0x000000ffe800720c */ /* 0x000fe20003fa5070 */
[----:B------:R1:W-:Y:S01]  /*2d40*/  LDGSTS.E.BYPASS.LTC128B.128 [R218+0xb100], [R68.64], !P3 ;  /* 0x0b10000044da7fae */ /* 0x0003e2000d901d4e */
[----:B------:R-:W-:-:S03]  /*2d50*/  IADD3.X R65, RZ, R65, R4, P2, P0 ;  /* 0x00000041ff417210 */ /* 0x000fc600017e0404 */
[----:B------:R1:W-:Y:S04]  /*2d60*/  LDGSTS.E.BYPASS.LTC128B.128 [R218+0x9100], [R62.64], !P4 ;  /* 0x091000003eda7fae */ /* 0x0003e8000e101d4e */
[----:B------:R1:W-:Y:S04]  /*2d70*/  LDGSTS.E.BYPASS.LTC128B.128 [R218+0xc100], [R66.64], !P3 ;  /* 0x0c10000042da7fae */ /* 0x0003e8000d901d4e */
[----:B------:R1:W-:Y:S04]  /*2d80*/  LDGSTS.E.BYPASS.LTC128B.128.ZFILL [R218+0xa100], [R72.64], P6 ;  /* 0x0a10000048da7fae */ /* 0x0003e8000b141d4e */
[----:B------:R1:W-:Y:S02]  /*2d90*/  LDGSTS.E.BYPASS.LTC128B.128.ZFILL [R218+0xd100], [R64.64], P5 ;  /* 0x0d10000040da7fae */ /* 0x0003e4000a941d4e */
.L_x_23:
[----:B------:R-:W-:Y:S01]  /*2da0*/  LOP3.LUT R102, R102, 0xffffffe0, RZ, 0xc0, !PT ;  /* 0xffffffe066667812 */ /* 0x000fe200078ec0ff */
[----:B------:R-:W-:Y:S01]  /*2db0*/  FMUL.FTZ R4, R16, c[0x0][0x320] ;  /* 0x0000c80010047a20 */ /* 0x000fe20000410000 */
[-C--:B------:R-:W-:Y:S01]  /*2dc0*/  LEA.HI R104, R104, R101.reuse, RZ, 0x2 ;  /* 0x0000006568687211 */ /* 0x080fe200078f10ff */
[----:B------:R-:W-:Y:S01]  /*2dd0*/  FMUL.FTZ R20, R20, c[0x0][0x320] ;  /* 0x0000c80014147a20 */ /* 0x000fe20000410000 */
[----:B------:R-:W-:Y:S01]  /*2de0*/  SHF.R.S32.HI R16, RZ, 0x1f, R103 ;  /* 0x0000001fff107819 */ /* 0x000fe20000011467 */
[----:B------:R-:W-:Y:S01]  /*2df0*/  FMUL.FTZ R17, R17, c[0x0][0x320] ;  /* 0x0000c80011117a20 */ /* 0x000fe20000410000 */
[----:B------:R-:W-:Y:S01]  /*2e00*/  IADD3 R7, -R102, R101, RZ ;  /* 0x0000006566077210 */ /* 0x000fe20007ffe1ff */
[----:B-1----:R1:W2:Y:S01]  /*2e10*/  MUFU.TANH R70, R20 ;  /* 0x0000001400467308 */ /* 0x0022a20000002400 */
[----:B------:R-:W-:Y:S01]  /*2e20*/  LOP3.LUT R104, R104, 0xfffffffc, RZ, 0xc0, !PT ;  /* 0xfffffffc68687812 */ /* 0x000fe200078ec0ff */
[----:B------:R-:W-:Y:S01]  /*2e30*/  FMUL.FTZ R33, R33, c[0x0][0x320] ;  /* 0x0000c80021217a20 */ /* 0x000fe20000410000 */
[----:B------:R-:W-:Y:S01]  /*2e40*/  LEA.HI R16, R16, R103, RZ, 0x3 ;  /* 0x0000006710107211 */ /* 0x000fe200078f18ff */
[----:B------:R-:W-:Y:S01]  /*2e50*/  FMUL.FTZ R24, R24, c[0x0][0x320] ;  /* 0x0000c80018187a20 */ /* 0x000fe20000410000 */
[----:B------:R-:W-:Y:S01]  /*2e60*/  IADD3 R104, -R104, R101, RZ ;  /* 0x0000006568687210 */ /* 0x000fe20007ffe1ff */
[----:B------:R-:W-:Y:S01]  /*2e70*/  FMUL.FTZ R134, R25, c[0x0][0x320] ;  /* 0x0000c80019867a20 */ /* 0x000fe20000410000 */
[----:B------:R-:W-:Y:S01]  /*2e80*/  LOP3.LUT R16, R16, 0xffffff8, RZ, 0xc0, !PT ;  /* 0x0ffffff810107812 */ /* 0x000fe200078ec0ff */
[----:B------:R3:W4:Y:S01]  /*2e90*/  MUFU.TANH R69, R17 ;  /* 0x0000001100457308 */ /* 0x0007220000002400 */
[----:B------:R-:W-:Y:S01]  /*2ea0*/  PLOP3.LUT P2, PT, PT, PT, UP2, 0x80, 0x0 ;  /* 0x000000000000781c */ /* 0x000fe20003f4f028 */
[----:B------:R-:W-:Y:S01]  /*2eb0*/  FMUL.FTZ R25, R13, c[0x0][0x320] ;  /* 0x0000c8000d197a20 */ /* 0x000fe20000410000 */
[----:B------:R-:W-:Y:S01]  /*2ec0*/  PLOP3.LUT P0, PT, PT, PT, UP2, 0x80, 0x0 ;  /* 0x000000000000781c */ /* 0x000fe20003f0f028 */
[----:B------:R-:W-:Y:S01]  /*2ed0*/  IMAD.IADD R16, R103, 0x1, -R16 ;  /* 0x0000000167107824 */ /* 0x000fe200078e0a10 */
[----:B------:R-:W-:Y:S01]  /*2ee0*/  ULDC UR17, c[0x0][0x324] ;  /* 0x0000c90000117ab9 */ /* 0x000fe20000000800 */
[----:B------:R-:W-:Y:S01]  /*2ef0*/  FMUL.FTZ R13, R12, c[0x0][0x320] ;  /* 0x0000c8000c0d7a20 */ /* 0x000fe20000410000 */
[----:B------:R-:W-:Y:S01]  /*2f00*/  ULOP3.LUT UR17, URZ, UR17, URZ, 0x33, !UPT ;  /* 0x000000113f117292 */ /* 0x000fe2000f8e333f */
[----:B-1----:R-:W-:Y:S01]  /*2f10*/  SHF.R.S32.HI R20, RZ, 0x1f, R7 ;  /* 0x0000001fff147819 */ /* 0x002fe20000011407 */
[----:B------:R1:W1:Y:S01]  /*2f20*/  MUFU.TANH R154, R33 ;  /* 0x00000021009a7308 */ /* 0x0002620000002400 */
[----:B------:R-:W-:Y:S01]  /*2f30*/  FMUL.FTZ R6, R21, c[0x0][0x320] ;  /* 0x0000c80015067a20 */ /* 0x000fe20000410000 */
[----:B------:R-:W0:Y:S01]  /*2f40*/  LDGDEPBAR ;  /* 0x00000000000079af */ /* 0x000e220000000000 */
[----:B------:R-:W-:Y:S01]  /*2f50*/  LEA.HI R20, R20, R7, RZ, 0x2 ;  /* 0x0000000714147211 */ /* 0x000fe200078f10ff */
[----:B------:R-:W-:-:S02]  /*2f60*/  FMUL.FTZ R21, R56, c[0x0][0x320] ;  /* 0x0000c80038157a20 */ /* 0x000fc40000410000 */
[----:B------:R-:W-:Y:S01]  /*2f70*/  FMUL.FTZ R0, R52, c[0x0][0x320] ;  /* 0x0000c80034007a20 */ /* 0x000fe20000410000 */
[----:B---3--:R-:W-:Y:S01]  /*2f80*/  LEA.HI R17, R104, R104, RZ, 0x1 ;  /* 0x0000006868117211 */ /* 0x008fe200078f08ff */
[----:B------:R3:W2:Y:S01]  /*2f90*/  MUFU.TANH R136, R24 ;  /* 0x0000001800887308 */ /* 0x0006a20000002400 */
[----:B------:R-:W-:Y:S02]  /*2fa0*/  FMUL.FTZ R57, R57, c[0x0][0x320] ;  /* 0x0000c80039397a20 */ /* 0x000fe40000410000 */
[----:B------:R-:W-:Y:S01]  /*2fb0*/  LOP3.LUT R17, R17, 0x1ffffffe, RZ, 0xc0, !PT ;  /* 0x1ffffffe11117812 */ /* 0x000fe200078ec0ff */
[----:B------:R-:W-:Y:S02]  /*2fc0*/  FMUL.FTZ R53, R53, c[0x0][0x320] ;  /* 0x0000c80035357a20 */ /* 0x000fe40000410000 */
[----:B------:R-:W-:Y:S01]  /*2fd0*/  FMUL.FTZ R48, R48, c[0x0][0x320] ;  /* 0x0000c80030307a20 */ /* 0x000fe20000410000 */
[----:B------:R-:W-:Y:S01]  /*2fe0*/  IADD3 R17, R104, -R17, RZ ;  /* 0x8000001168117210 */ /* 0x000fe20007ffe0ff */
[----:B------:R-:W-:Y:S01]  /*2ff0*/  FMUL.FTZ R49, R49, c[0x0][0x320] ;  /* 0x0000c80031317a20 */ /* 0x000fe20000410000 */
[----:B-1----:R-:W-:Y:S01]  /*3000*/  LEA.HI.SX32 R33, R20, UR21, 0x1e ;  /* 0x0000001514217c11 */ /* 0x002fe2000f8ff2ff */
[----:B------:R-:W-:Y:S01]  /*3010*/  FMUL.FTZ R44, R44, c[0x0][0x320] ;  /* 0x0000c8002c2c7a20 */ /* 0x000fe20000410000 */
[----:B------:R-:W1:Y:S01]  /*3020*/  MUFU.TANH R6, R6 ;  /* 0x0000000600067308 */ /* 0x000e620000002400 */
[----:B------:R-:W-:Y:S01]  /*3030*/  FMUL.FTZ R45, R45, c[0x0][0x320] ;  /* 0x0000c8002d2d7a20 */ /* 0x000fe20000410000 */
[----:B------:R-:W-:Y:S01]  /*3040*/  LEA R16, R16, R33, 0x4 ;  /* 0x0000002110107211 */ /* 0x000fe200078e20ff */
[----:B------:R-:W-:Y:S01]  /*3050*/  FMUL.FTZ R40, R40, c[0x0][0x320] ;  /* 0x0000c80028287a20 */ /* 0x000fe20000410000 */
[----:B---3--:R-:W-:Y:S01]  /*3060*/  LOP3.LUT R24, R20, 0x7ffffffc, RZ, 0xc0, !PT ;  /* 0x7ffffffc14187812 */ /* 0x008fe200078ec0ff */
[----:B------:R-:W-:-:S02]  /*3070*/  FMUL.FTZ R41, R41, c[0x0][0x320] ;  /* 0x0000c80029297a20 */ /* 0x000fc40000410000 */
[----:B------:R-:W-:Y:S01]  /*3080*/  IMAD R221, R17, 0x8, R16 ;  /* 0x0000000811dd7824 */ /* 0x000fe200078e0210 */
[----:B------:R-:W-:Y:S01]  /*3090*/  IADD3 R24, R7, -R24, RZ ;  /* 0x8000001807187210 */ /* 0x000fe20007ffe0ff */
[----:B------:R-:W-:Y:S01]  /*30a0*/  FMUL.FTZ R7, R8, c[0x0][0x320] ;  /* 0x0000c80008077a20 */ /* 0x000fe20000410000 */
[----:B------:R-:W-:Y:S01]  /*30b0*/  MOV R8, c[0x0][0x2ac] ;  /* 0x0000ab0000087a02 */ /* 0x000fe20000000f00 */
[----:B------:R-:W-:Y:S01]  /*30c0*/  @P2 IMAD.HI.U32 R16, R221, c[0x0][0x2c8], RZ ;  /* 0x0000b200dd102a27 */ /* 0x000fe200078e00ff */
[----:B------:R-:W-:Y:S01]  /*30d0*/  MOV R17, R221 ;  /* 0x000000dd00117202 */ /* 0x000fe20000000f00 */
[----:B------:R-:W3:Y:S02]  /*30e0*/  MUFU.TANH R4, R4 ;  /* 0x0000000400047308 */ /* 0x000ee40000002400 */
[----:B------:R-:W-:Y:S01]  /*30f0*/  IMAD.SHL.U32 R222, R24, 0x2, RZ ;  /* 0x0000000218de7824 */ /* 0x000fe200078e00ff */
[----:B------:R-:W-:Y:S01]  /*3100*/  @P0 SHF.R.U32.HI R17, RZ, c[0x0][0x2cc], R16 ;  /* 0x0000b300ff110a19 */ /* 0x000fe20000011610 */
[----:B------:R-:W-:Y:S01]  /*3110*/  FMUL.FTZ R32, R32, c[0x0][0x320] ;  /* 0x0000c80020207a20 */ /* 0x000fe20000410000 */
[----:B------:R-:W-:Y:S01]  /*3120*/  PLOP3.LUT P0, PT, PT, PT, UP1, 0x40, 0x0 ;  /* 0x000000000000781c */ /* 0x000fe20003f0e818 */
[----:B------:R-:W-:Y:S01]  /*3130*/  FMUL.FTZ R28, R28, c[0x0][0x320] ;  /* 0x0000c8001c1c7a20 */ /* 0x000fe20000410000 */
[----:B------:R-:W-:Y:S01]  /*3140*/  IADD3 R64, -R222, 0x1, R39 ;  /* 0x00000001de407810 */ /* 0x000fe20007ffe127 */
[----:B------:R-:W5:Y:S01]  /*3150*/  SHFL.IDX PT, R12, R17, RZ, 0x1c1f ;  /* 0x001c1fff110c7589 */ /* 0x000f6200000e0000 */
[----:B------:R-:W-:Y:S01]  /*3160*/  FMUL.FTZ R29, R29, c[0x0][0x320] ;  /* 0x0000c8001d1d7a20 */ /* 0x000fe20000410000 */
[----:B------:R-:W1:Y:S01]  /*3170*/  MUFU.TANH R21, R21 ;  /* 0x0000001500157308 */ /* 0x000e620000002400 */
[----:B------:R-:W-:Y:S01]  /*3180*/  FMUL.FTZ R9, R9, c[0x0][0x320] ;  /* 0x0000c80009097a20 */ /* 0x000fe20000410000 */
[----:B------:R-:W-:Y:S01]  /*3190*/  IADD3 R64, R64, -c[0x0][0x168], RZ ;  /* 0x80005a0040407a10 */ /* 0x000fe20007ffe0ff */
[----:B------:R-:W-:Y:S01]  /*31a0*/  IMAD R63, R8, c[0x0][0x1d0], R37 ;  /* 0x00007400083f7a24 */ /* 0x000fe200078e0225 */
[----:B------:R-:W-:-:S02]  /*31b0*/  IADD3 R62, R37, -R222, RZ ;  /* 0x800000de253e7210 */ /* 0x000fc40007ffe0ff */
[----:B------:R-:W-:Y:S02]  /*31c0*/  IADD3 R65, R64, c[0x0][0x328], RZ ;  /* 0x0000ca0040417a10 */ /* 0x000fe40007ffe0ff */
[----:B------:R1:W1:Y:S01]  /*31d0*/  MUFU.TANH R126, R57 ;  /* 0x00000039007e7308 */ /* 0x0002620000002400 */
[----:B------:R-:W-:Y:S02]  /*31e0*/  IADD3 R63, -R222, R63, RZ ;  /* 0x0000003fde3f7210 */ /* 0x000fe40007ffe1ff */
[----:B------:R-:W-:-:S05]  /*31f0*/  IADD3 R64, R64, UR17, RZ ;  /* 0x0000001140407c10 */ /* 0x000fca000fffe0ff */
[----:B------:R-:W1:Y:S01]  /*3200*/  MUFU.TANH R0, R0 ;  /* 0x0000000000007308 */ /* 0x000e620000002400 */
[----:B-----5:R-:W-:Y:S01]  /*3210*/  IMAD.IADD R68, R65, 0x1, R12 ;  /* 0x0000000141447824 */ /* 0x020fe200078e020c */
[----:B------:R-:W-:-:S06]  /*3220*/  IADD3 R67, R64, R12, RZ ;  /* 0x0000000c40437210 */ /* 0x000fcc0007ffe0ff */
[----:B------:R1:W1:Y:S01]  /*3230*/  MUFU.TANH R128, R53 ;  /* 0x0000003500807308 */ /* 0x0002620000002400 */
[----:B------:R-:W-:-:S07]  /*3240*/  IMNMX R68, R68, R63, PT ;  /* 0x0000003f44447217 */ /* 0x000fce0003800200 */
        /* <DEDUP_REMOVED lines=10> */
[----:B------:R1:W1:Y:S08]  /*32f0*/  MUFU.TANH R16, R25 ;  /* 0x0000001900107308 */ /* 0x0002700000002400 */
[----:B------:R1:W1:Y:S08]  /*3300*/  MUFU.TANH R20, R13 ;  /* 0x0000000d00147308 */ /* 0x0002700000002400 */
[----:B------:R-:W1:Y:S08]  /*3310*/  MUFU.TANH R7, R7 ;  /* 0x0000000700077308 */ /* 0x000e700000002400 */
[----:B------:R1:W1:Y:S01]  /*3320*/  MUFU.TANH R24, R9 ;  /* 0x0000000900187308 */ /* 0x0002620000002400 */
[----:B------:R-:W-:Y:S05]  /*3330*/  @P0 BRA `(.L_x_24) ;  /* 0x0000015000000947 */ /* 0x000fea0003800000 */
[----:B-1234-:R-:W-:Y:S01]  /*3340*/  IMAD.U32 R9, RZ, RZ, UR8 ;  /* 0x00000008ff097e24 */ /* 0x01efe2000f8e00ff */
[----:B------:R-:W-:Y:S04]  /*3350*/  BSSY B0, `(.L_x_25) ;  /* 0x000000f000007945 */ /* 0x000fe80003800000 */
[----:B------:R-:W-:-:S04]  /*3360*/  IADD3 R9, R9, -c[0x0][0x168], R12 ;  /* 0x80005a0009097a10 */ /* 0x000fc80007ffe00c */
        /* <DEDUP_REMOVED lines=9> */
.L_x_26:
[----:B------:R-:W-:-:S04]  /*3400*/  MOV R8, c[0x0][0x32c] ;  /* 0x0000cb0000087a02 */ /* 0x000fc80000000f00 */
[----:B------:R-:W-:-:S13]  /*3410*/  ISETP.NE.AND P0, PT, R8, 0x1, PT ;  /* 0x000000010800780c */ /* 0x000fda0003f05270 */
[----:B------:R-:W-:-:S05]  /*3420*/  @P0 IMAD.HI.U32 R8, R9, c[0x0][0x330], RZ ;  /* 0x0000cc0009080a27 */ /* 0x000fca00078e00ff */
[----:B------:R-:W-:Y:S02]  /*3430*/  @P0 SHF.R.U32.HI R9, RZ, c[0x0][0x334], R8 ;  /* 0x0000cd00ff090a19 */ /* 0x000fe40000011608 */
.L_x_27:
[----:B------:R-:W-:Y:S05]  /*3440*/  BSYNC B0 ;  /* 0x0000000000007941 */ /* 0x000fea0003800000 */
.L_x_25:
[----:B------:R-:W-:-:S05]  /*3450*/  IMAD R8, R9, c[0x0][0x32c], R62 ;  /* 0x0000cb0009087a24 */ /* 0x000fca00078e023e */
[----:B------:R-:W-:Y:S02]  /*3460*/  IADD3 R9, R8, c[0x0][0x32c], RZ ;  /* 0x0000cb0008097a10 */ /* 0x000fe40007ffe0ff */
[----:B------:R-:W-:Y:S02]  /*3470*/  IMNMX R67, R67, R8, !PT ;  /* 0x0000000843437217 */ /* 0x000fe40007800200 */
[----:B------:R-:W-:Y:S02]  /*3480*/  IMNMX R68, R68, R9, PT ;  /* 0x0000000944447217 */ /* 0x000fe40003800200 */
.L_x_24:
[C---:B--234-:R-:W-:Y:S01]  /*3490*/  ISETP.GE.AND P0, PT, R37.reuse, 0x9, PT ;  /* 0x000000092500780c */ /* 0x05cfe20003f06270 */
[----:B------:R-:W2:Y:S01]  /*34a0*/  SHFL.IDX PT, R17, R17, 0x1, 0x1c1f ;  /* 0x003c1f0011117f89 */ /* 0x000ea200000e0000 */
[----:B------:R-:W-:Y:S01]  /*34b0*/  ISETP.GE.AND P2, PT, R37, 0x2, PT ;  /* 0x000000022500780c */ /* 0x000fe20003f46270 */
[----:B------:R-:W-:Y:S01]  /*34c0*/  FMUL.FTZ R133, R30, c[0x0][0x320] ;  /* 0x0000c8001e857a20 */ /* 0x000fe20000410000 */
[----:B------:R-:W-:Y:S01]  /*34d0*/  P2R R61, PR, RZ, 0x1 ;  /* 0x00000001ff3d7803 */ /* 0x000fe20000000000 */
[----:B------:R-:W-:Y:S01]  /*34e0*/  FMUL.FTZ R30, R18, c[0x0][0x320] ;  /* 0x0000c800121e7a20 */ /* 0x000fe20000410000 */
[----:B------:R-:W-:Y:S01]  /*34f0*/  ISETP.GT.AND P0, PT, R67, 0x8, !P0 ;  /* 0x000000084300780c */ /* 0x000fe20004704270 */
[----:B------:R-:W-:Y:S01]  /*3500*/  FMUL.FTZ R18, R19, c[0x0][0x320] ;  /* 0x0000c80013127a20 */ /* 0x000fe20000410000 */
[----:B------:R-:W-:Y:S01]  /*3510*/  P2R R66, PR, RZ, 0x4 ;  /* 0x00000004ff427803 */ /* 0x000fe20000000000 */
[----:B------:R-:W-:Y:S01]  /*3520*/  FMUL.FTZ R10, R10, c[0x0][0x320] ;  /* 0x0000c8000a0a7a20 */ /* 0x000fe20000410000 */
[----:B------:R-:W-:Y:S01]  /*3530*/  ISETP.LT.OR P0, PT, R68, 0x9, P0 ;  /* 0x000000094400780c */ /* 0x000fe20000701670 */
[----:B------:R-:W-:Y:S01]  /*3540*/  FMUL.FTZ R47, R47, c[0x0][0x320] ;  /* 0x0000c8002f2f7a20 */ /* 0x000fe20000410000 */
[----:B------:R-:W-:Y:S01]  /*3550*/  ISETP.GT.AND P2, PT, R67, 0x1, !P2 ;  /* 0x000000014300780c */ /* 0x000fe20005744270 */
[----:B------:R-:W-:Y:S01]  /*3560*/  FMUL.FTZ R58, R58, c[0x0][0x320] ;  /* 0x0000c8003a3a7a20 */ /* 0x000fe20000410000 */
[----:B------:R-:W-:Y:S01]  /*3570*/  ISETP.GE.AND P5, PT, R37, 0xa, PT ;  /* 0x0000000a2500780c */ /* 0x000fe20003fa6270 */
[----:B------:R-:W-:Y:S01]  /*3580*/  FMUL.FTZ R59, R59, c[0x0][0x320] ;  /* 0x0000c8003b3b7a20 */ /* 0x000fe20000410000 */
[----:B-1----:R-:W-:Y:S01]  /*3590*/  FSEL R20, R20, -INF , !P0 ;  /* 0xff80000014147808 */ /* 0x002fe20004000000 */
[----:B------:R-:W-:Y:S01]  /*35a0*/  FMUL.FTZ R42, R42, c[0x0][0x320] ;  /* 0x0000c8002a2a7a20 */ /* 0x000fe20000410000 */
[----:B------:R-:W-:Y:S01]  /*35b0*/  ISETP.LT.OR P2, PT, R68, 0x2, P2 ;  /* 0x000000024400780c */ /* 0x000fe20001741670 */
[----:B------:R-:W-:Y:S01]  /*35c0*/  FMUL.FTZ R43, R43, c[0x0][0x320] ;  /* 0x0000c8002b2b7a20 */ /* 0x000fe20000410000 */
[----:B------:R-:W-:Y:S01]  /*35d0*/  ISETP.GT.AND P0, PT, R67, 0x9, !P5 ;  /* 0x000000094300780c */ /* 0x000fe20006f04270 */
[----:B------:R-:W-:Y:S01]  /*35e0*/  FMUL.FTZ R34, R34, c[0x0][0x320] ;  /* 0x0000c80022227a20 */ /* 0x000fe20000410000 */
[----:B------:R-:W-:Y:S01]  /*35f0*/  FSEL R24, R24, -INF , !P2 ;  /* 0xff80000018187808 */ /* 0x000fe20005000000 */
[----:B------:R-:W-:Y:S01]  /*3600*/  FMUL.FTZ R35, R35, c[0x0][0x320] ;  /* 0x0000c80023237a20 */ /* 0x000fe20000410000 */
[----:B------:R-:W-:Y:S01]  /*3610*/  ISETP.LT.OR P0, PT, R68, 0xa, P0 ;  /* 0x0000000a4400780c */ /* 0x000fe20000701670 */
[----:B------:R-:W-:Y:S01]  /*3620*/  FMUL.FTZ R54, R54, c[0x0][0x320] ;  /* 0x0000c80036367a20 */ /* 0x000fe20000410000 */
[----:B------:R-:W-:Y:S01]  /*3630*/  ISETP.GE.AND P2, PT, R37, 0x11, PT ;  /* 0x000000112500780c */ /* 0x000fe20003f46270 */
[----:B------:R-:W-:Y:S01]  /*3640*/  FMUL.FTZ R55, R55, c[0x0][0x320] ;  /* 0x0000c80037377a20 */ /* 0x000fe20000410000 */
[----:B------:R-:W-:Y:S01]  /*3650*/  FSEL R16, R16, -INF , !P0 ;  /* 0xff80000010107808 */ /* 0x000fe20004000000 */
[----:B------:R-:W-:Y:S01]  /*3660*/  FMUL.FTZ R31, R31, c[0x0][0x320] ;  /* 0x0000c8001f1f7a20 */ /* 0x000fe20000410000 */
[----:B------:R-:W-:Y:S01]  /*3670*/  ISETP.GT.AND P0, PT, R67, 0x10, !P2 ;  /* 0x000000104300780c */ /* 0x000fe20005704270 */
[----:B------:R-:W-:Y:S01]  /*3680*/  FMUL.FTZ R27, R27, c[0x0][0x320] ;  /* 0x0000c8001b1b7a20 */ /* 0x000fe20000410000 */
[----:B------:R-:W-:Y:S01]  /*3690*/  P2R R57, PR, RZ, 0x4 ;  /* 0x00000004ff397803 */ /* 0x000fe20000000000 */
        /* <DEDUP_REMOVED lines=8> */
[----:B------:R-:W1:Y:S01]  /*3720*/  MUFU.TANH R157, R47 ;  /* 0x0000002f009d7308 */ /* 0x000e620000002400 */
[----:B------:R-:W-:Y:S01]  /*3730*/  P2R R13, PR, RZ, 0x4 ;  /* 0x00000004ff0d7803 */ /* 0x000fe20000000000 */
[----:B------:R-:W-:Y:S01]  /*3740*/  FMUL.FTZ R26, R26, c[0x0][0x320] ;  /* 0x0000c8001a1a7a20 */ /* 0x000fe20000410000 */
[----:B------:R-:W-:Y:S01]  /*3750*/  ISETP.LT.OR P0, PT, R68, 0x12, P0 ;  /* 0x000000124400780c */ /* 0x000fe20000701670 */
[----:B--2---:R-:W-:Y:S01]  /*3760*/  IMAD.IADD R64, R64, 0x1, R17 ;  /* 0x0000000140407824 */ /* 0x004fe200078e0211 */
[----:B------:R-:W-:-:S02]  /*3770*/  ISETP.GE.AND P2, PT, R37, 0x19, PT ;  /* 0x000000192500780c */ /* 0x000fc40003f46270 */
[----:B------:R-:W-:Y:S01]  /*3780*/  FSEL R6, R6, -INF , !P0 ;  /* 0xff80000006067808 */ /* 0x000fe20004000000 */
[----:B------:R-:W2:Y:S01]  /*3790*/  MUFU.TANH R119, R58 ;  /* 0x0000003a00777308 */ /* 0x000ea20000002400 */
[----:B------:R-:W-:Y:S02]  /*37a0*/  ISETP.GT.AND P0, PT, R67, 0x18, !P2 ;  /* 0x000000184300780c */ /* 0x000fe40005704270 */
[----:B------:R-:W-:Y:S02]  /*37b0*/  P2R R56, PR, RZ, 0x4 ;  /* 0x00000004ff387803 */ /* 0x000fe40000000000 */
[----:B------:R-:W-:Y:S02]  /*37c0*/  ISETP.LT.OR P0, PT, R68, 0x19, P0 ;  /* 0x000000194400780c */ /* 0x000fe40000701670 */
[----:B------:R-:W-:Y:S01]  /*37d0*/  ISETP.GE.AND P2, PT, R37, 0x1a, PT ;  /* 0x0000001a2500780c */ /* 0x000fe20003f46270 */
[----:B------:R-:W3:Y:S01]  /*37e0*/  MUFU.TANH R139, R59 ;  /* 0x0000003b008b7308 */ /* 0x000ee20000002400 */
[----:B------:R-:W-:-:S02]  /*37f0*/  FSEL R4, R4, -INF , !P0 ;  /* 0xff80000004047808 */ /* 0x000fc40004000000 */
[----:B------:R-:W-:Y:S02]  /*3800*/  ISETP.GT.AND P0, PT, R67, 0x19, !P2 ;  /* 0x000000194300780c */ /* 0x000fe40005704270 */
[----:B------:R-:W-:Y:S02]  /*3810*/  P2R R9, PR, RZ, 0x4 ;  /* 0x00000004ff097803 */ /* 0x000fe40000000000 */
[----:B------:R-:W-:Y:S01]  /*3820*/  ISETP.LT.OR P0, PT, R68, 0x1a, P0 ;  /* 0x0000001a4400780c */ /* 0x000fe20000701670 */
[----:B------:R-:W4:Y:S01]  /*3830*/  MUFU.TANH R155, R42 ;  /* 0x0000002a009b7308 */ /* 0x000f220000002400 */
[----:B------:R-:W-:Y:S02]  /*3840*/  ISETP.GE.AND P2, PT, R37, 0x21, PT ;  /* 0x000000212500780c */ /* 0x000fe40003f46270 */
[----:B------:R-:W-:Y:S02]  /*3850*/  FSEL R8, R69, -INF , !P0 ;  /* 0xff80000045087808 */ /* 0x000fe40004000000 */
[----:B------:R-:W-:-:S02]  /*3860*/  ISETP.GT.AND P0, PT, R67, 0x20, !P2 ;  /* 0x000000204300780c */ /* 0x000fc40005704270 */
[----:B------:R-:W-:Y:S01]  /*3870*/  P2R R53, PR, RZ, 0x4 ;  /* 0x00000004ff357803 */ /* 0x000fe20000000000 */
[----:B------:R-:W1:Y:S01]  /*3880*/  MUFU.TANH R153, R43 ;  /* 0x0000002b00997308 */ /* 0x000e620000002400 */
[----:B------:R-:W-:Y:S02]  /*3890*/  ISETP.LT.OR P0, PT, R68, 0x21, P0 ;  /* 0x000000214400780c */ /* 0x000fe40000701670 */
[----:B------:R-:W-:Y:S02]  /*38a0*/  ISETP.GE.AND P2, PT, R37, 0x22, PT ;  /* 0x000000222500780c */ /* 0x000fe40003f46270 */
[----:B------:R-:W-:Y:S02]  /*38b0*/  FSEL R32, R21, -INF , !P0 ;  /* 0xff80000015207808 */ /* 0x000fe40004000000 */
[----:B------:R-:W-:Y:S01]  /*38c0*/  ISETP.GT.AND P0, PT, R67, 0x21, !P2 ;  /* 0x000000214300780c */ /* 0x000fe20005704270 */
[----:B------:R-:W1:Y:S01]  /*38d0*/  MUFU.TANH R151, R34 ;  /* 0x0000002200977308 */ /* 0x000e620000002400 */
[----:B------:R-:W-:-:S02]  /*38e0*/  P2R R52, PR, RZ, 0x4 ;  /* 0x00000004ff347803 */ /* 0x000fc40000000000 */
[----:B------:R-:W-:Y:S02]  /*38f0*/  ISETP.LT.OR P0, PT, R68, 0x22, P0 ;  /* 0x000000224400780c */ /* 0x000fe40000701670 */
[----:B------:R-:W-:Y:S02]  /*3900*/  ISETP.GE.AND P2, PT, R37, 0x29, PT ;  /* 0x000000292500780c */ /* 0x000fe40003f46270 */
[----:B------:R-:W-:Y:S01]  /*3910*/  FSEL R126, R126, -INF , !P0 ;  /* 0xff8000007e7e7808 */ /* 0x000fe20004000000 */
[----:B------:R-:W1:Y:S01]  /*3920*/  MUFU.TANH R143, R35 ;  /* 0x00000023008f7308 */ /* 0x000e620000002400 */
[----:B------:R-:W-:Y:S02]  /*3930*/  ISETP.GT.AND P0, PT, R67, 0x28, !P2 ;  /* 0x000000284300780c */ /* 0x000fe40005704270 */
[----:B------:R-:W-:Y:S02]  /*3940*/  P2R R49, PR, RZ, 0x4 ;  /* 0x00000004ff317803 */ /* 0x000fe40000000000 */
[----:B------:R-:W-:-:S02]  /*3950*/  ISETP.LT.OR P0, PT, R68, 0x29, P0 ;  /* 0x000000294400780c */ /* 0x000fc40000701670 */
[----:B------:R-:W-:Y:S01]  /*3960*/  ISETP.GE.AND P2, PT, R37, 0x2a, PT ;  /* 0x0000002a2500780c */ /* 0x000fe20003f46270 */
[----:B------:R-:W1:Y:S01]  /*3970*/  MUFU.TANH R129, R54 ;  /* 0x0000003600817308 */ /* 0x000e620000002400 */
[----:B------:R-:W-:Y:S02]  /*3980*/  FSEL R28, R0, -INF , !P0 ;  /* 0xff800000001c7808 */ /* 0x000fe40004000000 */
[----:B------:R-:W-:Y:S02]  /*3990*/  ISETP.GT.AND P0, PT, R67, 0x29, !P2 ;  /* 0x000000294300780c */ /* 0x000fe40005704270 */
[----:B------:R-:W-:Y:S02]  /*39a0*/  P2R R48, PR, RZ, 0x4 ;  /* 0x00000004ff307803 */ /* 0x000fe40000000000 */
[----:B------:R-:W-:Y:S01]  /*39b0*/  ISETP.LT.OR P0, PT, R68, 0x2a, P0 ;  /* 0x0000002a4400780c */ /* 0x000fe20000701670 */
[----:B------:R-:W1:Y:S01]  /*39c0*/  MUFU.TANH R137, R55 ;  /* 0x0000003700897308 */ /* 0x000e620000002400 */
[----:B------:R-:W-:-:S02]  /*39d0*/  ISETP.GE.AND P2, PT, R37, 0x31, PT ;  /* 0x000000312500780c */ /* 0x000fc40003f46270 */
[----:B------:R-:W-:Y:S02]  /*39e0*/  FSEL R128, R128, -INF , !P0 ;  /* 0xff80000080807808 */ /* 0x000fe40004000000 */
[----:B------:R-:W-:Y:S02]  /*39f0*/  ISETP.GT.AND P0, PT, R67, 0x30, !P2 ;  /* 0x000000304300780c */ /* 0x000fe40005704270 */
[----:B------:R-:W-:Y:S01]  /*3a00*/  P2R R45, PR, RZ, 0x4 ;  /* 0x00000004ff2d7803 */ /* 0x000fe20000000000 */
[----:B------:R-:W1:Y:S01]  /*3a10*/  MUFU.TANH R133, R133 ;  /* 0x0000008500857308 */ /* 0x000e620000002400 */
[----:B------:R-:W-:Y:S02]  /*3a20*/  ISETP.LT.OR P0, PT, R68, 0x31, P0 ;  /* 0x000000314400780c */ /* 0x000fe40000701670 */
[----:B------:R-:W-:Y:S02]  /*3a30*/  ISETP.GE.AND P2, PT, R37, 0x32, PT ;  /* 0x000000322500780c */ /* 0x000fe40003f46270 */
[----:B------:R-:W-:-:S02]  /*3a40*/  FSEL R152, R152, -INF , !P0 ;  /* 0xff80000098987808 */ /* 0x000fc40004000000 */
[----:B------:R-:W-:Y:S01]  /*3a50*/  ISETP.GT.AND P0, PT, R67, 0x31, !P2 ;  /* 0x000000314300780c */ /* 0x000fe20005704270 */
[----:B------:R-:W1:Y:S01]  /*3a60*/  MUFU.TANH R131, R31 ;  /* 0x0000001f00837308 */ /* 0x000e620000002400 */
[----:B------:R-:W-:Y:S02]  /*3a70*/  P2R R44, PR, RZ, 0x4 ;  /* 0x00000004ff2c7803 */ /* 0x000fe40000000000 */
[----:B------:R-:W-:Y:S02]  /*3a80*/  ISETP.LT.OR P0, PT, R68, 0x32, P0 ;  /* 0x000000324400780c */ /* 0x000fe40000701670 */
[----:B------:R-:W-:Y:S02]  /*3a90*/  ISETP.GE.AND P2, PT, R37, 0x39, PT ;  /* 0x000000392500780c */ /* 0x000fe40003f46270 */
[----:B------:R-:W-:Y:S01]  /*3aa0*/  FSEL R142, R142, -INF , !P0 ;  /* 0xff8000008e8e7808 */ /* 0x000fe20004000000 */
[----:B------:R-:W1:Y:S01]  /*3ab0*/  MUFU.TANH R30, R30 ;  /* 0x0000001e001e7308 */ /* 0x000e620000002400 */
[----:B------:R-:W-:-:S02]  /*3ac0*/  ISETP.GT.AND P0, PT, R67, 0x38, !P2 ;  /* 0x000000384300780c */ /* 0x000fc40005704270 */
[----:B------:R-:W-:Y:S02]  /*3ad0*/  P2R R41, PR, RZ, 0x4 ;  /* 0x00000004ff297803 */ /* 0x000fe40000000000 */
[----:B------:R-:W-:Y:S02]  /*3ae0*/  ISETP.LT.OR P0, PT, R68, 0x39, P0 ;  /* 0x000000394400780c */ /* 0x000fe40000701670 */
[----:B------:R-:W-:Y:S01]  /*3af0*/  ISETP.GE.AND P2, PT, R37, 0x3a, PT ;  /* 0x0000003a2500780c */ /* 0x000fe20003f46270 */
[----:B------:R-:W1:Y:S01]  /*3b00*/  MUFU.TANH R18, R18 ;  /* 0x0000001200127308 */ /* 0x000e620000002400 */
[----:B------:R-:W-:Y:S02]  /*3b10*/  FSEL R148, R148, -INF , !P0 ;  /* 0xff80000094947808 */ /* 0x000fe40004000000 */
[----:B------:R-:W-:Y:S02]  /*3b20*/  ISETP.GT.AND P0, PT, R67, 0x39, !P2 ;  /* 0x000000394300780c */ /* 0x000fe40005704270 */
[----:B------:R-:W-:-:S02]  /*3b30*/  P2R R40, PR, RZ, 0x4 ;  /* 0x00000004ff287803 */ /* 0x000fc40000000000 */
[----:B------:R-:W-:Y:S01]  /*3b40*/  ISETP.LT.OR P0, PT, R68, 0x3a, P0 ;  /* 0x0000003a4400780c */ /* 0x000fe20000701670 */
[----:B------:R-:W1:Y:S01]  /*3b50*/  MUFU.TANH R125, R27 ;  /* 0x0000001b007d7308 */ /* 0x000e620000002400 */
[----:B------:R-:W-:Y:S02]  /*3b60*/  ISETP.GE.AND P2, PT, R37, 0x41, PT ;  /* 0x000000412500780c */ /* 0x000fe40003f46270 */
[----:B------:R-:W-:Y:S02]  /*3b70*/  FSEL R150, R150, -INF , !P0 ;  /* 0xff80000096967808 */ /* 0x000fe40004000000 */
[----:B------:R-:W-:Y:S02]  /*3b80*/  ISETP.GT.AND P0, PT, R67, 0x40, !P2 ;  /* 0x000000404300780c */ /* 0x000fe40005704270 */
[----:B------:R-:W-:Y:S01]  /*3b90*/  P2R R39, PR, RZ, 0x4 ;  /* 0x00000004ff277803 */ /* 0x000fe20000000000 */
[----:B------:R-:W1:Y:S01]  /*3ba0*/  MUFU.TANH R141, R50 ;  /* 0x00000032008d7308 */ /* 0x000e620000002400 */
[----:B------:R-:W-:-:S02]  /*3bb0*/  ISETP.LT.OR P0, PT, R68, 0x41, P0 ;  /* 0x000000414400780c */ /* 0x000fc40000701670 */
[----:B------:R-:W-:Y:S02]  /*3bc0*/  ISETP.GE.AND P2, PT, R37, 0x42, PT ;  /* 0x000000422500780c */ /* 0x000fe40003f46270 */
[----:B------:R-:W-:Y:S02]  /*3bd0*/  FSEL R160, R160, -INF , !P0 ;  /* 0xff800000a0a07808 */ /* 0x000fe40004000000 */
[----:B------:R-:W-:Y:S01]  /*3be0*/  ISETP.GT.AND P0, PT, R67, 0x41, !P2 ;  /* 0x000000414300780c */ /* 0x000fe20005704270 */
[----:B------:R-:W1:Y:S01]  /*3bf0*/  MUFU.TANH R159, R51 ;  /* 0x00000033009f7308 */ /* 0x000e620000002400 */
[----:B------:R-:W-:Y:S02]  /*3c00*/  P2R R33, PR, RZ, 0x4 ;  /* 0x00000004ff217803 */ /* 0x000fe40000000000 */
[----:B------:R-:W-:Y:S02]  /*3c10*/  ISETP.LT.OR P0, PT, R68, 0x42, P0 ;  /* 0x000000424400780c */ /* 0x000fe40000701670 */
[----:B------:R-:W-:-:S02]  /*3c20*/  ISETP.GE.AND P2, PT, R37, 0x49, PT ;  /* 0x000000492500780c */ /* 0x000fc40003f46270 */
[----:B------:R-:W-:Y:S01]  /*3c30*/  FSEL R158, R158, -INF , !P0 ;  /* 0xff8000009e9e7808 */ /* 0x000fe20004000000 */
[----:B------:R-:W1:Y:S01]  /*3c40*/  MUFU.TANH R149, R46 ;  /* 0x0000002e00957308 */ /* 0x000e620000002400 */
[----:B------:R-:W-:Y:S02]  /*3c50*/  ISETP.GT.AND P0, PT, R67, 0x48, !P2 ;  /* 0x000000484300780c */ /* 0x000fe40005704270 */
[----:B------:R-:W-:Y:S02]  /*3c60*/  P2R R29, PR, RZ, 0x4 ;  /* 0x00000004ff1d7803 */ /* 0x000fe40000000000 */
[----:B------:R-:W-:Y:S02]  /*3c70*/  ISETP.LT.OR P0, PT, R68, 0x49, P0 ;  /* 0x000000494400780c */ /* 0x000fe40000701670 */
[----:B------:R-:W-:Y:S01]  /*3c80*/  ISETP.GE.AND P2, PT, R37, 0x4a, PT ;  /* 0x0000004a2500780c */ /* 0x000fe20003f46270 */
[----:B------:R-:W1:Y:S01]  /*3c90*/  MUFU.TANH R10, R10 ;  /* 0x0000000a000a7308 */ /* 0x000e620000002400 */
[----:B------:R-:W-:-:S02]  /*3ca0*/  FSEL R156, R156, -INF , !P0 ;  /* 0xff8000009c9c7808 */ /* 0x000fc40004000000 */
[----:B------:R-:W-:Y:S02]  /*3cb0*/  ISETP.GT.AND P0, PT, R67, 0x49, !P2 ;  /* 0x000000494300780c */ /* 0x000fe40005704270 */
[----:B------:R-:W-:Y:S02]  /*3cc0*/  P2R R25, PR, RZ, 0x4 ;  /* 0x00000004ff197803 */ /* 0x000fe40000000000 */
[----:B------:R-:W-:Y:S01]  /*3cd0*/  ISETP.LT.OR P0, PT, R68, 0x4a, P0 ;  /* 0x0000004a4400780c */ /* 0x000fe20000701670 */
[----:B------:R5:W1:Y:S01]  /*3ce0*/  MUFU.TANH R127, R26 ;  /* 0x0000001a007f7308 */ /* 0x000a620000002400 */
[----:B------:R-:W-:Y:S02]  /*3cf0*/  ISETP.GE.AND P2, PT, R37, 0x51, PT ;  /* 0x000000512500780c */ /* 0x000fe40003f46270 */
[----:B------:R-:W-:Y:S02]  /*3d00*/  FSEL R154, R154, -INF , !P0 ;  /* 0xff8000009a9a7808 */ /* 0x000fe40004000000 */
[----:B------:R-:W-:-:S02]  /*3d10*/  ISETP.GT.AND P0, PT, R67, 0x50, !P2 ;  /* 0x000000504300780c */ /* 0x000fc40005704270 */
[----:B------:R-:W-:Y:S02]  /*3d20*/  ISETP.GE.AND P6, PT, R37, 0x52, PT ;  /* 0x000000522500780c */ /* 0x000fe40003fc6270 */
[----:B------:R-:W-:Y:S02]  /*3d30*/  ISETP.LT.OR P0, PT, R68, 0x51, P0 ;  /* 0x000000514400780c */ /* 0x000fe40000701670 */
[----:B------:R-:W-:Y:S02]  /*3d40*/  P2R R60, PR, RZ, 0x20 ;  /* 0x00000020ff3c7803 */ /* 0x000fe40000000000 */
[----:B------:R-:W-:Y:S02]  /*3d50*/  FSEL R140, R140, -INF , !P0 ;  /* 0xff8000008c8c7808 */ /* 0x000fe40004000000 */
[----:B------:R-:W-:Y:S01]  /*3d60*/  ISETP.GT.AND P0, PT, R67, 0x51, !P6 ;  /* 0x000000514300780c */ /* 0x000fe20007704270 */
[----:B-----5:R-:W-:Y:S01]  /*3d70*/  IMAD.IADD R26, R65, 0x1, R17 ;  /* 0x00000001411a7824 */ /* 0x020fe200078e0211 */
[----:B------:R-:W-:-:S02]  /*3d80*/  ISETP.GE.AND P5, PT, R37, 0x59, PT ;  /* 0x000000592500780c */ /* 0x000fc40003fa6270 */
[----:B------:R-:W-:Y:S02]  /*3d90*/  ISETP.LT.OR P0, PT, R68, 0x52, P0 ;  /* 0x000000524400780c */ /* 0x000fe40000701670 */
[----:B------:R-:W-:Y:S02]  /*3da0*/  P2R R0, PR, RZ, 0x4 ;  /* 0x00000004ff007803 */ /* 0x000fe40000000000 */
[----:B------:R-:W-:Y:S02]  /*3db0*/  FSEL R138, R138, -INF , !P0 ;  /* 0xff8000008a8a7808 */ /* 0x000fe40004000000 */
[----:B------:R-:W-:Y:S02]  /*3dc0*/  ISETP.GT.AND P0, PT, R67, 0x58, !P5 ;  /* 0x000000584300780c */ /* 0x000fe40006f04270 */
[----:B------:R-:W-:Y:S02]  /*3dd0*/  ISETP.GE.AND P2, PT, R37, 0x1, PT ;  /* 0x000000012500780c */ /* 0x000fe40003f46270 */
[----:B------:R-:W-:-:S02]  /*3de0*/  ISETP.LT.OR P0, PT, R68, 0x59, P0 ;  /* 0x000000594400780c */ /* 0x000fc40000701670 */
[----:B------:R-:W-:Y:S02]  /*3df0*/  P2R R21, PR, RZ, 0x4 ;  /* 0x00000004ff157803 */ /* 0x000fe40000000000 */
[----:B------:R-:W-:Y:S02]  /*3e00*/  FSEL R136, R136, -INF , !P0 ;  /* 0xff80000088887808 */ /* 0x000fe40004000000 */
[----:B------:R-:W-:Y:S02]  /*3e10*/  ISETP.GT.AND P0, PT, R67, RZ, !P2 ;  /* 0x000000ff4300720c */ /* 0x000fe40005704270 */
[----:B------:R-:W-:Y:S01]  /*3e20*/  ISETP.GE.AND P2, PT, R37, 0x5a, PT ;  /* 0x0000005a2500780c */ /* 0x000fe20003f46270 */
[----:B------:R-:W-:Y:S01]  /*3e30*/  FMUL.FTZ R37, R14, c[0x0][0x320] ;  /* 0x0000c8000e257a20 */ /* 0x000fe20000410000 */
[----:B------:R-:W-:Y:S01]  /*3e40*/  ISETP.LT.OR P0, PT, R68, 0x1, P0 ;  /* 0x000000014400780c */ /* 0x000fe20000701670 */
[----:B------:R-:W-:Y:S01]  /*3e50*/  FMUL.FTZ R14, R15, c[0x0][0x320] ;  /* 0x0000c8000f0e7a20 */ /* 0x000fe20000410000 */
[----:B------:R-:W-:Y:S01]  /*3e60*/  IMNMX R63, R26, R63, PT ;  /* 0x0000003f1a3f7217 */ /* 0x000fe20003800200 */
[----:B------:R-:W-:Y:S01]  /*3e70*/  FMUL.FTZ R15, R22, c[0x0][0x320] ;  /* 0x0000c800160f7a20 */ /* 0x000fe20000410000 */
[----:B------:R-:W-:Y:S01]  /*3e80*/  FSEL R7, R7, -INF , !P0 ;  /* 0xff80000007077808 */ /* 0x000fe20004000000 */
[----:B------:R-:W-:Y:S01]  /*3e90*/  FMUL.FTZ R22, R23, c[0x0][0x320] ;  /* 0x0000c80017167a20 */ /* 0x000fe20000410000 */
[----:B------:R-:W-:Y:S01]  /*3ea0*/  ISETP.GT.AND P0, PT, R67, 0x59, !P2 ;  /* 0x000000594300780c */ /* 0x000fe20005704270 */
[----:B------:R-:W1:Y:S03]  /*3eb0*/  MUFU.TANH R37, R37 ;  /* 0x0000002500257308 */ /* 0x000e660000002400 */
[----:B------:R-:W-:-:S04]  /*3ec0*/  ISETP.LT.OR P0, PT, R68, 0x5a, P0 ;  /* 0x0000005a4400780c */ /* 0x000fc80000701670 */
[----:B------:R-:W-:Y:S01]  /*3ed0*/  FSEL R134, R134, -INF , !P0 ;  /* 0xff80000086867808 */ /* 0x000fe20004000000 */
[----:B------:R-:W1:Y:S01]  /*3ee0*/  MUFU.TANH R14, R14 ;  /* 0x0000000e000e7308 */ /* 0x000e620000002400 */
[----:B------:R-:W-:-:S07]  /*3ef0*/  PLOP3.LUT P0, PT, PT, PT, UP1, 0x40, 0x0 ;  /* 0x000000000000781c */ /* 0x000fce0003f0e818 */
[----:B------:R-:W1:Y:S08]  /*3f00*/  MUFU.TANH R15, R15 ;  /* 0x0000000f000f7308 */ /* 0x000e700000002400 */
[----:B------:R-:W1:Y:S08]  /*3f10*/  MUFU.TANH R22, R22 ;  /* 0x0000001600167308 */ /* 0x000e700000002400 */
[----:B------:R1:W1:Y:S01]  /*3f20*/  MUFU.TANH R23, R11 ;  /* 0x0000000b00177308 */ /* 0x0002620000002400 */
[----:B------:R-:W-:Y:S05]  /*3f30*/  @P0 BRA `(.L_x_28) ;  /* 0x0000015000000947 */ /* 0x000fea0003800000 */
[----:B--234-:R-:W-:Y:S01]  /*3f40*/  IMAD.U32 R26, RZ, RZ, UR8 ;  /* 0x00000008ff1a7e24 */ /* 0x01cfe2000f8e00ff */
[----:B------:R-:W-:Y:S04]  /*3f50*/  BSSY B0, `(.L_x_29) ;  /* 0x000000f000007945 */ /* 0x000fe80003800000 */
[----:B------:R-:W-:-:S04]  /*3f60*/  IADD3 R17, R26, -c[0x0][0x168], R17 ;  /* 0x80005a001a117a10 */ /* 0x000fc80007ffe011 */
[----:B------:R-:W-:-:S13]  /*3f70*/  ISETP.GT.AND P0, PT, R17, -0x1, PT ;  /* 0xffffffff1100780c */ /* 0x000fda0003f04270 */
[----:B------:R-:W-:Y:S05]  /*3f80*/  @P0 BRA `(.L_x_30) ;  /* 0x0000007000000947 */ /* 0x000fea0003800000 */
[----:B-1----:R-:W-:Y:S01]  /*3f90*/  IMAD.MOV.U32 R11, RZ, RZ, c[0x0][0x32c] ;  /* 0x0000cb00ff0b7624 */ /* 0x002fe200078e00ff */
[----:B------:R-:W-:-:S04]  /*3fa0*/  LOP3.LUT R17, RZ, R17, RZ, 0x33, !PT ;  /* 0x00000011ff117212 */ /* 0x000fc800078e33ff */
[----:B------:R-:W-:-:S13]  /*3fb0*/  ISETP.NE.AND P0, PT, R11, 0x1, PT ;  /* 0x000000010b00780c */ /* 0x000fda0003f05270 */
[----:B------:R-:W-:-:S05]  /*3fc0*/  @P0 IMAD.HI.U32 R11, R17, c[0x0][0x330], RZ ;  /* 0x0000cc00110b0a27 */ /* 0x000fca00078e00ff */
[----:B------:R-:W-:-:S04]  /*3fd0*/  @P0 SHF.R.U32.HI R17, RZ, c[0x0][0x334], R11 ;  /* 0x0000cd00ff110a19 */ /* 0x000fc8000001160b */
[----:B------:R-:W-:Y:S01]  /*3fe0*/  LOP3.LUT R17, RZ, R17, RZ, 0x33, !PT ;  /* 0x00000011ff117212 */ /* 0x000fe200078e33ff */
[----:B------:R-:W-:Y:S05]  /*3ff0*/  BRA `(.L_x_31) ;  /* 0x0000004000007947 */ /* 0x000fea0003800000 */
.L_x_30:
[----:B-1----:R-:W-:-:S04]  /*4000*/  MOV R11, c[0x0][0x32c] ;  /* 0x0000cb00000b7a02 */ /* 0x002fc80000000f00 */
[----:B------:R-:W-:-:S13]  /*4010*/  ISETP.NE.AND P0, PT, R11, 0x1, PT ;  /* 0x000000010b00780c */ /* 0x000fda0003f05270 */
[----:B------:R-:W-:-:S05]  /*4020*/  @P0 IMAD.HI.U32 R11, R17, c[0x0][0x330], RZ ;  /* 0x0000cc00110b0a27 */ /* 0x000fca00078e00ff */
[----:B------:R-:W-:Y:S02]  /*4030*/  @P0 SHF.R.U32.HI R17, RZ, c[0x0][0x334], R11 ;  /* 0x0000cd00ff110a19 */ /* 0x000fe4000001160b */
.L_x_31:
[----:B------:R-:W-:Y:S05]  /*4040*/  BSYNC B0 ;  /* 0x0000000000007941 */ /* 0x000fea0003800000 */
.L_x_29:
[----:B------:R-:W-:-:S05]  /*4050*/  IMAD R17, R17, c[0x0][0x32c], R62 ;  /* 0x0000cb0011117a24 */ /* 0x000fca00078e023e */
[----:B------:R-:W-:Y:S02]  /*4060*/  IADD3 R26, R17, c[0x0][0x32c], RZ ;  /* 0x0000cb00111a7a10 */ /* 0x000fe40007ffe0ff */
[----:B------:R-:W-:Y:S02]  /*4070*/  IMNMX R64, R64, R17, !PT ;  /* 0x0000001140407217 */ /* 0x000fe40007800200 */
[----:B------:R-:W-:Y:S02]  /*4080*/  IMNMX R63, R63, R26, PT ;  /* 0x0000001a3f3f7217 */ /* 0x000fe40003800200 */
.L_x_28:
[----:B--234-:R-:W-:Y:S01]  /*4090*/  ISETP.NE.AND P0, PT, R66, RZ, PT ;  /* 0x000000ff4200720c */ /* 0x01cfe20003f05270 */
[----:B------:R-:W-:Y:S01]  /*40a0*/  IMAD.SHL.U32 R212, R2, 0x2, RZ ;  /* 0x0000000202d47824 */ /* 0x000fe200078e00ff */
[C---:B------:R-:W-:Y:S01]  /*40b0*/  ISETP.GT.AND P6, PT, R64.reuse, 0x51, !P6 ;  /* 0x000000514000780c */ /* 0x040fe200077c4270 */
[----:B------:R-:W-:Y:S01]  /*40c0*/  ULDC.64 UR4, c[0x0][0x2c8] ;  /* 0x0000b20000047ab9 */ /* 0x000fe20000000a00 */
[C---:B------:R-:W-:Y:S01]  /*40d0*/  ISETP.GT.AND P0, PT, R64.reuse, 0x1, !P0 ;  /* 0x000000014000780c */ /* 0x040fe20004704270 */
[----:B------:R-:W-:Y:S01]  /*40e0*/  IMAD R210, R5, 0x2, R212 ;  /* 0x0000000205d27824 */ /* 0x000fe200078e02d4 */
[C---:B------:R-:W-:Y:S01]  /*40f0*/  ISETP.GT.AND P5, PT, R64.reuse, 0x58, !P5 ;  /* 0x000000584000780c */ /* 0x040fe20006fa4270 */
[----:B------:R-:W-:Y:S01]  /*4100*/  LDSM.16.MT88.4 R76, [R212+0x3100] ;  /* 0x00310000d44c783b */ /* 0x000fe20000004200 */
[----:B------:R-:W-:Y:S01]  /*4110*/  ISETP.LT.OR P0, PT, R63, 0x2, P0 ;  /* 0x000000023f00780c */ /* 0x000fe20000701670 */
[----:B------:R-:W-:Y:S01]  /*4120*/  IMAD R208, R3, 0x2, R210 ;  /* 0x0000000203d07824 */ /* 0x000fe200078e02d2 */
[----:B------:R-:W-:Y:S01]  /*4130*/  ISETP.LT.OR P6, PT, R63, 0x52, P6 ;  /* 0x000000523f00780c */ /* 0x000fe200037c1670 */
[----:B------:R-:W-:Y:S01]  /*4140*/  IMAD R209, R3, 0x2, R212 ;  /* 0x0000000203d17824 */ /* 0x000fe200078e02d4 */
[----:B-1----:R-:W-:Y:S01]  /*4150*/  FSEL R23, R23, -INF , !P0 ;  /* 0xff80000017177808 */ /* 0x002fe20004000000 */
[----:B------:R-:W-:Y:S01]  /*4160*/  LDSM.16.MT88.4 R108, [R212+0x100] ;  /* 0x00010000d46c783b */ /* 0x000fe20000004200 */
[----:B------:R-:W-:Y:S01]  /*4170*/  ISETP.NE.AND P0, PT, R61, RZ, PT ;  /* 0x000000ff3d00720c */ /* 0x000fe20003f05270 */
[----:B------:R-:W-:Y:S01]  /*4180*/  UIMAD.WIDE.U32 UR22, UR21, UR4, URZ ;  /* 0x00000004151672a5 */ /* 0x000fe2000f8e003f */
[C---:B------:R-:W-:Y:S01]  /*4190*/  ISETP.GT.AND P2, PT, R64.reuse, 0x59, !P2 ;  /* 0x000000594000780c */ /* 0x040fe20005744270 */
[----:B------:R-:W-:Y:S01]  /*41a0*/  LDSM.16.MT88.4 R84, [R208+0x100] ;  /* 0x00010000d054783b */ /* 0x000fe20000004200 */
[----:B------:R-:W-:Y:S01]  /*41b0*/  ISETP.GT.AND P0, PT, R64, 0x8, !P0 ;  /* 0x000000084000780c */ /* 0x000fe20004704270 */
[----:B------:R-:W-:Y:S01]  /*41c0*/  @UP2 USHF.R.U32.HI UR21, URZ, UR5, UR23 ;  /* 0x000000053f152299 */ /* 0x000fe20008011617 */
[C---:B------:R-:W-:Y:S01]  /*41d0*/  ISETP.LT.OR P5, PT, R63.reuse, 0x59, P5 ;  /* 0x000000593f00780c */ /* 0x040fe20002fa1670 */
[----:B------:R-:W-:Y:S01]  /*41e0*/  LDSM.16.MT88.4 R100, [R210+0x100] ;  /* 0x00010000d264783b */ /* 0x000fe20000004200 */
[----:B------:R-:W-:Y:S01]  /*41f0*/  ISETP.LT.OR P0, PT, R63, 0x9, P0 ;  /* 0x000000093f00780c */ /* 0x000fe20000701670 */
[----:B------:R-:W-:Y:S01]  /*4200*/  UIADD3 UR4, UR20, UR21, URZ ;  /* 0x0000001514047290 */ /* 0x000fe2000fffe03f */
[----:B------:R-:W-:Y:S01]  /*4210*/  FSEL R131, R131, -INF , !P6 ;  /* 0xff80000083837808 */ /* 0x000fe20007000000 */
[----:B------:R-:W-:Y:S01]  /*4220*/  LDSM.16.MT88.4 R92, [R209+0x100] ;  /* 0x00010000d15c783b */ /* 0x000fe20000004200 */
[----:B------:R-:W-:Y:S01]  /*4230*/  FSEL R19, R37, -INF , !P0 ;  /* 0xff80000025137808 */ /* 0x000fe20004000000 */
[----:B------:R-:W-:Y:S01]  /*4240*/  ULDC UR20, c[0x0][0x328] ;  /* 0x0000ca0000147ab9 */ /* 0x000fe20000000800 */
[----:B------:R-:W-:Y:S01]  /*4250*/  ISETP.NE.AND P0, PT, R60, RZ, PT ;  /* 0x000000ff3c00720c */ /* 0x000fe20003f05270 */
[----:B------:R-:W-:Y:S01]  /*4260*/  LDSM.16.MT88.4 R68, [R210+0x3100] ;  /* 0x00310000d244783b */ /* 0x000fe20000004200 */
[----:B------:R-:W-:Y:S01]  /*4270*/  ISETP.LT.OR P2, PT, R63, 0x5a, P2 ;  /* 0x0000005a3f00780c */ /* 0x000fe20001741670 */
[----:B------:R-:W-:Y:S01]  /*4280*/  UIADD3 UR20, UR4, UR20, URZ ;  /* 0x0000001404147290 */ /* 0x000fe2000fffe03f */
[----:B------:R-:W-:-:S02]  /*4290*/  ISETP.GT.AND P0, PT, R64, 0x9, !P0 ;  /* 0x000000094000780c */ /* 0x000fc40004704270 */
[----:B------:R-:W-:Y:S02]  /*42a0*/  FSEL R127, R127, -INF , !P5 ;  /* 0xff8000007f7f7808 */ /* 0x000fe40006800000 */
[----:B------:R-:W-:Y:S02]  /*42b0*/  ISETP.LT.OR P0, PT, R63, 0xa, P0 ;  /* 0x0000000a3f00780c */ /* 0x000fe40000701670 */
[----:B------:R-:W-:Y:S02]  /*42c0*/  FSEL R125, R125, -INF , !P2 ;  /* 0xff8000007d7d7808 */ /* 0x000fe40005000000 */
[----:B------:R-:W-:Y:S02]  /*42d0*/  FSEL R17, R14, -INF , !P0 ;  /* 0xff8000000e117808 */ /* 0x000fe40004000000 */
[----:B------:R-:W-:Y:S02]  /*42e0*/  ISETP.NE.AND P0, PT, R57, RZ, PT ;  /* 0x000000ff3900720c */ /* 0x000fe40003f05270 */
[----:B------:R-:W-:-:S02]  /*42f0*/  IADD3 R168, R36, -0x2, RZ ;  /* 0xfffffffe24a87810 */ /* 0x000fc40007ffe0ff */
[----:B------:R-:W-:-:S04]  /*4300*/  ISETP.GT.AND P0, PT, R64, 0x10, !P0 ;  /* 0x000000104000780c */ /* 0x000fc80004704270 */
[----:B------:R-:W-:-:S04]  /*4310*/  ISETP.LT.OR P0, PT, R63, 0x11, P0 ;  /* 0x000000113f00780c */ /* 0x000fc80000701670 */
[----:B------:R-:W-:Y:S02]  /*4320*/  FSEL R15, R15, -INF , !P0 ;  /* 0xff8000000f0f7808 */ /* 0x000fe40004000000 */
[----:B------:R-:W-:-:S04]  /*4330*/  ISETP.NE.AND P0, PT, R13, RZ, PT ;  /* 0x000000ff0d00720c */ /* 0x000fc80003f05270 */
[----:B------:R-:W-:-:S04]  /*4340*/  ISETP.GT.AND P0, PT, R64, 0x11, !P0 ;  /* 0x000000114000780c */ /* 0x000fc80004704270 */
[----:B------:R-:W-:-:S04]  /*4350*/  ISETP.LT.OR P0, PT, R63, 0x12, P0 ;  /* 0x000000123f00780c */ /* 0x000fc80000701670 */
[----:B------:R-:W-:Y:S02]  /*4360*/  FSEL R13, R22, -INF , !P0 ;  /* 0xff800000160d7808 */ /* 0x000fe40004000000 */
[----:B------:R-:W-:Y:S02]  /*4370*/  ISETP.NE.AND P0, PT, R56, RZ, PT ;  /* 0x000000ff3800720c */ /* 0x000fe40003f05270 */
[----:B------:R-:W-:Y:S02]  /*4380*/  LDSM.16.MT88.4 R56, [R209+0x3100] ;  /* 0x00310000d138783b */ /* 0x000fe40000004200 */
[----:B------:R-:W-:-:S04]  /*4390*/  ISETP.GT.AND P0, PT, R64, 0x18, !P0 ;  /* 0x000000184000780c */ /* 0x000fc80004704270 */
[----:B------:R-:W-:-:S04]  /*43a0*/  ISETP.LT.OR P0, PT, R63, 0x19, P0 ;  /* 0x000000193f00780c */ /* 0x000fc80000701670 */
[----:B------:R-:W-:Y:S02]  /*43b0*/  FSEL R11, R30, -INF , !P0 ;  /* 0xff8000001e0b7808 */ /* 0x000fe40004000000 */
[----:B------:R-:W-:-:S04]  /*43c0*/  ISETP.NE.AND P0, PT, R9, RZ, PT ;  /* 0x000000ff0900720c */ /* 0x000fc80003f05270 */
        /* <DEDUP_REMOVED lines=52> */
[----:B------:R-:W-:Y:S02]  /*4710*/  FMNMX.FTZ R21, R7, R24, !PT ;  /* 0x0000001807157209 */ /* 0x000fe40007810000 */
[----:B------:R-:W-:Y:S02]  /*4720*/  ISETP.GT.AND P0, PT, R64, RZ, !P0 ;  /* 0x000000ff4000720c */ /* 0x000fe40004704270 */
[----:B------:R-:W-:Y:S02]  /*4730*/  FMNMX.FTZ R21, R20, R21, !PT ;  /* 0x0000001514157209 */ /* 0x000fe40007810000 */
[----:B------:R-:W-:-:S02]  /*4740*/  ISETP.LT.OR P0, PT, R63, 0x1, P0 ;  /* 0x000000013f00780c */ /* 0x000fc40000701670 */
[----:B------:R-:W-:Y:S02]  /*4750*/  FMNMX.FTZ R21, R16, R21, !PT ;  /* 0x0000001510157209 */ /* 0x000fe40007810000 */
[----:B------:R-:W-:Y:S02]  /*4760*/  FSEL R10, R10, -INF , !P0 ;  /* 0xff8000000a0a7808 */ /* 0x000fe40004000000 */
[----:B------:R-:W-:Y:S02]  /*4770*/  FMNMX.FTZ R21, R12, R21, !PT ;  /* 0x000000150c157209 */ /* 0x000fe40007810000 */
[----:B------:R-:W-:Y:S02]  /*4780*/  FMNMX.FTZ R14, R10, R23, !PT ;  /* 0x000000170a0e7209 */ /* 0x000fe40007810000 */
[----:B------:R-:W-:Y:S02]  /*4790*/  FMNMX.FTZ R21, R6, R21, !PT ;  /* 0x0000001506157209 */ /* 0x000fe40007810000 */
[----:B------:R-:W-:-:S02]  /*47a0*/  FMNMX.FTZ R14, R19, R14, !PT ;  /* 0x0000000e130e7209 */ /* 0x000fc40007810000 */
[----:B------:R-:W-:Y:S02]  /*47b0*/  FMNMX.FTZ R21, R4, R21, !PT ;  /* 0x0000001504157209 */ /* 0x000fe40007810000 */
[----:B------:R-:W-:Y:S02]  /*47c0*/  FMNMX.FTZ R14, R17, R14, !PT ;  /* 0x0000000e110e7209 */ /* 0x000fe40007810000 */
        /* <DEDUP_REMOVED lines=25> */
[----:B------:R-:W-:Y:S02]  /*4960*/  ISETP.NE.AND P0, PT, R0, RZ, PT ;  /* 0x000000ff0000720c */ /* 0x000fe40003f05270 */
[----:B------:R-:W-:Y:S02]  /*4970*/  FMNMX.FTZ R21, R140, R21, !PT ;  /* 0x000000158c157209 */ /* 0x000fe40007810000 */
[----:B------:R-:W-:-:S02]  /*4980*/  FMNMX.FTZ R14, R155, R14, !PT ;  /* 0x0000000e9b0e7209 */ /* 0x000fc40007810000 */
[----:B------:R-:W-:Y:S02]  /*4990*/  FMNMX.FTZ R21, R138, R21, !PT ;  /* 0x000000158a157209 */ /* 0x000fe40007810000 */
[----:B------:R-:W-:Y:S02]  /*49a0*/  ISETP.GT.AND P0, PT, R64, 0x50, !P0 ;  /* 0x000000504000780c */ /* 0x000fe40004704270 */
[----:B------:R-:W-:Y:S02]  /*49b0*/  FMNMX.FTZ R21, R136, R21, !PT ;  /* 0x0000001588157209 */ /* 0x000fe40007810000 */
[----:B------:R-:W-:Y:S02]  /*49c0*/  FMNMX.FTZ R14, R153, R14, !PT ;  /* 0x0000000e990e7209 */ /* 0x000fe40007810000 */
[----:B------:R-:W-:Y:S02]  /*49d0*/  FMNMX.FTZ R0, R134, R21, !PT ;  /* 0x0000001586007209 */ /* 0x000fe40007810000 */
[----:B------:R-:W-:-:S02]  /*49e0*/  ISETP.LT.OR P0, PT, R63, 0x51, P0 ;  /* 0x000000513f00780c */ /* 0x000fc40000701670 */
[----:B------:R-:W-:Y:S01]  /*49f0*/  FMNMX.FTZ R14, R151, R14, !PT ;  /* 0x0000000e970e7209 */ /* 0x000fe20007810000 */
[----:B------:R-:W1:Y:S01]  /*4a00*/  SHFL.BFLY PT, R21, R0, 0x2, 0x1f ;  /* 0x0c401f0000157f89 */ /* 0x000e6200000e0000 */
[----:B------:R-:W-:Y:S02]  /*4a10*/  FSEL R133, R133, -INF , !P0 ;  /* 0xff80000085857808 */ /* 0x000fe40004000000 */
[----:B------:R-:W-:-:S04]  /*4a20*/  FMNMX.FTZ R14, R143, R14, !PT ;  /* 0x0000000e8f0e7209 */ /* 0x000fc80007810000 */
[----:B------:R-:W-:-:S04]  /*4a30*/  FMNMX.FTZ R14, R133, R14, !PT ;  /* 0x0000000e850e7209 */ /* 0x000fc80007810000 */
[----:B------:R-:W-:-:S04]  /*4a40*/  FMNMX.FTZ R14, R131, R14, !PT ;  /* 0x0000000e830e7209 */ /* 0x000fc80007810000 */
[----:B------:R-:W-:-:S04]  /*4a50*/  FMNMX.FTZ R14, R127, R14, !PT ;  /* 0x0000000e7f0e7209 */ /* 0x000fc80007810000 */
[----:B------:R-:W-:Y:S02]  /*4a60*/  FMNMX.FTZ R14, R125, R14, !PT ;  /* 0x0000000e7d0e7209 */ /* 0x000fe40007810000 */
[----:B-1----:R-:W-:-:S03]  /*4a70*/  FMNMX.FTZ R18, R0, R21, !PT ;  /* 0x0000001500127209 */ /* 0x002fc60007810000 */
[----:B------:R-:W1:Y:S04]  /*4a80*/  SHFL.BFLY PT, R21, R14, 0x2, 0x1f ;  /* 0x0c401f000e157f89 */ /* 0x000e6800000e0000 */
[----:B------:R-:W2:Y:S01]  /*4a90*/  SHFL.BFLY PT, R25, R18, 0x1, 0x1f ;  /* 0x0c201f0012197f89 */ /* 0x000ea200000e0000 */
[----:B-1----:R-:W-:Y:S02]  /*4aa0*/  FMNMX.FTZ R21, R14, R21, !PT ;  /* 0x000000150e157209 */ /* 0x002fe40007810000 */
[----:B--2---:R-:W-:-:S03]  /*4ab0*/  FMNMX.FTZ R0, R18, R25, !PT ;  /* 0x0000001912007209 */ /* 0x004fc60007810000 */
[----:B------:R-:W1:Y:S01]  /*4ac0*/  SHFL.BFLY PT, R116, R21, 0x1, 0x1f ;  /* 0x0c201f0015747f89 */ /* 0x000e6200000e0000 */
[C---:B------:R-:W-:Y:S01]  /*4ad0*/  FSETP.NEU.FTZ.AND P0, PT, R0.reuse, -INF , PT ;  /* 0xff8000000000780b */ /* 0x040fe20003f1d000 */
[----:B------:R-:W-:-:S05]  /*4ae0*/  FMUL.FTZ R135, R0, c[0x0][0x2d0] ;  /* 0x0000b40000877a20 */ /* 0x000fca0000410000 */
[----:B------:R-:W-:-:S05]  /*4af0*/  FSEL R135, R135, RZ, P0 ;  /* 0x000000ff87877208 */ /* 0x000fca0000000000 */
[--C-:B------:R-:W-:Y:S02]  /*4b00*/  FFMA.FTZ R50, R7, c[0x0][0x2d0], -R135.reuse ;  /* 0x0000b40007327a23 */ /* 0x100fe40000010887 */
[--C-:B------:R-:W-:Y:S02]  /*4b10*/  FFMA.FTZ R47, R24, c[0x0][0x2d0], -R135.reuse ;  /* 0x0000b400182f7a23 */ /* 0x100fe40000010887 */
[--C-:B------:R-:W-:Y:S01]  /*4b20*/  FFMA.FTZ R48, R20, c[0x0][0x2d0], -R135.reuse ;  /* 0x0000b40014307a23 */ /* 0x100fe20000010887 */
[----:B------:R-:W-:Y:S01]  /*4b30*/  LDSM.16.MT88.4 R24, [R212+0x900] ;  /* 0x00090000d418783b */ /* 0x000fe20000004200 */
[--C-:B------:R-:W-:Y:S01]  /*4b40*/  FFMA.FTZ R43, R16, c[0x0][0x2d0], -R135.reuse ;  /* 0x0000b400102b7a23 */ /* 0x100fe20000010887 */
[----:B------:R-:W-:Y:S01]  /*4b50*/  MUFU.EX2 R50, R50 ;  /* 0x0000003200327308 */ /* 0x000fe20000000800 */
[--C-:B------:R-:W-:Y:S01]  /*4b60*/  FFMA.FTZ R41, R6, c[0x0][0x2d0], -R135.reuse ;  /* 0x0000b40006297a23 */ /* 0x100fe20000010887 */
[----:B-1----:R-:W-:Y:S01]  /*4b70*/  FMNMX.FTZ R116, R116, R21, !PT ;  /* 0x0000001574747209 */ /* 0x002fe20007810000 */
[----:B------:R-:W-:-:S02]  /*4b80*/  FFMA.FTZ R42, R4, c[0x0][0x2d0], -R135 ;  /* 0x0000b400042a7a23 */ /* 0x000fc40000010887 */
[----:B------:R-:W1:Y:S01]  /*4b90*/  LDSM.16.MT88.4 R4, [R208+0x3100] ;  /* 0x00310000d004783b */ /* 0x000e620000004200 */
[C---:B------:R-:W-:Y:S01]  /*4ba0*/  FSETP.NEU.FTZ.AND P0, PT, R116.reuse, -INF , PT ;  /* 0xff8000007400780b */ /* 0x040fe20003f1d000 */
[----:B------:R-:W-:Y:S01]  /*4bb0*/  FMUL.FTZ R130, R116, c[0x0][0x2d0] ;  /* 0x0000b40074827a20 */ /* 0x000fe20000410000 */
[----:B------:R-:W2:Y:S01]  /*4bc0*/  MUFU.EX2 R47, R47 ;  /* 0x0000002f002f7308 */ /* 0x000ea20000000800 */
[--C-:B------:R-:W-:Y:S02]  /*4bd0*/  FFMA.FTZ R46, R12, c[0x0][0x2d0], -R135.reuse ;  /* 0x0000b4000c2e7a23 */ /* 0x100fe40000010887 */
[--C-:B------:R-:W-:Y:S01]  /*4be0*/  FFMA.FTZ R37, R8, c[0x0][0x2d0], -R135.reuse ;  /* 0x0000b40008257a23 */ /* 0x100fe20000010887 */
[----:B------:R-:W-:Y:S01]  /*4bf0*/  FSEL R130, R130, RZ, P0 ;  /* 0x000000ff82827208 */ /* 0x000fe20000000000 */
[--C-:B------:R-:W-:Y:S01]  /*4c00*/  FFMA.FTZ R51, R126, c[0x0][0x2d0], -R135.reuse ;  /* 0x0000b4007e337a23 */ /* 0x100fe20000010887 */
[----:B------:R-:W-:Y:S01]  /*4c10*/  PLOP3.LUT P0, PT, PT, PT, UP1, 0x40, 0x0 ;  /* 0x000000000000781c */ /* 0x000fe20003f0e818 */
[----:B------:R-:W-:Y:S01]  /*4c20*/  FFMA.FTZ R124, R32, c[0x0][0x2d0], -R135 ;  /* 0x0000b400207c7a23 */ /* 0x000fe20000010887 */
[----:B------:R-:W-:Y:S01]  /*4c30*/  MUFU.EX2 R48, R48 ;  /* 0x0000003000307308 */ /* 0x000fe20000000800 */
[--C-:B------:R-:W-:Y:S01]  /*4c40*/  FFMA.FTZ R49, R10, c[0x0][0x2d0], -R130.reuse ;  /* 0x0000b4000a317a23 */ /* 0x100fe20000010882 */
[----:B------:R-:W-:Y:S01]  /*4c50*/  LDSM.16.MT88.4 R32, [R210+0x3900] ;  /* 0x00390000d220783b */ /* 0x000fe20000004200 */
[----:B------:R-:W-:-:S02]  /*4c60*/  FFMA.FTZ R118, R23, c[0x0][0x2d0], -R130 ;  /* 0x0000b40017767a23 */ /* 0x000fc40000010882 */
[--C-:B------:R-:W-:Y:S01]  /*4c70*/  FFMA.FTZ R45, R19, c[0x0][0x2d0], -R130.reuse ;  /* 0x0000b400132d7a23 */ /* 0x100fe20000010882 */
[----:B------:R-:W-:Y:S01]  /*4c80*/  LDSM.16.MT88.4 R20, [R210+0x900] ;  /* 0x00090000d214783b */ /* 0x000fe20000004200 */
[--C-:B------:R-:W-:Y:S01]  /*4c90*/  FFMA.FTZ R44, R17, c[0x0][0x2d0], -R130.reuse ;  /* 0x0000b400112c7a23 */ /* 0x100fe20000010882 */
[----:B------:R-:W3:Y:S01]  /*4ca0*/  MUFU.EX2 R43, R43 ;  /* 0x0000002b002b7308 */ /* 0x000ee20000000800 */
[--C-:B------:R-:W-:Y:S01]  /*4cb0*/  FFMA.FTZ R40, R15, c[0x0][0x2d0], -R130.reuse ;  /* 0x0000b4000f287a23 */ /* 0x100fe20000010882 */
[----:B--2---:R-:W-:Y:S01]  /*4cc0*/  F2FP.PACK_AB R64, R47, R50 ;  /* 0x000000322f40723e */ /* 0x004fe200000000ff */
[--C-:B------:R-:W-:Y:S01]  /*4cd0*/  FFMA.FTZ R39, R13, c[0x0][0x2d0], -R130.reuse ;  /* 0x0000b4000d277a23 */ /* 0x100fe20000010882 */
[----:B------:R-:W-:Y:S01]  /*4ce0*/  LDSM.16.MT88.4 R16, [R209+0x900] ;  /* 0x00090000d110783b */ /* 0x000fe20000004200 */
[--C-:B------:R-:W-:Y:S02]  /*4cf0*/  FFMA.FTZ R3, R11, c[0x0][0x2d0], -R130.reuse ;  /* 0x0000b4000b037a23 */ /* 0x100fe40000010882 */
[----:B------:R-:W-:Y:S01]  /*4d00*/  FFMA.FTZ R2, R9, c[0x0][0x2d0], -R130 ;  /* 0x0000b40009027a23 */ /* 0x000fe20000010882 */
[----:B------:R-:W-:Y:S01]  /*4d10*/  MUFU.EX2 R49, R49 ;  /* 0x0000003100317308 */ /* 0x000fe20000000800 */
[----:B------:R-:W2:Y:S01]  /*4d20*/  LDSM.16.MT88.4 R12, [R208+0x900] ;  /* 0x00090000d00c783b */ /* 0x000ea20000004200 */
[----:B------:R-:W-:-:S02]  /*4d30*/  FFMA.FTZ R126, R28, c[0x0][0x2d0], -R135 ;  /* 0x0000b4001c7e7a23 */ /* 0x000fc40000010887 */
[--C-:B------:R-:W-:Y:S01]  /*4d40*/  FFMA.FTZ R117, R128, c[0x0][0x2d0], -R135.reuse ;  /* 0x0000b40080757a23 */ /* 0x100fe20000010887 */
[----:B------:R-:W4:Y:S01]  /*4d50*/  LDSM.16.MT88.4 R8, [R212+0x3900] ;  /* 0x00390000d408783b */ /* 0x000f220000004200 */
[--C-:B------:R-:W-:Y:S02]  /*4d60*/  FFMA.FTZ R119, R119, c[0x0][0x2d0], -R130.reuse ;  /* 0x0000b40077777a23 */ /* 0x100fe40000010882 */
[----:B------:R-:W5:Y:S01]  /*4d70*/  MUFU.EX2 R118, R118 ;  /* 0x0000007600767308 */ /* 0x000f620000000800 */
[----:B---3--:R-:W-:Y:S01]  /*4d80*/  F2FP.PACK_AB R66, R43, R48 ;  /* 0x000000302b42723e */ /* 0x008fe200000000ff */
[----:B------:R-:W3:Y:S01]  /*4d90*/  LDSM.16.MT88.4 R28, [R209+0x3900] ;  /* 0x00390000d11c783b */ /* 0x000ee20000004200 */
[--C-:B------:R-:W-:Y:S02]  /*4da0*/  FFMA.FTZ R128, R139, c[0x0][0x2d0], -R130.reuse ;  /* 0x0000b4008b807a23 */ /* 0x100fe40000010882 */
[--C-:B------:R-:W-:Y:S02]  /*4db0*/  FFMA.FTZ R129, R129, c[0x0][0x2d0], -R130.reuse ;  /* 0x0000b40081817a23 */ /* 0x100fe40000010882 */
[----:B------:R-:W-:Y:S01]  /*4dc0*/  FFMA.FTZ R132, R137, c[0x0][0x2d0], -R130 ;  /* 0x0000b40089847a23 */ /* 0x000fe20000010882 */
[----:B------:R-:W-:Y:S01]  /*4dd0*/  MUFU.EX2 R45, R45 ;  /* 0x0000002d002d7308 */ /* 0x000fe20000000800 */
[----:B------:R-:W-:-:S02]  /*4de0*/  FFMA.FTZ R137, R152, c[0x0][0x2d0], -R135 ;  /* 0x0000b40098897a23 */ /* 0x000fc40000010887 */
[--C-:B------:R-:W-:Y:S02]  /*4df0*/  FFMA.FTZ R139, R150, c[0x0][0x2d0], -R135.reuse ;  /* 0x0000b400968b7a23 */ /* 0x100fe40000010887 */
[--C-:B------:R-:W-:Y:S02]  /*4e00*/  FFMA.FTZ R142, R142, c[0x0][0x2d0], -R135.reuse ;  /* 0x0000b4008e8e7a23 */ /* 0x100fe40000010887 */
[----:B------:R-:W-:Y:S01]  /*4e10*/  FFMA.FTZ R148, R148, c[0x0][0x2d0], -R135 ;  /* 0x0000b40094947a23 */ /* 0x000fe20000010887 */
[----:B------:R-:W1:Y:S01]  /*4e20*/  MUFU.EX2 R44, R44 ;  /* 0x0000002c002c7308 */ /* 0x000e620000000800 */
[----:B-----5:R-:W-:Y:S01]  /*4e30*/  F2FP.PACK_AB R65, R118, R49 ;  /* 0x000000317641723e */ /* 0x020fe200000000ff */
[--C-:B------:R-:W-:Y:S02]  /*4e40*/  FFMA.FTZ R141, R141, c[0x0][0x2d0], -R130.reuse ;  /* 0x0000b4008d8d7a23 */ /* 0x100fe40000010882 */
[--C-:B------:R-:W-:Y:S02]  /*4e50*/  FFMA.FTZ R150, R159, c[0x0][0x2d0], -R130.reuse ;  /* 0x0000b4009f967a23 */ /* 0x100fe40000010882 */
[----:B------:R-:W-:-:S02]  /*4e60*/  FFMA.FTZ R149, R149, c[0x0][0x2d0], -R130 ;  /* 0x0000b40095957a23 */ /* 0x000fc40000010882 */
[----:B------:R-:W-:Y:S01]  /*4e70*/  MUFU.EX2 R46, R46 ;  /* 0x0000002e002e7308 */ /* 0x000fe20000000800 */
[----:B------:R-:W-:Y:S02]  /*4e80*/  FFMA.FTZ R152, R157, c[0x0][0x2d0], -R130 ;  /* 0x0000b4009d987a23 */ /* 0x000fe40000010882 */
[--C-:B------:R-:W-:Y:S02]  /*4e90*/  FFMA.FTZ R157, R160, c[0x0][0x2d0], -R135.reuse ;  /* 0x0000b400a09d7a23 */ /* 0x100fe40000010887 */
[--C-:B------:R-:W-:Y:S02]  /*4ea0*/  FFMA.FTZ R159, R156, c[0x0][0x2d0], -R135.reuse ;  /* 0x0000b4009c9f7a23 */ /* 0x100fe40000010887 */
[--C-:B------:R-:W-:Y:S01]  /*4eb0*/  FFMA.FTZ R158, R158, c[0x0][0x2d0], -R135.reuse ;  /* 0x0000b4009e9e7a23 */ /* 0x100fe20000010887 */
[----:B-1----:R-:W-:Y:S01]  /*4ec0*/  F2FP.PACK_AB R67, R44, R45 ;  /* 0x0000002d2c43723e */ /* 0x002fe200000000ff */
[----:B------:R-:W1:Y:S01]  /*4ed0*/  MUFU.EX2 R41, R41 ;  /* 0x0000002900297308 */ /* 0x000e620000000800 */
[----:B------:R-:W-:-:S02]  /*4ee0*/  FFMA.FTZ R154, R154, c[0x0][0x2d0], -R135 ;  /* 0x0000b4009a9a7a23 */ /* 0x000fc40000010887 */
[--C-:B------:R-:W-:Y:S02]  /*4ef0*/  FFMA.FTZ R155, R155, c[0x0][0x2d0], -R130.reuse ;  /* 0x0000b4009b9b7a23 */ /* 0x100fe40000010882 */
[--C-:B------:R-:W-:Y:S01]  /*4f00*/  FFMA.FTZ R156, R153, c[0x0][0x2d0], -R130.reuse ;  /* 0x0000b400999c7a23 */ /* 0x100fe20000010882 */
[C---:B------:R-:W-:Y:S01]  /*4f10*/  HMMA.16816.F32 R88, R64.reuse, R84, RZ ;  /* 0x000000544058723c */ /* 0x040fe200000018ff */
[--C-:B------:R-:W-:Y:S01]  /*4f20*/  FFMA.FTZ R151, R151, c[0x0][0x2d0], -R130.reuse ;  /* 0x0000b40097977a23 */ /* 0x100fe20000010882 */
[----:B------:R-:W-:Y:S01]  /*4f30*/  MUFU.EX2 R42, R42 ;  /* 0x0000002a002a7308 */ /* 0x000fe20000000800 */
[----:B------:R-:W-:Y:S02]  /*4f40*/  FFMA.FTZ R160, R143, c[0x0][0x2d0], -R130 ;  /* 0x0000b4008fa07a23 */ /* 0x000fe40000010882 */
[--C-:B------:R-:W-:Y:S02]  /*4f50*/  FFMA.FTZ R140, R140, c[0x0][0x2d0], -R135.reuse ;  /* 0x0000b4008c8c7a23 */ /* 0x100fe40000010887 */
[--C-:B------:R-:W-:Y:S01]  /*4f60*/  FFMA.FTZ R143, R138, c[0x0][0x2d0], -R135.reuse ;  /* 0x0000b4008a8f7a23 */ /* 0x100fe20000010887 */
[----:B------:R-:W-:Y:S01]  /*4f70*/  HMMA.16816.F32 R84, R64, R86, RZ ;  /* 0x000000564054723c */ /* 0x000fe200000018ff */
[--C-:B------:R-:W-:Y:S01]  /*4f80*/  FFMA.FTZ R136, R136, c[0x0][0x2d0], -R135.reuse ;  /* 0x0000b40088887a23 */ /* 0x100fe20000010887 */
[----:B------:R-:W-:Y:S01]  /*4f90*/  MUFU.EX2 R37, R37 ;  /* 0x0000002500257308 */ /* 0x000fe20000000800 */
[----:B------:R-:W-:-:S02]  /*4fa0*/  FFMA.FTZ R135, R134, c[0x0][0x2d0], -R135 ;  /* 0x0000b40086877a23 */ /* 0x000fc40000010887 */
[--C-:B------:R-:W-:Y:S02]  /*4fb0*/  FFMA.FTZ R133, R133, c[0x0][0x2d0], -R130.reuse ;  /* 0x0000b40085857a23 */ /* 0x100fe40000010882 */
[--C-:B------:R-:W-:Y:S01]  /*4fc0*/  FFMA.FTZ R134, R131, c[0x0][0x2d0], -R130.reuse ;  /* 0x0000b40083867a23 */ /* 0x100fe20000010882 */
[C---:B------:R-:W-:Y:S01]  /*4fd0*/  HMMA.16816.F32 R80, R64.reuse, R76, RZ ;  /* 0x0000004c4050723c */ /* 0x040fe200000018ff */
[----:B------:R-:W-:Y:S01]  /*4fe0*/  FFMA.FTZ R229, R125, c[0x0][0x2d0], -R130 ;  /* 0x0000b4007de57a23 */ /* 0x000fe20000010882 */
[----:B------:R-:W-:Y:S01]  /*4ff0*/  MUFU.EX2 R40, R40 ;  /* 0x0000002800287308 */ /* 0x000fe20000000800 */
[----:B------:R-:W-:Y:S02]  /*5000*/  FADD.FTZ R47, R50, R47 ;  /* 0x0000002f322f7221 */ /* 0x000fe40000010000 */
[----:B------:R-:W-:Y:S02]  /*5010*/  FADD.FTZ R118, R49, R118 ;  /* 0x0000007631767221 */ /* 0x000fe40000010000 */
[----:B------:R-:W-:Y:S01]  /*5020*/  FADD.FTZ R48, R48, R47 ;  /* 0x0000002f30307221 */ /* 0x000fe20000010000 */
[----:B------:R-:W-:Y:S02]  /*5030*/  HMMA.16816.F32 R76, R64, R78, RZ ;  /* 0x0000004e404c723c */ /* 0x000fe400000018ff */
[----:B------:R-:W5:Y:S01]  /*5040*/  MUFU.EX2 R39, R39 ;  /* 0x0000002700277308 */ /* 0x000f620000000800 */
[----:B------:R-:W-:-:S05]  /*5050*/  FADD.FTZ R43, R43, R48 ;  /* 0x000000302b2b7221 */ /* 0x000fca0000010000 */
        /* <DEDUP_REMOVED lines=19> */
[----:B------:R-:W2:Y:S06]  /*5190*/  MUFU.EX2 R132, R132 ;  /* 0x0000008400847308 */ /* 0x000eac0000000800 */
[C---:B------:R-:W-:Y:S02]  /*51a0*/  HMMA.16816.F32 R60, R64.reuse, R4, RZ ;  /* 0x00000004403c723c */ /* 0x040fe400000018ff */
[----:B------:R-:W-:Y:S05]  /*51b0*/  MUFU.EX2 R137, R137 ;  /* 0x0000008900897308 */ /* 0x000fea0000000800 */
[----:B-1----:R-:W-:Y:S01]  /*51c0*/  F2FP.PACK_AB R4, R41, R46 ;  /* 0x0000002e2904723e */ /* 0x002fe200000000ff */
[----:B------:R-:W-:Y:S01]  /*51d0*/  HMMA.16816.F32 R64, R64, R6, RZ ;  /* 0x000000064040723c */ /* 0x000fe200000018ff */
[----:B-----5:R-:W-:Y:S01]  /*51e0*/  F2FP.PACK_AB R5, R39, R40 ;  /* 0x000000282705723e */ /* 0x020fe200000000ff */
[----:B------:R-:W1:Y:S01]  /*51f0*/  MUFU.EX2 R142, R142 ;  /* 0x0000008e008e7308 */ /* 0x000e620000000800 */
[----:B------:R-:W-:-:S04]  /*5200*/  FADD.FTZ R46, R46, R43 ;  /* 0x0000002b2e2e7221 */ /* 0x000fc80000010000 */
[----:B------:R-:W-:Y:S01]  /*5210*/  F2FP.PACK_AB R6, R37, R42 ;  /* 0x0000002a2506723e */ /* 0x000fe200000000ff */
[----:B------:R-:W-:Y:S01]  /*5220*/  FADD.FTZ R41, R41, R46 ;  /* 0x0000002e29297221 */ /* 0x000fe20000010000 */
[----:B------:R-:W-:Y:S01]  /*5230*/  F2FP.PACK_AB R7, R2, R3 ;  /* 0x000000030207723e */ /* 0x000fe200000000ff */
[----:B------:R-:W-:Y:S02]  /*5240*/  MUFU.EX2 R148, R148 ;  /* 0x0000009400947308 */ /* 0x000fe40000000800 */
[----:B------:R-:W-:-:S04]  /*5250*/  FADD.FTZ R42, R42, R41 ;  /* 0x000000292a2a7221 */ /* 0x000fc80000010000 */
[C---:B--2---:R-:W-:Y:S01]  /*5260*/  HMMA.16816.F32 R88, R4.reuse, R12, R88 ;  /* 0x0000000c0458723c */ /* 0x044fe20000001858 */
[----:B------:R-:W-:Y:S01]  /*5270*/  FADD.FTZ R37, R37, R42 ;  /* 0x0000002a25257221 */ /* 0x000fe20000010000 */
[----:B------:R-:W2:Y:S06]  /*5280*/  MUFU.EX2 R139, R139 ;  /* 0x0000008b008b7308 */ /* 0x000eac0000000800 */
[C---:B------:R-:W-:Y:S01]  /*5290*/  HMMA.16816.F32 R84, R4.reuse, R14, R84 ;  /* 0x0000000e0454723c */ /* 0x040fe20000001854 */
[----:B------:R-:W5:Y:S01]  /*52a0*/  LDSM.16.MT88.4 R12, [R208+0x3900] ;  /* 0x00390000d00c783b */ /* 0x000f620000004200 */
[----:B------:R-:W-:Y:S06]  /*52b0*/  MUFU.EX2 R141, R141 ;  /* 0x0000008d008d7308 */ /* 0x000fec0000000800 */
[C---:B----4-:R-:W-:Y:S02]  /*52c0*/  HMMA.16816.F32 R80, R4.reuse, R8, R80 ;  /* 0x000000080450723c */ /* 0x050fe40000001850 */
        /* <DEDUP_REMOVED lines=24> */
[C---:B---3--:R-:W-:Y:S02]  /*5450*/  HMMA.16816.F32 R52, R4.reuse, R28, R52 ;  /* 0x0000001c0434723c */ /* 0x048fe40000001834 */
[----:B------:R-:W3:Y:S06]  /*5460*/  MUFU.EX2 R160, R160 ;  /* 0x000000a000a07308 */ /* 0x000eec0000000800 */
[C---:B------:R-:W-:Y:S01]  /*5470*/  HMMA.16816.F32 R56, R4.reuse, R30, R56 ;  /* 0x0000001e0438723c */ /* 0x040fe20000001838 */
[----:B------:R-:W-:Y:S01]  /*5480*/  LDSM.16.MT88.4 R28, [R209+0x4100] ;  /* 0x00410000d11c783b */ /* 0x000fe20000004200 */
[----:B------:R-:W-:Y:S06]  /*5490*/  MUFU.EX2 R140, R140 ;  /* 0x0000008c008c7308 */ /* 0x000fec0000000800 */
[C---:B-----5:R-:W-:Y:S02]  /*54a0*/  HMMA.16816.F32 R60, R4.reuse, R12, R60 ;  /* 0x0000000c043c723c */ /* 0x060fe4000000183c */
[----:B------:R-:W5:Y:S06]  /*54b0*/  MUFU.EX2 R143, R143 ;  /* 0x0000008f008f7308 */ /* 0x000f6c0000000800 */
        /* <DEDUP_REMOVED lines=9> */
[----:B------:R-:W-:-:S03]  /*5550*/  F2FP.PACK_AB R7, R132, R129 ;  /* 0x000000818407723e */ /* 0x000fc600000000ff */
[----:B------:R-:W-:Y:S02]  /*5560*/  FADD.FTZ R126, R126, R51 ;  /* 0x000000337e7e7221 */ /* 0x000fe40000010000 */
[----:B------:R-:W-:Y:S02]  /*5570*/  MUFU.EX2 R133, R133 ;  /* 0x0000008500857308 */ /* 0x000fe40000000800 */
[----:B-1----:R-:W-:Y:S01]  /*5580*/  HMMA.16816.F32 R88, R4, R8, R88 ;  /* 0x000000080458723c */ /* 0x002fe20000001858 */
[----:B------:R-:W-:-:S05]  /*5590*/  FADD.FTZ R126, R117, R126 ;  /* 0x0000007e757e7221 */ /* 0x000fca0000010000 */
[----:B------:R-:W1:Y:S02]  /*55a0*/  MUFU.EX2 R134, R134 ;  /* 0x0000008600867308 */ /* 0x000e640000000800 */
[C---:B------:R-:W-:Y:S01]  /*55b0*/  HMMA.16816.F32 R84, R4.reuse, R10, R84 ;  /* 0x0000000a0454723c */ /* 0x040fe20000001854 */
[----:B------:R-:W1:Y:S05]  /*55c0*/  LDSM.16.MT88.4 R8, [R208+0x4100] ;  /* 0x00410000d008783b */ /* 0x000e6a0000004200 */
[----:B------:R-:W-:Y:S02]  /*55d0*/  MUFU.EX2 R229, R229 ;  /* 0x000000e500e57308 */ /* 0x000fe40000000800 */
[C---:B------:R-:W-:Y:S08]  /*55e0*/  HMMA.16816.F32 R104, R4.reuse, R20, R104 ;  /* 0x000000140468723c */ /* 0x040ff00000001868 */
[C---:B--2---:R-:W-:Y:S08]  /*55f0*/  HMMA.16816.F32 R80, R4.reuse, R12, R80 ;  /* 0x0000000c0450723c */ /* 0x044ff00000001850 */
[C---:B------:R-:W-:Y:S01]  /*5600*/  HMMA.16816.F32 R76, R4.reuse, R14, R76 ;  /* 0x0000000e044c723c */ /* 0x040fe2000000184c */
[----:B------:R-:W2:Y:S07]  /*5610*/  LDSM.16.MT88.4 R12, [R208+0x1900] ;  /* 0x00190000d00c783b */ /* 0x000eae0000004200 */
[C---:B------:R-:W-:Y:S01]  /*5620*/  HMMA.16816.F32 R100, R4.reuse, R22, R100 ;  /* 0x000000160464723c */ /* 0x040fe20000001864 */
[----:B------:R-:W-:Y:S07]  /*5630*/  LDSM.16.MT88.4 R20, [R210+0x1900] ;  /* 0x00190000d214783b */ /* 0x000fee0000004200 */
[C---:B------:R-:W-:Y:S08]  /*5640*/  HMMA.16816.F32 R72, R4.reuse, R32, R72 ;  /* 0x000000200448723c */ /* 0x040ff00000001848 */
[C---:B-1----:R-:W-:Y:S08]  /*5650*/  HMMA.16816.F32 R60, R4.reuse, R8, R60 ;  /* 0x00000008043c723c */ /* 0x042ff0000000183c */
[C---:B------:R-:W-:Y:S01]  /*5660*/  HMMA.16816.F32 R64, R4.reuse, R10, R64 ;  /* 0x0000000a0440723c */ /* 0x040fe20000001840 */
[----:B------:R-:W1:Y:S07]  /*5670*/  LDSM.16.MT88.4 R8, [R212+0x4900] ;  /* 0x00490000d408783b */ /* 0x000e6e0000004200 */
[C---:B------:R-:W-:Y:S01]  /*5680*/  HMMA.16816.F32 R68, R4.reuse, R34, R68 ;  /* 0x000000220444723c */ /* 0x040fe20000001844 */
[----:B------:R-:W1:Y:S07]  /*5690*/  LDSM.16.MT88.4 R32, [R210+0x4900] ;  /* 0x00490000d220783b */ /* 0x000e6e0000004200 */
[C---:B------:R-:W-:Y:S08]  /*56a0*/  HMMA.16816.F32 R112, R4.reuse, R24, R112 ;  /* 0x000000180470723c */ /* 0x040ff00000001870 */
[C---:B------:R-:W-:Y:S01]  /*56b0*/  HMMA.16816.F32 R108, R4.reuse, R26, R108 ;  /* 0x0000001a046c723c */ /* 0x040fe2000000186c */
[----:B------:R-:W1:Y:S07]  /*56c0*/  LDSM.16.MT88.4 R24, [R212+0x1900] ;  /* 0x00190000d418783b */ /* 0x000e6e0000004200 */
[C---:B------:R-:W-:Y:S08]  /*56d0*/  HMMA.16816.F32 R96, R4.reuse, R16, R96 ;  /* 0x000000100460723c */ /* 0x040ff00000001860 */
[C---:B------:R-:W-:Y:S01]  /*56e0*/  HMMA.16816.F32 R92, R4.reuse, R18, R92 ;  /* 0x00000012045c723c */ /* 0x040fe2000000185c */
[----:B------:R-:W1:Y:S07]  /*56f0*/  LDSM.16.MT88.4 R16, [R209+0x1900] ;  /* 0x00190000d110783b */ /* 0x000e6e0000004200 */
[C---:B------:R-:W-:Y:S08]  /*5700*/  HMMA.16816.F32 R52, R4.reuse, R28, R52 ;  /* 0x0000001c0434723c */ /* 0x040ff00000001834 */
[----:B------:R-:W-:Y:S01]  /*5710*/  HMMA.16816.F32 R56, R4, R30, R56 ;  /* 0x0000001e0438723c */ /* 0x000fe20000001838 */
[----:B------:R-:W3:Y:S06]  /*5720*/  LDSM.16.MT88.4 R28, [R209+0x4900] ;  /* 0x00490000d11c783b */ /* 0x000eec0000004200 */
[----:B------:R-:W-:Y:S01]  /*5730*/  F2FP.PACK_AB R4, R142, R137 ;  /* 0x000000898e04723e */ /* 0x000fe200000000ff */
[----:B------:R-:W-:Y:S01]  /*5740*/  FADD.FTZ R137, R137, R126 ;  /* 0x0000007e89897221 */ /* 0x000fe20000010000 */
[----:B------:R-:W-:-:S02]  /*5750*/  F2FP.PACK_AB R6, R139, R148 ;  /* 0x000000948b06723e */ /* 0x000fc400000000ff */
[----:B----4-:R-:W-:Y:S01]  /*5760*/  F2FP.PACK_AB R5, R150, R141 ;  /* 0x0000008d9605723e */ /* 0x010fe200000000ff */
[----:B------:R-:W-:Y:S01]  /*5770*/  FADD.FTZ R137, R142, R137 ;  /* 0x000000898e897221 */ /* 0x000fe20000010000 */
[----:B------:R-:W-:-:S03]  /*5780*/  F2FP.PACK_AB R7, R152, R149 ;  /* 0x000000959807723e */ /* 0x000fc600000000ff */
[----:B------:R-:W-:-:S04]  /*5790*/  FADD.FTZ R148, R148, R137 ;  /* 0x0000008994947221 */ /* 0x000fc80000010000 */
[----:B--2---:R-:W-:Y:S01]  /*57a0*/  HMMA.16816.F32 R88, R4, R12, R88 ;  /* 0x0000000c0458723c */ /* 0x004fe20000001858 */
[----:B------:R-:W-:-:S07]  /*57b0*/  FADD.FTZ R148, R139, R148 ;  /* 0x000000948b947221 */ /* 0x000fce0000010000 */
[C---:B------:R-:W-:Y:S01]  /*57c0*/  HMMA.16816.F32 R84, R4.reuse, R14, R84 ;  /* 0x0000000e0454723c */ /* 0x040fe20000001854 */
[----:B------:R-:W2:Y:S07]  /*57d0*/  LDSM.16.MT88.4 R12, [R208+0x4900] ;  /* 0x00490000d00c783b */ /* 0x000eae0000004200 */
[C---:B-1----:R-:W-:Y:S08]  /*57e0*/  HMMA.16816.F32 R80, R4.reuse, R8, R80 ;  /* 0x000000080450723c */ /* 0x042ff00000001850 */
[C---:B------:R-:W-:Y:S01]  /*57f0*/  HMMA.16816.F32 R76, R4.reuse, R10, R76 ;  /* 0x0000000a044c723c */ /* 0x040fe2000000184c */
[----:B------:R-:W1:Y:S07]  /*5800*/  LDSM.16.MT88.4 R8, [R208+0x2100] ;  /* 0x00210000d008783b */ /* 0x000e6e0000004200 */
[C---:B------:R-:W-:Y:S08]  /*5810*/  HMMA.16816.F32 R104, R4.reuse, R20, R104 ;  /* 0x000000140468723c */ /* 0x040ff00000001868 */
[C---:B------:R-:W-:Y:S01]  /*5820*/  HMMA.16816.F32 R100, R4.reuse, R22, R100 ;  /* 0x000000160464723c */ /* 0x040fe20000001864 */
[----:B------:R-:W4:Y:S07]  /*5830*/  LDSM.16.MT88.4 R20, [R210+0x2100] ;  /* 0x00210000d214783b */ /* 0x000f2e0000004200 */
[C---:B------:R-:W-:Y:S08]  /*5840*/  HMMA.16816.F32 R72, R4.reuse, R32, R72 ;  /* 0x000000200448723c */ /* 0x040ff00000001848 */
        /* <DEDUP_REMOVED lines=8> */
[C---:B---3--:R-:W-:Y:S08]  /*58d0*/  HMMA.16816.F32 R52, R4.reuse, R28, R52 ;  /* 0x0000001c0434723c */ /* 0x048ff00000001834 */
        /* <DEDUP_REMOVED lines=8> */
[----:B------:R-:W-:Y:S01]  /*5960*/  F2FP.PACK_AB R5, R156, R155 ;  /* 0x0000009b9c05723e */ /* 0x000fe200000000ff */
[----:B------:R-:W-:Y:S01]  /*5970*/  FADD.FTZ R158, R158, R157 ;  /* 0x0000009d9e9e7221 */ /* 0x000fe20000010000 */
[----:B------:R-:W-:-:S03]  /*5980*/  F2FP.PACK_AB R7, R160, R151 ;  /* 0x00000097a007723e */ /* 0x000fc600000000ff */
[----:B------:R-:W-:-:S04]  /*5990*/  FADD.FTZ R159, R159, R158 ;  /* 0x0000009e9f9f7221 */ /* 0x000fc80000010000 */
[----:B-1----:R-:W-:Y:S01]  /*59a0*/  HMMA.16816.F32 R88, R4, R8, R88 ;  /* 0x000000080458723c */ /* 0x002fe20000001858 */
[----:B------:R-:W-:-:S07]  /*59b0*/  FADD.FTZ R159, R154, R159 ;  /* 0x0000009f9a9f7221 */ /* 0x000fce0000010000 */
[C---:B------:R-:W-:Y:S01]  /*59c0*/  HMMA.16816.F32 R84, R4.reuse, R10, R84 ;  /* 0x0000000a0454723c */ /* 0x040fe20000001854 */
[----:B------:R-:W1:Y:S07]  /*59d0*/  LDSM.16.MT88.4 R8, [R208+0x5100] ;  /* 0x00510000d008783b */ /* 0x000e6e0000004200 */
[C---:B----4-:R-:W-:Y:S08]  /*59e0*/  HMMA.16816.F32 R104, R4.reuse, R20, R104 ;  /* 0x000000140468723c */ /* 0x050ff00000001868 */
[C---:B------:R-:W-:Y:S01]  /*59f0*/  HMMA.16816.F32 R100, R4.reuse, R22, R100 ;  /* 0x000000160464723c */ /* 0x040fe20000001864 */
[----:B------:R-:W3:Y:S07]  /*5a00*/  LDSM.16.MT88.4 R20, [R210+0x2900] ;  /* 0x00290000d214783b */ /* 0x000eee0000004200 */
[C---:B------:R-:W-:Y:S07]  /*5a10*/  HMMA.16816.F32 R72, R4.reuse, R32, R72 ;  /* 0x000000200448723c */ /* 0x040fee0000001848 */
[----:B------:R-:W-:Y:S01]  /*5a20*/  FFMA.FTZ R32, R127, c[0x0][0x2d0], -R130 ;  /* 0x0000b4007f207a23 */ /* 0x000fe20000010882 */
[C---:B------:R-:W-:Y:S05]  /*5a30*/  HMMA.16816.F32 R112, R4.reuse, R24, R112 ;  /* 0x000000180470723c */ /* 0x040fea0000001870 */
[----:B------:R-:W4:Y:S03]  /*5a40*/  MUFU.EX2 R32, R32 ;  /* 0x0000002000207308 */ /* 0x000f260000000800 */
[C---:B------:R-:W-:Y:S01]  /*5a50*/  HMMA.16816.F32 R108, R4.reuse, R26, R108 ;  /* 0x0000001a046c723c */ /* 0x040fe2000000186c */
[----:B------:R-:W-:Y:S07]  /*5a60*/  LDSM.16.MT88.4 R24, [R212+0x2900] ;  /* 0x00290000d418783b */ /* 0x000fee0000004200 */
[C---:B------:R-:W-:Y:S08]  /*5a70*/  HMMA.16816.F32 R96, R4.reuse, R16, R96 ;  /* 0x000000100460723c */ /* 0x040ff00000001860 */
[C---:B------:R-:W-:Y:S01]  /*5a80*/  HMMA.16816.F32 R92, R4.reuse, R18, R92 ;  /* 0x00000012045c723c */ /* 0x040fe2000000185c */
[----:B------:R-:W1:Y:S07]  /*5a90*/  LDSM.16.MT88.4 R16, [R209+0x2900] ;  /* 0x00290000d110783b */ /* 0x000e6e0000004200 */
[C---:B--2---:R-:W-:Y:S08]  /*5aa0*/  HMMA.16816.F32 R80, R4.reuse, R12, R80 ;  /* 0x0000000c0450723c */ /* 0x044ff00000001850 */
[C---:B------:R-:W-:Y:S01]  /*5ab0*/  HMMA.16816.F32 R76, R4.reuse, R14, R76 ;  /* 0x0000000e044c723c */ /* 0x040fe2000000184c */
[----:B------:R-:W2:Y:S07]  /*5ac0*/  LDSM.16.MT88.4 R12, [R208+0x2900] ;  /* 0x00290000d00c783b */ /* 0x000eae0000004200 */
[C---:B------:R-:W-:Y:S08]  /*5ad0*/  HMMA.16816.F32 R68, R4.reuse, R34, R68 ;  /* 0x000000220444723c */ /* 0x040ff00000001844 */
[C---:B------:R-:W-:Y:S08]  /*5ae0*/  HMMA.16816.F32 R52, R4.reuse, R28, R52 ;  /* 0x0000001c0434723c */ /* 0x040ff00000001834 */
[C---:B------:R-:W-:Y:S08]  /*5af0*/  HMMA.16816.F32 R56, R4.reuse, R30, R56 ;  /* 0x0000001e0438723c */ /* 0x040ff00000001838 */
[C---:B-1----:R-:W-:Y:S08]  /*5b00*/  HMMA.16816.F32 R60, R4.reuse, R8, R60 ;  /* 0x00000008043c723c */ /* 0x042ff0000000183c */
[----:B------:R-:W-:Y:S01]  /*5b10*/  HMMA.16816.F32 R64, R4, R10, R64 ;  /* 0x0000000a0440723c */ /* 0x000fe20000001840 */
[----:B------:R-:W1:Y:S06]  /*5b20*/  LDSM.16.MT88.4 R8, [R212+0x5900] ;  /* 0x00590000d408783b */ /* 0x000e6c0000004200 */
[----:B-----5:R-:W-:Y:S01]  /*5b30*/  F2FP.PACK_AB R4, R143, R140 ;  /* 0x0000008c8f04723e */ /* 0x020fe200000000ff */
[----:B------:R-:W-:Y:S01]  /*5b40*/  FADD.FTZ R140, R140, R159 ;  /* 0x0000009f8c8c7221 */ /* 0x000fe20000010000 */
[----:B------:R-:W-:-:S02]  /*5b50*/  F2FP.PACK_AB R6, R135, R136 ;  /* 0x000000888706723e */ /* 0x000fc400000000ff */
[----:B------:R-:W-:Y:S01]  /*5b60*/  F2FP.PACK_AB R5, R134, R133 ;  /* 0x000000858605723e */ /* 0x000fe200000000ff */
[----:B------:R-:W-:Y:S01]  /*5b70*/  FADD.FTZ R143, R143, R140 ;  /* 0x0000008c8f8f7221 */ /* 0x000fe20000010000 */
[----:B----4-:R-:W-:-:S03]  /*5b80*/  F2FP.PACK_AB R7, R229, R32 ;  /* 0x00000020e507723e */ /* 0x010fc600000000ff */
[----:B------:R-:W-:-:S04]  /*5b90*/  FADD.FTZ R136, R136, R143 ;  /* 0x0000008f88887221 */ /* 0x000fc80000010000 */
[----:B---3--:R-:W-:Y:S01]  /*5ba0*/  HMMA.16816.F32 R104, R4, R20, R104 ;  /* 0x000000140468723c */ /* 0x008fe20000001868 */
[----:B------:R-:W-:-:S06]  /*5bb0*/  FADD.FTZ R228, R135, R136 ;  /* 0x0000008887e47221 */ /* 0x000fcc0000010000 */
[----:B------:R-:W-:Y:S01]  /*5bc0*/  FADD.FTZ R21, R45, R118 ;  /* 0x000000762d157221 */ /* 0x000fe20000010000 */
[----:B------:R-:W-:Y:S03]  /*5bd0*/  HMMA.16816.F32 R96, R4, R16, R96 ;  /* 0x000000100460723c */ /* 0x000fe60000001860 */
[----:B------:R-:W-:-:S04]  /*5be0*/  FADD.FTZ R21, R44, R21 ;  /* 0x000000152c157221 */ /* 0x000fc80000010000 */
[----:B------:R-:W-:Y:S01]  /*5bf0*/  FADD.FTZ R20, R40, R21 ;  /* 0x0000001528147221 */ /* 0x000fe20000010000 */
[----:B------:R-:W-:Y:S01]  /*5c00*/  HMMA.16816.F32 R92, R4, R18, R92 ;  /* 0x00000012045c723c */ /* 0x000fe2000000185c */
[----:B------:R-:W3:Y:S02]  /*5c10*/  LDSM.16.MT88.4 R16, [R210+0x5900] ;  /* 0x00590000d210783b */ /* 0x000ee40000004200 */
[----:B------:R-:W-:-:S04]  /*5c20*/  FADD.FTZ R20, R39, R20 ;  /* 0x0000001427147221 */ /* 0x000fc80000010000 */
[----:B------:R-:W-:Y:S01]  /*5c30*/  FADD.FTZ R3, R3, R20 ;  /* 0x0000001403037221 */ /* 0x000fe20000010000 */
[----:B--2---:R-:W-:Y:S03]  /*5c40*/  HMMA.16816.F32 R88, R4, R12, R88 ;  /* 0x0000000c0458723c */ /* 0x004fe60000001858 */
[----:B------:R-:W-:-:S04]  /*5c50*/  FADD.FTZ R2, R2, R3 ;  /* 0x0000000302027221 */ /* 0x000fc80000010000 */
[----:B------:R-:W-:Y:S01]  /*5c60*/  FADD.FTZ R119, R119, R2 ;  /* 0x0000000277777221 */ /* 0x000fe20000010000 */
[----:B------:R-:W-:Y:S01]  /*5c70*/  HMMA.16816.F32 R84, R4, R14, R84 ;  /* 0x0000000e0454723c */ /* 0x000fe20000001854 */
[----:B------:R-:W2:Y:S02]  /*5c80*/  LDSM.16.MT88.4 R12, [R209+0x5900] ;  /* 0x00590000d10c783b */ /* 0x000ea40000004200 */
[----:B------:R-:W-:-:S04]  /*5c90*/  FADD.FTZ R128, R128, R119 ;  /* 0x0000007780807221 */ /* 0x000fc80000010000 */
[----:B------:R-:W-:Y:S01]  /*5ca0*/  FADD.FTZ R129, R129, R128 ;  /* 0x0000008081817221 */ /* 0x000fe20000010000 */
[----:B-1----:R-:W-:Y:S03]  /*5cb0*/  HMMA.16816.F32 R80, R4, R8, R80 ;  /* 0x000000080450723c */ /* 0x002fe60000001850 */
[----:B------:R-:W-:-:S04]  /*5cc0*/  FADD.FTZ R132, R132, R129 ;  /* 0x0000008184847221 */ /* 0x000fc80000010000 */
[----:B------:R-:W-:Y:S01]  /*5cd0*/  FADD.FTZ R141, R141, R132 ;  /* 0x000000848d8d7221 */ /* 0x000fe20000010000 */
[----:B------:R-:W-:Y:S01]  /*5ce0*/  HMMA.16816.F32 R76, R4, R10, R76 ;  /* 0x0000000a044c723c */ /* 0x000fe2000000184c */
[----:B------:R-:W1:Y:S02]  /*5cf0*/  LDSM.16.MT88.4 R8, [R208+0x5900] ;  /* 0x00590000d008783b */ /* 0x000e640000004200 */
[----:B------:R-:W-:-:S04]  /*5d00*/  FADD.FTZ R150, R150, R141 ;  /* 0x0000008d96967221 */ /* 0x000fc80000010000 */
[----:B------:R-:W-:Y:S01]  /*5d10*/  FADD.FTZ R149, R149, R150 ;  /* 0x0000009695957221 */ /* 0x000fe20000010000 */
[----:B------:R-:W-:Y:S03]  /*5d20*/  HMMA.16816.F32 R112, R4, R24, R112 ;  /* 0x000000180470723c */ /* 0x000fe60000001870 */
        /* <DEDUP_REMOVED lines=8> */
[----:B---3--:R-:W-:Y:S03]  /*5db0*/  HMMA.16816.F32 R72, R4, R16, R72 ;  /* 0x000000100448723c */ /* 0x008fe60000001848 */
[----:B------:R-:W-:-:S04]  /*5dc0*/  FADD.FTZ R133, R134, R133 ;  /* 0x0000008586857221 */ /* 0x000fc80000010000 */
[----:B------:R-:W-:Y:S01]  /*5dd0*/  FADD.FTZ R32, R32, R133 ;  /* 0x0000008520207221 */ /* 0x000fe20000010000 */
[----:B------:R-:W-:Y:S03]  /*5de0*/  HMMA.16816.F32 R68, R4, R18, R68 ;  /* 0x000000120444723c */ /* 0x000fe60000001844 */
[----:B------:R-:W-:-:S05]  /*5df0*/  FADD.FTZ R229, R229, R32 ;  /* 0x00000020e5e57221 */ /* 0x000fca0000010000 */
[C---:B--2---:R-:W-:Y:S08]  /*5e00*/  HMMA.16816.F32 R52, R4.reuse, R12, R52 ;  /* 0x0000000c0434723c */ /* 0x044ff00000001834 */
[C---:B------:R-:W-:Y:S08]  /*5e10*/  HMMA.16816.F32 R56, R4.reuse, R14, R56 ;  /* 0x0000000e0438723c */ /* 0x040ff00000001838 */
[C---:B-1----:R-:W-:Y:S08]  /*5e20*/  HMMA.16816.F32 R60, R4.reuse, R8, R60 ;  /* 0x00000008043c723c */ /* 0x042ff0000000183c */
[----:B------:R-:W-:Y:S01]  /*5e30*/  HMMA.16816.F32 R64, R4, R10, R64 ;  /* 0x0000000a0440723c */ /* 0x000fe20000001840 */
[----:B------:R-:W-:Y:S07]  /*5e40*/  @P0 BRA `(.L_x_32) ;  /* 0x0000016000000947 */ /* 0x000fee0003800000 */
[----:B------:R-:W-:Y:S01]  /*5e50*/  ISETP.LT.AND P0, PT, RZ, UR4, PT ;  /* 0x00000004ff007c0c */ /* 0x000fe2000bf01270 */
[----:B------:R-:W-:-:S12]  /*5e60*/  UIADD3 UR21, UR4, -0x1, URZ ;  /* 0xffffffff04157890 */ /* 0x000fd8000fffe03f */
[----:B------:R-:W-:Y:S05]  /*5e70*/  @P0 BRA `(.L_x_33) ;  /* 0x0000009000000947 */ /* 0x000fea0003800000 */
[----:B------:R-:W-:Y:S02]  /*5e80*/  UMOV UR21, 0x1 ;  /* 0x0000000100157882 */ /* 0x000fe40000000000 */
        /* <DEDUP_REMOVED lines=8> */
.L_x_33:
[----:B------:R-:W-:Y:S02]  /*5f10*/  UMOV UR5, 0x1 ;  /* 0x0000000100057882 */ /* 0x000fe40000000000 */
[----:B------:R-:W-:Y:S02]  /*5f20*/  ULDC UR4, c[0x0][0x32c] ;  /* 0x0000cb0000047ab9 */ /* 0x000fe40000000800 */
[----:B------:R-:W-:-:S03]  /*5f30*/  UISETP.NE.AND UP0, UPT, UR5, UR4, UPT ;  /* 0x000000040500728c */ /* 0x000fc6000bf05270 */
[----:B------:R-:W-:Y:S02]  /*5f40*/  ULDC.64 UR4, c[0x0][0x330] ;  /* 0x0000cc0000047ab9 */ /* 0x000fe40000000a00 */
[----:B------:R-:W-:-:S06]  /*5f50*/  UIMAD.WIDE.U32 UR22, UR21, UR4, URZ ;  /* 0x00000004151672a5 */ /* 0x000fcc000f8e003f */
[----:B------:R-:W-:Y:S02]  /*5f60*/  @UP0 USHF.R.U32.HI UR21, URZ, UR5, UR23 ;  /* 0x000000053f150299 */ /* 0x000fe40008011617 */
.L_x_34:
[----:B------:R-:W-:Y:S02]  /*5f70*/  ULDC UR4, c[0x0][0x32c] ;  /* 0x0000cb0000047ab9 */ /* 0x000fe40000000800 */
[----:B------:R-:W-:-:S04]  /*5f80*/  UIMAD UR4, UR21, UR4, UR4 ;  /* 0x00000004150472a4 */ /* 0x000fc8000f8e0204 */
[----:B------:R-:W-:-:S04]  /*5f90*/  UISETP.LT.AND UP0, UPT, UR20, UR4, UPT ;  /* 0x000000041400728c */ /* 0x000fc8000bf01270 */
[----:B------:R-:W-:-:S03]  /*5fa0*/  USEL UR20, UR20, UR4, UP0 ;  /* 0x0000000414147287 */ /* 0x000fc60008000000 */
.L_x_32:
[----:B------:R-:W1:Y:S01]  /*5fb0*/  R2UR UR4, R215 ;  /* 0x00000000d70473c2 */ /* 0x000e6200000e0000 */
[----:B------:R-:W-:-:S04]  /*5fc0*/  UIMAD.WIDE UR20, UR20, 0x2aaaaaab, URZ ;  /* 0x2aaaaaab141478a5 */ /* 0x000fc8000f8e023f */
[----:B------:R-:W-:-:S04]  /*5fd0*/  USHF.R.U32.HI UR5, URZ, 0x1f, UR21 ;  /* 0x0000001f3f057899 */ /* 0x000fc80008011615 */
[----:B------:R-:W-:-:S04]  /*5fe0*/  ULEA.HI.SX32 UR5, UR21, UR5, 0x1c ;  /* 0x0000000515057291 */ /* 0x000fc8000f8fe23f */
[----:B-1----:R-:W-:-:S04]  /*5ff0*/  UISETP.LT.AND UP0, UPT, UR4, UR5, UPT ;  /* 0x000000050400728c */ /* 0x002fc8000bf01270 */
[----:B------:R-:W-:-:S06]  /*6000*/  USEL UR4, UR4, UR5, !UP0 ;  /* 0x0000000504047287 */ /* 0x000fcc000c000000 */
[----:B------:R-:W-:-:S13]  /*6010*/  ISETP.GE.AND P0, PT, R168, UR4, PT ;  /* 0x00000004a8007c0c */ /* 0x000fda000bf06270 */
[----:B------:R-:W-:Y:S05]  /*6020*/  @!P0 BRA `(.L_x_35) ;  /* 0x0000456000008947 */ /* 0x000fea0003800000 */
[C---:B------:R-:W-:Y:S01]  /*6030*/  SHF.L.U64.HI R237, R231.reuse, 0x1, R38 ;  /* 0x00000001e7ed7819 */ /* 0x040fe20000010226 */
[----:B------:R-:W-:Y:S01]  /*6040*/  IMAD.MOV.U32 R2, RZ, RZ, R116 ;  /* 0x000000ffff027224 */ /* 0x000fe200078e0074 */
[----:B------:R-:W-:Y:S01]  /*6050*/  MOV R3, R0 ;  /* 0x0000000000037202 */ /* 0x000fe20000000f00 */
[----:B------:R-:W-:Y:S01]  /*6060*/  IMAD.MOV.U32 R238, RZ, RZ, R168 ;  /* 0x000000ffffee7224 */ /* 0x000fe200078e00a8 */
[----:B------:R-:W-:Y:S01]  /*6070*/  SHF.L.U32 R236, R231, 0x1, RZ ;  /* 0x00000001e7ec7819 */ /* 0x000fe200000006ff */
[C---:B------:R-:W-:Y:S01]  /*6080*/  IMAD.SHL.U32 R234, R230.reuse, 0x2, RZ ;  /* 0x00000002e6ea7824 */ /* 0x040fe200078e00ff */
[----:B------:R-:W-:Y:S02]  /*6090*/  SHF.L.U64.HI R235, R230, 0x1, R233 ;  /* 0x00000001e6eb7819 */ /* 0x000fe400000102e9 */
.L_x_46:
[----:B------:R-:W-:Y:S04]  /*60a0*/  DEPBAR.LE SB0, 0x0 ;  /* 0x000080000000791a */ /* 0x000fe80000000000 */
[----:B------:R-:W-:Y:S01]  /*60b0*/  BAR.SYNC.DEFER_BLOCKING 0x0 ;  /* 0x0000000000007b1d */ /* 0x000fe20000010000 */
[----:B------:R-:W-:Y:S05]  /*60c0*/  ISETP.GT.AND P0, PT, R215, R238, PT ;  /* 0x000000eed700720c */ /* 0x000fea0003f04270 */
[----:B------:R1:W2:Y:S04]  /*60d0*/  LDSM.16.M88.4 R116, [R214+0x8100] ;  /* 0x00810000d674783b */ /* 0x0002a80000000200 */
[----:B------:R1:W3:Y:S04]  /*60e0*/  LDSM.16.M88.4 R124, [R214+0x8900] ;  /* 0x00890000d67c783b */ /* 0x0002e80000000200 */
[----:B------:R1:W4:Y:S04]  /*60f0*/  LDSM.16.M88.4 R128, [R214+0x9100] ;  /* 0x00910000d680783b */ /* 0x0003280000000200 */
[----:B------:R1:W1:Y:S04]  /*6100*/  LDSM.16.M88.4 R132, [R214+0x9900] ;  /* 0x00990000d684783b */ /* 0x0002680000000200 */
[----:B------:R1:W1:Y:S04]  /*6110*/  LDSM.16.M88.4 R136, [R214+0xa100] ;  /* 0x00a10000d688783b */ /* 0x0002680000000200 */
[----:B------:R1:W1:Y:S04]  /*6120*/  LDSM.16.M88.4 R140, [R214+0xa900] ;  /* 0x00a90000d68c783b */ /* 0x0002680000000200 */
[----:B------:R1:W1:Y:S04]  /*6130*/  LDSM.16.M88.4 R148, [R213] ;  /* 0x00000000d594783b */ /* 0x0002680000000200 */
[----:B------:R1:W1:Y:S04]  /*6140*/  LDSM.16.M88.4 R152, [R207] ;  /* 0x00000000cf98783b */ /* 0x0002680000000200 */
[----:B------:R1:W1:Y:S04]  /*6150*/  LDSM.16.M88.4 R156, [R206] ;  /* 0x00000000ce9c783b */ /* 0x0002680000000200 */
[----:B------:R1:W1:Y:S04]  /*6160*/  LDSM.16.M88.4 R160, [R205] ;  /* 0x00000000cda0783b */ /* 0x0002680000000200 */
[----:B------:R1:W1:Y:S04]  /*6170*/  LDSM.16.M88.4 R164, [R204] ;  /* 0x00000000cca4783b */ /* 0x0002680000000200 */
[----:B------:R1:W1:Y:S01]  /*6180*/  LDSM.16.M88.4 R168, [R203] ;  /* 0x00000000cba8783b */ /* 0x0002620000000200 */
[----:B------:R-:W-:-:S05]  /*6190*/  @P0 BRA `(.L_x_36) ;  /* 0x0000028000000947 */ /* 0x000fca0003800000 */
[----:B--23--:R-:W-:Y:S01]  /*61a0*/  SHF.R.S32.HI R5, RZ, 0x1f, R217 ;  /* 0x0000001fff057819 */ /* 0x00cfe200000114d9 */
[----:B------:R-:W-:Y:S01]  /*61b0*/  IMAD.WIDE.U32 R6, R217, c[0x0][0x208], RZ ;  /* 0x00008200d9067a25 */ /* 0x000fe200078e00ff */
[----:B------:R-:W-:Y:S02]  /*61c0*/  SHF.R.S32.HI R4, RZ, 0x1f, R216 ;  /* 0x0000001fff047819 */ /* 0x000fe400000114d8 */
[----:B------:R-:W-:Y:S01]  /*61d0*/  ISETP.NE.U32.AND P6, PT, R232, RZ, PT ;  /* 0x000000ffe800720c */ /* 0x000fe20003fc5070 */
[----:B------:R-:W-:Y:S02]  /*61e0*/  IMAD R5, R5, c[0x0][0x208], RZ ;  /* 0x0000820005057a24 */ /* 0x000fe400078e02ff */
[----:B------:R-:W-:Y:S02]  /*61f0*/  IMAD R4, R4, c[0x0][0x218], RZ ;  /* 0x0000860004047a24 */ /* 0x000fe400078e02ff */
[----:B------:R-:W-:Y:S02]  /*6200*/  IMAD R5, R217, c[0x0][0x20c], R5 ;  /* 0x00008300d9057a24 */ /* 0x000fe400078e0205 */
[----:B------:R-:W-:Y:S02]  /*6210*/  IMAD R4, R216, c[0x0][0x21c], R4 ;  /* 0x00008700d8047a24 */ /* 0x000fe400078e0204 */
[----:B------:R-:W-:Y:S01]  /*6220*/  IMAD.IADD R7, R7, 0x1, R5 ;  /* 0x0000000107077824 */ /* 0x000fe200078e0205 */
[----:B------:R-:W-:Y:S03]  /*6230*/  IADD3 R5, -R232, 0x10, RZ ;  /* 0x00000010e8057810 */ /* 0x000fe60007ffe1ff */
[----:B------:R-:W-:Y:S01]  /*6240*/  IMAD.WIDE.U32 R6, R216, c[0x0][0x218], R6 ;  /* 0x00008600d8067a25 */ /* 0x000fe200078e0006 */
[----:B------:R-:W-:Y:S04]  /*6250*/  LOP3.LUT R5, R5, 0xf, RZ, 0xc0, !PT ;  /* 0x0000000f05057812 */ /* 0x000fe800078ec0ff */
[----:B------:R-:W-:Y:S04]  /*6260*/  IADD3 R0, P0, R6, UR18, RZ ;  /* 0x0000001206007c10 */ /* 0x000fe8000ff1e0ff */
[----:B------:R-:W-:Y:S02]  /*6270*/  IADD3.X R7, R7, UR16, R4, P0, !PT ;  /* 0x0000001007077c10 */ /* 0x000fe400087fe404 */
[C---:B------:R-:W-:Y:S04]  /*6280*/  LEA R17, P0, R0.reuse, c[0x0][0x1f8], 0x1 ;  /* 0x00007e0000117a11 */ /* 0x040fe800078008ff */
[----:B------:R-:W-:Y:S01]  /*6290*/  LEA.HI.X R16, R0, c[0x0][0x1fc], R7, 0x1, P0 ;  /* 0x00007f0000107a11 */ /* 0x000fe200000f0c07 */
[----:B------:R-:W2:Y:S04]  /*62a0*/  SHFL.IDX PT, R11, R17, RZ, 0x181f ;  /* 0x00181fff110b7589 */ /* 0x000ea800000e0000 */
[----:B------:R-:W3:Y:S04]  /*62b0*/  SHFL.IDX PT, R6, R16, RZ, 0x181f ;  /* 0x00181fff10067589 */ /* 0x000ee800000e0000 */
[----:B------:R-:W5:Y:S04]  /*62c0*/  SHFL.IDX PT, R9, R17, 0x1, 0x181f ;  /* 0x00381f0011097f89 */ /* 0x000f6800000e0000 */
[----:B------:R-:W4:Y:S04]  /*62d0*/  SHFL.IDX PT, R4, R16, 0x1, 0x181f ;  /* 0x00381f0010047f89 */ /* 0x000f2800000e0000 */
[----:B------:R-:W1:Y:S04]  /*62e0*/  SHFL.IDX PT, R7, R17, 0x2, 0x181f ;  /* 0x00581f0011077f89 */ /* 0x000e6800000e0000 */
[----:B------:R-:W1:Y:S01]  /*62f0*/  SHFL.IDX PT, R0, R16, 0x2, 0x181f ;  /* 0x00581f0010007f89 */ /* 0x000e6200000e0000 */
[C---:B--2---:R-:W-:Y:S02]  /*6300*/  IADD3 R12, P5, R11.reuse, R236, RZ ;  /* 0x000000ec0b0c7210 */ /* 0x044fe40007fbe0ff */
[----:B------:R-:W-:Y:S03]  /*6310*/  IADD3 R10, P2, R11, R234, RZ ;  /* 0x000000ea0b0a7210 */ /* 0x000fe60007f5e0ff */
[C---:B---3--:R-:W-:Y:S02]  /*6320*/  IMAD.X R13, R6.reuse, 0x1, R237, P5 ;  /* 0x00000001060d7824 */ /* 0x048fe400028e06ed */
[----:B------:R-:W-:Y:S01]  /*6330*/  IMAD.X R11, R6, 0x1, R235, P2 ;  /* 0x00000001060b7824 */ /* 0x000fe200010e06eb */
[C---:B-----5:R-:W-:Y:S02]  /*6340*/  IADD3 R8, P0, R9.reuse, R236, RZ ;  /* 0x000000ec09087210 */ /* 0x060fe40007f1e0ff */
[----:B------:R2:W-:Y:S01]  /*6350*/  LDGSTS.E.BYPASS.LTC128B.128 [R226], [R12.64], !P4 ;  /* 0x000000000ce27fae */ /* 0x0005e2000e101d4e */
[----:B------:R-:W-:Y:S02]  /*6360*/  IADD3 R14, P5, R9, R234, RZ ;  /* 0x000000ea090e7210 */ /* 0x000fe40007fbe0ff */
[C---:B----4-:R-:W-:Y:S01]  /*6370*/  IMAD.X R9, R4.reuse, 0x1, R237, P0 ;  /* 0x0000000104097824 */ /* 0x050fe200000e06ed */
[----:B------:R2:W-:Y:S02]  /*6380*/  LDGSTS.E.BYPASS.LTC128B.128 [R225], [R10.64], !P3 ;  /* 0x000000000ae17fae */ /* 0x0005e4000d901d4e */
[----:B------:R-:W-:Y:S01]  /*6390*/  IMAD.X R15, R4, 0x1, R235, P5 ;  /* 0x00000001040f7824 */ /* 0x000fe200028e06eb */
[----:B-1----:R-:W-:Y:S01]  /*63a0*/  IADD3 R4, P5, R7, R236, RZ ;  /* 0x000000ec07047210 */ /* 0x002fe20007fbe0ff */
[----:B------:R2:W-:Y:S01]  /*63b0*/  LDGSTS.E.BYPASS.LTC128B.128 [R224], [R8.64], !P4 ;  /* 0x0000000008e07fae */ /* 0x0005e2000e101d4e */
[----:B------:R-:W-:Y:S03]  /*63c0*/  IADD3 R6, P2, P0, R5, R7, R234 ;  /* 0x0000000705067210 */ /* 0x000fe6000785e0ea */
[----:B------:R2:W-:Y:S01]  /*63d0*/  LDGSTS.E.BYPASS.LTC128B.128 [R223], [R14.64], !P3 ;  /* 0x000000000edf7fae */ /* 0x0005e2000d901d4e */
[----:B------:R-:W-:Y:S01]  /*63e0*/  IMAD.X R5, R0, 0x1, R237, P5 ;  /* 0x0000000100057824 */ /* 0x000fe200028e06ed */
[----:B------:R-:W-:Y:S04]  /*63f0*/  IADD3.X R7, RZ, R0, R235, P2, P0 ;  /* 0x00000000ff077210 */ /* 0x000fe800017e04eb */
[----:B------:R2:W-:Y:S04]  /*6400*/  LDGSTS.E.BYPASS.LTC128B.128 [R226+0x2000], [R4.64], !P4 ;  /* 0x0200000004e27fae */ /* 0x0005e8000e101d4e */
[----:B------:R2:W-:Y:S02]  /*6410*/  LDGSTS.E.BYPASS.LTC128B.128.ZFILL [R226+0x5000], [R6.64], P6 ;  /* 0x0500000006e27fae */ /* 0x0005e4000b141d4e */
.L_x_36:
[C---:B--23--:R-:W-:Y:S01]  /*6420*/  HMMA.16816.F32 R4, R120.reuse, R116, RZ ;  /* 0x000000747804723c */ /* 0x04cfe200000018ff */
[----:B------:R-:W0:Y:S02]  /*6430*/  LDGDEPBAR ;  /* 0x00000000000079af */ /* 0x000e240000000000 */
[----:B------:R-:W-:Y:S05]  /*6440*/  ISETP.GT.AND P0, PT, R238, R215, PT ;  /* 0x000000d7ee00720c */ /* 0x000fea0003f04270 */
[C---:B------:R-:W-:Y:S01]  /*6450*/  HMMA.16816.F32 R8, R120.reuse, R118, RZ ;  /* 0x000000767808723c */ /* 0x040fe200000018ff */
[----:B------:R-:W2:Y:S07]  /*6460*/  LDSM.16.M88.4 R116, [R211+0x8100] ;  /* 0x00810000d374783b */ /* 0x000eae0000000200 */
[C---:B------:R-:W-:Y:S08]  /*6470*/  HMMA.16816.F32 R12, R120.reuse, R124, RZ ;  /* 0x0000007c780c723c */ /* 0x040ff000000018ff */
[C---:B------:R-:W-:Y:S01]  /*6480*/  HMMA.16816.F32 R16, R120.reuse, R126, RZ ;  /* 0x0000007e7810723c */ /* 0x040fe200000018ff */
[----:B------:R-:W3:Y:S07]  /*6490*/  LDSM.16.M88.4 R124, [R211+0x8900] ;  /* 0x00890000d37c783b */ /* 0x000eee0000000200 */
[C---:B----4-:R-:W-:Y:S08]  /*64a0*/  HMMA.16816.F32 R20, R120.reuse, R128, RZ ;  /* 0x000000807814723c */ /* 0x050ff000000018ff */
[C---:B------:R-:W-:Y:S01]  /*64b0*/  HMMA.16816.F32 R24, R120.reuse, R130, RZ ;  /* 0x000000827818723c */ /* 0x040fe200000018ff */
[----:B------:R-:W4:Y:S07]  /*64c0*/  LDSM.16.M88.4 R128, [R211+0x9100] ;  /* 0x00910000d380783b */ /* 0x000f2e0000000200 */
[C---:B-1----:R-:W-:Y:S08]  /*64d0*/  HMMA.16816.F32 R28, R120.reuse, R132, RZ ;  /* 0x00000084781c723c */ /* 0x042ff000000018ff */
[C---:B------:R-:W-:Y:S01]  /*64e0*/  HMMA.16816.F32 R32, R120.reuse, R134, RZ ;  /* 0x000000867820723c */ /* 0x040fe200000018ff */
[----:B------:R-:W1:Y:S07]  /*64f0*/  LDSM.16.M88.4 R132, [R211+0x9900] ;  /* 0x00990000d384783b */ /* 0x000e6e0000000200 */
[C---:B------:R-:W-:Y:S08]  /*6500*/  HMMA.16816.F32 R36, R120.reuse, R136, RZ ;  /* 0x000000887824723c */ /* 0x040ff000000018ff */
[C---:B------:R-:W-:Y:S01]  /*6510*/  HMMA.16816.F32 R40, R120.reuse, R138, RZ ;  /* 0x0000008a7828723c */ /* 0x040fe200000018ff */
[----:B------:R-:W5:Y:S07]  /*6520*/  LDSM.16.M88.4 R136, [R211+0xa100] ;  /* 0x00a10000d388783b */ /* 0x000f6e0000000200 */
[C---:B------:R-:W-:Y:S08]  /*6530*/  HMMA.16816.F32 R44, R120.reuse, R140, RZ ;  /* 0x0000008c782c723c */ /* 0x040ff000000018ff */
[----:B------:R-:W-:Y:S01]  /*6540*/  HMMA.16816.F32 R48, R120, R142, RZ ;  /* 0x0000008e7830723c */ /* 0x000fe200000018ff */
[----:B------:R-:W1:Y:S07]  /*6550*/  LDSM.16.M88.4 R140, [R211+0xa900] ;  /* 0x00a90000d38c783b */ /* 0x000e6e0000000200 */
[C---:B------:R-:W-:Y:S08]  /*6560*/  HMMA.16816.F32 R4, R144.reuse, R148, R4 ;  /* 0x000000949004723c */ /* 0x040ff00000001804 */
[C---:B------:R-:W-:Y:S01]  /*6570*/  HMMA.16816.F32 R8, R144.reuse, R150, R8 ;  /* 0x000000969008723c */ /* 0x040fe20000001808 */
[----:B------:R-:W-:Y:S07]  /*6580*/  LDSM.16.M88.4 R148, [R202+0x800] ;  /* 0x00080000ca94783b */ /* 0x000fee0000000200 */
        /* <DEDUP_REMOVED lines=13> */
[----:B------:R-:W-:Y:S08]  /*6660*/  HMMA.16816.F32 R48, R144, R170, R48 ;  /* 0x000000aa9030723c */ /* 0x000ff00000001830 */
[C---:B--2---:R-:W-:Y:S08]  /*6670*/  HMMA.16816.F32 R4, R172.reuse, R116, R4 ;  /* 0x00000074ac04723c */ /* 0x044ff00000001804 */
[C---:B------:R-:W-:Y:S01]  /*6680*/  HMMA.16816.F32 R8, R172.reuse, R118, R8 ;  /* 0x00000076ac08723c */ /* 0x040fe20000001808 */
[----:B------:R-:W2:Y:S07]  /*6690*/  LDSM.16.M88.4 R116, [R202] ;  /* 0x00000000ca74783b */ /* 0x000eae0000000200 */
[C---:B---3--:R-:W-:Y:S08]  /*66a0*/  HMMA.16816.F32 R12, R172.reuse, R124, R12 ;  /* 0x0000007cac0c723c */ /* 0x048ff0000000180c */
[C---:B------:R-:W-:Y:S01]  /*66b0*/  HMMA.16816.F32 R16, R172.reuse, R126, R16 ;  /* 0x0000007eac10723c */ /* 0x040fe20000001810 */
[----:B------:R-:W3:Y:S07]  /*66c0*/  LDSM.16.M88.4 R124, [R202+0x2800] ;  /* 0x00280000ca7c783b */ /* 0x000eee0000000200 */
[C---:B----4-:R-:W-:Y:S08]  /*66d0*/  HMMA.16816.F32 R20, R172.reuse, R128, R20 ;  /* 0x00000080ac14723c */ /* 0x050ff00000001814 */
[C---:B------:R-:W-:Y:S01]  /*66e0*/  HMMA.16816.F32 R24, R172.reuse, R130, R24 ;  /* 0x00000082ac18723c */ /* 0x040fe20000001818 */
[----:B------:R-:W4:Y:S07]  /*66f0*/  LDSM.16.M88.4 R128, [R214+0xb100] ;  /* 0x00b10000d680783b */ /* 0x000f2e0000000200 */
[C---:B-1----:R-:W-:Y:S08]  /*6700*/  HMMA.16816.F32 R28, R172.reuse, R132, R28 ;  /* 0x00000084ac1c723c */ /* 0x042ff0000000181c */
[C---:B------:R-:W-:Y:S01]  /*6710*/  HMMA.16816.F32 R32, R172.reuse, R134, R32 ;  /* 0x00000086ac20723c */ /* 0x040fe20000001820 */
[----:B------:R-:W1:Y:S07]  /*6720*/  LDSM.16.M88.4 R132, [R214+0xb900] ;  /* 0x00b90000d684783b */ /* 0x000e6e0000000200 */
[C---:B-----5:R-:W-:Y:S08]  /*6730*/  HMMA.16816.F32 R36, R172.reuse, R136, R36 ;  /* 0x00000088ac24723c */ /* 0x060ff00000001824 */
[C---:B------:R-:W-:Y:S01]  /*6740*/  HMMA.16816.F32 R40, R172.reuse, R138, R40 ;  /* 0x0000008aac28723c */ /* 0x040fe20000001828 */
[----:B------:R-:W5:Y:S07]  /*6750*/  LDSM.16.M88.4 R136, [R214+0xc100] ;  /* 0x00c10000d688783b */ /* 0x000f6e0000000200 */
[C---:B------:R-:W-:Y:S08]  /*6760*/  HMMA.16816.F32 R44, R172.reuse, R140, R44 ;  /* 0x0000008cac2c723c */ /* 0x040ff0000000182c */
[----:B------:R-:W-:Y:S01]  /*6770*/  HMMA.16816.F32 R48, R172, R142, R48 ;  /* 0x0000008eac30723c */ /* 0x000fe20000001830 */
[----:B------:R-:W1:Y:S07]  /*6780*/  LDSM.16.M88.4 R140, [R214+0xc900] ;  /* 0x00c90000d68c783b */ /* 0x000e6e0000000200 */
[C---:B--2---:R-:W-:Y:S08]  /*6790*/  HMMA.16816.F32 R4, R176.reuse, R116, R4 ;  /* 0x00000074b004723c */ /* 0x044ff00000001804 */
[C---:B------:R-:W-:Y:S01]  /*67a0*/  HMMA.16816.F32 R8, R176.reuse, R118, R8 ;  /* 0x00000076b008723c */ /* 0x040fe20000001808 */
[----:B------:R-:W2:Y:S07]  /*67b0*/  LDSM.16.M88.4 R116, [R214+0xd100] ;  /* 0x00d10000d674783b */ /* 0x000eae0000000200 */
[C---:B------:R-:W-:Y:S08]  /*67c0*/  HMMA.16816.F32 R12, R176.reuse, R148, R12 ;  /* 0x00000094b00c723c */ /* 0x040ff0000000180c */
[C---:B------:R-:W-:Y:S01]  /*67d0*/  HMMA.16816.F32 R16, R176.reuse, R150, R16 ;  /* 0x00000096b010723c */ /* 0x040fe20000001810 */
[----:B------:R-:W1:Y:S07]  /*67e0*/  LDSM.16.M88.4 R148, [R214+0xd900] ;  /* 0x00d90000d694783b */ /* 0x000e6e0000000200 */
[C---:B------:R-:W-:Y:S08]  /*67f0*/  HMMA.16816.F32 R20, R176.reuse, R152, R20 ;  /* 0x00000098b014723c */ /* 0x040ff00000001814 */
[C---:B------:R-:W-:Y:S01]  /*6800*/  HMMA.16816.F32 R24, R176.reuse, R154, R24 ;  /* 0x0000009ab018723c */ /* 0x040fe20000001818 */
[----:B------:R-:W1:Y:S07]  /*6810*/  LDSM.16.M88.4 R152, [R201] ;  /* 0x00000000c998783b */ /* 0x000e6e0000000200 */
[C---:B------:R-:W-:Y:S08]  /*6820*/  HMMA.16816.F32 R28, R176.reuse, R156, R28 ;  /* 0x0000009cb01c723c */ /* 0x040ff0000000181c */
[C---:B------:R-:W-:Y:S01]  /*6830*/  HMMA.16816.F32 R32, R176.reuse, R158, R32 ;  /* 0x0000009eb020723c */ /* 0x040fe20000001820 */
[----:B------:R-:W1:Y:S07]  /*6840*/  LDSM.16.M88.4 R156, [R200] ;  /* 0x00000000c89c783b */ /* 0x000e6e0000000200 */
[C---:B------:R-:W-:Y:S08]  /*6850*/  HMMA.16816.F32 R36, R176.reuse, R160, R36 ;  /* 0x000000a0b024723c */ /* 0x040ff00000001824 */
[C---:B------:R-:W-:Y:S01]  /*6860*/  HMMA.16816.F32 R40, R176.reuse, R162, R40 ;  /* 0x000000a2b028723c */ /* 0x040fe20000001828 */
[----:B------:R-:W-:Y:S07]  /*6870*/  LDSM.16.M88.4 R160, [R211+0xd100] ;  /* 0x00d10000d3a0783b */ /* 0x000fee0000000200 */
[C---:B---3--:R-:W-:Y:S08]  /*6880*/  HMMA.16816.F32 R44, R176.reuse, R124, R44 ;  /* 0x0000007cb02c723c */ /* 0x048ff0000000182c */
[----:B------:R-:W-:Y:S01]  /*6890*/  HMMA.16816.F32 R48, R176, R126, R48 ;  /* 0x0000007eb030723c */ /* 0x000fe20000001830 */
[----:B------:R-:W3:Y:S07]  /*68a0*/  LDSM.16.M88.4 R124, [R199] ;  /* 0x00000000c77c783b */ /* 0x000eee0000000200 */
[C---:B----4-:R-:W-:Y:S08]  /*68b0*/  HMMA.16816.F32 R4, R180.reuse, R128, R4 ;  /* 0x00000080b404723c */ /* 0x050ff00000001804 */
[C---:B------:R-:W-:Y:S01]  /*68c0*/  HMMA.16816.F32 R8, R180.reuse, R130, R8 ;  /* 0x00000082b408723c */ /* 0x040fe20000001808 */
[----:B------:R-:W4:Y:S07]  /*68d0*/  LDSM.16.M88.4 R128, [R198] ;  /* 0x00000000c680783b */ /* 0x000f2e0000000200 */
[C---:B-1----:R-:W-:Y:S08]  /*68e0*/  HMMA.16816.F32 R12, R180.reuse, R132, R12 ;  /* 0x00000084b40c723c */ /* 0x042ff0000000180c */
[C---:B------:R-:W-:Y:S01]  /*68f0*/  HMMA.16816.F32 R16, R180.reuse, R134, R16 ;  /* 0x00000086b410723c */ /* 0x040fe20000001810 */
[----:B------:R-:W1:Y:S07]  /*6900*/  LDSM.16.M88.4 R132, [R197] ;  /* 0x00000000c584783b */ /* 0x000e6e0000000200 */
[C---:B-----5:R-:W-:Y:S08]  /*6910*/  HMMA.16816.F32 R20, R180.reuse, R136, R20 ;  /* 0x00000088b414723c */ /* 0x060ff00000001814 */
[C---:B------:R-:W-:Y:S01]  /*6920*/  HMMA.16816.F32 R24, R180.reuse, R138, R24 ;  /* 0x0000008ab418723c */ /* 0x040fe20000001818 */
[----:B------:R-:W5:Y:S07]  /*6930*/  LDSM.16.M88.4 R136, [R196] ;  /* 0x00000000c488783b */ /* 0x000f6e0000000200 */
        /* <DEDUP_REMOVED lines=15> */
[C---:B---3--:R-:W-:Y:S08]  /*6a30*/  HMMA.16816.F32 R20, R184.reuse, R124, R20 ;  /* 0x0000007cb814723c */ /* 0x048ff00000001814 */
[C---:B------:R-:W-:Y:S01]  /*6a40*/  HMMA.16816.F32 R24, R184.reuse, R126, R24 ;  /* 0x0000007eb818723c */ /* 0x040fe20000001818 */
[----:B------:R-:W-:Y:S07]  /*6a50*/  LDSM.16.M88.4 R124, [R202+0x4000] ;  /* 0x00400000ca7c783b */ /* 0x000fee0000000200 */
[C---:B----4-:R-:W-:Y:S08]  /*6a60*/  HMMA.16816.F32 R28, R184.reuse, R128, R28 ;  /* 0x00000080b81c723c */ /* 0x050ff0000000181c */
[C---:B------:R-:W-:Y:S08]  /*6a70*/  HMMA.16816.F32 R32, R184.reuse, R130, R32 ;  /* 0x00000082b820723c */ /* 0x040ff00000001820 */
[C---:B-1----:R-:W-:Y:S08]  /*6a80*/  HMMA.16816.F32 R36, R184.reuse, R132, R36 ;  /* 0x00000084b824723c */ /* 0x042ff00000001824 */
[C---:B------:R-:W-:Y:S08]  /*6a90*/  HMMA.16816.F32 R40, R184.reuse, R134, R40 ;  /* 0x00000086b828723c */ /* 0x040ff00000001828 */
[C---:B-----5:R-:W-:Y:S08]  /*6aa0*/  HMMA.16816.F32 R44, R184.reuse, R136, R44 ;  /* 0x00000088b82c723c */ /* 0x060ff0000000182c */
[----:B------:R-:W-:Y:S08]  /*6ab0*/  HMMA.16816.F32 R48, R184, R138, R48 ;  /* 0x0000008ab830723c */ /* 0x000ff00000001830 */
[C---:B------:R-:W-:Y:S08]  /*6ac0*/  HMMA.16816.F32 R4, R188.reuse, R140, R4 ;  /* 0x0000008cbc04723c */ /* 0x040ff00000001804 */
[C---:B------:R-:W-:Y:S08]  /*6ad0*/  HMMA.16816.F32 R8, R188.reuse, R142, R8 ;  /* 0x0000008ebc08723c */ /* 0x040ff00000001808 */
[C---:B--2---:R-:W-:Y:S08]  /*6ae0*/  HMMA.16816.F32 R12, R188.reuse, R116, R12 ;  /* 0x00000074bc0c723c */ /* 0x044ff0000000180c */
        /* <DEDUP_REMOVED lines=14> */
[----:B------:R-:W1:Y:S03]  /*6bd0*/  LDSM.16.M88.4 R116, [R202+0x4800] ;  /* 0x00480000ca74783b */ /* 0x000e660000000200 */
[----:B------:R-:W-:Y:S02]  /*6be0*/  FMUL.FTZ R158, R4, c[0x0][0x320] ;  /* 0x0000c800049e7a20 */ /* 0x000fe40000410000 */
[----:B------:R-:W-:Y:S02]  /*6bf0*/  FMUL.FTZ R160, R5, c[0x0][0x320] ;  /* 0x0000c80005a07a20 */ /* 0x000fe40000410000 */
[C---:B------:R-:W-:Y:S02]  /*6c00*/  HMMA.16816.F32 R20, R192.reuse, R124, R20 ;  /* 0x0000007cc014723c */ /* 0x040fe40000001814 */
[----:B------:R-:W2:Y:S02]  /*6c10*/  MUFU.TANH R158, R158 ;  /* 0x0000009e009e7308 */ /* 0x000ea40000002400 */
[----:B------:R-:W-:Y:S02]  /*6c20*/  FMUL.FTZ R0, R6, c[0x0][0x320] ;  /* 0x0000c80006007a20 */ /* 0x000fe40000410000 */
[----:B------:R-:W-:Y:S02]  /*6c30*/  FMUL.FTZ R159, R7, c[0x0][0x320] ;  /* 0x0000c800079f7a20 */ /* 0x000fe40000410000 */
[C---:B------:R-:W-:Y:S01]  /*6c40*/  HMMA.16816.F32 R24, R192.reuse, R126, R24 ;  /* 0x0000007ec018723c */ /* 0x040fe20000001818 */
[----:B------:R-:W3:Y:S03]  /*6c50*/  LDSM.16.M88.4 R124, [R202+0x5000] ;  /* 0x00500000ca7c783b */ /* 0x000ee60000000200 */
[----:B------:R-:W4:Y:S01]  /*6c60*/  MUFU.TANH R160, R160 ;  /* 0x000000a000a07308 */ /* 0x000f220000002400 */
[----:B------:R-:W-:Y:S02]  /*6c70*/  FMUL.FTZ R162, R8, c[0x0][0x320] ;  /* 0x0000c80008a27a20 */ /* 0x000fe40000410000 */
[----:B------:R-:W-:Y:S02]  /*6c80*/  FMUL.FTZ R164, R9, c[0x0][0x320] ;  /* 0x0000c80009a47a20 */ /* 0x000fe40000410000 */
[----:B------:R-:W-:Y:S03]  /*6c90*/  FMUL.FTZ R161, R10, c[0x0][0x320] ;  /* 0x0000c8000aa17a20 */ /* 0x000fe60000410000 */
[----:B------:R-:W-:Y:S02]  /*6ca0*/  FMUL.FTZ R163, R11, c[0x0][0x320] ;  /* 0x0000c8000ba37a20 */ /* 0x000fe40000410000 */
[----:B------:R-:W2:Y:S01]  /*6cb0*/  MUFU.TANH R0, R0 ;  /* 0x0000000000007308 */ /* 0x000ea20000002400 */
[----:B------:R-:W-:Y:S02]  /*6cc0*/  FMUL.FTZ R168, R12, c[0x0][0x320] ;  /* 0x0000c8000ca87a20 */ /* 0x000fe40000410000 */
[----:B------:R-:W-:Y:S02]  /*6cd0*/  FMUL.FTZ R166, R13, c[0x0][0x320] ;  /* 0x0000c8000da67a20 */ /* 0x000fe40000410000 */
[----:B------:R-:W-:Y:S02]  /*6ce0*/  FMUL.FTZ R167, R14, c[0x0][0x320] ;  /* 0x0000c8000ea77a20 */ /* 0x000fe40000410000 */
[----:B------:R-:W-:Y:S02]  /*6cf0*/  FMUL.FTZ R165, R15, c[0x0][0x320] ;  /* 0x0000c8000fa57a20 */ /* 0x000fe40000410000 */
[----:B------:R-:W-:Y:S01]  /*6d00*/  FMUL.FTZ R170, R16, c[0x0][0x320] ;  /* 0x0000c80010aa7a20 */ /* 0x000fe20000410000 */
[----:B------:R-:W2:Y:S01]  /*6d10*/  MUFU.TANH R159, R159 ;  /* 0x0000009f009f7308 */ /* 0x000ea20000002400 */
[C---:B-1----:R-:W-:Y:S03]  /*6d20*/  HMMA.16816.F32 R28, R192.reuse, R116, R28 ;  /* 0x00000074c01c723c */ /* 0x042fe6000000181c */
[----:B------:R-:W-:Y:S02]  /*6d30*/  FMUL.FTZ R245, R26, c[0x0][0x320] ;  /* 0x0000c8001af57a20 */ /* 0x000fe40000410000 */
[----:B------:R-:W-:Y:S02]  /*6d40*/  FMUL.FTZ R243, R27, c[0x0][0x320] ;  /* 0x0000c8001bf37a20 */ /* 0x000fe40000410000 */
[----:B------:R-:W-:Y:S01]  /*6d50*/  FMUL.FTZ R240, R17, c[0x0][0x320] ;  /* 0x0000c80011f07a20 */ /* 0x000fe20000410000 */
[C---:B------:R-:W-:Y:S01]  /*6d60*/  HMMA.16816.F32 R32, R192.reuse, R118, R32 ;  /* 0x00000076c020723c */ /* 0x040fe20000001820 */
[----:B------:R-:W1:Y:S01]  /*6d70*/  MUFU.TANH R162, R162 ;  /* 0x000000a200a27308 */ /* 0x000e620000002400 */
[----:B------:R-:W5:Y:S01]  /*6d80*/  LDSM.16.M88.4 R116, [R202+0x5800] ;  /* 0x00580000ca74783b */ /* 0x000f620000000200 */
[----:B------:R-:W-:Y:S04]  /*6d90*/  DEPBAR.LE SB0, 0x0 ;  /* 0x000080000000791a */ /* 0x000fe80000000000 */
[----:B------:R-:W-:Y:S01]  /*6da0*/  FMUL.FTZ R171, R18, c[0x0][0x320] ;  /* 0x0000c80012ab7a20 */ /* 0x000fe20000410000 */
[C---:B---3--:R-:W-:Y:S03]  /*6db0*/  HMMA.16816.F32 R36, R192.reuse, R124, R36 ;  /* 0x0000007cc024723c */ /* 0x048fe60000001824 */
[----:B------:R-:W3:Y:S01]  /*6dc0*/  MUFU.TANH R164, R164 ;  /* 0x000000a400a47308 */ /* 0x000ee20000002400 */
[----:B------:R-:W-:Y:S01]  /*6dd0*/  BAR.SYNC.DEFER_BLOCKING 0x0 ;  /* 0x0000000000007b1d */ /* 0x000fe20000010000 */
[----:B------:R-:W-:Y:S02]  /*6de0*/  FMUL.FTZ R169, R19, c[0x0][0x320] ;  /* 0x0000c80013a97a20 */ /* 0x000fe40000410000 */
[----:B------:R-:W-:Y:S01]  /*6df0*/  FMUL.FTZ R244, R20, c[0x0][0x320] ;  /* 0x0000c80014f47a20 */ /* 0x000fe20000410000 */
[C---:B------:R-:W-:Y:S04]  /*6e00*/  HMMA.16816.F32 R40, R192.reuse, R126, R40 ;  /* 0x0000007ec028723c */ /* 0x040fe80000001828 */
[----:B------:R-:W-:Y:S01]  /*6e10*/  FMUL.FTZ R250, R28, c[0x0][0x320] ;  /* 0x0000c8001cfa7a20 */ /* 0x000fe20000410000 */
[----:B------:R-:W1:Y:S01]  /*6e20*/  MUFU.TANH R161, R161 ;  /* 0x000000a100a17308 */ /* 0x000e620000002400 */
[----:B------:R-:W-:Y:S02]  /*6e30*/  FMUL.FTZ R249, R29, c[0x0][0x320] ;  /* 0x0000c8001df97a20 */ /* 0x000fe40000410000 */
[----:B------:R-:W-:Y:S04]  /*6e40*/  FMUL.FTZ R252, R32, c[0x0][0x320] ;  /* 0x0000c80020fc7a20 */ /* 0x000fe80000410000 */
[----:B------:R-:W-:Y:S02]  /*6e50*/  FMUL.FTZ R242, R21, c[0x0][0x320] ;  /* 0x0000c80015f27a20 */ /* 0x000fe40000410000 */
[----:B------:R-:W-:Y:S01]  /*6e60*/  FMUL.FTZ R239, R22, c[0x0][0x320] ;  /* 0x0000c80016ef7a20 */ /* 0x000fe20000410000 */
[----:B------:R1:W1:Y:S01]  /*6e70*/  MUFU.TANH R27, R250 ;  /* 0x000000fa001b7308 */ /* 0x0002620000002400 */
[----:B------:R-:W-:Y:S02]  /*6e80*/  FMUL.FTZ R241, R23, c[0x0][0x320] ;  /* 0x0000c80017f17a20 */ /* 0x000fe40000410000 */
[----:B------:R-:W-:Y:S02]  /*6e90*/  FMUL.FTZ R246, R24, c[0x0][0x320] ;  /* 0x0000c80018f67a20 */ /* 0x000fe40000410000 */
[----:B------:R-:W-:Y:S02]  /*6ea0*/  FMUL.FTZ R251, R25, c[0x0][0x320] ;  /* 0x0000c80019fb7a20 */ /* 0x000fe40000410000 */
[----:B------:R-:W-:Y:S02]  /*6eb0*/  FMUL.FTZ R248, R30, c[0x0][0x320] ;  /* 0x0000c8001ef87a20 */ /* 0x000fe40000410000 */
[----:B------:R-:W-:Y:S01]  /*6ec0*/  FMUL.FTZ R43, R43, c[0x0][0x320] ;  /* 0x0000c8002b2b7a20 */ /* 0x000fe20000410000 */
[----:B------:R2:W2:Y:S01]  /*6ed0*/  MUFU.TANH R26, R249 ;  /* 0x000000f9001a7308 */ /* 0x0004a20000002400 */
[C---:B-----5:R-:W-:Y:S03]  /*6ee0*/  HMMA.16816.F32 R44, R192.reuse, R116, R44 ;  /* 0x00000074c02c723c */ /* 0x060fe6000000182c */
[----:B------:R-:W-:Y:S02]  /*6ef0*/  FMUL.FTZ R247, R31, c[0x0][0x320] ;  /* 0x0000c8001ff77a20 */ /* 0x000fe40000410000 */
[----:B------:R-:W-:Y:S02]  /*6f00*/  FMUL.FTZ R30, R33, c[0x0][0x320] ;  /* 0x0000c800211e7a20 */ /* 0x000fe40000410000 */
[----:B------:R-:W-:Y:S01]  /*6f10*/  FMUL.FTZ R31, R36, c[0x0][0x320] ;  /* 0x0000c800241f7a20 */ /* 0x000fe20000410000 */
[----:B------:R-:W-:Y:S01]  /*6f20*/  HMMA.16816.F32 R48, R192, R118, R48 ;  /* 0x00000076c030723c */ /* 0x000fe20000001830 */
[----:B------:R5:W3:Y:S03]  /*6f30*/  MUFU.TANH R29, R252 ;  /* 0x000000fc001d7308 */ /* 0x000ae60000002400 */
[----:B------:R-:W-:Y:S02]  /*6f40*/  FMUL.FTZ R37, R37, c[0x0][0x320] ;  /* 0x0000c80025257a20 */ /* 0x000fe40000410000 */
[----:B-1----:R-:W-:Y:S02]  /*6f50*/  FMUL.FTZ R250, R34, c[0x0][0x320] ;  /* 0x0000c80022fa7a20 */ /* 0x002fe40000410000 */
[----:B------:R-:W-:Y:S03]  /*6f60*/  FMUL.FTZ R25, R38, c[0x0][0x320] ;  /* 0x0000c80026197a20 */ /* 0x000fe60000410000 */
[----:B------:R1:W1:Y:S01]  /*6f70*/  MUFU.TANH R155, R43 ;  /* 0x0000002b009b7308 */ /* 0x0002620000002400 */
[----:B------:R-:W-:Y:S02]  /*6f80*/  FMUL.FTZ R38, R41, c[0x0][0x320] ;  /* 0x0000c80029267a20 */ /* 0x000fe40000410000 */
[----:B------:R-:W-:Y:S02]  /*6f90*/  FMUL.FTZ R42, R42, c[0x0][0x320] ;  /* 0x0000c8002a2a7a20 */ /* 0x000fe40000410000 */
[----:B--2---:R-:W-:Y:S02]  /*6fa0*/  FMUL.FTZ R249, R35, c[0x0][0x320] ;  /* 0x0000c80023f97a20 */ /* 0x004fe40000410000 */
[----:B------:R-:W-:Y:S02]  /*6fb0*/  FMUL.FTZ R41, R44, c[0x0][0x320] ;  /* 0x0000c8002c297a20 */ /* 0x000fe40000410000 */
[----:B------:R-:W-:Y:S01]  /*6fc0*/  FMUL.FTZ R33, R47, c[0x0][0x320] ;  /* 0x0000c8002f217a20 */ /* 0x000fe20000410000 */
[----:B------:R-:W2:Y:S01]  /*6fd0*/  MUFU.TANH R163, R163 ;  /* 0x000000a300a37308 */ /* 0x000ea20000002400 */
[----:B------:R-:W-:Y:S02]  /*6fe0*/  FMUL.FTZ R45, R45, c[0x0][0x320] ;  /* 0x0000c8002d2d7a20 */ /* 0x000fe40000410000 */
[----:B------:R-:W-:Y:S02]  /*6ff0*/  FMUL.FTZ R142, R48, c[0x0][0x320] ;  /* 0x0000c800308e7a20 */ /* 0x000fe40000410000 */
[----:B-----5:R-:W-:Y:S02]  /*7000*/  FMUL.FTZ R252, R39, c[0x0][0x320] ;  /* 0x0000c80027fc7a20 */ /* 0x020fe40000410000 */
[----:B------:R-:W-:Y:S02]  /*7010*/  FMUL.FTZ R39, R40, c[0x0][0x320] ;  /* 0x0000c80028277a20 */ /* 0x000fe40000410000 */
[----:B------:R-:W-:Y:S01]  /*7020*/  FMUL.FTZ R35, R50, c[0x0][0x320] ;  /* 0x0000c80032237a20 */ /* 0x000fe20000410000 */
[----:B------:R-:W2:Y:S01]  /*7030*/  MUFU.TANH R168, R168 ;  /* 0x000000a800a87308 */ /* 0x000ea20000002400 */
[----:B------:R-:W-:Y:S02]  /*7040*/  FMUL.FTZ R34, R51, c[0x0][0x320] ;  /* 0x0000c80033227a20 */ /* 0x000fe40000410000 */
[----:B------:R-:W-:Y:S02]  /*7050*/  FMUL.FTZ R46, R46, c[0x0][0x320] ;  /* 0x0000c8002e2e7a20 */ /* 0x000fe40000410000 */
[----:B-1----:R-:W-:Y:S05]  /*7060*/  FMUL.FTZ R43, R49, c[0x0][0x320] ;  /* 0x0000c800312b7a20 */ /* 0x002fea0000410000 */
[----:B------:R-:W1:Y:S10]  /*7070*/  MUFU.TANH R166, R166 ;  /* 0x000000a600a67308 */ /* 0x000e740000002400 */
        /* <DEDUP_REMOVED lines=25> */
[----:B------:R1:W1:Y:S10]  /*7210*/  MUFU.TANH R157, R42 ;  /* 0x0000002a009d7308 */ /* 0x0002740000002400 */
[----:B------:R-:W1:Y:S10]  /*7220*/  MUFU.TANH R41, R41 ;  /* 0x0000002900297308 */ /* 0x000e740000002400 */
[----:B------:R1:W1:Y:S10]  /*7230*/  MUFU.TANH R150, R45 ;  /* 0x0000002d00967308 */ /* 0x0002740000002400 */
[----:B------:R1:W1:Y:S10]  /*7240*/  MUFU.TANH R143, R46 ;  /* 0x0000002e008f7308 */ /* 0x0002740000002400 */
[----:B------:R-:W1:Y:S10]  /*7250*/  MUFU.TANH R33, R33 ;  /* 0x0000002100217308 */ /* 0x000e740000002400 */
[----:B------:R-:W1:Y:S10]  /*7260*/  MUFU.TANH R142, R142 ;  /* 0x0000008e008e7308 */ /* 0x000e740000002400 */
[----:B------:R-:W1:Y:S10]  /*7270*/  MUFU.TANH R43, R43 ;  /* 0x0000002b002b7308 */ /* 0x000e740000002400 */
[----:B------:R-:W1:Y:S10]  /*7280*/  MUFU.TANH R35, R35 ;  /* 0x0000002300237308 */ /* 0x000e740000002400 */
[----:B------:R-:W1:Y:S01]  /*7290*/  MUFU.TANH R34, R34 ;  /* 0x0000002200227308 */ /* 0x000e620000002400 */
[----:B------:R-:W-:-:S05]  /*72a0*/  @!P0 BRA `(.L_x_37) ;  /* 0x0000037000008947 */ /* 0x000fca0003800000 */
[----:B--234-:R-:W-:Y:S01]  /*72b0*/  PLOP3.LUT P2, PT, PT, PT, UP3, 0x80, 0x0 ;  /* 0x000000000000781c */ /* 0x01cfe20003f4f038 */
[----:B------:R-:W-:Y:S01]  /*72c0*/  IMAD R4, R238, 0x60, R220 ;  /* 0x00000060ee047824 */ /* 0x000fe200078e02dc */
[----:B------:R-:W-:Y:S01]  /*72d0*/  PLOP3.LUT P0, PT, PT, PT, UP3, 0x80, 0x0 ;  /* 0x000000000000781c */ /* 0x000fe20003f0f038 */
[----:B------:R-:W-:Y:S01]  /*72e0*/  IMAD.MOV.U32 R216, RZ, RZ, RZ ;  /* 0x000000ffffd87224 */ /* 0x000fe200078e00ff */
[----:B------:R-:W-:Y:S02]  /*72f0*/  ISETP.NE.U32.AND P6, PT, R232, RZ, PT ;  /* 0x000000ffe800720c */ /* 0x000fe40003fc5070 */
[----:B------:R-:W-:Y:S05]  /*7300*/  IADD3 R217, R4, -0x60, R219 ;  /* 0xffffffa004d97810 */ /* 0x000fea0007ffe0db */
[----:B------:R-:W-:Y:S02]  /*7310*/  IMAD.MOV.U32 R4, RZ, RZ, R217 ;  /* 0x000000ffff047224 */ /* 0x000fe400078e00d9 */
[----:B------:R-:W-:Y:S05]  /*7320*/  @P2 IMAD.HI.U32 R5, R217, c[0x0][0x2bc], RZ ;  /* 0x0000af00d9052a27 */ /* 0x000fea00078e00ff */
[----:B------:R-:W-:Y:S04]  /*7330*/  @P0 SHF.R.U32.HI R4, RZ, c[0x0][0x2c0], R5 ;  /* 0x0000b000ff040a19 */ /* 0x000fe80000011605 */
[C---:B------:R-:W-:Y:S04]  /*7340*/  @!P1 IADD3 R8, P0, R4.reuse, UR12, RZ ;  /* 0x0000000c04089c10 */ /* 0x040fe8000ff1e0ff */
[----:B------:R-:W-:Y:S01]  /*7350*/  @!P1 LEA.HI.X.SX32 R5, R4, UR7, 0x1, P0 ;  /* 0x0000000704059c11 */ /* 0x000fe200080f0eff */
[----:B------:R-:W-:Y:S01]  /*7360*/  IMAD.MOV R4, RZ, RZ, -R4 ;  /* 0x000000ffff047224 */ /* 0x000fe200078e0a04 */
[----:B------:R-:W-:Y:S03]  /*7370*/  @!P1 LEA R6, P0, R8, c[0x0][0x2a0], 0x2 ;  /* 0x0000a80008069a11 */ /* 0x000fe600078010ff */
[----:B------:R-:W-:Y:S01]  /*7380*/  IMAD R217, R4, c[0x0][0x2b8], R217 ;  /* 0x0000ae0004d97a24 */ /* 0x000fe200078e02d9 */
[----:B------:R-:W-:Y:S04]  /*7390*/  @!P1 LEA.HI.X R7, R8, c[0x0][0x2a4], R5, 0x2, P0 ;  /* 0x0000a90008079a11 */ /* 0x000fe800000f1405 */
[----:B------:R-:W-:Y:S01]  /*73a0*/  SHF.R.S32.HI R5, RZ, 0x1f, R217 ;  /* 0x0000001fff057819 */ /* 0x000fe200000114d9 */
[----:B------:R2:W3:Y:S04]  /*73b0*/  @!P1 LDG.E R216, [R6.64] ;  /* 0x0000000e06d89981 */ /* 0x0004e8000c1e1900 */
[----:B------:R-:W-:Y:S04]  /*73c0*/  IMAD R5, R5, c[0x0][0x1e0], RZ ;  /* 0x0000780005057a24 */ /* 0x000fe800078e02ff */
[C---:B------:R-:W-:Y:S02]  /*73d0*/  IMAD R5, R217.reuse, c[0x0][0x1e4], R5 ;  /* 0x00007900d9057a24 */ /* 0x040fe400078e0205 */
[----:B--2---:R-:W-:Y:S04]  /*73e0*/  IMAD.WIDE.U32 R6, R217, c[0x0][0x1e0], RZ ;  /* 0x00007800d9067a25 */ /* 0x004fe800078e00ff */
[----:B------:R-:W-:Y:S01]  /*73f0*/  IMAD.IADD R7, R7, 0x1, R5 ;  /* 0x0000000107077824 */ /* 0x000fe200078e0205 */
[----:B---3--:R-:W-:Y:S03]  /*7400*/  SHF.R.S32.HI R4, RZ, 0x1f, R216 ;  /* 0x0000001fff047819 */ /* 0x008fe600000114d8 */
[----:B------:R-:W-:Y:S04]  /*7410*/  IMAD.WIDE.U32 R6, R216, c[0x0][0x1f0], R6 ;  /* 0x00007c00d8067a25 */ /* 0x000fe800078e0006 */
[----:B------:R-:W-:Y:S01]  /*7420*/  IMAD R4, R4, c[0x0][0x1f0], RZ ;  /* 0x00007c0004047a24 */ /* 0x000fe200078e02ff */
[----:B------:R-:W-:Y:S03]  /*7430*/  IADD3 R5, P0, R6, UR10, RZ ;  /* 0x0000000a06057c10 */ /* 0x000fe6000ff1e0ff */
[----:B------:R-:W-:Y:S05]  /*7440*/  IMAD R4, R216, c[0x0][0x1f4], R4 ;  /* 0x00007d00d8047a24 */ /* 0x000fea00078e0204 */
[----:B------:R-:W-:Y:S02]  /*7450*/  IADD3.X R4, R7, UR6, R4, P0, !PT ;  /* 0x0000000607047c10 */ /* 0x000fe400087fe404 */
[C---:B------:R-:W-:Y:S04]  /*7460*/  LEA R19, P0, R5.reuse, c[0x0][0x1c8], 0x1 ;  /* 0x0000720005137a11 */ /* 0x040fe800078008ff */
[----:B------:R-:W-:Y:S01]  /*7470*/  LEA.HI.X R18, R5, c[0x0][0x1cc], R4, 0x1, P0 ;  /* 0x0000730005127a11 */ /* 0x000fe200000f0c04 */
[----:B------:R-:W2:Y:S01]  /*7480*/  SHFL.IDX PT, R13, R19, RZ, 0x181f ;  /* 0x00181fff130d7589 */ /* 0x000ea200000e0000 */
[----:B------:R-:W-:Y:S03]  /*7490*/  IADD3 R5, -R232, 0x10, RZ ;  /* 0x00000010e8057810 */ /* 0x000fe60007ffe1ff */
[----:B------:R-:W3:Y:S01]  /*74a0*/  SHFL.IDX PT, R8, R18, RZ, 0x181f ;  /* 0x00181fff12087589 */ /* 0x000ee200000e0000 */
[----:B------:R-:W-:Y:S03]  /*74b0*/  LOP3.LUT R5, R5, 0xf, RZ, 0xc0, !PT ;  /* 0x0000000f05057812 */ /* 0x000fe600078ec0ff */
[----:B------:R-:W4:Y:S04]  /*74c0*/  SHFL.IDX PT, R9, R19, 0x1, 0x181f ;  /* 0x00381f0013097f89 */ /* 0x000f2800000e0000 */
[----:B------:R-:W5:Y:S04]  /*74d0*/  SHFL.IDX PT, R6, R18, 0x1, 0x181f ;  /* 0x00381f0012067f89 */ /* 0x000f6800000e0000 */
[----:B------:R-:W1:Y:S04]  /*74e0*/  SHFL.IDX PT, R7, R19, 0x2, 0x181f ;  /* 0x00581f0013077f89 */ /* 0x000e6800000e0000 */
[----:B------:R-:W1:Y:S01]  /*74f0*/  SHFL.IDX PT, R4, R18, 0x2, 0x181f ;  /* 0x00581f0012047f89 */ /* 0x000e6200000e0000 */
[C---:B--2---:R-:W-:Y:S02]  /*7500*/  IADD3 R14, P5, R13.reuse, R236, RZ ;  /* 0x000000ec0d0e7210 */ /* 0x044fe40007fbe0ff */
[----:B------:R-:W-:Y:S03]  /*7510*/  IADD3 R12, P2, R13, R234, RZ ;  /* 0x000000ea0d0c7210 */ /* 0x000fe60007f5e0ff */
[C---:B---3--:R-:W-:Y:S02]  /*7520*/  IMAD.X R15, R8.reuse, 0x1, R237, P5 ;  /* 0x00000001080f7824 */ /* 0x048fe400028e06ed */
[----:B------:R-:W-:Y:S01]  /*7530*/  IMAD.X R13, R8, 0x1, R235, P2 ;  /* 0x00000001080d7824 */ /* 0x000fe200010e06eb */
[C---:B----4-:R-:W-:Y:S02]  /*7540*/  IADD3 R10, P0, R9.reuse, R236, RZ ;  /* 0x000000ec090a7210 */ /* 0x050fe40007f1e0ff */
[----:B------:R2:W-:Y:S01]  /*7550*/  LDGSTS.E.BYPASS.LTC128B.128 [R218+0x8100], [R14.64], !P4 ;  /* 0x081000000eda7fae */ /* 0x0005e2000e101d4e */
[----:B------:R-:W-:Y:S02]  /*7560*/  IADD3 R16, P5, R9, R234, RZ ;  /* 0x000000ea09107210 */ /* 0x000fe40007fbe0ff */
[C---:B-----5:R-:W-:Y:S01]  /*7570*/  IMAD.X R11, R6.reuse, 0x1, R237, P0 ;  /* 0x00000001060b7824 */ /* 0x060fe200000e06ed */
[----:B------:R2:W-:Y:S02]  /*7580*/  LDGSTS.E.BYPASS.LTC128B.128 [R218+0xb100], [R12.64], !P3 ;  /* 0x0b1000000cda7fae */ /* 0x0005e4000d901d4e */
[----:B------:R-:W-:Y:S01]  /*7590*/  IMAD.X R17, R6, 0x1, R235, P5 ;  /* 0x0000000106117824 */ /* 0x000fe200028e06eb */
[----:B-1----:R-:W-:Y:S01]  /*75a0*/  IADD3 R6, P5, R7, R236, RZ ;  /* 0x000000ec07067210 */ /* 0x002fe20007fbe0ff */
[----:B------:R2:W-:Y:S01]  /*75b0*/  LDGSTS.E.BYPASS.LTC128B.128 [R218+0x9100], [R10.64], !P4 ;  /* 0x091000000ada7fae */ /* 0x0005e2000e101d4e */
[----:B------:R-:W-:Y:S03]  /*75c0*/  IADD3 R8, P2, P0, R5, R7, R234 ;  /* 0x0000000705087210 */ /* 0x000fe6000785e0ea */
[----:B------:R2:W-:Y:S01]  /*75d0*/  LDGSTS.E.BYPASS.LTC128B.128 [R218+0xc100], [R16.64], !P3 ;  /* 0x0c10000010da7fae */ /* 0x0005e2000d901d4e */
[----:B------:R-:W-:Y:S01]  /*75e0*/  IMAD.X R7, R4, 0x1, R237, P5 ;  /* 0x0000000104077824 */ /* 0x000fe200028e06ed */
[----:B------:R-:W-:Y:S04]  /*75f0*/  IADD3.X R9, RZ, R4, R235, P2, P0 ;  /* 0x00000004ff097210 */ /* 0x000fe800017e04eb */
[----:B------:R2:W-:Y:S04]  /*7600*/  LDGSTS.E.BYPASS.LTC128B.128 [R218+0xa100], [R6.64], !P4 ;  /* 0x0a10000006da7fae */ /* 0x0005e8000e101d4e */
[----:B------:R2:W-:Y:S02]  /*7610*/  LDGSTS.E.BYPASS.LTC128B.128.ZFILL [R218+0xd100], [R8.64], P6 ;  /* 0x0d10000008da7fae */ /* 0x0005e4000b141d4e */
.L_x_37:
[----:B--234-:R-:W-:Y:S01]  /*7620*/  IMAD.MOV.U32 R6, RZ, RZ, R221 ;  /* 0x000000ffff067224 */ /* 0x01cfe200078e00dd */
[----:B------:R-:W-:Y:S01]  /*7630*/  PLOP3.LUT P2, PT, PT, PT, UP2, 0x80, 0x0 ;  /* 0x000000000000781c */ /* 0x000fe20003f4f028 */
[----:B------:R-:W0:Y:S01]  /*7640*/  LDGDEPBAR ;  /* 0x00000000000079af */ /* 0x000e220000000000 */
[----:B------:R-:W-:Y:S01]  /*7650*/  PLOP3.LUT P0, PT, PT, PT, UP2, 0x80, 0x0 ;  /* 0x000000000000781c */ /* 0x000fe20003f0f028 */
[----:B------:R-:W-:Y:S05]  /*7660*/  IMAD R7, R238, -0x60, RZ ;  /* 0xffffffa0ee077824 */ /* 0x000fea00078e02ff */
[----:B------:R-:W-:Y:S05]  /*7670*/  IADD3 R5, -R222, 0x1, R7 ;  /* 0x00000001de057810 */ /* 0x000fea0007ffe107 */
[----:B------:R-:W-:Y:S05]  /*7680*/  @P2 IMAD.HI.U32 R4, R221, c[0x0][0x2c8], RZ ;  /* 0x0000b200dd042a27 */ /* 0x000fea00078e00ff */
[----:B------:R-:W-:Y:S01]  /*7690*/  @P0 SHF.R.U32.HI R6, RZ, c[0x0][0x2cc], R4 ;  /* 0x0000b300ff060a19 */ /* 0x000fe20000011604 */
[----:B------:R-:W-:Y:S01]  /*76a0*/  IMAD.MOV.U32 R4, RZ, RZ, c[0x0][0x2ac] ;  /* 0x0000ab00ff047624 */ /* 0x000fe200078e00ff */
[----:B------:R-:W-:Y:S03]  /*76b0*/  PLOP3.LUT P0, PT, PT, PT, UP1, 0x40, 0x0 ;  /* 0x000000000000781c */ /* 0x000fe60003f0e818 */
[----:B------:R-:W2:Y:S01]  /*76c0*/  SHFL.IDX PT, R13, R6, RZ, 0x1c1f ;  /* 0x001c1fff060d7589 */ /* 0x000ea200000e0000 */
[----:B------:R-:W-:Y:S05]  /*76d0*/  IMAD R5, R4, c[0x0][0x1d0], R5 ;  /* 0x0000740004057a24 */ /* 0x000fea00078e0205 */
[----:B------:R-:W-:Y:S04]  /*76e0*/  IADD3 R4, R5, -c[0x0][0x168], RZ ;  /* 0x80005a0005047a10 */ /* 0x000fe80007ffe0ff */
[C---:B------:R-:W-:Y:S02]  /*76f0*/  IADD3 R5, R4.reuse, c[0x0][0x328], RZ ;  /* 0x0000ca0004057a10 */ /* 0x040fe40007ffe0ff */
[----:B------:R-:W-:Y:S03]  /*7700*/  IADD3 R4, R4, UR17, RZ ;  /* 0x0000001104047c10 */ /* 0x000fe6000fffe0ff */
[--C-:B--2---:R-:W-:Y:S02]  /*7710*/  IMAD.IADD R11, R5, 0x1, R13.reuse ;  /* 0x00000001050b7824 */ /* 0x104fe400078e020d */
[----:B------:R-:W-:Y:S01]  /*7720*/  IMAD.IADD R9, R4, 0x1, R13 ;  /* 0x0000000104097824 */ /* 0x000fe200078e020d */
[----:B------:R-:W-:-:S05]  /*7730*/  @P0 BRA `(.L_x_38) ;  /* 0x000001a000000947 */ /* 0x000fca0003800000 */
[----:B------:R-:W-:Y:S01]  /*7740*/  MOV R8, c[0x0][0x2ac] ;  /* 0x0000ab0000087a02 */ /* 0x000fe20000000f00 */
[----:B------:R-:W-:Y:S04]  /*7750*/  BSSY B0, `(.L_x_39) ;  /* 0x0000013000007945 */ /* 0x000fe80003800000 */
[----:B------:R-:W-:Y:S05]  /*7760*/  IMAD R13, R8, c[0x0][0x1d0], R13 ;  /* 0x00007400080d7a24 */ /* 0x000fea00078e020d */
[----:B------:R-:W-:Y:S04]  /*7770*/  IADD3 R10, R13, -c[0x0][0x168], RZ ;  /* 0x80005a000d0a7a10 */ /* 0x000fe80007ffe0ff */
[----:B------:R-:W-:Y:S11]  /*7780*/  ISETP.GT.AND P0, PT, R10, -0x1, PT ;  /* 0xffffffff0a00780c */ /* 0x000ff60003f04270 */
[----:B------:R-:W-:Y:S02]  /*7790*/  @!UPT UIADD3 URZ, URZ, URZ, URZ ;  /* 0x0000003f3f3ff290 */ /* 0x000fe4000fffe03f */
[----:B------:R-:W-:-:S05]  /*77a0*/  @P0 BRA `(.L_x_40) ;  /* 0x0000008000000947 */ /* 0x000fca0003800000 */
[----:B------:R-:W-:Y:S01]  /*77b0*/  LOP3.LUT R10, RZ, R10, RZ, 0x33, !PT ;  /* 0x0000000aff0a7212 */ /* 0x000fe200078e33ff */
[----:B------:R-:W-:Y:S05]  /*77c0*/  IMAD.MOV.U32 R8, RZ, RZ, c[0x0][0x32c] ;  /* 0x0000cb00ff087624 */ /* 0x000fea00078e00ff */
[----:B------:R-:W-:Y:S11]  /*77d0*/  ISETP.NE.AND P0, PT, R8, 0x1, PT ;  /* 0x000000010800780c */ /* 0x000ff60003f05270 */
[----:B------:R-:W-:Y:S02]  /*77e0*/  @!UPT UIADD3 URZ, URZ, URZ, URZ ;  /* 0x0000003f3f3ff290 */ /* 0x000fe4000fffe03f */
[----:B------:R-:W-:Y:S05]  /*77f0*/  @P0 IMAD.HI.U32 R8, R10, c[0x0][0x330], RZ ;  /* 0x0000cc000a080a27 */ /* 0x000fea00078e00ff */
[----:B------:R-:W-:Y:S04]  /*7800*/  @P0 SHF.R.U32.HI R10, RZ, c[0x0][0x334], R8 ;  /* 0x0000cd00ff0a0a19 */ /* 0x000fe80000011608 */
[----:B------:R-:W-:Y:S01]  /*7810*/  LOP3.LUT R10, RZ, R10, RZ, 0x33, !PT ;  /* 0x0000000aff0a7212 */ /* 0x000fe200078e33ff */
[----:B------:R-:W-:-:S05]  /*7820*/  BRA `(.L_x_41) ;  /* 0x0000005000007947 */ /* 0x000fca0003800000 */
.L_x_40:
[----:B------:R-:W-:Y:S04]  /*7830*/  MOV R8, c[0x0][0x32c] ;  /* 0x0000cb0000087a02 */ /* 0x000fe80000000f00 */
[----:B------:R-:W-:Y:S11]  /*7840*/  ISETP.NE.AND P0, PT, R8, 0x1, PT ;  /* 0x000000010800780c */ /* 0x000ff60003f05270 */
[----:B------:R-:W-:Y:S02]  /*7850*/  @!UPT UIADD3 URZ, URZ, URZ, URZ ;  /* 0x0000003f3f3ff290 */ /* 0x000fe4000fffe03f */
[----:B------:R-:W-:Y:S05]  /*7860*/  @P0 IMAD.HI.U32 R8, R10, c[0x0][0x330], RZ ;  /* 0x0000cc000a080a27 */ /* 0x000fea00078e00ff */
[----:B------:R-:W-:Y:S02]  /*7870*/  @P0 SHF.R.U32.HI R10, RZ, c[0x0][0x334], R8 ;  /* 0x0000cd00ff0a0a19 */ /* 0x000fe40000011608 */
.L_x_41:
[----:B------:R-:W-:Y:S05]  /*7880*/  BSYNC B0 ;  /* 0x0000000000007941 */ /* 0x000fea0003800000 */
.L_x_39:
[----:B------:R-:W-:Y:S04]  /*7890*/  IMAD.IADD R13, R7, 0x1, -R222 ;  /* 0x00000001070d7824 */ /* 0x000fe800078e0ade */
[----:B------:R-:W-:Y:S05]  /*78a0*/  IMAD R10, R10, c[0x0][0x32c], R13 ;  /* 0x0000cb000a0a7a24 */ /* 0x000fea00078e020d */
[----:B------:R-:W-:Y:S02]  /*78b0*/  IADD3 R8, R10, c[0x0][0x32c], RZ ;  /* 0x0000cb000a087a10 */ /* 0x000fe40007ffe0ff */
[----:B------:R-:W-:Y:S02]  /*78c0*/  IMNMX R9, R9, R10, !PT ;  /* 0x0000000a09097217 */ /* 0x000fe40007800200 */
[----:B------:R-:W-:Y:S02]  /*78d0*/  IMNMX R11, R11, R8, PT ;  /* 0x000000080b0b7217 */ /* 0x000fe40003800200 */
.L_x_38:
[C---:B------:R-:W-:Y:S01]  /*78e0*/  ISETP.GE.AND P2, PT, R7.reuse, 0x1, PT ;  /* 0x000000010700780c */ /* 0x040fe20003f46270 */
[----:B------:R-:W2:Y:S01]  /*78f0*/  SHFL.IDX PT, R6, R6, 0x1, 0x1c1f ;  /* 0x003c1f0006067f89 */ /* 0x000ea200000e0000 */
[----:B------:R-:W-:Y:S02]  /*7900*/  ISETP.GE.AND P0, PT, R7, 0x2, PT ;  /* 0x000000020700780c */ /* 0x000fe40003f06270 */
[----:B------:R-:W-:Y:S02]  /*7910*/  LOP3.LUT R227, R227, 0xffefffff, RZ, 0xc0, !PT ;  /* 0xffefffffe3e37812 */ /* 0x000fe400078ec0ff */
[C---:B------:R-:W-:Y:S02]  /*7920*/  ISETP.GE.AND P5, PT, R7.reuse, 0x9, PT ;  /* 0x000000090700780c */ /* 0x040fe40003fa6270 */
[----:B------:R-:W-:Y:S05]  /*7930*/  ISETP.GE.AND P6, PT, R7, 0x52, PT ;  /* 0x000000520700780c */ /* 0x000fea0003fc6270 */
[----:B------:R-:W-:Y:S02]  /*7940*/  @P2 LOP3.LUT R227, R227, 0x100000, RZ, 0xfc, !PT ;  /* 0x00100000e3e32812 */ /* 0x000fe400078efcff */
[----:B------:R-:W-:Y:S02]  /*7950*/  ISETP.GT.AND P2, PT, R9, RZ, !P2 ;  /* 0x000000ff0900720c */ /* 0x000fe40005744270 */
[----:B------:R-:W-:Y:S02]  /*7960*/  LOP3.LUT R227, R227, 0xfff7ffff, RZ, 0xc0, !PT ;  /* 0xfff7ffffe3e37812 */ /* 0x000fe400078ec0ff */
[----:B------:R-:W-:Y:S02]  /*7970*/  ISETP.LT.OR P2, PT, R11, 0x1, P2 ;  /* 0x000000010b00780c */ /* 0x000fe40001741670 */
[----:B------:R-:W-:Y:S02]  /*7980*/  @P0 LOP3.LUT R227, R227, 0x80000, RZ, 0xfc, !PT ;  /* 0x00080000e3e30812 */ /* 0x000fe400078efcff */
[----:B------:R-:W-:Y:S02]  /*7990*/  ISETP.GT.AND P0, PT, R9, 0x1, !P0 ;  /* 0x000000010900780c */ /* 0x000fe40004704270 */
[----:B------:R-:W-:Y:S01]  /*79a0*/  FSEL R14, R158, -INF , !P2 ;  /* 0xff8000009e0e7808 */ /* 0x000fe20005000000 */
[--C-:B--2---:R-:W-:Y:S01]  /*79b0*/  IMAD.IADD R5, R5, 0x1, R6.reuse ;  /* 0x0000000105057824 */ /* 0x104fe200078e0206 */
[----:B------:R-:W-:Y:S01]  /*79c0*/  ISETP.GE.AND P2, PT, R7, 0xa, PT ;  /* 0x0000000a0700780c */ /* 0x000fe20003f46270 */
[----:B------:R-:W-:Y:S01]  /*79d0*/  IMAD.IADD R4, R4, 0x1, R6 ;  /* 0x0000000104047824 */ /* 0x000fe200078e0206 */
[----:B------:R-:W-:Y:S02]  /*79e0*/  ISETP.LT.OR P0, PT, R11, 0x2, P0 ;  /* 0x000000020b00780c */ /* 0x000fe40000701670 */
[----:B------:R-:W-:Y:S02]  /*79f0*/  LOP3.LUT R227, R227, 0xfffbffff, RZ, 0xc0, !PT ;  /* 0xfffbffffe3e37812 */ /* 0x000fe400078ec0ff */
[----:B------:R-:W-:Y:S02]  /*7a00*/  FSEL R12, R160, -INF , !P0 ;  /* 0xff800000a00c7808 */ /* 0x000fe40004000000 */
[----:B------:R-:W-:Y:S02]  /*7a10*/  @P5 LOP3.LUT R227, R227, 0x40000, RZ, 0xfc, !PT ;  /* 0x00040000e3e35812 */ /* 0x000fe400078efcff */
[----:B------:R-:W-:Y:S02]  /*7a20*/  ISETP.GT.AND P0, PT, R9, 0x8, !P5 ;  /* 0x000000080900780c */ /* 0x000fe40006f04270 */
[----:B------:R-:W-:Y:S02]  /*7a30*/  LOP3.LUT R227, R227, 0xfffdffff, RZ, 0xc0, !PT ;  /* 0xfffdffffe3e37812 */ /* 0x000fe400078ec0ff */
[----:B------:R-:W-:Y:S02]  /*7a40*/  ISETP.LT.OR P0, PT, R11, 0x9, P0 ;  /* 0x000000090b00780c */ /* 0x000fe40000701670 */
[----:B------:R-:W-:Y:S02]  /*7a50*/  @P2 LOP3.LUT R227, R227, 0x20000, RZ, 0xfc, !PT ;  /* 0x00020000e3e32812 */ /* 0x000fe400078efcff */
[----:B------:R-:W-:Y:S02]  /*7a60*/  FSEL R10, R162, -INF , !P0 ;  /* 0xff800000a20a7808 */ /* 0x000fe40004000000 */
[----:B------:R-:W-:Y:S02]  /*7a70*/  ISETP.GT.AND P0, PT, R9, 0x9, !P2 ;  /* 0x000000090900780c */ /* 0x000fe40005704270 */
[----:B------:R-:W-:Y:S02]  /*7a80*/  ISETP.GE.AND P2, PT, R7, 0x11, PT ;  /* 0x000000110700780c */ /* 0x000fe40003f46270 */
[----:B------:R-:W-:Y:S02]  /*7a90*/  ISETP.LT.OR P0, PT, R11, 0xa, P0 ;  /* 0x0000000a0b00780c */ /* 0x000fe40000701670 */
[----:B------:R-:W-:Y:S02]  /*7aa0*/  LOP3.LUT R227, R227, 0xfffeffff, RZ, 0xc0, !PT ;  /* 0xfffeffffe3e37812 */ /* 0x000fe400078ec0ff */
[----:B------:R-:W-:Y:S02]  /*7ab0*/  FSEL R8, R164, -INF , !P0 ;  /* 0xff800000a4087808 */ /* 0x000fe40004000000 */
[----:B------:R-:W-:Y:S02]  /*7ac0*/  ISETP.GT.AND P0, PT, R9, 0x10, !P2 ;  /* 0x000000100900780c */ /* 0x000fe40005704270 */
[----:B------:R-:W-:Y:S02]  /*7ad0*/  ISETP.GE.AND P5, PT, R7, 0x59, PT ;  /* 0x000000590700780c */ /* 0x000fe40003fa6270 */
[----:B------:R-:W-:Y:S02]  /*7ae0*/  ISETP.LT.OR P0, PT, R11, 0x11, P0 ;  /* 0x000000110b00780c */ /* 0x000fe40000701670 */
[----:B------:R-:W-:Y:S02]  /*7af0*/  @P2 LOP3.LUT R227, R227, 0x10000, RZ, 0xfc, !PT ;  /* 0x00010000e3e32812 */ /* 0x000fe400078efcff */
[----:B------:R-:W-:Y:S02]  /*7b00*/  ISETP.GE.AND P2, PT, R7, 0x12, PT ;  /* 0x000000120700780c */ /* 0x000fe40003f46270 */
[----:B------:R-:W-:Y:S02]  /*7b10*/  LOP3.LUT R227, R227, 0xffff7fff, RZ, 0xc0, !PT ;  /* 0xffff7fffe3e37812 */ /* 0x000fe400078ec0ff */
[----:B-1----:R-:W-:Y:S02]  /*7b20*/  FSEL R42, R168, -INF , !P0 ;  /* 0xff800000a82a7808 */ /* 0x002fe40004000000 */
[----:B------:R-:W-:Y:S04]  /*7b30*/  ISETP.GT.AND P0, PT, R9, 0x11, !P2 ;  /* 0x000000110900780c */ /* 0x000fe80005704270 */
[----:B------:R-:W-:Y:S03]  /*7b40*/  ISETP.LT.OR P0, PT, R11, 0x12, P0 ;  /* 0x000000120b00780c */ /* 0x000fe60000701670 */
[----:B------:R-:W-:Y:S02]  /*7b50*/  @P2 LOP3.LUT R227, R227, 0x8000, RZ, 0xfc, !PT ;  /* 0x00008000e3e32812 */ /* 0x000fe400078efcff */
[----:B------:R-:W-:Y:S02]  /*7b60*/  ISETP.GE.AND P2, PT, R7, 0x19, PT ;  /* 0x000000190700780c */ /* 0x000fe40003f46270 */
[----:B------:R-:W-:Y:S02]  /*7b70*/  LOP3.LUT R227, R227, 0xffffbfff, RZ, 0xc0, !PT ;  /* 0xffffbfffe3e37812 */ /* 0x000fe400078ec0ff */
[----:B------:R-:W-:Y:S02]  /*7b80*/  FSEL R40, R166, -INF , !P0 ;  /* 0xff800000a6287808 */ /* 0x000fe40004000000 */
        /* <DEDUP_REMOVED lines=76> */
[----:B------:R-:W-:Y:S02]  /*8050*/  FSEL R164, R39, -INF , !P0 ;  /* 0xff80000027a47808 */ /* 0x000fe40004000000 */
[----:B------:R-:W-:Y:S02]  /*8060*/  LOP3.LUT R227, R227, 0xfffffffd, RZ, 0xc0, !PT ;  /* 0xfffffffde3e37812 */ /* 0x000fe400078ec0ff */
[----:B------:R-:W-:Y:S04]  /*8070*/  ISETP.GT.AND P0, PT, R9, 0x49, !P2 ;  /* 0x000000490900780c */ /* 0x000fe80005704270 */
[----:B------:R-:W-:Y:S03]  /*8080*/  ISETP.LT.OR P0, PT, R11, 0x4a, P0 ;  /* 0x0000004a0b00780c */ /* 0x000fe60000701670 */
[----:B------:R-:W-:Y:S02]  /*8090*/  @P2 LOP3.LUT R227, R227, 0x2, RZ, 0xfc, !PT ;  /* 0x00000002e3e32812 */ /* 0x000fe400078efcff */
[----:B------:R-:W-:Y:S02]  /*80a0*/  ISETP.GE.AND P2, PT, R7, 0x51, PT ;  /* 0x000000510700780c */ /* 0x000fe40003f46270 */
[----:B------:R-:W-:Y:S02]  /*80b0*/  FSEL R162, R38, -INF , !P0 ;  /* 0xff80000026a27808 */ /* 0x000fe40004000000 */
[----:B------:R-:W-:Y:S02]  /*80c0*/  ISETP.GT.AND P0, PT, R9, 0x50, !P2 ;  /* 0x000000500900780c */ /* 0x000fe40005704270 */
[----:B------:R-:W-:Y:S02]  /*80d0*/  LOP3.LUT R227, R227, 0xfffffffe, RZ, 0xc0, !PT ;  /* 0xfffffffee3e37812 */ /* 0x000fe400078ec0ff */
[----:B------:R-:W-:Y:S04]  /*80e0*/  ISETP.LT.OR P0, PT, R11, 0x51, P0 ;  /* 0x000000510b00780c */ /* 0x000fe80000701670 */
[----:B------:R-:W-:Y:S02]  /*80f0*/  FSEL R152, R41, -INF , !P0 ;  /* 0xff80000029987808 */ /* 0x000fe40004000000 */
[----:B------:R-:W-:Y:S02]  /*8100*/  ISETP.GT.AND P0, PT, R9, 0x51, !P6 ;  /* 0x000000510900780c */ /* 0x000fe40007704270 */
[----:B------:R-:W-:Y:S02]  /*8110*/  @P2 LOP3.LUT R227, R227, 0x1, RZ, 0xfc, !PT ;  /* 0x00000001e3e32812 */ /* 0x000fe400078efcff */
[----:B------:R-:W-:Y:S02]  /*8120*/  ISETP.LT.OR P0, PT, R11, 0x52, P0 ;  /* 0x000000520b00780c */ /* 0x000fe40000701670 */
[----:B------:R-:W-:Y:S02]  /*8130*/  ISETP.GE.AND P2, PT, R7, 0x5a, PT ;  /* 0x0000005a0700780c */ /* 0x000fe40003f46270 */
[----:B------:R-:W-:Y:S02]  /*8140*/  FSEL R150, R150, -INF , !P0 ;  /* 0xff80000096967808 */ /* 0x000fe40004000000 */
[----:B------:R-:W-:Y:S04]  /*8150*/  ISETP.GT.AND P0, PT, R9, 0x58, !P5 ;  /* 0x000000580900780c */ /* 0x000fe80006f04270 */
[----:B------:R-:W-:Y:S04]  /*8160*/  ISETP.LT.OR P0, PT, R11, 0x59, P0 ;  /* 0x000000590b00780c */ /* 0x000fe80000701670 */
[----:B------:R-:W-:Y:S02]  /*8170*/  FSEL R142, R142, -INF , !P0 ;  /* 0xff8000008e8e7808 */ /* 0x000fe40004000000 */
[----:B------:R-:W-:Y:S04]  /*8180*/  ISETP.GT.AND P0, PT, R9, 0x59, !P2 ;  /* 0x000000590900780c */ /* 0x000fe80005704270 */
[----:B------:R-:W-:Y:S04]  /*8190*/  ISETP.LT.OR P0, PT, R11, 0x5a, P0 ;  /* 0x0000005a0b00780c */ /* 0x000fe80000701670 */
[----:B------:R-:W-:Y:S02]  /*81a0*/  FSEL R140, R43, -INF , !P0 ;  /* 0xff8000002b8c7808 */ /* 0x000fe40004000000 */
[----:B------:R-:W-:Y:S11]  /*81b0*/  PLOP3.LUT P0, PT, PT, PT, UP1, 0x40, 0x0 ;  /* 0x000000000000781c */ /* 0x000ff60003f0e818 */
[----:B------:R-:W-:Y:S02]  /*81c0*/  @!UPT UIADD3 URZ, URZ, URZ, URZ ;  /* 0x0000003f3f3ff290 */ /* 0x000fe4000fffe03f */
        /* <DEDUP_REMOVED lines=9> */
[----:B------:R-:W-:Y:S05]  /*8260*/  IMAD.MOV.U32 R6, RZ, RZ, 0x1 ;  /* 0x00000001ff067424 */ /* 0x000fea00078e00ff */
[----:B------:R-:W-:Y:S11]  /*8270*/  ISETP.NE.AND P0, PT, R6, c[0x0][0x32c], PT ;  /* 0x0000cb0006007a0c */ /* 0x000ff60003f05270 */
[----:B------:R-:W-:Y:S02]  /*8280*/  @!UPT UIADD3 URZ, URZ, URZ, URZ ;  /* 0x0000003f3f3ff290 */ /* 0x000fe4000fffe03f */
[----:B------:R-:W-:Y:S05]  /*8290*/  @P0 IMAD.HI.U32 R6, R9, c[0x0][0x330], RZ ;  /* 0x0000cc0009060a27 */ /* 0x000fea00078e00ff */
[----:B------:R-:W-:Y:S04]  /*82a0*/  @P0 SHF.R.U32.HI R9, RZ, c[0x0][0x334], R6 ;  /* 0x0000cd00ff090a19 */ /* 0x000fe80000011606 */
[----:B------:R-:W-:Y:S01]  /*82b0*/  LOP3.LUT R9, RZ, R9, RZ, 0x33, !PT ;  /* 0x00000009ff097212 */ /* 0x000fe200078e33ff */
[----:B------:R-:W-:-:S05]  /*82c0*/  BRA `(.L_x_45) ;  /* 0x0000005000007947 */ /* 0x000fca0003800000 */
.L_x_44:
[----:B------:R-:W-:Y:S04]  /*82d0*/  MOV R6, 0x1 ;  /* 0x0000000100067802 */ /* 0x000fe80000000f00 */
[----:B------:R-:W-:Y:S11]  /*82e0*/  ISETP.NE.AND P0, PT, R6, c[0x0][0x32c], PT ;  /* 0x0000cb0006007a0c */ /* 0x000ff60003f05270 */
[----:B------:R-:W-:Y:S02]  /*82f0*/  @!UPT UIADD3 URZ, URZ, URZ, URZ ;  /* 0x0000003f3f3ff290 */ /* 0x000fe4000fffe03f */
[----:B------:R-:W-:Y:S05]  /*8300*/  @P0 IMAD.HI.U32 R6, R9, c[0x0][0x330], RZ ;  /* 0x0000cc0009060a27 */ /* 0x000fea00078e00ff */
[----:B------:R-:W-:Y:S02]  /*8310*/  @P0 SHF.R.U32.HI R9, RZ, c[0x0][0x334], R6 ;  /* 0x0000cd00ff090a19 */ /* 0x000fe40000011606 */
.L_x_45:
[----:B------:R-:W-:Y:S05]  /*8320*/  BSYNC B0 ;  /* 0x0000000000007941 */ /* 0x000fea0003800000 */
.L_x_43:
[----:B------:R-:W-:Y:S04]  /*8330*/  IMAD.IADD R6, R7, 0x1, -R222 ;  /* 0x0000000107067824 */ /* 0x000fe800078e0ade */
[----:B------:R-:W-:Y:S05]  /*8340*/  IMAD R6, R9, c[0x0][0x32c], R6 ;  /* 0x0000cb0009067a24 */ /* 0x000fea00078e0206 */
[----:B------:R-:W-:Y:S02]  /*8350*/  IADD3 R16, R6, c[0x0][0x32c], RZ ;  /* 0x0000cb0006107a10 */ /* 0x000fe40007ffe0ff */
[----:B------:R-:W-:Y:S02]  /*8360*/  IMNMX R4, R4, R6, !PT ;  /* 0x0000000604047217 */ /* 0x000fe40007800200 */
[----:B------:R-:W-:Y:S02]  /*8370*/  IMNMX R5, R5, R16, PT ;  /* 0x0000001005057217 */ /* 0x000fe40003800200 */
.L_x_42:
[----:B------:R-:W-:Y:S01]  /*8380*/  LOP3.LUT P0, RZ, R227, 0x100000, RZ, 0xc0, !PT ;  /* 0x00100000e3ff7812 */ /* 0x000fe2000780c0ff */
[----:B------:R-:W-:Y:S01]  /*8390*/  LDSM.16.MT88.4 R20, [R210+0x100] ;  /* 0x00010000d214783b */ /* 0x000fe20000004200 */
[----:B------:R-:W-:Y:S02]  /*83a0*/  FMNMX.FTZ R7, R14, R3, !PT ;  /* 0x000000030e077209 */ /* 0x000fe40007810000 */
[----:B------:R-:W-:Y:S02]  /*83b0*/  ISETP.GT.AND P0, PT, R4, RZ, !P0 ;  /* 0x000000ff0400720c */ /* 0x000fe40004704270 */
[----:B------:R-:W-:Y:S02]  /*83c0*/  FMNMX.FTZ R7, R12, R7, !PT ;  /* 0x000000070c077209 */ /* 0x000fe40007810000 */
[----:B------:R-:W-:Y:S01]  /*83d0*/  ISETP.LT.OR P0, PT, R5, 0x1, P0 ;  /* 0x000000010500780c */ /* 0x000fe20000701670 */
[----:B------:R-:W-:Y:S01]  /*83e0*/  LDSM.16.MT88.4 R28, [R209+0x100] ;  /* 0x00010000d11c783b */ /* 0x000fe20000004200 */
[----:B------:R-:W-:Y:S02]  /*83f0*/  FMNMX.FTZ R7, R10, R7, !PT ;  /* 0x000000070a077209 */ /* 0x000fe40007810000 */
[----:B------:R-:W-:Y:S02]  /*8400*/  FSEL R15, R0, -INF , !P0 ;  /* 0xff800000000f7808 */ /* 0x000fe40004000000 */
[----:B------:R-:W-:Y:S02]  /*8410*/  LOP3.LUT P0, RZ, R227, 0x80000, RZ, 0xc0, !PT ;  /* 0x00080000e3ff7812 */ /* 0x000fe4000780c0ff */
[----:B------:R-:W-:Y:S01]  /*8420*/  FMNMX.FTZ R7, R8, R7, !PT ;  /* 0x0000000708077209 */ /* 0x000fe20007810000 */
[----:B------:R-:W-:Y:S01]  /*8430*/  LDSM.16.MT88.4 R36, [R208+0x100] ;  /* 0x00010000d024783b */ /* 0x000fe20000004200 */
[----:B------:R-:W-:Y:S02]  /*8440*/  ISETP.GT.AND P0, PT, R4, 0x1, !P0 ;  /* 0x000000010400780c */ /* 0x000fe40004704270 */
[----:B------:R-:W-:Y:S02]  /*8450*/  FMNMX.FTZ R7, R42, R7, !PT ;  /* 0x000000072a077209 */ /* 0x000fe40007810000 */
[----:B------:R-:W-:Y:S02]  /*8460*/  ISETP.LT.OR P0, PT, R5, 0x2, P0 ;  /* 0x000000020500780c */ /* 0x000fe40000701670 */
[----:B------:R-:W-:Y:S01]  /*8470*/  FMNMX.FTZ R7, R40, R7, !PT ;  /* 0x0000000728077209 */ /* 0x000fe20007810000 */
[----:B------:R-:W-:Y:S01]  /*8480*/  LDSM.16.MT88.4 R44, [R212+0x3100] ;  /* 0x00310000d42c783b */ /* 0x000fe20000004200 */
[----:B------:R-:W-:Y:S02]  /*8490*/  FSEL R13, R159, -INF , !P0 ;  /* 0xff8000009f0d7808 */ /* 0x000fe40004000000 */
[----:B------:R-:W-:Y:S02]  /*84a0*/  LOP3.LUT P0, RZ, R227, 0x40000, RZ, 0xc0, !PT ;  /* 0x00040000e3ff7812 */ /* 0x000fe4000780c0ff */
[----:B------:R-:W-:Y:S02]  /*84b0*/  FMNMX.FTZ R7, R50, R7, !PT ;  /* 0x0000000732077209 */ /* 0x000fe40007810000 */
[----:B------:R-:W-:Y:S02]  /*84c0*/  ISETP.GT.AND P0, PT, R4, 0x8, !P0 ;  /* 0x000000080400780c */ /* 0x000fe40004704270 */
[----:B------:R-:W-:Y:S02]  /*84d0*/  FMNMX.FTZ R0, R15, R2, !PT ;  /* 0x000000020f007209 */ /* 0x000fe40007810000 */
[----:B------:R-:W-:Y:S02]  /*84e0*/  ISETP.LT.OR P0, PT, R5, 0x9, P0 ;  /* 0x000000090500780c */ /* 0x000fe40000701670 */
[----:B------:R-:W-:Y:S02]  /*84f0*/  FMNMX.FTZ R7, R48, R7, !PT ;  /* 0x0000000730077209 */ /* 0x000fe40007810000 */
        /* <DEDUP_REMOVED lines=62> */
[C---:B------:R-:W-:Y:S01]  /*88e0*/  ISETP.GT.AND P6, PT, R4.reuse, 0x51, !P6 ;  /* 0x000000510400780c */ /* 0x040fe200077c4270 */
[----:B------:R-:W1:Y:S01]  /*88f0*/  SHFL.BFLY PT, R7, R16, 0x2, 0x1f ;  /* 0x0c401f0010077f89 */ /* 0x000e6200000e0000 */
[----:B------:R-:W-:Y:S02]  /*8900*/  FSEL R169, R243, -INF , !P0 ;  /* 0xff800000f3a97808 */ /* 0x000fe40004000000 */
[----:B------:R-:W-:Y:S02]  /*8910*/  LOP3.LUT P0, RZ, R227, 0x100, RZ, 0xc0, !PT ;  /* 0x00000100e3ff7812 */ /* 0x000fe4000780c0ff */
[----:B------:R-:W-:Y:S02]  /*8920*/  FMNMX.FTZ R0, R169, R0, !PT ;  /* 0x00000000a9007209 */ /* 0x000fe40007810000 */
[C---:B------:R-:W-:Y:S02]  /*8930*/  ISETP.GT.AND P0, PT, R4.reuse, 0x30, !P0 ;  /* 0x000000300400780c */ /* 0x040fe40004704270 */
[C---:B------:R-:W-:Y:S02]  /*8940*/  ISETP.LT.OR P6, PT, R5.reuse, 0x52, P6 ;  /* 0x000000520500780c */ /* 0x040fe400037c1670 */
[----:B------:R-:W-:Y:S02]  /*8950*/  ISETP.LT.OR P0, PT, R5, 0x31, P0 ;  /* 0x000000310500780c */ /* 0x000fe40000701670 */
[----:B------:R-:W-:Y:S02]  /*8960*/  ISETP.GT.AND P5, PT, R4, 0x58, !P5 ;  /* 0x000000580400780c */ /* 0x000fe40006fa4270 */
[----:B------:R-:W-:Y:S02]  /*8970*/  FSEL R243, R248, -INF , !P0 ;  /* 0xff800000f8f37808 */ /* 0x000fe40004000000 */
[----:B------:R-:W-:Y:S02]  /*8980*/  LOP3.LUT P0, RZ, R227, 0x80, RZ, 0xc0, !PT ;  /* 0x00000080e3ff7812 */ /* 0x000fe4000780c0ff */
[----:B------:R-:W-:Y:S02]  /*8990*/  FMNMX.FTZ R0, R243, R0, !PT ;  /* 0x00000000f3007209 */ /* 0x000fe40007810000 */
[C---:B------:R-:W-:Y:S02]  /*89a0*/  ISETP.GT.AND P0, PT, R4.reuse, 0x31, !P0 ;  /* 0x000000310400780c */ /* 0x040fe40004704270 */
[----:B------:R-:W-:Y:S02]  /*89b0*/  FSEL R139, R33, -INF , !P6 ;  /* 0xff800000218b7808 */ /* 0x000fe40007000000 */
[C---:B------:R-:W-:Y:S02]  /*89c0*/  ISETP.LT.OR P0, PT, R5.reuse, 0x32, P0 ;  /* 0x000000320500780c */ /* 0x040fe40000701670 */
[----:B------:R-:W-:Y:S02]  /*89d0*/  ISETP.LT.OR P5, PT, R5, 0x59, P5 ;  /* 0x000000590500780c */ /* 0x000fe40002fa1670 */
[----:B------:R-:W-:Y:S02]  /*89e0*/  FSEL R247, R247, -INF , !P0 ;  /* 0xff800000f7f77808 */ /* 0x000fe40004000000 */
[----:B------:R-:W-:Y:S02]  /*89f0*/  LOP3.LUT P0, RZ, R227, 0x40, RZ, 0xc0, !PT ;  /* 0x00000040e3ff7812 */ /* 0x000fe4000780c0ff */
[----:B------:R-:W-:Y:S02]  /*8a00*/  FMNMX.FTZ R0, R247, R0, !PT ;  /* 0x00000000f7007209 */ /* 0x000fe40007810000 */
[C---:B------:R-:W-:Y:S02]  /*8a10*/  ISETP.GT.AND P0, PT, R4.reuse, 0x38, !P0 ;  /* 0x000000380400780c */ /* 0x040fe40004704270 */
[----:B------:R-:W-:Y:S02]  /*8a20*/  ISETP.GT.AND P2, PT, R4, 0x59, !P2 ;  /* 0x000000590400780c */ /* 0x000fe40005744270 */
[----:B------:R-:W-:Y:S02]  /*8a30*/  ISETP.LT.OR P0, PT, R5, 0x39, P0 ;  /* 0x000000390500780c */ /* 0x000fe40000701670 */
[----:B------:R-:W-:Y:S02]  /*8a40*/  FSEL R135, R35, -INF , !P5 ;  /* 0xff80000023877808 */ /* 0x000fe40006800000 */
[----:B------:R-:W-:Y:S02]  /*8a50*/  FSEL R245, R250, -INF , !P0 ;  /* 0xff800000faf57808 */ /* 0x000fe40004000000 */
[----:B------:R-:W-:Y:S02]  /*8a60*/  LOP3.LUT P0, RZ, R227, 0x20, RZ, 0xc0, !PT ;  /* 0x00000020e3ff7812 */ /* 0x000fe4000780c0ff */
[----:B------:R-:W-:Y:S02]  /*8a70*/  FMNMX.FTZ R0, R245, R0, !PT ;  /* 0x00000000f5007209 */ /* 0x000fe40007810000 */
[----:B------:R-:W-:Y:S02]  /*8a80*/  ISETP.GT.AND P0, PT, R4, 0x39, !P0 ;  /* 0x000000390400780c */ /* 0x000fe40004704270 */
[C---:B------:R-:W-:Y:S02]  /*8a90*/  ISETP.LT.OR P2, PT, R5.reuse, 0x5a, P2 ;  /* 0x0000005a0500780c */ /* 0x040fe40001741670 */
[----:B------:R-:W-:Y:S02]  /*8aa0*/  ISETP.LT.OR P0, PT, R5, 0x3a, P0 ;  /* 0x0000003a0500780c */ /* 0x000fe40000701670 */
[----:B------:R-:W-:Y:S02]  /*8ab0*/  FSEL R117, R34, -INF , !P2 ;  /* 0xff80000022757808 */ /* 0x000fe40005000000 */
[----:B------:R-:W-:Y:S02]  /*8ac0*/  FSEL R241, R249, -INF , !P0 ;  /* 0xff800000f9f17808 */ /* 0x000fe40004000000 */
[----:B------:R-:W-:Y:S02]  /*8ad0*/  LOP3.LUT P0, RZ, R227, 0x10, RZ, 0xc0, !PT ;  /* 0x00000010e3ff7812 */ /* 0x000fe4000780c0ff */
[----:B------:R-:W-:Y:S02]  /*8ae0*/  FMNMX.FTZ R0, R241, R0, !PT ;  /* 0x00000000f1007209 */ /* 0x000fe40007810000 */
[----:B------:R-:W-:Y:S02]  /*8af0*/  ISETP.GT.AND P0, PT, R4, 0x40, !P0 ;  /* 0x000000400400780c */ /* 0x000fe40004704270 */
[----:B-1----:R-:W-:Y:S02]  /*8b00*/  FMNMX.FTZ R16, R16, R7, !PT ;  /* 0x0000000710107209 */ /* 0x002fe40007810000 */
[----:B------:R-:W-:Y:S03]  /*8b10*/  ISETP.LT.OR P0, PT, R5, 0x41, P0 ;  /* 0x000000410500780c */ /* 0x000fe60000701670 */
[----:B------:R-:W1:Y:S01]  /*8b20*/  SHFL.BFLY PT, R17, R16, 0x1, 0x1f ;  /* 0x0c201f0010117f89 */ /* 0x000e6200000e0000 */
[----:B------:R-:W-:Y:S02]  /*8b30*/  FSEL R165, R25, -INF , !P0 ;  /* 0xff80000019a57808 */ /* 0x000fe40004000000 */
[----:B------:R-:W-:Y:S02]  /*8b40*/  LOP3.LUT P0, RZ, R227, 0x8, RZ, 0xc0, !PT ;  /* 0x00000008e3ff7812 */ /* 0x000fe4000780c0ff */
[----:B------:R-:W-:Y:S02]  /*8b50*/  FMNMX.FTZ R0, R165, R0, !PT ;  /* 0x00000000a5007209 */ /* 0x000fe40007810000 */
[----:B------:R-:W-:Y:S04]  /*8b60*/  ISETP.GT.AND P0, PT, R4, 0x41, !P0 ;  /* 0x000000410400780c */ /* 0x000fe80004704270 */
[----:B------:R-:W-:Y:S04]  /*8b70*/  ISETP.LT.OR P0, PT, R5, 0x42, P0 ;  /* 0x000000420500780c */ /* 0x000fe80000701670 */
[----:B------:R-:W-:Y:S02]  /*8b80*/  FSEL R161, R252, -INF , !P0 ;  /* 0xff800000fca17808 */ /* 0x000fe40004000000 */
[----:B------:R-:W-:Y:S02]  /*8b90*/  LOP3.LUT P0, RZ, R227, 0x4, RZ, 0xc0, !PT ;  /* 0x00000004e3ff7812 */ /* 0x000fe4000780c0ff */
[----:B------:R-:W-:Y:S02]  /*8ba0*/  FMNMX.FTZ R0, R161, R0, !PT ;  /* 0x00000000a1007209 */ /* 0x000fe40007810000 */
[C---:B------:R-:W-:Y:S04]  /*8bb0*/  ISETP.GT.AND P0, PT, R4.reuse, 0x48, !P0 ;  /* 0x000000480400780c */ /* 0x040fe80004704270 */
        /* <DEDUP_REMOVED lines=9> */
[----:B------:R-:W-:Y:S04]  /*8c50*/  ISETP.GT.AND P0, PT, R4, 0x50, !P0 ;  /* 0x000000500400780c */ /* 0x000fe80004704270 */
[----:B------:R-:W-:Y:S04]  /*8c60*/  ISETP.LT.OR P0, PT, R5, 0x51, P0 ;  /* 0x000000510500780c */ /* 0x000fe80000701670 */
[----:B------:R-:W-:Y:S04]  /*8c70*/  FSEL R143, R143, -INF , !P0 ;  /* 0xff8000008f8f7808 */ /* 0x000fe80004000000 */
[----:B------:R-:W-:Y:S04]  /*8c80*/  FMNMX.FTZ R0, R143, R0, !PT ;  /* 0x000000008f007209 */ /* 0x000fe80007810000 */
[----:B------:R-:W-:Y:S04]  /*8c90*/  FMNMX.FTZ R0, R139, R0, !PT ;  /* 0x000000008b007209 */ /* 0x000fe80007810000 */
[----:B------:R-:W-:Y:S04]  /*8ca0*/  FMNMX.FTZ R0, R135, R0, !PT ;  /* 0x0000000087007209 */ /* 0x000fe80007810000 */
[----:B------:R-:W-:Y:S02]  /*8cb0*/  FMNMX.FTZ R6, R117, R0, !PT ;  /* 0x0000000075067209 */ /* 0x000fe40007810000 */
[----:B-1----:R-:W-:Y:S03]  /*8cc0*/  FMNMX.FTZ R0, R16, R17, !PT ;  /* 0x0000001110007209 */ /* 0x002fe60007810000 */
[----:B------:R-:W1:Y:S01]  /*8cd0*/  SHFL.BFLY PT, R7, R6, 0x2, 0x1f ;  /* 0x0c401f0006077f89 */ /* 0x000e6200000e0000 */
[C---:B------:R-:W-:Y:S01]  /*8ce0*/  FSETP.NEU.FTZ.AND P0, PT, R0.reuse, -INF , PT ;  /* 0xff8000000000780b */ /* 0x040fe20003f1d000 */
[----:B------:R-:W-:Y:S05]  /*8cf0*/  FMUL.FTZ R149, R0, c[0x0][0x2d0] ;  /* 0x0000b40000957a20 */ /* 0x000fea0000410000 */
[----:B------:R-:W-:Y:S05]  /*8d00*/  FSEL R149, R149, RZ, P0 ;  /* 0x000000ff95957208 */ /* 0x000fea0000000000 */
[--C-:B------:R-:W-:Y:S02]  /*8d10*/  FFMA.FTZ R128, R14, c[0x0][0x2d0], -R149.reuse ;  /* 0x0000b4000e807a23 */ /* 0x100fe40000010895 */
[--C-:B------:R-:W-:Y:S02]  /*8d20*/  FFMA.FTZ R119, R12, c[0x0][0x2d0], -R149.reuse ;  /* 0x0000b4000c777a23 */ /* 0x100fe40000010895 */
[--C-:B------:R-:W-:Y:S02]  /*8d30*/  FFMA.FTZ R118, R10, c[0x0][0x2d0], -R149.reuse ;  /* 0x0000b4000a767a23 */ /* 0x100fe40000010895 */
[--C-:B------:R-:W-:Y:S01]  /*8d40*/  FFMA.FTZ R129, R8, c[0x0][0x2d0], -R149.reuse ;  /* 0x0000b40008817a23 */ /* 0x100fe20000010895 */
[----:B------:R-:W-:Y:S01]  /*8d50*/  MUFU.EX2 R128, R128 ;  /* 0x0000008000807308 */ /* 0x000fe20000000800 */
[--C-:B------:R-:W-:Y:S02]  /*8d60*/  FFMA.FTZ R136, R42, c[0x0][0x2d0], -R149.reuse ;  /* 0x0000b4002a887a23 */ /* 0x100fe40000010895 */
[--C-:B------:R-:W-:Y:S01]  /*8d70*/  FFMA.FTZ R137, R40, c[0x0][0x2d0], -R149.reuse ;  /* 0x0000b40028897a23 */ /* 0x100fe20000010895 */
[----:B-1----:R-:W-:Y:S01]  /*8d80*/  FMNMX.FTZ R5, R6, R7, !PT ;  /* 0x0000000706057209 */ /* 0x002fe20007810000 */
[--C-:B------:R-:W-:Y:S01]  /*8d90*/  FFMA.FTZ R138, R50, c[0x0][0x2d0], -R149.reuse ;  /* 0x0000b400328a7a23 */ /* 0x100fe20000010895 */
[----:B------:R-:W-:Y:S01]  /*8da0*/  FSEL R6, R0, RZ, P0 ;  /* 0x000000ff00067208 */ /* 0x000fe20000000000 */
[----:B------:R-:W-:Y:S02]  /*8db0*/  FFMA.FTZ R141, R48, c[0x0][0x2d0], -R149 ;  /* 0x0000b400308d7a23 */ /* 0x000fe40000010895 */
[----:B------:R-:W1:Y:S01]  /*8dc0*/  SHFL.BFLY PT, R4, R5, 0x1, 0x1f ;  /* 0x0c201f0005047f89 */ /* 0x000e6200000e0000 */
[----:B------:R-:W2:Y:S01]  /*8dd0*/  MUFU.EX2 R119, R119 ;  /* 0x0000007700777308 */ /* 0x000ea20000000800 */
[----:B------:R-:W-:Y:S02]  /*8de0*/  FADD.FTZ R3, -R6, R3 ;  /* 0x0000000306037221 */ /* 0x000fe40000010100 */
[--C-:B------:R-:W-:Y:S02]  /*8df0*/  FFMA.FTZ R170, R170, c[0x0][0x2d0], -R149.reuse ;  /* 0x0000b400aaaa7a23 */ /* 0x100fe40000010895 */
[--C-:B------:R-:W-:Y:S02]  /*8e00*/  FFMA.FTZ R164, R164, c[0x0][0x2d0], -R149.reuse ;  /* 0x0000b400a4a47a23 */ /* 0x100fe40000010895 */
[--C-:B------:R-:W-:Y:S02]  /*8e10*/  FFMA.FTZ R156, R156, c[0x0][0x2d0], -R149.reuse ;  /* 0x0000b4009c9c7a23 */ /* 0x100fe40000010895 */
[--C-:B------:R-:W-:Y:S01]  /*8e20*/  FFMA.FTZ R158, R158, c[0x0][0x2d0], -R149.reuse ;  /* 0x0000b4009e9e7a23 */ /* 0x100fe20000010895 */
[----:B------:R-:W-:Y:S01]  /*8e30*/  MUFU.EX2 R118, R118 ;  /* 0x0000007600767308 */ /* 0x000fe20000000800 */
[--C-:B------:R-:W-:Y:S02]  /*8e40*/  FFMA.FTZ R240, R240, c[0x0][0x2d0], -R149.reuse ;  /* 0x0000b400f0f07a23 */ /* 0x100fe40000010895 */
[--C-:B------:R-:W-:Y:S02]  /*8e50*/  FFMA.FTZ R242, R242, c[0x0][0x2d0], -R149.reuse ;  /* 0x0000b400f2f27a23 */ /* 0x100fe40000010895 */
[--C-:B------:R-:W-:Y:S02]  /*8e60*/  FFMA.FTZ R152, R152, c[0x0][0x2d0], -R149.reuse ;  /* 0x0000b40098987a23 */ /* 0x100fe40000010895 */
[--C-:B------:R-:W-:Y:S03]  /*8e70*/  FFMA.FTZ R142, R142, c[0x0][0x2d0], -R149.reuse ;  /* 0x0000b4008e8e7a23 */ /* 0x100fe60000010895 */
[----:B------:R-:W3:Y:S01]  /*8e80*/  MUFU.EX2 R129, R129 ;  /* 0x0000008100817308 */ /* 0x000ee20000000800 */
[----:B-1----:R-:W-:Y:S01]  /*8e90*/  FMNMX.FTZ R116, R4, R5, !PT ;  /* 0x0000000504747209 */ /* 0x002fe20007810000 */
[----:B------:R-:W-:Y:S01]  /*8ea0*/  FMUL.FTZ R4, R3, c[0x0][0x2d0] ;  /* 0x0000b40003047a20 */ /* 0x000fe20000410000 */
[----:B--2---:R-:W-:Y:S02]  /*8eb0*/  F2FP.PACK_AB R124, R119, R128 ;  /* 0x00000080777c723e */ /* 0x004fe400000000ff */
[C---:B------:R-:W-:Y:S01]  /*8ec0*/  FSETP.NEU.FTZ.AND P0, PT, R116.reuse, -INF , PT ;  /* 0xff8000007400780b */ /* 0x040fe20003f1d000 */
[C---:B------:R-:W-:Y:S04]  /*8ed0*/  FMUL.FTZ R134, R116.reuse, c[0x0][0x2d0] ;  /* 0x0000b40074867a20 */ /* 0x040fe80000410000 */
[----:B------:R-:W1:Y:S01]  /*8ee0*/  MUFU.EX2 R3, R4 ;  /* 0x0000000400037308 */ /* 0x000e620000000800 */
[----:B------:R-:W-:Y:S02]  /*8ef0*/  FSEL R5, R116, RZ, P0 ;  /* 0x000000ff74057208 */ /* 0x000fe40000000000 */
[----:B------:R-:W-:Y:S02]  /*8f00*/  FSEL R134, R134, RZ, P0 ;  /* 0x000000ff86867208 */ /* 0x000fe40000000000 */
[----:B------:R-:W-:Y:S01]  /*8f10*/  ISETP.GT.AND P0, PT, R238, UR4, PT ;  /* 0x00000004ee007c0c */ /* 0x000fe2000bf04270 */
[----:B------:R-:W-:Y:S02]  /*8f20*/  FADD.FTZ R5, -R5, R2 ;  /* 0x0000000205057221 */ /* 0x000fe40000010100 */
[--C-:B------:R-:W-:Y:S02]  /*8f30*/  FFMA.FTZ R133, R15, c[0x0][0x2d0], -R134.reuse ;  /* 0x0000b4000f857a23 */ /* 0x100fe40000010886 */
[--C-:B------:R-:W-:Y:S01]  /*8f40*/  FFMA.FTZ R132, R13, c[0x0][0x2d0], -R134.reuse ;  /* 0x0000b4000d847a23 */ /* 0x100fe20000010886 */
[----:B------:R-:W-:Y:S01]  /*8f50*/  MUFU.EX2 R170, R170 ;  /* 0x000000aa00aa7308 */ /* 0x000fe20000000800 */
[----:B------:R-:W2:Y:S01]  /*8f60*/  LDSM.16.MT88.4 R12, [R212+0x100] ;  /* 0x00010000d40c783b */ /* 0x000ea20000004200 */
[--C-:B------:R-:W-:Y:S01]  /*8f70*/  FFMA.FTZ R131, R11, c[0x0][0x2d0], -R134.reuse ;  /* 0x0000b4000b837a23 */ /* 0x100fe20000010886 */
[----:B---3--:R-:W-:Y:S01]  /*8f80*/  F2FP.PACK_AB R126, R129, R118 ;  /* 0x00000076817e723e */ /* 0x008fe200000000ff */
[--C-:B------:R-:W-:Y:S02]  /*8f90*/  FFMA.FTZ R130, R9, c[0x0][0x2d0], -R134.reuse ;  /* 0x0000b40009827a23 */ /* 0x100fe40000010886 */
[----:B------:R-:W-:Y:S02]  /*8fa0*/  FMUL.FTZ R2, R5, c[0x0][0x2d0] ;  /* 0x0000b40005027a20 */ /* 0x000fe40000410000 */
[--C-:B------:R-:W-:Y:S02]  /*8fb0*/  FFMA.FTZ R161, R161, c[0x0][0x2d0], -R134.reuse ;  /* 0x0000b400a1a17a23 */ /* 0x100fe40000010886 */
[----:B------:R-:W-:Y:S01]  /*8fc0*/  MUFU.EX2 R133, R133 ;  /* 0x0000008500857308 */ /* 0x000fe20000000800 */
[--C-:B------:R-:W-:Y:S02]  /*8fd0*/  FFMA.FTZ R157, R157, c[0x0][0x2d0], -R134.reuse ;  /* 0x0000b4009d9d7a23 */ /* 0x100fe40000010886 */
[C---:B-1----:R-:W-:Y:S02]  /*8fe0*/  FMUL.FTZ R4, R3.reuse, R112 ;  /* 0x0000007003047220 */ /* 0x042fe40000410000 */
[C---:B------:R-:W-:Y:S02]  /*8ff0*/  FMUL.FTZ R5, R3.reuse, R113 ;  /* 0x0000007103057220 */ /* 0x040fe40000410000 */
[C---:B------:R-:W-:Y:S02]  /*9000*/  FMUL.FTZ R8, R3.reuse, R108 ;  /* 0x0000006c03087220 */ /* 0x040fe40000410000 */
[C---:B------:R-:W-:Y:S01]  /*9010*/  FMUL.FTZ R9, R3.reuse, R109 ;  /* 0x0000006d03097220 */ /* 0x040fe20000410000 */
[----:B------:R-:W1:Y:S01]  /*9020*/  MUFU.EX2 R2, R2 ;  /* 0x0000000200027308 */ /* 0x000e620000000800 */
[C---:B------:R-:W-:Y:S02]  /*9030*/  FMUL.FTZ R16, R3.reuse, R100 ;  /* 0x0000006403107220 */ /* 0x040fe40000410000 */
[C---:B------:R-:W-:Y:S02]  /*9040*/  FMUL.FTZ R17, R3.reuse, R101 ;  /* 0x0000006503117220 */ /* 0x040fe40000410000 */
[C---:B------:R-:W-:Y:S02]  /*9050*/  FMUL.FTZ R24, R3.reuse, R92 ;  /* 0x0000005c03187220 */ /* 0x040fe40000410000 */
[C---:B------:R-:W-:Y:S02]  /*9060*/  FMUL.FTZ R25, R3.reuse, R93 ;  /* 0x0000005d03197220 */ /* 0x040fe40000410000 */
[C---:B------:R-:W-:Y:S01]  /*9070*/  FMUL.FTZ R32, R3.reuse, R84 ;  /* 0x0000005403207220 */ /* 0x040fe20000410000 */
[----:B------:R-:W3:Y:S01]  /*9080*/  MUFU.EX2 R132, R132 ;  /* 0x0000008400847308 */ /* 0x000ee20000000800 */
[C---:B------:R-:W-:Y:S02]  /*9090*/  FMUL.FTZ R33, R3.reuse, R85 ;  /* 0x0000005503217220 */ /* 0x040fe40000410000 */
[C---:B------:R-:W-:Y:S02]  /*90a0*/  FMUL.FTZ R40, R3.reuse, R76 ;  /* 0x0000004c03287220 */ /* 0x040fe40000410000 */
[C---:B------:R-:W-:Y:S02]  /*90b0*/  FMUL.FTZ R41, R3.reuse, R77 ;  /* 0x0000004d03297220 */ /* 0x040fe40000410000 */
[C---:B------:R-:W-:Y:S02]  /*90c0*/  FMUL.FTZ R48, R3.reuse, R68 ;  /* 0x0000004403307220 */ /* 0x040fe40000410000 */
[C---:B------:R-:W-:Y:S01]  /*90d0*/  FMUL.FTZ R49, R3.reuse, R69 ;  /* 0x0000004503317220 */ /* 0x040fe20000410000 */
[----:B------:R-:W-:Y:S01]  /*90e0*/  MUFU.EX2 R131, R131 ;  /* 0x0000008300837308 */ /* 0x000fe20000000800 */
[C---:B------:R-:W-:Y:S02]  /*90f0*/  FMUL.FTZ R52, R3.reuse, R52 ;  /* 0x0000003403347220 */ /* 0x040fe40000410000 */
[C---:B------:R-:W-:Y:S02]  /*9100*/  FMUL.FTZ R53, R3.reuse, R53 ;  /* 0x0000003503357220 */ /* 0x040fe40000410000 */
[C---:B-1----:R-:W-:Y:S02]  /*9110*/  FMUL.FTZ R6, R2.reuse, R114 ;  /* 0x0000007202067220 */ /* 0x042fe40000410000 */
[C---:B------:R-:W-:Y:S02]  /*9120*/  FMUL.FTZ R7, R2.reuse, R115 ;  /* 0x0000007302077220 */ /* 0x040fe40000410000 */
[C---:B------:R-:W-:Y:S01]  /*9130*/  FMUL.FTZ R10, R2.reuse, R110 ;  /* 0x0000006e020a7220 */ /* 0x040fe20000410000 */
[----:B------:R-:W1:Y:S01]  /*9140*/  MUFU.EX2 R130, R130 ;  /* 0x0000008200827308 */ /* 0x000e620000000800 */
[C---:B------:R-:W-:Y:S02]  /*9150*/  FMUL.FTZ R11, R2.reuse, R111 ;  /* 0x0000006f020b7220 */ /* 0x040fe40000410000 */
[----:B------:R-:W-:Y:S01]  /*9160*/  FMUL.FTZ R18, R2, R102 ;  /* 0x0000006602127220 */ /* 0x000fe20000410000 */
[----:B---3--:R-:W-:Y:S01]  /*9170*/  F2FP.PACK_AB R125, R132, R133 ;  /* 0x00000085847d723e */ /* 0x008fe200000000ff */
[C---:B------:R-:W-:Y:S01]  /*9180*/  FMUL.FTZ R19, R2.reuse, R103 ;  /* 0x0000006702137220 */ /* 0x040fe20000410000 */
[----:B------:R-:W-:Y:S01]  /*9190*/  LDSM.16.MT88.4 R108, [R212+0x2900] ;  /* 0x00290000d46c783b */ /* 0x000fe20000004200 */
[C---:B------:R-:W-:Y:S02]  /*91a0*/  FMUL.FTZ R26, R2.reuse, R94 ;  /* 0x0000005e021a7220 */ /* 0x040fe40000410000 */
[C---:B------:R-:W-:Y:S01]  /*91b0*/  FMUL.FTZ R27, R2.reuse, R95 ;  /* 0x0000005f021b7220 */ /* 0x040fe20000410000 */
[----:B------:R-:W-:Y:S01]  /*91c0*/  MUFU.EX2 R164, R164 ;  /* 0x000000a400a47308 */ /* 0x000fe20000000800 */
[C---:B------:R-:W-:Y:S02]  /*91d0*/  FMUL.FTZ R34, R2.reuse, R86 ;  /* 0x0000005602227220 */ /* 0x040fe40000410000 */
[C---:B------:R-:W-:Y:S01]  /*91e0*/  FMUL.FTZ R35, R2.reuse, R87 ;  /* 0x0000005702237220 */ /* 0x040fe20000410000 */
[----:B------:R-:W-:Y:S01]  /*91f0*/  LDSM.16.MT88.4 R92, [R208+0x4900] ;  /* 0x00490000d05c783b */ /* 0x000fe20000004200 */
[C---:B------:R-:W-:Y:S02]  /*9200*/  FMUL.FTZ R42, R2.reuse, R78 ;  /* 0x0000004e022a7220 */ /* 0x040fe40000410000 */
[C---:B------:R-:W-:Y:S02]  /*9210*/  FMUL.FTZ R43, R2.reuse, R79 ;  /* 0x0000004f022b7220 */ /* 0x040fe40000410000 */
[C---:B------:R-:W-:Y:S01]  /*9220*/  FMUL.FTZ R50, R2.reuse, R70 ;  /* 0x0000004602327220 */ /* 0x040fe20000410000 */
[----:B------:R-:W-:Y:S01]  /*9230*/  MUFU.EX2 R161, R161 ;  /* 0x000000a100a17308 */ /* 0x000fe20000000800 */
[C---:B------:R-:W-:Y:S01]  /*9240*/  FMUL.FTZ R51, R2.reuse, R71 ;  /* 0x0000004702337220 */ /* 0x040fe20000410000 */
[----:B------:R-:W3:Y:S01]  /*9250*/  LDSM.16.MT88.4 R84, [R210+0x3100] ;  /* 0x00310000d254783b */ /* 0x000ee20000004200 */
[----:B------:R-:W-:Y:S01]  /*9260*/  FMUL.FTZ R54, R2, R54 ;  /* 0x0000003602367220 */ /* 0x000fe20000410000 */
[----:B-1----:R-:W-:Y:S01]  /*9270*/  F2FP.PACK_AB R127, R130, R131 ;  /* 0x00000083827f723e */ /* 0x002fe200000000ff */
[C---:B------:R-:W-:Y:S02]  /*9280*/  FMUL.FTZ R55, R2.reuse, R55 ;  /* 0x0000003702377220 */ /* 0x040fe40000410000 */
[C---:B------:R-:W-:Y:S02]  /*9290*/  FMUL.FTZ R56, R3.reuse, R56 ;  /* 0x0000003803387220 */ /* 0x040fe40000410000 */
[C---:B------:R-:W-:Y:S01]  /*92a0*/  FMUL.FTZ R57, R3.reuse, R57 ;  /* 0x0000003903397220 */ /* 0x040fe20000410000 */
[----:B------:R-:W1:Y:S01]  /*92b0*/  LDSM.16.MT88.4 R76, [R209+0x3100] ;  /* 0x00310000d14c783b */ /* 0x000e620000004200 */
[C---:B--2---:R-:W-:Y:S01]  /*92c0*/  HMMA.16816.F32 R4, R124.reuse, R12, R4 ;  /* 0x0000000c7c04723c */ /* 0x044fe20000001804 */
[----:B------:R-:W-:Y:S04]  /*92d0*/  MUFU.EX2 R157, R157 ;  /* 0x0000009d009d7308 */ /* 0x000fe80000000800 */
[C---:B------:R-:W-:Y:S02]  /*92e0*/  FMUL.FTZ R58, R2.reuse, R58 ;  /* 0x0000003a023a7220 */ /* 0x040fe40000410000 */
[----:B------:R-:W2:Y:S01]  /*92f0*/  LDSM.16.MT88.4 R68, [R208+0x3100] ;  /* 0x00310000d044783b */ /* 0x000ea20000004200 */
[C---:B------:R-:W-:Y:S03]  /*9300*/  HMMA.16816.F32 R8, R124.reuse, R14, R8 ;  /* 0x0000000e7c08723c */ /* 0x040fe60000001808 */
[----:B------:R-:W-:Y:S01]  /*9310*/  MUFU.EX2 R136, R136 ;  /* 0x0000008800887308 */ /* 0x000fe20000000800 */
[C---:B------:R-:W-:Y:S02]  /*9320*/  FMUL.FTZ R12, R3.reuse, R104 ;  /* 0x00000068030c7220 */ /* 0x040fe40000410000 */
[C---:B------:R-:W-:Y:S01]  /*9330*/  FMUL.FTZ R13, R3.reuse, R105 ;  /* 0x00000069030d7220 */ /* 0x040fe20000410000 */
[----:B------:R-:W-:Y:S01]  /*9340*/  LDSM.16.MT88.4 R100, [R210+0x2900] ;  /* 0x00290000d264783b */ /* 0x000fe20000004200 */
[C---:B------:R-:W-:Y:S04]  /*9350*/  FMUL.FTZ R14, R2.reuse, R106 ;  /* 0x0000006a020e7220 */ /* 0x040fe80000410000 */
[C---:B------:R-:W-:Y:S01]  /*9360*/  FMUL.FTZ R15, R2.reuse, R107 ;  /* 0x0000006b020f7220 */ /* 0x040fe20000410000 */
[----:B------:R-:W4:Y:S01]  /*9370*/  MUFU.EX2 R137, R137 ;  /* 0x0000008900897308 */ /* 0x000f220000000800 */
[C---:B------:R-:W-:Y:S02]  /*9380*/  FMUL.FTZ R59, R2.reuse, R59 ;  /* 0x0000003b023b7220 */ /* 0x040fe40000410000 */
[C---:B------:R-:W-:Y:S02]  /*9390*/  FMUL.FTZ R60, R3.reuse, R60 ;  /* 0x0000003c033c7220 */ /* 0x040fe40000410000 */
[C---:B------:R-:W-:Y:S01]  /*93a0*/  FMUL.FTZ R61, R3.reuse, R61 ;  /* 0x0000003d033d7220 */ /* 0x040fe20000410000 */
[C---:B------:R-:W-:Y:S03]  /*93b0*/  HMMA.16816.F32 R12, R124.reuse, R20, R12 ;  /* 0x000000147c0c723c */ /* 0x040fe6000000180c */
[C---:B------:R-:W-:Y:S01]  /*93c0*/  FMUL.FTZ R62, R2.reuse, R62 ;  /* 0x0000003e023e7220 */ /* 0x040fe20000410000 */
[----:B------:R-:W-:Y:S01]  /*93d0*/  MUFU.EX2 R138, R138 ;  /* 0x0000008a008a7308 */ /* 0x000fe20000000800 */
[C---:B------:R-:W-:Y:S02]  /*93e0*/  FMUL.FTZ R63, R2.reuse, R63 ;  /* 0x0000003f023f7220 */ /* 0x040fe40000410000 */
[C---:B------:R-:W-:Y:S01]  /*93f0*/  FMUL.FTZ R20, R3.reuse, R96 ;  /* 0x0000006003147220 */ /* 0x040fe20000410000 */
[C---:B------:R-:W-:Y:S04]  /*9400*/  HMMA.16816.F32 R16, R124.reuse, R22, R16 ;  /* 0x000000167c10723c */ /* 0x040fe80000001810 */
[C---:B------:R-:W-:Y:S02]  /*9410*/  FMUL.FTZ R21, R3.reuse, R97 ;  /* 0x0000006103157220 */ /* 0x040fe40000410000 */
[----:B------:R-:W-:Y:S01]  /*9420*/  MUFU.EX2 R141, R141 ;  /* 0x0000008d008d7308 */ /* 0x000fe20000000800 */
[C---:B------:R-:W-:Y:S02]  /*9430*/  FMUL.FTZ R22, R2.reuse, R98 ;  /* 0x0000006202167220 */ /* 0x040fe40000410000 */
[C---:B------:R-:W-:Y:S03]  /*9440*/  FMUL.FTZ R23, R2.reuse, R99 ;  /* 0x0000006302177220 */ /* 0x040fe60000410000 */
[C---:B------:R-:W-:Y:S02]  /*9450*/  FMUL.FTZ R64, R3.reuse, R64 ;  /* 0x0000004003407220 */ /* 0x040fe40000410000 */
[C---:B------:R-:W-:Y:S02]  /*9460*/  FMUL.FTZ R65, R3.reuse, R65 ;  /* 0x0000004103417220 */ /* 0x040fe40000410000 */
[C---:B------:R-:W-:Y:S01]  /*9470*/  HMMA.16816.F32 R20, R124.reuse, R28, R20 ;  /* 0x0000001c7c14723c */ /* 0x040fe20000001814 */
[----:B------:R-:W-:Y:S02]  /*9480*/  MUFU.EX2 R156, R156 ;  /* 0x0000009c009c7308 */ /* 0x000fe40000000800 */
[C---:B------:R-:W-:Y:S02]  /*9490*/  FMUL.FTZ R66, R2.reuse, R66 ;  /* 0x0000004202427220 */ /* 0x040fe40000410000 */
[C---:B------:R-:W-:Y:S02]  /*94a0*/  FMUL.FTZ R67, R2.reuse, R67 ;  /* 0x0000004302437220 */ /* 0x040fe40000410000 */
[C---:B------:R-:W-:Y:S01]  /*94b0*/  FMUL.FTZ R28, R3.reuse, R88 ;  /* 0x00000058031c7220 */ /* 0x040fe20000410000 */
[C---:B------:R-:W-:Y:S03]  /*94c0*/  HMMA.16816.F32 R24, R124.reuse, R30, R24 ;  /* 0x0000001e7c18723c */ /* 0x040fe60000001818 */
[----:B------:R-:W-:Y:S01]  /*94d0*/  MUFU.EX2 R158, R158 ;  /* 0x0000009e009e7308 */ /* 0x000fe20000000800 */
        /* <DEDUP_REMOVED lines=10> */
[----:B------:R-:W5:Y:S01]  /*9580*/  MUFU.EX2 R151, R151 ;  /* 0x0000009700977308 */ /* 0x000f620000000800 */
[--C-:B------:R-:W-:Y:S02]  /*9590*/  FFMA.FTZ R159, R166, c[0x0][0x2d0], -R149.reuse ;  /* 0x0000b400a69f7a23 */ /* 0x100fe40000010895 */
[C---:B------:R-:W-:Y:S01]  /*95a0*/  FMUL.FTZ R36, R3.reuse, R80 ;  /* 0x0000005003247220 */ /* 0x040fe20000410000 */
[C---:B------:R-:W-:Y:S04]  /*95b0*/  HMMA.16816.F32 R32, R124.reuse, R38, R32 ;  /* 0x000000267c20723c */ /* 0x040fe80000001820 */
[----:B------:R-:W-:Y:S02]  /*95c0*/  FMUL.FTZ R37, R3, R81 ;  /* 0x0000005103257220 */ /* 0x000fe40000410000 */
[----:B------:R-:W-:Y:S01]  /*95d0*/  MUFU.EX2 R153, R153 ;  /* 0x0000009900997308 */ /* 0x000fe20000000800 */
[C---:B------:R-:W-:Y:S02]  /*95e0*/  FMUL.FTZ R38, R2.reuse, R82 ;  /* 0x0000005202267220 */ /* 0x040fe40000410000 */
[----:B------:R-:W-:Y:S02]  /*95f0*/  FMUL.FTZ R39, R2, R83 ;  /* 0x0000005302277220 */ /* 0x000fe40000410000 */
[----:B------:R-:W-:Y:S01]  /*9600*/  LDSM.16.MT88.4 R80, [R209+0x900] ;  /* 0x00090000d150783b */ /* 0x000fe20000004200 */
[--C-:B------:R-:W-:Y:S02]  /*9610*/  FFMA.FTZ R163, R160, c[0x0][0x2d0], -R149.reuse ;  /* 0x0000b400a0a37a23 */ /* 0x100fe40000010895 */
[--C-:B------:R-:W-:Y:S02]  /*9620*/  FFMA.FTZ R160, R239, c[0x0][0x2d0], -R134.reuse ;  /* 0x0000b400efa07a23 */ /* 0x100fe40000010886 */
[C---:B------:R-:W-:Y:S01]  /*9630*/  HMMA.16816.F32 R36, R124.reuse, R44, R36 ;  /* 0x0000002c7c24723c */ /* 0x040fe20000001824 */
[----:B------:R-:W1:Y:S02]  /*9640*/  MUFU.EX2 R154, R154 ;  /* 0x0000009a009a7308 */ /* 0x000e640000000800 */
[--C-:B------:R-:W-:Y:S02]  /*9650*/  FFMA.FTZ R167, R167, c[0x0][0x2d0], -R134.reuse ;  /* 0x0000b400a7a77a23 */ /* 0x100fe40000010886 */
[--C-:B------:R-:W-:Y:S02]  /*9660*/  FFMA.FTZ R166, R171, c[0x0][0x2d0], -R134.reuse ;  /* 0x0000b400aba67a23 */ /* 0x100fe40000010886 */
[C---:B------:R-:W-:Y:S01]  /*9670*/  FMUL.FTZ R44, R3.reuse, R72 ;  /* 0x00000048032c7220 */ /* 0x040fe20000410000 */
[C---:B------:R-:W-:Y:S03]  /*9680*/  HMMA.16816.F32 R40, R124.reuse, R46, R40 ;  /* 0x0000002e7c28723c */ /* 0x040fe60000001828 */
[----:B------:R-:W1:Y:S01]  /*9690*/  MUFU.EX2 R159, R159 ;  /* 0x0000009f009f7308 */ /* 0x000e620000000800 */
[----:B------:R-:W-:Y:S02]  /*96a0*/  FMUL.FTZ R45, R3, R73 ;  /* 0x00000049032d7220 */ /* 0x000fe40000410000 */
[--C-:B------:R-:W-:Y:S02]  /*96b0*/  FFMA.FTZ R169, R169, c[0x0][0x2d0], -R134.reuse ;  /* 0x0000b400a9a97a23 */ /* 0x100fe40000010886 */
[C---:B------:R-:W-:Y:S04]  /*96c0*/  FMUL.FTZ R46, R2.reuse, R74 ;  /* 0x0000004a022e7220 */ /* 0x040fe80000410000 */
[----:B------:R-:W-:Y:S01]  /*96d0*/  FMUL.FTZ R47, R2, R75 ;  /* 0x0000004b022f7220 */ /* 0x000fe20000410000 */
[----:B------:R-:W2:Y:S01]  /*96e0*/  MUFU.EX2 R163, R163 ;  /* 0x000000a300a37308 */ /* 0x000ea20000000800 */
[----:B------:R-:W4:Y:S01]  /*96f0*/  LDSM.16.MT88.4 R72, [R212+0x900] ;  /* 0x00090000d448783b */ /* 0x000f220000004200 */
[--C-:B------:R-:W-:Y:S02]  /*9700*/  FFMA.FTZ R171, R246, c[0x0][0x2d0], -R149.reuse ;  /* 0x0000b400f6ab7a23 */ /* 0x100fe40000010895 */
[--C-:B------:R-:W-:Y:S02]  /*9710*/  FFMA.FTZ R239, R244, c[0x0][0x2d0], -R149.reuse ;  /* 0x0000b400f4ef7a23 */ /* 0x100fe40000010895 */
[C---:B---3--:R-:W-:Y:S03]  /*9720*/  HMMA.16816.F32 R44, R124.reuse, R84, R44 ;  /* 0x000000547c2c723c */ /* 0x048fe6000000182c */
[--C-:B------:R-:W-:Y:S01]  /*9730*/  FFMA.FTZ R243, R243, c[0x0][0x2d0], -R134.reuse ;  /* 0x0000b400f3f37a23 */ /* 0x100fe20000010886 */
[----:B------:R-:W-:Y:S01]  /*9740*/  MUFU.EX2 R160, R160 ;  /* 0x000000a000a07308 */ /* 0x000fe20000000800 */
[--C-:B------:R-:W-:Y:S02]  /*9750*/  FFMA.FTZ R244, R247, c[0x0][0x2d0], -R134.reuse ;  /* 0x0000b400f7f47a23 */ /* 0x100fe40000010886 */
[--C-:B------:R-:W-:Y:S01]  /*9760*/  FFMA.FTZ R247, R162, c[0x0][0x2d0], -R149.reuse ;  /* 0x0000b400a2f77a23 */ /* 0x100fe20000010895 */
[C---:B------:R-:W-:Y:S01]  /*9770*/  HMMA.16816.F32 R48, R124.reuse, R86, R48 ;  /* 0x000000567c30723c */ /* 0x040fe20000001830 */
[----:B------:R-:W-:Y:S03]  /*9780*/  LDSM.16.MT88.4 R84, [R208+0x900] ;  /* 0x00090000d054783b */ /* 0x000fe60000004200 */
[--C-:B------:R-:W-:Y:S02]  /*9790*/  FFMA.FTZ R162, R165, c[0x0][0x2d0], -R134.reuse ;  /* 0x0000b400a5a27a23 */ /* 0x100fe40000010886 */
[----:B------:R-:W-:Y:S01]  /*97a0*/  MUFU.EX2 R247, R247 ;  /* 0x000000f700f77308 */ /* 0x000fe20000000800 */
[--C-:B------:R-:W-:Y:S01]  /*97b0*/  FFMA.FTZ R245, R245, c[0x0][0x2d0], -R134.reuse ;  /* 0x0000b400f5f57a23 */ /* 0x100fe20000010886 */
[C---:B-1----:R-:W-:Y:S04]  /*97c0*/  HMMA.16816.F32 R52, R124.reuse, R76, R52 ;  /* 0x0000004c7c34723c */ /* 0x042fe80000001834 */
[--C-:B------:R-:W-:Y:S02]  /*97d0*/  FFMA.FTZ R246, R241, c[0x0][0x2d0], -R134.reuse ;  /* 0x0000b400f1f67a23 */ /* 0x100fe40000010886 */
[--C-:B------:R-:W-:Y:S02]  /*97e0*/  FFMA.FTZ R241, R168, c[0x0][0x2d0], -R149.reuse ;  /* 0x0000b400a8f17a23 */ /* 0x100fe40000010895 */
[C---:B------:R-:W-:Y:S01]  /*97f0*/  HMMA.16816.F32 R56, R124.reuse, R78, R56 ;  /* 0x0000004e7c38723c */ /* 0x040fe20000001838 */
[----:B------:R-:W1:Y:S01]  /*9800*/  LDSM.16.MT88.4 R76, [R210+0x900] ;  /* 0x00090000d24c783b */ /* 0x000e620000004200 */
[----:B------:R-:W-:Y:S02]  /*9810*/  MUFU.EX2 R162, R162 ;  /* 0x000000a200a27308 */ /* 0x000fe40000000800 */
[--C-:B------:R-:W-:Y:S02]  /*9820*/  FFMA.FTZ R168, R155, c[0x0][0x2d0], -R134.reuse ;  /* 0x0000b4009ba87a23 */ /* 0x100fe40000010886 */
[--C-:B------:R-:W-:Y:S02]  /*9830*/  FFMA.FTZ R155, R150, c[0x0][0x2d0], -R149.reuse ;  /* 0x0000b400969b7a23 */ /* 0x100fe40000010895 */
[C---:B--2---:R-:W-:Y:S04]  /*9840*/  HMMA.16816.F32 R60, R124.reuse, R68, R60 ;  /* 0x000000447c3c723c */ /* 0x044fe8000000183c */
[----:B------:R-:W-:Y:S01]  /*9850*/  MUFU.EX2 R241, R241 ;  /* 0x000000f100f17308 */ /* 0x000fe20000000800 */
[----:B------:R-:W-:Y:S02]  /*9860*/  FFMA.FTZ R149, R140, c[0x0][0x2d0], -R149 ;  /* 0x0000b4008c957a23 */ /* 0x000fe40000010895 */
[----:B----4-:R-:W-:Y:S01]  /*9870*/  F2FP.PACK_AB R68, R137, R136 ;  /* 0x000000888944723e */ /* 0x010fe200000000ff */
[----:B------:R-:W-:Y:S04]  /*9880*/  HMMA.16816.F32 R64, R124, R70, R64 ;  /* 0x000000467c40723c */ /* 0x000fe80000001840 */
[----:B-----5:R-:W-:Y:S01]  /*9890*/  F2FP.PACK_AB R69, R151, R148 ;  /* 0x000000949745723e */ /* 0x020fe200000000ff */
[--C-:B------:R-:W-:Y:S01]  /*98a0*/  FFMA.FTZ R140, R143, c[0x0][0x2d0], -R134.reuse ;  /* 0x0000b4008f8c7a23 */ /* 0x100fe20000010886 */
[----:B------:R-:W-:Y:S01]  /*98b0*/  MUFU.EX2 R168, R168 ;  /* 0x000000a800a87308 */ /* 0x000fe20000000800 */
[----:B------:R-:W-:Y:S01]  /*98c0*/  F2FP.PACK_AB R70, R141, R138 ;  /* 0x0000008a8d46723e */ /* 0x000fe200000000ff */
[--C-:B------:R-:W-:Y:S01]  /*98d0*/  FFMA.FTZ R139, R139, c[0x0][0x2d0], -R134.reuse ;  /* 0x0000b4008b8b7a23 */ /* 0x100fe20000010886 */
[----:B------:R-:W-:Y:S03]  /*98e0*/  F2FP.PACK_AB R71, R154, R153 ;  /* 0x000000999a47723e */ /* 0x000fe600000000ff */
[--C-:B------:R-:W-:Y:S02]  /*98f0*/  FFMA.FTZ R135, R135, c[0x0][0x2d0], -R134.reuse ;  /* 0x0000b40087877a23 */ /* 0x100fe40000010886 */
[----:B------:R-:W-:Y:S02]  /*9900*/  FFMA.FTZ R134, R117, c[0x0][0x2d0], -R134 ;  /* 0x0000b40075867a23 */ /* 0x000fe40000010886 */
[C---:B------:R-:W-:Y:S01]  /*9910*/  HMMA.16816.F32 R4, R68.reuse, R72, R4 ;  /* 0x000000484404723c */ /* 0x040fe20000001804 */
[----:B------:R-:W2:Y:S04]  /*9920*/  MUFU.EX2 R167, R167 ;  /* 0x000000a700a77308 */ /* 0x000ea80000000800 */
[----:B------:R-:W-:Y:S02]  /*9930*/  FFMA.FTZ R128, R3, R228, R128 ;  /* 0x000000e403807223 */ /* 0x000fe40000010080 */
[----:B------:R-:W-:Y:S01]  /*9940*/  FFMA.FTZ R133, R2, R229, R133 ;  /* 0x000000e502857223 */ /* 0x000fe20000010085 */
[C---:B------:R-:W-:Y:S01]  /*9950*/  HMMA.16816.F32 R8, R68.reuse, R74, R8 ;  /* 0x0000004a4408723c */ /* 0x040fe20000001808 */
[----:B------:R-:W3:Y:S02]  /*9960*/  LDSM.16.MT88.4 R72, [R210+0x3900] ;  /* 0x00390000d248783b */ /* 0x000ee40000004200 */
[----:B------:R-:W-:Y:S01]  /*9970*/  MUFU.EX2 R166, R166 ;  /* 0x000000a600a67308 */ /* 0x000fe20000000800 */
[----:B------:R-:W-:Y:S02]  /*9980*/  FADD.FTZ R119, R119, R128 ;  /* 0x0000008077777221 */ /* 0x000fe40000010000 */
[----:B------:R-:W-:Y:S02]  /*9990*/  FADD.FTZ R132, R132, R133 ;  /* 0x0000008584847221 */ /* 0x000fe40000010000 */
[C---:B-1----:R-:W-:Y:S04]  /*99a0*/  HMMA.16816.F32 R12, R68.reuse, R76, R12 ;  /* 0x0000004c440c723c */ /* 0x042fe8000000180c */
[----:B------:R-:W-:Y:S01]  /*99b0*/  FADD.FTZ R118, R118, R119 ;  /* 0x0000007776767221 */ /* 0x000fe20000010000 */
[----:B------:R-:W1:Y:S01]  /*99c0*/  MUFU.EX2 R169, R169 ;  /* 0x000000a900a97308 */ /* 0x000e620000000800 */
[----:B------:R-:W-:Y:S02]  /*99d0*/  FADD.FTZ R3, R131, R132 ;  /* 0x0000008483037221 */ /* 0x000fe40000010000 */
[C---:B------:R-:W-:Y:S01]  /*99e0*/  HMMA.16816.F32 R16, R68.reuse, R78, R16 ;  /* 0x0000004e4410723c */ /* 0x040fe20000001810 */
[----:B------:R-:W4:Y:S03]  /*99f0*/  LDSM.16.MT88.4 R76, [R209+0x3900] ;  /* 0x00390000d14c783b */ /* 0x000f260000004200 */
[----:B------:R-:W-:Y:S02]  /*9a00*/  FADD.FTZ R129, R129, R118 ;  /* 0x0000007681817221 */ /* 0x000fe40000010000 */
[----:B------:R-:W-:Y:S01]  /*9a10*/  FADD.FTZ R3, R130, R3 ;  /* 0x0000000382037221 */ /* 0x000fe20000010000 */
[----:B------:R-:W-:Y:S01]  /*9a20*/  MUFU.EX2 R171, R171 ;  /* 0x000000ab00ab7308 */ /* 0x000fe20000000800 */
[C---:B------:R-:W-:Y:S04]  /*9a30*/  HMMA.16816.F32 R20, R68.reuse, R80, R20 ;  /* 0x000000504414723c */ /* 0x040fe80000001814 */
[----:B------:R-:W-:Y:S02]  /*9a40*/  FADD.FTZ R136, R136, R129 ;  /* 0x0000008188887221 */ /* 0x000fe40000010000 */
[----:B------:R-:W-:Y:S02]  /*9a50*/  FADD.FTZ R2, R148, R3 ;  /* 0x0000000394027221 */ /* 0x000fe40000010000 */
[C---:B------:R-:W-:Y:S01]  /*9a60*/  HMMA.16816.F32 R24, R68.reuse, R82, R24 ;  /* 0x000000524418723c */ /* 0x040fe20000001818 */
[----:B------:R-:W5:Y:S01]  /*9a70*/  LDSM.16.MT88.4 R80, [R208+0x3900] ;  /* 0x00390000d050783b */ /* 0x000f620000004200 */
[----:B------:R-:W-:Y:S02]  /*9a80*/  MUFU.EX2 R240, R240 ;  /* 0x000000f000f07308 */ /* 0x000fe40000000800 */
[----:B------:R-:W-:Y:S02]  /*9a90*/  FADD.FTZ R137, R137, R136 ;  /* 0x0000008889897221 */ /* 0x000fe40000010000 */
[----:B------:R-:W-:Y:S02]  /*9aa0*/  FADD.FTZ R2, R151, R2 ;  /* 0x0000000297027221 */ /* 0x000fe40000010000 */
[C---:B------:R-:W-:Y:S04]  /*9ab0*/  HMMA.16816.F32 R28, R68.reuse, R84, R28 ;  /* 0x00000054441c723c */ /* 0x040fe8000000181c */
[----:B------:R-:W-:Y:S01]  /*9ac0*/  MUFU.EX2 R239, R239 ;  /* 0x000000ef00ef7308 */ /* 0x000fe20000000800 */
[----:B------:R-:W-:Y:S02]  /*9ad0*/  FADD.FTZ R138, R138, R137 ;  /* 0x000000898a8a7221 */ /* 0x000fe40000010000 */
[----:B------:R-:W-:Y:S01]  /*9ae0*/  FADD.FTZ R3, R153, R2 ;  /* 0x0000000299037221 */ /* 0x000fe20000010000 */
[C---:B------:R-:W-:Y:S01]  /*9af0*/  HMMA.16816.F32 R32, R68.reuse, R86, R32 ;  /* 0x000000564420723c */ /* 0x040fe20000001820 */
[----:B------:R-:W-:Y:S03]  /*9b00*/  LDSM.16.MT88.4 R84, [R210+0x1100] ;  /* 0x00110000d254783b */ /* 0x000fe60000004200 */
[----:B------:R-:W-:Y:S02]  /*9b10*/  FADD.FTZ R138, R141, R138 ;  /* 0x0000008a8d8a7221 */ /* 0x000fe40000010000 */
[----:B------:R-:W-:Y:S01]  /*9b20*/  MUFU.EX2 R242, R242 ;  /* 0x000000f200f27308 */ /* 0x000fe20000000800 */
[----:B------:R-:W-:Y:S01]  /*9b30*/  FADD.FTZ R3, R154, R3 ;  /* 0x000000039a037221 */ /* 0x000fe20000010000 */
[C---:B------:R-:W-:Y:S08]  /*9b40*/  HMMA.16816.F32 R36, R68.reuse, R88, R36 ;  /* 0x000000584424723c */ /* 0x040ff00000001824 */
[C---:B------:R-:W-:Y:S01]  /*9b50*/  HMMA.16816.F32 R40, R68.reuse, R90, R40 ;  /* 0x0000005a4428723c */ /* 0x040fe20000001828 */
[----:B------:R-:W-:Y:S01]  /*9b60*/  LDSM.16.MT88.4 R88, [R208+0x4100] ;  /* 0x00410000d058783b */ /* 0x000fe20000004200 */
[----:B------:R-:W-:Y:S06]  /*9b70*/  MUFU.EX2 R243, R243 ;  /* 0x000000f300f37308 */ /* 0x000fec0000000800 */
[C---:B---3--:R-:W-:Y:S04]  /*9b80*/  HMMA.16816.F32 R44, R68.reuse, R72, R44 ;  /* 0x00000048442c723c */ /* 0x048fe8000000182c */
[----:B------:R-:W-:Y:S04]  /*9b90*/  MUFU.EX2 R244, R244 ;  /* 0x000000f400f47308 */ /* 0x000fe80000000800 */
[C---:B------:R-:W-:Y:S01]  /*9ba0*/  HMMA.16816.F32 R48, R68.reuse, R74, R48 ;  /* 0x0000004a4430723c */ /* 0x040fe20000001830 */
[----:B------:R-:W3:Y:S05]  /*9bb0*/  LDSM.16.MT88.4 R72, [R212+0x1100] ;  /* 0x00110000d448783b */ /* 0x000eea0000004200 */
[----:B------:R-:W-:Y:S02]  /*9bc0*/  MUFU.EX2 R245, R245 ;  /* 0x000000f500f57308 */ /* 0x000fe40000000800 */
[C---:B----4-:R-:W-:Y:S08]  /*9bd0*/  HMMA.16816.F32 R52, R68.reuse, R76, R52 ;  /* 0x0000004c4434723c */ /* 0x050ff00000001834 */
[C---:B------:R-:W-:Y:S01]  /*9be0*/  HMMA.16816.F32 R56, R68.reuse, R78, R56 ;  /* 0x0000004e4438723c */ /* 0x040fe20000001838 */
[----:B------:R-:W4:Y:S01]  /*9bf0*/  LDSM.16.MT88.4 R76, [R209+0x1100] ;  /* 0x00110000d14c783b */ /* 0x000f220000004200 */
[----:B------:R-:W-:Y:S06]  /*9c00*/  MUFU.EX2 R246, R246 ;  /* 0x000000f600f67308 */ /* 0x000fec0000000800 */
[C---:B-----5:R-:W-:Y:S04]  /*9c10*/  HMMA.16816.F32 R60, R68.reuse, R80, R60 ;  /* 0x00000050443c723c */ /* 0x060fe8000000183c */
[----:B------:R-:W-:Y:S04]  /*9c20*/  MUFU.EX2 R152, R152 ;  /* 0x0000009800987308 */ /* 0x000fe80000000800 */
[----:B------:R-:W-:Y:S01]  /*9c30*/  HMMA.16816.F32 R64, R68, R82, R64 ;  /* 0x000000524440723c */ /* 0x000fe20000001840 */
[----:B------:R-:W5:Y:S05]  /*9c40*/  LDSM.16.MT88.4 R80, [R208+0x1100] ;  /* 0x00110000d050783b */ /* 0x000f6a0000004200 */
[----:B------:R-:W4:Y:S01]  /*9c50*/  MUFU.EX2 R155, R155 ;  /* 0x0000009b009b7308 */ /* 0x000f220000000800 */
[----:B------:R-:W-:Y:S01]  /*9c60*/  F2FP.PACK_AB R68, R156, R159 ;  /* 0x0000009f9c44723e */ /* 0x000fe200000000ff */
[----:B------:R-:W-:Y:S01]  /*9c70*/  FADD.FTZ R159, R159, R138 ;  /* 0x0000008a9f9f7221 */ /* 0x000fe20000010000 */
[----:B------:R-:W-:Y:S03]  /*9c80*/  F2FP.PACK_AB R70, R163, R158 ;  /* 0x0000009ea346723e */ /* 0x000fe600000000ff */
[----:B--2---:R-:W-:Y:S01]  /*9c90*/  F2FP.PACK_AB R69, R167, R160 ;  /* 0x000000a0a745723e */ /* 0x004fe200000000ff */
[----:B------:R-:W-:Y:S01]  /*9ca0*/  FADD.FTZ R160, R160, R3 ;  /* 0x00000003a0a07221 */ /* 0x000fe20000010000 */
[----:B-1----:R-:W-:Y:S01]  /*9cb0*/  F2FP.PACK_AB R71, R169, R166 ;  /* 0x000000a6a947723e */ /* 0x002fe200000000ff */
[----:B------:R-:W-:Y:S01]  /*9cc0*/  FADD.FTZ R159, R156, R159 ;  /* 0x0000009f9c9f7221 */ /* 0x000fe20000010000 */
[----:B------:R-:W-:Y:S01]  /*9cd0*/  MUFU.EX2 R142, R142 ;  /* 0x0000008e008e7308 */ /* 0x000fe20000000800 */
[----:B------:R-:W-:Y:S02]  /*9ce0*/  FADD.FTZ R167, R167, R160 ;  /* 0x000000a0a7a77221 */ /* 0x000fe40000010000 */
[----:B------:R-:W-:Y:S02]  /*9cf0*/  FADD.FTZ R158, R158, R159 ;  /* 0x0000009f9e9e7221 */ /* 0x000fe40000010000 */
[C---:B---3--:R-:W-:Y:S03]  /*9d00*/  HMMA.16816.F32 R4, R68.reuse, R72, R4 ;  /* 0x000000484404723c */ /* 0x048fe60000001804 */
[----:B------:R-:W-:Y:S02]  /*9d10*/  FADD.FTZ R2, R166, R167 ;  /* 0x000000a7a6027221 */ /* 0x000fe40000010000 */
[----:B------:R-:W1:Y:S01]  /*9d20*/  MUFU.EX2 R149, R149 ;  /* 0x0000009500957308 */ /* 0x000e620000000800 */
[----:B------:R-:W-:Y:S02]  /*9d30*/  FADD.FTZ R158, R163, R158 ;  /* 0x0000009ea39e7221 */ /* 0x000fe40000010000 */
[C---:B------:R-:W-:Y:S01]  /*9d40*/  HMMA.16816.F32 R8, R68.reuse, R74, R8 ;  /* 0x0000004a4408723c */ /* 0x040fe20000001808 */
[----:B------:R-:W2:Y:S03]  /*9d50*/  LDSM.16.MT88.4 R72, [R212+0x4100] ;  /* 0x00410000d448783b */ /* 0x000ea60000004200 */
[----:B----4-:R-:W-:Y:S01]  /*9d60*/  F2FP.PACK_AB R124, R155, R152 ;  /* 0x000000989b7c723e */ /* 0x010fe200000000ff */
[----:B------:R-:W-:Y:S02]  /*9d70*/  FADD.FTZ R2, R169, R2 ;  /* 0x00000002a9027221 */ /* 0x000fe40000010000 */
[----:B------:R-:W-:Y:S01]  /*9d80*/  MUFU.EX2 R140, R140 ;  /* 0x0000008c008c7308 */ /* 0x000fe20000000800 */
[C---:B------:R-:W-:Y:S08]  /*9d90*/  HMMA.16816.F32 R12, R68.reuse, R84, R12 ;  /* 0x00000054440c723c */ /* 0x040ff0000000180c */
[C---:B------:R-:W-:Y:S01]  /*9da0*/  HMMA.16816.F32 R16, R68.reuse, R86, R16 ;  /* 0x000000564410723c */ /* 0x040fe20000001810 */
[----:B------:R-:W3:Y:S01]  /*9db0*/  LDSM.16.MT88.4 R84, [R210+0x4100] ;  /* 0x00410000d254783b */ /* 0x000ee20000004200 */
[----:B------:R-:W4:Y:S02]  /*9dc0*/  MUFU.EX2 R139, R139 ;  /* 0x0000008b008b7308 */ /* 0x000f240000000800 */
[----:B-1----:R-:W-:Y:S04]  /*9dd0*/  F2FP.PACK_AB R126, R149, R142 ;  /* 0x0000008e957e723e */ /* 0x002fe800000000ff */
[C---:B------:R-:W-:Y:S04]  /*9de0*/  HMMA.16816.F32 R20, R68.reuse, R76, R20 ;  /* 0x0000004c4414723c */ /* 0x040fe80000001814 */
[----:B------:R-:W-:Y:S04]  /*9df0*/  MUFU.EX2 R135, R135 ;  /* 0x0000008700877308 */ /* 0x000fe80000000800 */
[C---:B------:R-:W-:Y:S01]  /*9e00*/  HMMA.16816.F32 R24, R68.reuse, R78, R24 ;  /* 0x0000004e4418723c */ /* 0x040fe20000001818 */
[----:B------:R-:W1:Y:S05]  /*9e10*/  LDSM.16.MT88.4 R76, [R209+0x4100] ;  /* 0x00410000d14c783b */ /* 0x000e6a0000004200 */
[----:B------:R-:W3:Y:S02]  /*9e20*/  MUFU.EX2 R134, R134 ;  /* 0x0000008600867308 */ /* 0x000ee40000000800 */
[C---:B-----5:R-:W-:Y:S04]  /*9e30*/  HMMA.16816.F32 R28, R68.reuse, R80, R28 ;  /* 0x00000050441c723c */ /* 0x060fe8000000181c */
[----:B----4-:R-:W-:Y:S04]  /*9e40*/  F2FP.PACK_AB R125, R139, R140 ;  /* 0x0000008c8b7d723e */ /* 0x010fe800000000ff */
[C---:B------:R-:W-:Y:S01]  /*9e50*/  HMMA.16816.F32 R32, R68.reuse, R82, R32 ;  /* 0x000000524420723c */ /* 0x040fe20000001820 */
[----:B------:R-:W4:Y:S07]  /*9e60*/  LDSM.16.MT88.4 R80, [R212+0x1900] ;  /* 0x00190000d450783b */ /* 0x000f2e0000004200 */
[C---:B--2---:R-:W-:Y:S04]  /*9e70*/  HMMA.16816.F32 R36, R68.reuse, R72, R36 ;  /* 0x000000484424723c */ /* 0x044fe80000001824 */
[----:B---3--:R-:W-:Y:S04]  /*9e80*/  F2FP.PACK_AB R127, R134, R135 ;  /* 0x00000087867f723e */ /* 0x008fe800000000ff */
[C---:B------:R-:W-:Y:S01]  /*9e90*/  HMMA.16816.F32 R40, R68.reuse, R74, R40 ;  /* 0x0000004a4428723c */ /* 0x040fe20000001828 */
[----:B------:R-:W2:Y:S07]  /*9ea0*/  LDSM.16.MT88.4 R72, [R210+0x1900] ;  /* 0x00190000d248783b */ /* 0x000eae0000004200 */
[C---:B------:R-:W-:Y:S08]  /*9eb0*/  HMMA.16816.F32 R44, R68.reuse, R84, R44 ;  /* 0x00000054442c723c */ /* 0x040ff0000000182c */
[C---:B------:R-:W-:Y:S01]  /*9ec0*/  HMMA.16816.F32 R48, R68.reuse, R86, R48 ;  /* 0x000000564430723c */ /* 0x040fe20000001830 */
[----:B------:R-:W-:Y:S07]  /*9ed0*/  LDSM.16.MT88.4 R84, [R208+0x1900] ;  /* 0x00190000d054783b */ /* 0x000fee0000004200 */
[C---:B-1----:R-:W-:Y:S08]  /*9ee0*/  HMMA.16816.F32 R52, R68.reuse, R76, R52 ;  /* 0x0000004c4434723c */ /* 0x042ff00000001834 */
[C---:B------:R-:W-:Y:S01]  /*9ef0*/  HMMA.16816.F32 R56, R68.reuse, R78, R56 ;  /* 0x0000004e4438723c */ /* 0x040fe20000001838 */
[----:B------:R-:W1:Y:S07]  /*9f00*/  LDSM.16.MT88.4 R76, [R209+0x1900] ;  /* 0x00190000d14c783b */ /* 0x000e6e0000004200 */
[C---:B------:R-:W-:Y:S08]  /*9f10*/  HMMA.16816.F32 R60, R68.reuse, R88, R60 ;  /* 0x00000058443c723c */ /* 0x040ff0000000183c */
[----:B------:R-:W-:Y:S01]  /*9f20*/  HMMA.16816.F32 R64, R68, R90, R64 ;  /* 0x0000005a4440723c */ /* 0x000fe20000001840 */
[----:B------:R-:W-:Y:S06]  /*9f30*/  LDSM.16.MT88.4 R88, [R209+0x4900] ;  /* 0x00490000d158783b */ /* 0x000fec0000004200 */
        /* <DEDUP_REMOVED lines=9> */
[C---:B----4-:R-:W-:Y:S03]  /*9fd0*/  HMMA.16816.F32 R4, R68.reuse, R80, R4 ;  /* 0x000000504404723c */ /* 0x050fe60000001804 */
[----:B------:R-:W-:Y:S02]  /*9fe0*/  FADD.FTZ R3, R245, R244 ;  /* 0x000000f4f5037221 */ /* 0x000fe40000010000 */
[----:B------:R-:W-:Y:S02]  /*9ff0*/  FADD.FTZ R239, R242, R239 ;  /* 0x000000eff2ef7221 */ /* 0x000fe40000010000 */
[----:B------:R-:W-:Y:S01]  /*a000*/  FADD.FTZ R3, R246, R3 ;  /* 0x00000003f6037221 */ /* 0x000fe20000010000 */
[C---:B------:R-:W-:Y:S01]  /*a010*/  HMMA.16816.F32 R8, R68.reuse, R82, R8 ;  /* 0x000000524408723c */ /* 0x040fe20000001808 */
[----:B------:R-:W3:Y:S03]  /*a020*/  LDSM.16.MT88.4 R80, [R212+0x4900] ;  /* 0x00490000d450783b */ /* 0x000ee60000004200 */
[----:B------:R-:W-:Y:S04]  /*a030*/  FADD.FTZ R2, R162, R3 ;  /* 0x00000003a2027221 */ /* 0x000fe80000010000 */
[C---:B--2---:R-:W-:Y:S04]  /*a040*/  HMMA.16816.F32 R12, R68.reuse, R72, R12 ;  /* 0x00000048440c723c */ /* 0x044fe8000000180c */
[----:B------:R-:W-:Y:S04]  /*a050*/  FADD.FTZ R2, R161, R2 ;  /* 0x00000002a1027221 */ /* 0x000fe80000010000 */
[C---:B------:R-:W-:Y:S01]  /*a060*/  HMMA.16816.F32 R16, R68.reuse, R74, R16 ;  /* 0x0000004a4410723c */ /* 0x040fe20000001810 */
[----:B------:R-:W2:Y:S03]  /*a070*/  LDSM.16.MT88.4 R72, [R210+0x4900] ;  /* 0x00490000d248783b */ /* 0x000ea60000004200 */
[----:B------:R-:W-:Y:S02]  /*a080*/  FADD.FTZ R3, R157, R2 ;  /* 0x000000029d037221 */ /* 0x000fe40000010000 */
[----:B------:R-:W-:Y:S02]  /*a090*/  IMAD.MOV.U32 R2, RZ, RZ, R116 ;  /* 0x000000ffff027224 */ /* 0x000fe400078e0074 */
[C---:B-1----:R-:W-:Y:S04]  /*a0a0*/  HMMA.16816.F32 R20, R68.reuse, R76, R20 ;  /* 0x0000004c4414723c */ /* 0x042fe80000001814 */
[----:B------:R-:W-:Y:S04]  /*a0b0*/  FADD.FTZ R3, R168, R3 ;  /* 0x00000003a8037221 */ /* 0x000fe80000010000 */
[C---:B------:R-:W-:Y:S01]  /*a0c0*/  HMMA.16816.F32 R24, R68.reuse, R78, R24 ;  /* 0x0000004e4418723c */ /* 0x040fe20000001818 */
[----:B------:R-:W1:Y:S03]  /*a0d0*/  LDSM.16.MT88.4 R76, [R212+0x2100] ;  /* 0x00210000d44c783b */ /* 0x000e660000004200 */
[----:B------:R-:W-:Y:S02]  /*a0e0*/  FADD.FTZ R140, R140, R3 ;  /* 0x000000038c8c7221 */ /* 0x000fe40000010000 */
[----:B------:R-:W-:Y:S02]  /*a0f0*/  IMAD.MOV.U32 R3, RZ, RZ, R0 ;  /* 0x000000ffff037224 */ /* 0x000fe400078e0000 */
[C---:B------:R-:W-:Y:S04]  /*a100*/  HMMA.16816.F32 R28, R68.reuse, R84, R28 ;  /* 0x00000054441c723c */ /* 0x040fe8000000181c */
[----:B------:R-:W-:Y:S04]  /*a110*/  FADD.FTZ R140, R139, R140 ;  /* 0x0000008c8b8c7221 */ /* 0x000fe80000010000 */
[C---:B------:R-:W-:Y:S01]  /*a120*/  HMMA.16816.F32 R32, R68.reuse, R86, R32 ;  /* 0x000000564420723c */ /* 0x040fe20000001820 */
[----:B------:R-:W-:Y:S03]  /*a130*/  LDSM.16.MT88.4 R84, [R208+0x2100] ;  /* 0x00210000d054783b */ /* 0x000fe60000004200 */
[----:B------:R-:W-:Y:S04]  /*a140*/  FADD.FTZ R135, R135, R140 ;  /* 0x0000008c87877221 */ /* 0x000fe80000010000 */
[C---:B---3--:R-:W-:Y:S04]  /*a150*/  HMMA.16816.F32 R36, R68.reuse, R80, R36 ;  /* 0x000000504424723c */ /* 0x048fe80000001824 */
[----:B------:R-:W-:Y:S04]  /*a160*/  FADD.FTZ R229, R134, R135 ;  /* 0x0000008786e57221 */ /* 0x000fe80000010000 */
[C---:B------:R-:W-:Y:S01]  /*a170*/  HMMA.16816.F32 R40, R68.reuse, R82, R40 ;  /* 0x000000524428723c */ /* 0x040fe20000001828 */
[----:B------:R-:W3:Y:S07]  /*a180*/  LDSM.16.MT88.4 R80, [R210+0x2100] ;  /* 0x00210000d250783b */ /* 0x000eee0000004200 */
[C---:B--2---:R-:W-:Y:S08]  /*a190*/  HMMA.16816.F32 R44, R68.reuse, R72, R44 ;  /* 0x00000048442c723c */ /* 0x044ff0000000182c */
[C---:B------:R-:W-:Y:S01]  /*a1a0*/  HMMA.16816.F32 R48, R68.reuse, R74, R48 ;  /* 0x0000004a4430723c */ /* 0x040fe20000001830 */
[----:B------:R-:W2:Y:S07]  /*a1b0*/  LDSM.16.MT88.4 R72, [R209+0x2100] ;  /* 0x00210000d148783b */ /* 0x000eae0000004200 */
        /* <DEDUP_REMOVED lines=11> */
[----:B------:R-:W-:Y:S02]  /*a270*/  F2FP.PACK_AB R71, R168, R157 ;  /* 0x0000009da847723e */ /* 0x000fe400000000ff */
[----:B------:R-:W-:Y:S01]  /*a280*/  IADD3 R168, R238, -0x1, RZ ;  /* 0xffffffffeea87810 */ /* 0x000fe20007ffe0ff */
[----:B------:R-:W-:Y:S04]  /*a290*/  FADD.FTZ R164, R164, R241 ;  /* 0x000000f1a4a47221 */ /* 0x000fe80000010000 */
[C---:B-1----:R-:W-:Y:S03]  /*a2a0*/  HMMA.16816.F32 R4, R68.reuse, R76, R4 ;  /* 0x0000004c4404723c */ /* 0x042fe60000001804 */
[----:B------:R-:W-:Y:S02]  /*a2b0*/  FADD.FTZ R247, R247, R164 ;  /* 0x000000a4f7f77221 */ /* 0x000fe40000010000 */
[----:B------:R-:W-:Y:S02]  /*a2c0*/  IMAD.MOV.U32 R238, RZ, RZ, R168 ;  /* 0x000000ffffee7224 */ /* 0x000fe400078e00a8 */
[----:B------:R-:W-:Y:S01]  /*a2d0*/  FADD.FTZ R152, R152, R247 ;  /* 0x000000f798987221 */ /* 0x000fe20000010000 */
[C---:B------:R-:W-:Y:S01]  /*a2e0*/  HMMA.16816.F32 R8, R68.reuse, R78, R8 ;  /* 0x0000004e4408723c */ /* 0x040fe20000001808 */
[----:B------:R-:W1:Y:S03]  /*a2f0*/  LDSM.16.MT88.4 R76, [R212+0x5100] ;  /* 0x00510000d44c783b */ /* 0x000e660000004200 */
[----:B------:R-:W-:Y:S04]  /*a300*/  FADD.FTZ R155, R155, R152 ;  /* 0x000000989b9b7221 */ /* 0x000fe80000010000 */
[C---:B---3--:R-:W-:Y:S04]  /*a310*/  HMMA.16816.F32 R12, R68.reuse, R80, R12 ;  /* 0x00000050440c723c */ /* 0x048fe8000000180c */
[----:B------:R-:W-:Y:S04]  /*a320*/  FADD.FTZ R142, R142, R155 ;  /* 0x0000009b8e8e7221 */ /* 0x000fe80000010000 */
[C---:B------:R-:W-:Y:S01]  /*a330*/  HMMA.16816.F32 R16, R68.reuse, R82, R16 ;  /* 0x000000524410723c */ /* 0x040fe20000001810 */
[----:B------:R-:W3:Y:S03]  /*a340*/  LDSM.16.MT88.4 R80, [R210+0x5100] ;  /* 0x00510000d250783b */ /* 0x000ee60000004200 */
[----:B------:R-:W-:Y:S04]  /*a350*/  FADD.FTZ R228, R149, R142 ;  /* 0x0000008e95e47221 */ /* 0x000fe80000010000 */
[C---:B--2---:R-:W-:Y:S08]  /*a360*/  HMMA.16816.F32 R20, R68.reuse, R72, R20 ;  /* 0x000000484414723c */ /* 0x044ff00000001814 */
[C---:B------:R-:W-:Y:S01]  /*a370*/  HMMA.16816.F32 R24, R68.reuse, R74, R24 ;  /* 0x0000004a4418723c */ /* 0x040fe20000001818 */
[----:B------:R-:W2:Y:S07]  /*a380*/  LDSM.16.MT88.4 R72, [R208+0x5100] ;  /* 0x00510000d048783b */ /* 0x000eae0000004200 */
[C---:B------:R-:W-:Y:S08]  /*a390*/  HMMA.16816.F32 R28, R68.reuse, R84, R28 ;  /* 0x00000054441c723c */ /* 0x040ff0000000181c */
[C---:B------:R-:W-:Y:S01]  /*a3a0*/  HMMA.16816.F32 R32, R68.reuse, R86, R32 ;  /* 0x000000564420723c */ /* 0x040fe20000001820 */
[----:B------:R-:W4:Y:S07]  /*a3b0*/  LDSM.16.MT88.4 R84, [R208+0x2900] ;  /* 0x00290000d054783b */ /* 0x000f2e0000004200 */
[C---:B-1----:R-:W-:Y:S08]  /*a3c0*/  HMMA.16816.F32 R36, R68.reuse, R76, R36 ;  /* 0x0000004c4424723c */ /* 0x042ff00000001824 */
[C---:B------:R-:W-:Y:S01]  /*a3d0*/  HMMA.16816.F32 R40, R68.reuse, R78, R40 ;  /* 0x0000004e4428723c */ /* 0x040fe20000001828 */
[----:B------:R-:W1:Y:S07]  /*a3e0*/  LDSM.16.MT88.4 R76, [R212+0x5900] ;  /* 0x00590000d44c783b */ /* 0x000e6e0000004200 */
[C---:B---3--:R-:W-:Y:S08]  /*a3f0*/  HMMA.16816.F32 R44, R68.reuse, R80, R44 ;  /* 0x00000050442c723c */ /* 0x048ff0000000182c */
[C---:B------:R-:W-:Y:S08]  /*a400*/  HMMA.16816.F32 R48, R68.reuse, R82, R48 ;  /* 0x000000524430723c */ /* 0x040ff00000001830 */
[C---:B------:R-:W-:Y:S08]  /*a410*/  HMMA.16816.F32 R52, R68.reuse, R88, R52 ;  /* 0x000000584434723c */ /* 0x040ff00000001834 */
[C---:B------:R-:W-:Y:S08]  /*a420*/  HMMA.16816.F32 R56, R68.reuse, R90, R56 ;  /* 0x0000005a4438723c */ /* 0x040ff00000001838 */
[C---:B--2---:R-:W-:Y:S08]  /*a430*/  HMMA.16816.F32 R60, R68.reuse, R72, R60 ;  /* 0x00000048443c723c */ /* 0x044ff0000000183c */
[----:B------:R-:W-:Y:S01]  /*a440*/  HMMA.16816.F32 R64, R68, R74, R64 ;  /* 0x0000004a4440723c */ /* 0x000fe20000001840 */
[----:B------:R-:W2:Y:S07]  /*a450*/  LDSM.16.MT88.4 R68, [R210+0x5900] ;  /* 0x00590000d244783b */ /* 0x000eae0000004200 */
[C---:B------:R-:W-:Y:S01]  /*a460*/  HMMA.16816.F32 R112, R124.reuse, R108, R4 ;  /* 0x0000006c7c70723c */ /* 0x040fe20000001804 */
[----:B------:R-:W3:Y:S07]  /*a470*/  LDSM.16.MT88.4 R4, [R209+0x5900] ;  /* 0x00590000d104783b */ /* 0x000eee0000004200 */
[C---:B------:R-:W-:Y:S01]  /*a480*/  HMMA.16816.F32 R108, R124.reuse, R110, R8 ;  /* 0x0000006e7c6c723c */ /* 0x040fe20000001808 */
[----:B------:R-:W5:Y:S07]  /*a490*/  LDSM.16.MT88.4 R8, [R208+0x5900] ;  /* 0x00590000d008783b */ /* 0x000f6e0000004200 */
[C---:B------:R-:W-:Y:S08]  /*a4a0*/  HMMA.16816.F32 R104, R124.reuse, R100, R12 ;  /* 0x000000647c68723c */ /* 0x040ff0000000180c */
[C---:B------:R-:W-:Y:S08]  /*a4b0*/  HMMA.16816.F32 R100, R124.reuse, R102, R16 ;  /* 0x000000667c64723c */ /* 0x040ff00000001810 */
[C---:B------:R-:W-:Y:S08]  /*a4c0*/  HMMA.16816.F32 R96, R124.reuse, R92, R20 ;  /* 0x0000005c7c60723c */ /* 0x040ff00000001814 */
[C---:B------:R-:W-:Y:S08]  /*a4d0*/  HMMA.16816.F32 R92, R124.reuse, R94, R24 ;  /* 0x0000005e7c5c723c */ /* 0x040ff00000001818 */
[C---:B----4-:R-:W-:Y:S08]  /*a4e0*/  HMMA.16816.F32 R88, R124.reuse, R84, R28 ;  /* 0x000000547c58723c */ /* 0x050ff0000000181c */
[C---:B------:R-:W-:Y:S08]  /*a4f0*/  HMMA.16816.F32 R84, R124.reuse, R86, R32 ;  /* 0x000000567c54723c */ /* 0x040ff00000001820 */
[C---:B-1----:R-:W-:Y:S08]  /*a500*/  HMMA.16816.F32 R80, R124.reuse, R76, R36 ;  /* 0x0000004c7c50723c */ /* 0x042ff00000001824 */
[C---:B------:R-:W-:Y:S08]  /*a510*/  HMMA.16816.F32 R76, R124.reuse, R78, R40 ;  /* 0x0000004e7c4c723c */ /* 0x040ff00000001828 */
[C---:B--2---:R-:W-:Y:S08]  /*a520*/  HMMA.16816.F32 R72, R124.reuse, R68, R44 ;  /* 0x000000447c48723c */ /* 0x044ff0000000182c */
[C---:B------:R-:W-:Y:S08]  /*a530*/  HMMA.16816.F32 R68, R124.reuse, R70, R48 ;  /* 0x000000467c44723c */ /* 0x040ff00000001830 */
[C---:B---3--:R-:W-:Y:S08]  /*a540*/  HMMA.16816.F32 R52, R124.reuse, R4, R52 ;  /* 0x000000047c34723c */ /* 0x048ff00000001834 */
[C---:B------:R-:W-:Y:S08]  /*a550*/  HMMA.16816.F32 R56, R124.reuse, R6, R56 ;  /* 0x000000067c38723c */ /* 0x040ff00000001838 */
[C---:B-----5:R-:W-:Y:S08]  /*a560*/  HMMA.16816.F32 R60, R124.reuse, R8, R60 ;  /* 0x000000087c3c723c */ /* 0x060ff0000000183c */
[----:B------:R-:W-:Y:S01]  /*a570*/  HMMA.16816.F32 R64, R124, R10, R64 ;  /* 0x0000000a7c40723c */ /* 0x000fe20000001840 */
[----:B------:R-:W-:-:S07]  /*a580*/  @P0 BRA `(.L_x_46) ;  /* 0xffffbb1000000947 */ /* 0x000fce000383ffff */
.L_x_35:
[----:B------:R-:W1:Y:S01]  /*a590*/  S2UR UR20, SR_CTAID.X ;  /* 0x00000000001479c3 */ /* 0x000e620000002500 */
[----:B------:R-:W-:Y:S01]  /*a5a0*/  ULDC.64 UR4, c[0x0][0x2c8] ;  /* 0x0000b20000047ab9 */ /* 0x000fe20000000a00 */
[----:B------:R-:W-:Y:S01]  /*a5b0*/  IMAD.MOV.U32 R2, RZ, RZ, 0x1 ;  /* 0x00000001ff027424 */ /* 0x000fe200078e00ff */
[----:B------:R-:W-:Y:S01]  /*a5c0*/  PLOP3.LUT P0, PT, PT, PT, UP1, 0x40, 0x0 ;  /* 0x000000000000781c */ /* 0x000fe20003f0e818 */
[----:B------:R-:W-:-:S03]  /*a5d0*/  IMAD.MOV.U32 R3, RZ, RZ, c[0x0][0x2ac] ;  /* 0x0000ab00ff037624 */ /* 0x000fc600078e00ff */
[----:B------:R-:W-:-:S05]  /*a5e0*/  IADD3 R4, R2, -c[0x0][0x168], RZ ;  /* 0x80005a0002047a10 */ /* 0x000fca0007ffe0ff */
[----:B------:R-:W-:Y:S01]  /*a5f0*/  IMAD R3, R3, c[0x0][0x1d0], R4 ;  /* 0x0000740003037a24 */ /* 0x000fe200078e0204 */
[----:B-1----:R-:W-:-:S04]  /*a600*/  ULEA UR20, UR20, 0x7f, 0x7 ;  /* 0x0000007f14147891 */ /* 0x002fc8000f8e383f */
[----:B------:R-:W-:-:S07]  /*a610*/  UIMAD.WIDE.U32 UR22, UR20, UR4, URZ ;  /* 0x00000004141672a5 */ /* 0x000fce000f8e003f */
[----:B------:R-:W-:Y:S02]  /*a620*/  @UP2 UMOV UR21, UR23 ;  /* 0x0000001700152c82 */ /* 0x000fe40008000000 */
[----:B------:R-:W-:-:S06]  /*a630*/  @UP2 USHF.R.U32.HI UR20, URZ, UR5, UR21 ;  /* 0x000000053f142299 */ /* 0x000fcc0008011615 */
[----:B------:R-:W-:-:S04]  /*a640*/  IADD3 R3, R3, UR20, RZ ;  /* 0x0000001403037c10 */ /* 0x000fc8000fffe0ff */
[----:B------:R-:W-:Y:S01]  /*a650*/  IADD3 R4, R3, -c[0x0][0x324], RZ ;  /* 0x8000c90003047a10 */ /* 0x000fe20007ffe0ff */
[----:B------:R-:W-:Y:S05]  /*a660*/  @P0 BRA `(.L_x_47) ;  /* 0x000000d000000947 */ /* 0x000fea0003800000 */
[----:B------:R-:W-:-:S13]  /*a670*/  ISETP.GT.AND P0, PT, R3, -0x1, PT ;  /* 0xffffffff0300780c */ /* 0x000fda0003f04270 */
[----:B------:R-:W-:Y:S05]  /*a680*/  @P0 BRA `(.L_x_48) ;  /* 0x0000006000000947 */ /* 0x000fea0003800000 */
[----:B------:R-:W-:Y:S02]  /*a690*/  ISETP.NE.AND P0, PT, R2, c[0x0][0x32c], PT ;  /* 0x0000cb0002007a0c */ /* 0x000fe40003f05270 */
[----:B------:R-:W-:-:S11]  /*a6a0*/  LOP3.LUT R3, RZ, R3, RZ, 0x33, !PT ;  /* 0x00000003ff037212 */ /* 0x000fd600078e33ff */
[----:B------:R-:W-:-:S05]  /*a6b0*/  @P0 IMAD.HI.U32 R2, R3, c[0x0][0x330], RZ ;  /* 0x0000cc0003020a27 */ /* 0x000fca00078e00ff */
[----:B------:R-:W-:-:S04]  /*a6c0*/  @P0 SHF.R.U32.HI R3, RZ, c[0x0][0x334], R2 ;  /* 0x0000cd00ff030a19 */ /* 0x000fc80000011602 */
[----:B------:R-:W-:Y:S01]  /*a6d0*/  LOP3.LUT R3, RZ, R3, RZ, 0x33, !PT ;  /* 0x00000003ff037212 */ /* 0x000fe200078e33ff */
[----:B------:R-:W-:Y:S05]  /*a6e0*/  BRA `(.L_x_49) ;  /* 0x0000003000007947 */ /* 0x000fea0003800000 */
.L_x_48:
[----:B------:R-:W-:-:S13]  /*a6f0*/  ISETP.NE.AND P0, PT, R2, c[0x0][0x32c], PT ;  /* 0x0000cb0002007a0c */ /* 0x000fda0003f05270 */
[----:B------:R-:W-:-:S05]  /*a700*/  @P0 IMAD.HI.U32 R2, R3, c[0x0][0x330], RZ ;  /* 0x0000cc0003020a27 */ /* 0x000fca00078e00ff */
[----:B------:R-:W-:-:S05]  /*a710*/  @P0 SHF.R.U32.HI R3, RZ, c[0x0][0x334], R2 ;  /* 0x0000cd00ff030a19 */ /* 0x000fca0000011602 */
.L_x_49:
[----:B------:R-:W-:-:S05]  /*a720*/  IMAD R3, R3, c[0x0][0x32c], RZ ;  /* 0x0000cb0003037a24 */ /* 0x000fca00078e02ff */
[----:B------:R-:W-:-:S04]  /*a730*/  IMNMX R4, R4, R3, !PT ;  /* 0x0000000304047217 */ /* 0x000fc80007800200 */
.L_x_47:
[----:B------:R-:W-:-:S05]  /*a740*/  IADD3 R3, R4, 0x5f, RZ ;  /* 0x0000005f04037810 */ /* 0x000fca0007ffe0ff */
[----:B------:R-:W-:-:S05]  /*a750*/  IMAD.HI R3, R3, 0x2aaaaaab, RZ ;  /* 0x2aaaaaab03037827 */ /* 0x000fca00078e02ff */
[----:B------:R-:W-:-:S04]  /*a760*/  SHF.R.U32.HI R2, RZ, 0x1f, R3 ;  /* 0x0000001fff027819 */ /* 0x000fc80000011603 */
[----:B------:R-:W-:-:S04]  /*a770*/  LEA.HI.SX32 R2, R3, R2, 0x1c ;  /* 0x0000000203027211 */ /* 0x000fc800078fe2ff */
[----:B------:R-:W-:-:S04]  /*a780*/  IMNMX R239, R215, R2, !PT ;  /* 0x00000002d7ef7217 */ /* 0x000fc80007800200 */
[----:B------:R-:W-:-:S13]  /*a790*/  ISETP.GE.AND P0, PT, R168, R239, PT ;  /* 0x000000efa800720c */ /* 0x000fda0003f06270 */
[----:B------:R-:W-:Y:S05]  /*a7a0*/  @!P0 BRA `(.L_x_50) ;  /* 0x000031f000008947 */ /* 0x000fea0003800000 */
[----:B------:R-:W-:Y:S01]  /*a7b0*/  IMAD.MOV.U32 R3, RZ, RZ, R0 ;  /* 0x000000ffff037224 */ /* 0x000fe200078e0000 */
[----:B------:R-:W-:Y:S01]  /*a7c0*/  SHF.R.S32.HI R0, RZ, 0x1f, R231 ;  /* 0x0000001fff007819 */ /* 0x000fe200000114e7 */
[----:B------:R-:W-:Y:S01]  /*a7d0*/  IMAD.MOV.U32 R119, RZ, RZ, R116 ;  /* 0x000000ffff777224 */ /* 0x000fe200078e0074 */
[----:B------:R-:W-:Y:S01]  /*a7e0*/  MOV R238, R168 ;  /* 0x000000a800ee7202 */ /* 0x000fe20000000f00 */
[C---:B------:R-:W-:Y:S01]  /*a7f0*/  IMAD.SHL.U32 R236, R231.reuse, 0x2, RZ ;  /* 0x00000002e7ec7824 */ /* 0x040fe200078e00ff */
[C---:B------:R-:W-:Y:S02]  /*a800*/  SHF.L.U64.HI R235, R230.reuse, 0x1, R233 ;  /* 0x00000001e6eb7819 */ /* 0x040fe400000102e9 */
[----:B------:R-:W-:Y:S02]  /*a810*/  SHF.L.U32 R234, R230, 0x1, RZ ;  /* 0x00000001e6ea7819 */ /* 0x000fe400000006ff */
[----:B------:R-:W-:Y:S02]  /*a820*/  SHF.L.U64.HI R237, R231, 0x1, R0 ;  /* 0x00000001e7ed7819 */ /* 0x000fe40000010200 */
.L_x_53:
        /* <DEDUP_REMOVED lines=23> */
[C---:B------:R-:W-:Y:S02]  /*a9a0*/  IMAD R2, R216.reuse, c[0x0][0x21c], R2 ;  /* 0x00008700d8027a24 */ /* 0x040fe400078e0202 */
[----:B------:R-:W-:Y:S04]  /*a9b0*/  IMAD.IADD R5, R5, 0x1, R7 ;  /* 0x0000000105057824 */ /* 0x000fe800078e0207 */
[----:B------:R-:W-:Y:S05]  /*a9c0*/  IMAD.WIDE.U32 R4, R216, c[0x0][0x218], R4 ;  /* 0x00008600d8047a25 */ /* 0x000fea00078e0004 */
[----:B------:R-:W-:Y:S04]  /*a9d0*/  IADD3 R0, P0, R4, UR18, RZ ;  /* 0x0000001204007c10 */ /* 0x000fe8000ff1e0ff */
[----:B------:R-:W-:Y:S02]  /*a9e0*/  IADD3.X R5, R5, UR16, R2, P0, !PT ;  /* 0x0000001005057c10 */ /* 0x000fe400087fe402 */
[C---:B------:R-:W-:Y:S04]  /*a9f0*/  LEA R20, P0, R0.reuse, c[0x0][0x1f8], 0x1 ;  /* 0x00007e0000147a11 */ /* 0x040fe800078008ff */
[----:B------:R-:W-:Y:S01]  /*aa00*/  LEA.HI.X R6, R0, c[0x0][0x1fc], R5, 0x1, P0 ;  /* 0x00007f0000067a11 */ /* 0x000fe200000f0c05 */
[----:B------:R-:W2:Y:S01]  /*aa10*/  SHFL.IDX PT, R11, R20, RZ, 0x181f ;  /* 0x00181fff140b7589 */ /* 0x000ea200000e0000 */
[----:B------:R-:W-:Y:S03]  /*aa20*/  IADD3 R5, -R232, 0x10, RZ ;  /* 0x00000010e8057810 */ /* 0x000fe60007ffe1ff */
[----:B------:R-:W3:Y:S01]  /*aa30*/  SHFL.IDX PT, R4, R6, RZ, 0x181f ;  /* 0x00181fff06047589 */ /* 0x000ee200000e0000 */
[----:B------:R-:W-:Y:S03]  /*aa40*/  LOP3.LUT R5, R5, 0xf, RZ, 0xc0, !PT ;  /* 0x0000000f05057812 */ /* 0x000fe600078ec0ff */
[----:B------:R-:W5:Y:S04]  /*aa50*/  SHFL.IDX PT, R9, R20, 0x1, 0x181f ;  /* 0x00381f0014097f89 */ /* 0x000f6800000e0000 */
[----:B------:R-:W4:Y:S04]  /*aa60*/  SHFL.IDX PT, R2, R6, 0x1, 0x181f ;  /* 0x00381f0006027f89 */ /* 0x000f2800000e0000 */
[----:B------:R-:W1:Y:S04]  /*aa70*/  SHFL.IDX PT, R7, R20, 0x2, 0x181f ;  /* 0x00581f0014077f89 */ /* 0x000e6800000e0000 */
[----:B------:R1:W1:Y:S01]  /*aa80*/  SHFL.IDX PT, R0, R6, 0x2, 0x181f ;  /* 0x00581f0006007f89 */ /* 0x00026200000e0000 */
        /* <DEDUP_REMOVED lines=9> */
[--C-:B------:R-:W-:Y:S01]  /*ab20*/  IMAD.X R15, R2, 0x1, R235.reuse, P5 ;  /* 0x00000001020f7824 */ /* 0x100fe200028e06eb */
[----:B-1----:R-:W-:Y:S01]  /*ab30*/  IADD3 R4, P2, P0, R5, R7, R234 ;  /* 0x0000000705047210 */ /* 0x002fe2000785e0ea */
[----:B------:R2:W-:Y:S01]  /*ab40*/  LDGSTS.E.BYPASS.LTC128B.128 [R224], [R8.64], !P4 ;  /* 0x0000000008e07fae */ /* 0x0005e2000e101d4e */
[----:B------:R-:W-:Y:S02]  /*ab50*/  IADD3 R6, P5, R7, R236, RZ ;  /* 0x000000ec07067210 */ /* 0x000fe40007fbe0ff */
[----:B------:R-:W-:Y:S01]  /*ab60*/  IADD3.X R5, RZ, R0, R235, P2, P0 ;  /* 0x00000000ff057210 */ /* 0x000fe200017e04eb */
[----:B------:R2:W-:Y:S02]  /*ab70*/  LDGSTS.E.BYPASS.LTC128B.128 [R223], [R14.64], !P3 ;  /* 0x000000000edf7fae */ /* 0x0005e4000d901d4e */
[----:B------:R-:W-:Y:S05]  /*ab80*/  IMAD.X R7, R0, 0x1, R237, P5 ;  /* 0x0000000100077824 */ /* 0x000fea00028e06ed */
[----:B------:R2:W-:Y:S04]  /*ab90*/  LDGSTS.E.BYPASS.LTC128B.128 [R226+0x2000], [R6.64], !P4 ;  /* 0x0200000006e27fae */ /* 0x0005e8000e101d4e */
[----:B------:R2:W-:Y:S02]  /*aba0*/  LDGSTS.E.BYPASS.LTC128B.128.ZFILL [R226+0x5000], [R4.64], P6 ;  /* 0x0500000004e27fae */ /* 0x0005e4000b141d4e */
.L_x_51:
[C---:B--23--:R-:W-:Y:S01]  /*abb0*/  HMMA.16816.F32 R4, R120.reuse, R124, RZ ;  /* 0x0000007c7804723c */ /* 0x04cfe200000018ff */
[----:B------:R-:W-:Y:S02]  /*abc0*/  LDSM.16.M88.4 R156, [R211+0x8900] ;  /* 0x00890000d39c783b */ /* 0x000fe40000000200 */
[----:B------:R-:W-:Y:S05]  /*abd0*/  ISETP.GT.AND P0, PT, R238, R215, PT ;  /* 0x000000d7ee00720c */ /* 0x000fea0003f04270 */
[C---:B------:R-:W-:Y:S01]  /*abe0*/  HMMA.16816.F32 R8, R120.reuse, R126, RZ ;  /* 0x0000007e7808723c */ /* 0x040fe200000018ff */
[----:B------:R-:W0:Y:S07]  /*abf0*/  LDGDEPBAR ;  /* 0x00000000000079af */ /* 0x000e2e0000000000 */
[C---:B------:R-:W-:Y:S01]  /*ac00*/  HMMA.16816.F32 R12, R120.reuse, R16, RZ ;  /* 0x00000010780c723c */ /* 0x040fe200000018ff */
[----:B------:R-:W2:Y:S07]  /*ac10*/  LDSM.16.M88.4 R124, [R211+0x8100] ;  /* 0x00810000d37c783b */ /* 0x000eae0000000200 */
[C---:B------:R-:W-:Y:S01]  /*ac20*/  HMMA.16816.F32 R16, R120.reuse, R18, RZ ;  /* 0x000000127810723c */ /* 0x040fe200000018ff */
[----:B------:R-:W-:Y:S07]  /*ac30*/  LDSM.16.M88.4 R160, [R211+0xa100] ;  /* 0x00a10000d3a0783b */ /* 0x000fee0000000200 */
[C---:B----4-:R-:W-:Y:S01]  /*ac40*/  HMMA.16816.F32 R20, R120.reuse, R24, RZ ;  /* 0x000000187814723c */ /* 0x050fe200000018ff */
[----:B------:R-:W-:Y:S07]  /*ac50*/  LDSM.16.M88.4 R164, [R211+0xa900] ;  /* 0x00a90000d3a4783b */ /* 0x000fee0000000200 */
[C---:B------:R-:W-:Y:S01]  /*ac60*/  HMMA.16816.F32 R24, R120.reuse, R26, RZ ;  /* 0x0000001a7818723c */ /* 0x040fe200000018ff */
[----:B------:R-:W-:Y:S07]  /*ac70*/  LDSM.16.M88.4 R168, [R211+0xd900] ;  /* 0x00d90000d3a8783b */ /* 0x000fee0000000200 */
[C---:B-1----:R-:W-:Y:S08]  /*ac80*/  HMMA.16816.F32 R28, R120.reuse, R32, RZ ;  /* 0x00000020781c723c */ /* 0x042ff000000018ff */
[C---:B------:R-:W-:Y:S08]  /*ac90*/  HMMA.16816.F32 R32, R120.reuse, R34, RZ ;  /* 0x000000227820723c */ /* 0x040ff000000018ff */
[C---:B------:R-:W-:Y:S08]  /*aca0*/  HMMA.16816.F32 R36, R120.reuse, R40, RZ ;  /* 0x000000287824723c */ /* 0x040ff000000018ff */
[C---:B------:R-:W-:Y:S08]  /*acb0*/  HMMA.16816.F32 R40, R120.reuse, R42, RZ ;  /* 0x0000002a7828723c */ /* 0x040ff000000018ff */
[C---:B------:R-:W-:Y:S08]  /*acc0*/  HMMA.16816.F32 R44, R120.reuse, R48, RZ ;  /* 0x00000030782c723c */ /* 0x040ff000000018ff */
[----:B------:R-:W-:Y:S08]  /*acd0*/  HMMA.16816.F32 R48, R120, R50, RZ ;  /* 0x000000327830723c */ /* 0x000ff000000018ff */
[C---:B------:R-:W-:Y:S08]  /*ace0*/  HMMA.16816.F32 R4, R144.reuse, R128, R4 ;  /* 0x000000809004723c */ /* 0x040ff00000001804 */
[C---:B------:R-:W-:Y:S01]  /*acf0*/  HMMA.16816.F32 R8, R144.reuse, R130, R8 ;  /* 0x000000829008723c */ /* 0x040fe20000001808 */
[----:B------:R-:W1:Y:S07]  /*ad00*/  LDSM.16.M88.4 R128, [R211+0x9100] ;  /* 0x00910000d380783b */ /* 0x000e6e0000000200 */
[C---:B------:R-:W-:Y:S08]  /*ad10*/  HMMA.16816.F32 R12, R144.reuse, R132, R12 ;  /* 0x00000084900c723c */ /* 0x040ff0000000180c */
[C---:B------:R-:W-:Y:S01]  /*ad20*/  HMMA.16816.F32 R16, R144.reuse, R134, R16 ;  /* 0x000000869010723c */ /* 0x040fe20000001810 */
[----:B------:R-:W3:Y:S07]  /*ad30*/  LDSM.16.M88.4 R132, [R211+0x9900] ;  /* 0x00990000d384783b */ /* 0x000eee0000000200 */
        /* <DEDUP_REMOVED lines=10> */
[----:B------:R-:W-:Y:S01]  /*ade0*/  HMMA.16816.F32 R48, R144, R154, R48 ;  /* 0x0000009a9030723c */ /* 0x000fe20000001830 */
[----:B------:R-:W-:Y:S07]  /*adf0*/  LDSM.16.M88.4 R152, [R202+0x2000] ;  /* 0x00200000ca98783b */ /* 0x000fee0000000200 */
[C---:B--2---:R-:W-:Y:S08]  /*ae00*/  HMMA.16816.F32 R4, R172.reuse, R124, R4 ;  /* 0x0000007cac04723c */ /* 0x044ff00000001804 */
[C---:B------:R-:W-:Y:S01]  /*ae10*/  HMMA.16816.F32 R8, R172.reuse, R126, R8 ;  /* 0x0000007eac08723c */ /* 0x040fe20000001808 */
[----:B------:R-:W2:Y:S07]  /*ae20*/  LDSM.16.M88.4 R124, [R202] ;  /* 0x00000000ca7c783b */ /* 0x000eae0000000200 */
[C---:B------:R-:W-:Y:S08]  /*ae30*/  HMMA.16816.F32 R12, R172.reuse, R156, R12 ;  /* 0x0000009cac0c723c */ /* 0x040ff0000000180c */
[C---:B------:R-:W-:Y:S01]  /*ae40*/  HMMA.16816.F32 R16, R172.reuse, R158, R16 ;  /* 0x0000009eac10723c */ /* 0x040fe20000001810 */
[----:B------:R-:W-:Y:S07]  /*ae50*/  LDSM.16.M88.4 R156, [R214+0xb900] ;  /* 0x00b90000d69c783b */ /* 0x000fee0000000200 */
[C---:B-1----:R-:W-:Y:S08]  /*ae60*/  HMMA.16816.F32 R20, R172.reuse, R128, R20 ;  /* 0x00000080ac14723c */ /* 0x042ff00000001814 */
[C---:B------:R-:W-:Y:S01]  /*ae70*/  HMMA.16816.F32 R24, R172.reuse, R130, R24 ;  /* 0x00000082ac18723c */ /* 0x040fe20000001818 */
[----:B------:R-:W1:Y:S07]  /*ae80*/  LDSM.16.M88.4 R128, [R202+0x2800] ;  /* 0x00280000ca80783b */ /* 0x000e6e0000000200 */
[C---:B---3--:R-:W-:Y:S08]  /*ae90*/  HMMA.16816.F32 R28, R172.reuse, R132, R28 ;  /* 0x00000084ac1c723c */ /* 0x048ff0000000181c */
[C---:B------:R-:W-:Y:S01]  /*aea0*/  HMMA.16816.F32 R32, R172.reuse, R134, R32 ;  /* 0x00000086ac20723c */ /* 0x040fe20000001820 */
[----:B------:R-:W3:Y:S07]  /*aeb0*/  LDSM.16.M88.4 R132, [R214+0xb100] ;  /* 0x00b10000d684783b */ /* 0x000eee0000000200 */
[C---:B------:R-:W-:Y:S08]  /*aec0*/  HMMA.16816.F32 R36, R172.reuse, R160, R36 ;  /* 0x000000a0ac24723c */ /* 0x040ff00000001824 */
[C---:B------:R-:W-:Y:S01]  /*aed0*/  HMMA.16816.F32 R40, R172.reuse, R162, R40 ;  /* 0x000000a2ac28723c */ /* 0x040fe20000001828 */
[----:B------:R-:W4:Y:S07]  /*aee0*/  LDSM.16.M88.4 R160, [R214+0xc100] ;  /* 0x00c10000d6a0783b */ /* 0x000f2e0000000200 */
[C---:B------:R-:W-:Y:S08]  /*aef0*/  HMMA.16816.F32 R44, R172.reuse, R164, R44 ;  /* 0x000000a4ac2c723c */ /* 0x040ff0000000182c */
[----:B------:R-:W-:Y:S01]  /*af00*/  HMMA.16816.F32 R48, R172, R166, R48 ;  /* 0x000000a6ac30723c */ /* 0x000fe20000001830 */
[----:B------:R-:W5:Y:S07]  /*af10*/  LDSM.16.M88.4 R164, [R214+0xc900] ;  /* 0x00c90000d6a4783b */ /* 0x000f6e0000000200 */
        /* <DEDUP_REMOVED lines=8> */
[----:B------:R-:W2:Y:S07]  /*afa0*/  LDSM.16.M88.4 R140, [R201] ;  /* 0x00000000c98c783b */ /* 0x000eae0000000200 */
[C---:B------:R-:W-:Y:S08]  /*afb0*/  HMMA.16816.F32 R28, R176.reuse, R148, R28 ;  /* 0x00000094b01c723c */ /* 0x040ff0000000181c */
[C---:B------:R-:W-:Y:S01]  /*afc0*/  HMMA.16816.F32 R32, R176.reuse, R150, R32 ;  /* 0x00000096b020723c */ /* 0x040fe20000001820 */
[----:B------:R-:W2:Y:S07]  /*afd0*/  LDSM.16.M88.4 R148, [R200] ;  /* 0x00000000c894783b */ /* 0x000eae0000000200 */
[C---:B------:R-:W-:Y:S08]  /*afe0*/  HMMA.16816.F32 R36, R176.reuse, R152, R36 ;  /* 0x00000098b024723c */ /* 0x040ff00000001824 */
[C---:B------:R-:W-:Y:S01]  /*aff0*/  HMMA.16816.F32 R40, R176.reuse, R154, R40 ;  /* 0x0000009ab028723c */ /* 0x040fe20000001828 */
[----:B------:R-:W-:Y:S07]  /*b000*/  LDSM.16.M88.4 R152, [R197] ;  /* 0x00000000c598783b */ /* 0x000fee0000000200 */
[C---:B-1----:R-:W-:Y:S08]  /*b010*/  HMMA.16816.F32 R44, R176.reuse, R128, R44 ;  /* 0x00000080b02c723c */ /* 0x042ff0000000182c */
[----:B------:R-:W-:Y:S01]  /*b020*/  HMMA.16816.F32 R48, R176, R130, R48 ;  /* 0x00000082b030723c */ /* 0x000fe20000001830 */
[----:B------:R-:W1:Y:S07]  /*b030*/  LDSM.16.M88.4 R128, [R199] ;  /* 0x00000000c780783b */ /* 0x000e6e0000000200 */
[C---:B---3--:R-:W-:Y:S08]  /*b040*/  HMMA.16816.F32 R4, R180.reuse, R132, R4 ;  /* 0x00000084b404723c */ /* 0x048ff00000001804 */
[C---:B------:R-:W-:Y:S01]  /*b050*/  HMMA.16816.F32 R8, R180.reuse, R134, R8 ;  /* 0x00000086b408723c */ /* 0x040fe20000001808 */
[----:B------:R-:W3:Y:S07]  /*b060*/  LDSM.16.M88.4 R132, [R198] ;  /* 0x00000000c684783b */ /* 0x000eee0000000200 */
[C---:B------:R-:W-:Y:S08]  /*b070*/  HMMA.16816.F32 R12, R180.reuse, R156, R12 ;  /* 0x0000009cb40c723c */ /* 0x040ff0000000180c */
[C---:B------:R-:W-:Y:S01]  /*b080*/  HMMA.16816.F32 R16, R180.reuse, R158, R16 ;  /* 0x0000009eb410723c */ /* 0x040fe20000001810 */
[----:B------:R-:W1:Y:S07]  /*b090*/  LDSM.16.M88.4 R156, [R196] ;  /* 0x00000000c49c783b */ /* 0x000e6e0000000200 */
[C---:B----4-:R-:W-:Y:S08]  /*b0a0*/  HMMA.16816.F32 R20, R180.reuse, R160, R20 ;  /* 0x000000a0b414723c */ /* 0x050ff00000001814 */
[C---:B------:R-:W-:Y:S01]  /*b0b0*/  HMMA.16816.F32 R24, R180.reuse, R162, R24 ;  /* 0x000000a2b418723c */ /* 0x040fe20000001818 */
[----:B------:R-:W4:Y:S07]  /*b0c0*/  LDSM.16.M88.4 R160, [R211+0xb100] ;  /* 0x00b10000d3a0783b */ /* 0x000f2e0000000200 */
[C---:B-----5:R-:W-:Y:S08]  /*b0d0*/  HMMA.16816.F32 R28, R180.reuse, R164, R28 ;  /* 0x000000a4b41c723c */ /* 0x060ff0000000181c */
[C---:B------:R-:W-:Y:S01]  /*b0e0*/  HMMA.16816.F32 R32, R180.reuse, R166, R32 ;  /* 0x000000a6b420723c */ /* 0x040fe20000001820 */
[----:B------:R-:W-:Y:S07]  /*b0f0*/  LDSM.16.M88.4 R164, [R211+0xd100] ;  /* 0x00d10000d3a4783b */ /* 0x000fee0000000200 */
[C---:B--2---:R-:W-:Y:S08]  /*b100*/  HMMA.16816.F32 R36, R180.reuse, R124, R36 ;  /* 0x0000007cb424723c */ /* 0x044ff00000001824 */
[C---:B------:R-:W-:Y:S01]  /*b110*/  HMMA.16816.F32 R40, R180.reuse, R126, R40 ;  /* 0x0000007eb428723c */ /* 0x040fe20000001828 */
[----:B------:R-:W2:Y:S07]  /*b120*/  LDSM.16.M88.4 R124, [R211+0xb900] ;  /* 0x00b90000d37c783b */ /* 0x000eae0000000200 */
[C---:B------:R-:W-:Y:S08]  /*b130*/  HMMA.16816.F32 R44, R180.reuse, R136, R44 ;  /* 0x00000088b42c723c */ /* 0x040ff0000000182c */
[----:B------:R-:W-:Y:S01]  /*b140*/  HMMA.16816.F32 R48, R180, R138, R48 ;  /* 0x0000008ab430723c */ /* 0x000fe20000001830 */
[----:B------:R-:W5:Y:S07]  /*b150*/  LDSM.16.M88.4 R136, [R211+0xc100] ;  /* 0x00c10000d388783b */ /* 0x000f6e0000000200 */
[C---:B------:R-:W-:Y:S08]  /*b160*/  HMMA.16816.F32 R4, R184.reuse, R140, R4 ;  /* 0x0000008cb804723c */ /* 0x040ff00000001804 */
[C---:B------:R-:W-:Y:S01]  /*b170*/  HMMA.16816.F32 R8, R184.reuse, R142, R8 ;  /* 0x0000008eb808723c */ /* 0x040fe20000001808 */
[----:B------:R-:W2:Y:S07]  /*b180*/  LDSM.16.M88.4 R140, [R211+0xc900] ;  /* 0x00c90000d38c783b */ /* 0x000eae0000000200 */
[C---:B------:R-:W-:Y:S08]  /*b190*/  HMMA.16816.F32 R12, R184.reuse, R148, R12 ;  /* 0x00000094b80c723c */ /* 0x040ff0000000180c */
[C---:B------:R-:W-:Y:S01]  /*b1a0*/  HMMA.16816.F32 R16, R184.reuse, R150, R16 ;  /* 0x00000096b810723c */ /* 0x040fe20000001810 */
[----:B------:R-:W2:Y:S07]  /*b1b0*/  LDSM.16.M88.4 R148, [R202+0x3000] ;  /* 0x00300000ca94783b */ /* 0x000eae0000000200 */
[C---:B-1----:R-:W-:Y:S08]  /*b1c0*/  HMMA.16816.F32 R20, R184.reuse, R128, R20 ;  /* 0x00000080b814723c */ /* 0x042ff00000001814 */
[C---:B------:R-:W-:Y:S01]  /*b1d0*/  HMMA.16816.F32 R24, R184.reuse, R130, R24 ;  /* 0x00000082b818723c */ /* 0x040fe20000001818 */
[----:B------:R-:W-:Y:S07]  /*b1e0*/  LDSM.16.M88.4 R128, [R202+0x4000] ;  /* 0x00400000ca80783b */ /* 0x000fee0000000200 */
[C---:B---3--:R-:W-:Y:S08]  /*b1f0*/  HMMA.16816.F32 R28, R184.reuse, R132, R28 ;  /* 0x00000084b81c723c */ /* 0x048ff0000000181c */
[C---:B------:R-:W-:Y:S08]  /*b200*/  HMMA.16816.F32 R32, R184.reuse, R134, R32 ;  /* 0x00000086b820723c */ /* 0x040ff00000001820 */
[C---:B------:R-:W-:Y:S08]  /*b210*/  HMMA.16816.F32 R36, R184.reuse, R152, R36 ;  /* 0x00000098b824723c */ /* 0x040ff00000001824 */
[C---:B------:R-:W-:Y:S08]  /*b220*/  HMMA.16816.F32 R40, R184.reuse, R154, R40 ;  /* 0x0000009ab828723c */ /* 0x040ff00000001828 */
[C---:B------:R-:W-:Y:S08]  /*b230*/  HMMA.16816.F32 R44, R184.reuse, R156, R44 ;  /* 0x0000009cb82c723c */ /* 0x040ff0000000182c */
[----:B------:R-:W-:Y:S08]  /*b240*/  HMMA.16816.F32 R48, R184, R158, R48 ;  /* 0x0000009eb830723c */ /* 0x000ff00000001830 */
[C---:B----4-:R-:W-:Y:S08]  /*b250*/  HMMA.16816.F32 R4, R188.reuse, R160, R4 ;  /* 0x000000a0bc04723c */ /* 0x050ff00000001804 */
[C---:B------:R-:W-:Y:S08]  /*b260*/  HMMA.16816.F32 R8, R188.reuse, R162, R8 ;  /* 0x000000a2bc08723c */ /* 0x040ff00000001808 */
[C---:B--2---:R-:W-:Y:S08]  /*b270*/  HMMA.16816.F32 R12, R188.reuse, R124, R12 ;  /* 0x0000007cbc0c723c */ /* 0x044ff0000000180c */
[C---:B------:R-:W-:Y:S01]  /*b280*/  HMMA.16816.F32 R16, R188.reuse, R126, R16 ;  /* 0x0000007ebc10723c */ /* 0x040fe20000001810 */
[----:B------:R-:W1:Y:S07]  /*b290*/  LDSM.16.M88.4 R124, [R202+0x3800] ;  /* 0x00380000ca7c783b */ /* 0x000e6e0000000200 */
[C---:B-----5:R-:W-:Y:S08]  /*b2a0*/  HMMA.16816.F32 R20, R188.reuse, R136, R20 ;  /* 0x00000088bc14723c */ /* 0x060ff00000001814 */
        /* <DEDUP_REMOVED lines=10> */
[C---:B------:R-:W-:Y:S04]  /*b350*/  HMMA.16816.F32 R16, R192.reuse, R126, R16 ;  /* 0x0000007ec010723c */ /* 0x040fe80000001810 */
[----:B------:R-:W-:Y:S02]  /*b360*/  FMUL.FTZ R134, R4, c[0x0][0x320] ;  /* 0x0000c80004867a20 */ /* 0x000fe40000410000 */
[----:B------:R-:W-:Y:S02]  /*b370*/  FMUL.FTZ R132, R5, c[0x0][0x320] ;  /* 0x0000c80005847a20 */ /* 0x000fe40000410000 */
[----:B------:R-:W-:Y:S01]  /*b380*/  FMUL.FTZ R9, R9, c[0x0][0x320] ;  /* 0x0000c80009097a20 */ /* 0x000fe20000410000 */
[C---:B------:R-:W-:Y:S01]  /*b390*/  HMMA.16816.F32 R20, R192.reuse, R128, R20 ;  /* 0x00000080c014723c */ /* 0x040fe20000001814 */
[----:B------:R-:W1:Y:S02]  /*b3a0*/  MUFU.TANH R134, R134 ;  /* 0x0000008600867308 */ /* 0x000e640000002400 */
[----:B------:R-:W-:Y:S02]  /*b3b0*/  FMUL.FTZ R10, R10, c[0x0][0x320] ;  /* 0x0000c8000a0a7a20 */ /* 0x000fe40000410000 */
[----:B------:R-:W-:Y:S02]  /*b3c0*/  FMUL.FTZ R11, R11, c[0x0][0x320] ;  /* 0x0000c8000b0b7a20 */ /* 0x000fe40000410000 */
[----:B------:R-:W-:Y:S01]  /*b3d0*/  FMUL.FTZ R246, R8, c[0x0][0x320] ;  /* 0x0000c80008f67a20 */ /* 0x000fe20000410000 */
[C---:B------:R-:W-:Y:S03]  /*b3e0*/  HMMA.16816.F32 R24, R192.reuse, R130, R24 ;  /* 0x00000082c018723c */ /* 0x040fe60000001818 */
[----:B------:R-:W2:Y:S01]  /*b3f0*/  MUFU.TANH R248, R9 ;  /* 0x0000000900f87308 */ /* 0x000ea20000002400 */
[----:B------:R-:W-:Y:S02]  /*b400*/  FMUL.FTZ R13, R13, c[0x0][0x320] ;  /* 0x0000c8000d0d7a20 */ /* 0x000fe40000410000 */
[----:B------:R-:W-:Y:S02]  /*b410*/  FMUL.FTZ R14, R14, c[0x0][0x320] ;  /* 0x0000c8000e0e7a20 */ /* 0x000fe40000410000 */
[----:B------:R-:W-:Y:S04]  /*b420*/  FMUL.FTZ R15, R15, c[0x0][0x320] ;  /* 0x0000c8000f0f7a20 */ /* 0x000fe80000410000 */
[----:B------:R-:W-:Y:S01]  /*b430*/  FMUL.FTZ R138, R12, c[0x0][0x320] ;  /* 0x0000c8000c8a7a20 */ /* 0x000fe20000410000 */
[----:B------:R-:W3:Y:S01]  /*b440*/  MUFU.TANH R247, R10 ;  /* 0x0000000a00f77308 */ /* 0x000ee20000002400 */
        /* <DEDUP_REMOVED lines=11> */
[----:B------:R-:W1:Y:S01]  /*b500*/  MUFU.TANH R136, R13 ;  /* 0x0000000d00887308 */ /* 0x000e620000002400 */
[----:B------:R-:W-:Y:S02]  /*b510*/  FMUL.FTZ R23, R23, c[0x0][0x320] ;  /* 0x0000c80017177a20 */ /* 0x000fe40000410000 */
[----:B------:R-:W-:Y:S02]  /*b520*/  FMUL.FTZ R25, R25, c[0x0][0x320] ;  /* 0x0000c80019197a20 */ /* 0x000fe40000410000 */
[----:B------:R-:W-:Y:S02]  /*b530*/  FMUL.FTZ R26, R26, c[0x0][0x320] ;  /* 0x0000c8001a1a7a20 */ /* 0x000fe40000410000 */
[----:B------:R-:W-:Y:S03]  /*b540*/  FMUL.FTZ R27, R27, c[0x0][0x320] ;  /* 0x0000c8001b1b7a20 */ /* 0x000fe60000410000 */
[----:B------:R-:W1:Y:S01]  /*b550*/  MUFU.TANH R137, R14 ;  /* 0x0000000e00897308 */ /* 0x000e620000002400 */
[----:B----4-:R-:W4:Y:S09]  /*b560*/  LDSM.16.M88.4 R8, [R202+0x4800] ;  /* 0x00480000ca08783b */ /* 0x010f320000000200 */
[----:B------:R5:W1:Y:S10]  /*b570*/  MUFU.TANH R141, R15 ;  /* 0x0000000f008d7308 */ /* 0x000a740000002400 */
[----:B------:R-:W1:Y:S10]  /*b580*/  MUFU.TANH R132, R132 ;  /* 0x0000008400847308 */ /* 0x000e740000002400 */
[----:B------:R-:W1:Y:S01]  /*b590*/  MUFU.TANH R243, R243 ;  /* 0x000000f300f37308 */ /* 0x000e620000002400 */
[----:B-----5:R-:W5:Y:S09]  /*b5a0*/  LDSM.16.M88.4 R12, [R202+0x5000] ;  /* 0x00500000ca0c783b */ /* 0x020f720000000200 */
[----:B------:R-:W1:Y:S01]  /*b5b0*/  MUFU.TANH R135, R135 ;  /* 0x0000008700877308 */ /* 0x000e620000002400 */
[C---:B----4-:R-:W-:Y:S09]  /*b5c0*/  HMMA.16816.F32 R28, R192.reuse, R8, R28 ;  /* 0x00000008c01c723c */ /* 0x050ff2000000181c */
[----:B------:R-:W4:Y:S01]  /*b5d0*/  MUFU.TANH R246, R246 ;  /* 0x000000f600f67308 */ /* 0x000f220000002400 */
[C---:B------:R-:W-:Y:S01]  /*b5e0*/  HMMA.16816.F32 R32, R192.reuse, R10, R32 ;  /* 0x0000000ac020723c */ /* 0x040fe20000001820 */
[----:B------:R-:W1:Y:S01]  /*b5f0*/  LDSM.16.M88.4 R8, [R202+0x5800] ;  /* 0x00580000ca08783b */ /* 0x000e620000000200 */
[----:B------:R-:W-:Y:S07]  /*b600*/  DEPBAR.LE SB0, 0x0 ;  /* 0x000080000000791a */ /* 0x000fee0000000000 */
[----:B------:R-:W1:Y:S01]  /*b610*/  MUFU.TANH R138, R138 ;  /* 0x0000008a008a7308 */ /* 0x000e620000002400 */
[----:B------:R-:W-:Y:S04]  /*b620*/  BAR.SYNC.DEFER_BLOCKING 0x0 ;  /* 0x0000000000007b1d */ /* 0x000fe80000010000 */
[----:B------:R-:W-:Y:S05]  /*b630*/  FMUL.FTZ R244, R28, c[0x0][0x320] ;  /* 0x0000c8001cf47a20 */ /* 0x000fea0000410000 */
[----:B------:R-:W2:Y:S01]  /*b640*/  MUFU.TANH R152, R152 ;  /* 0x0000009800987308 */ /* 0x000ea20000002400 */
[----:B------:R-:W-:Y:S02]  /*b650*/  FMUL.FTZ R29, R29, c[0x0][0x320] ;  /* 0x0000c8001d1d7a20 */ /* 0x000fe40000410000 */
[----:B------:R-:W-:Y:S01]  /*b660*/  FMUL.FTZ R30, R30, c[0x0][0x320] ;  /* 0x0000c8001e1e7a20 */ /* 0x000fe20000410000 */
[C---:B-----5:R-:W-:Y:S05]  /*b670*/  HMMA.16816.F32 R36, R192.reuse, R12, R36 ;  /* 0x0000000cc024723c */ /* 0x060fea0000001824 */
[----:B------:R-:W-:Y:S01]  /*b680*/  FMUL.FTZ R240, R32, c[0x0][0x320] ;  /* 0x0000c80020f07a20 */ /* 0x000fe20000410000 */
[----:B------:R2:W2:Y:S01]  /*b690*/  MUFU.TANH R148, R17 ;  /* 0x0000001100947308 */ /* 0x0004a20000002400 */
[----:B------:R-:W-:Y:S01]  /*b6a0*/  FMUL.FTZ R31, R31, c[0x0][0x320] ;  /* 0x0000c8001f1f7a20 */ /* 0x000fe20000410000 */
[C---:B------:R-:W-:Y:S04]  /*b6b0*/  HMMA.16816.F32 R40, R192.reuse, R14, R40 ;  /* 0x0000000ec028723c */ /* 0x040fe80000001828 */
[----:B------:R-:W-:Y:S02]  /*b6c0*/  FMUL.FTZ R33, R33, c[0x0][0x320] ;  /* 0x0000c80021217a20 */ /* 0x000fe40000410000 */
[----:B------:R-:W-:Y:S02]  /*b6d0*/  FMUL.FTZ R34, R34, c[0x0][0x320] ;  /* 0x0000c80022227a20 */ /* 0x000fe40000410000 */
[----:B------:R2:W2:Y:S01]  /*b6e0*/  MUFU.TANH R143, R18 ;  /* 0x00000012008f7308 */ /* 0x0004a20000002400 */
[----:B------:R-:W-:Y:S01]  /*b6f0*/  FMUL.FTZ R35, R35, c[0x0][0x320] ;  /* 0x0000c80023237a20 */ /* 0x000fe20000410000 */
[C---:B-1----:R-:W-:Y:S06]  /*b700*/  HMMA.16816.F32 R44, R192.reuse, R8, R44 ;  /* 0x00000008c02c723c */ /* 0x042fec000000182c */
[----:B------:R-:W-:Y:S02]  /*b710*/  FMUL.FTZ R164, R36, c[0x0][0x320] ;  /* 0x0000c80024a47a20 */ /* 0x000fe40000410000 */
[----:B------:R1:W1:Y:S01]  /*b720*/  MUFU.TANH R155, R19 ;  /* 0x00000013009b7308 */ /* 0x0002620000002400 */
[----:B------:R-:W-:Y:S03]  /*b730*/  HMMA.16816.F32 R48, R192, R10, R48 ;  /* 0x0000000ac030723c */ /* 0x000fe60000001830 */
[----:B------:R-:W-:Y:S02]  /*b740*/  FMUL.FTZ R37, R37, c[0x0][0x320] ;  /* 0x0000c80025257a20 */ /* 0x000fe40000410000 */
[----:B------:R-:W-:Y:S02]  /*b750*/  FMUL.FTZ R156, R40, c[0x0][0x320] ;  /* 0x0000c800289c7a20 */ /* 0x000fe40000410000 */
[----:B------:R-:W-:Y:S02]  /*b760*/  FMUL.FTZ R38, R38, c[0x0][0x320] ;  /* 0x0000c80026267a20 */ /* 0x000fe40000410000 */
[----:B------:R-:W1:Y:S03]  /*b770*/  MUFU.TANH R158, R158 ;  /* 0x0000009e009e7308 */ /* 0x000e660000002400 */
        /* <DEDUP_REMOVED lines=13> */
[----:B------:R-:W-:Y:S05]  /*b850*/  FMUL.FTZ R0, R51, c[0x0][0x320] ;  /* 0x0000c80033007a20 */ /* 0x000fea0000410000 */
[----:B------:R1:W1:Y:S10]  /*b860*/  MUFU.TANH R161, R23 ;  /* 0x0000001700a17308 */ /* 0x0002740000002400 */
[----:B------:R-:W1:Y:S10]  /*b870*/  MUFU.TANH R166, R166 ;  /* 0x000000a600a67308 */ /* 0x000e740000002400 */
[----:B------:R1:W1:Y:S10]  /*b880*/  MUFU.TANH R168, R25 ;  /* 0x0000001900a87308 */ /* 0x0002740000002400 */
[----:B------:R1:W1:Y:S10]  /*b890*/  MUFU.TANH R163, R26 ;  /* 0x0000001a00a37308 */ /* 0x0002740000002400 */
        /* <DEDUP_REMOVED lines=24> */
[----:B------:R1:W1:Y:S01]  /*ba20*/  MUFU.TANH R117, R0 ;  /* 0x0000000000757308 */ /* 0x0002620000002400 */
[----:B------:R-:W-:-:S05]  /*ba30*/  @!P0 BRA `(.L_x_52) ;  /* 0x0000037000008947 */ /* 0x000fca0003800000 */
[----:B--234-:R-:W-:Y:S01]  /*ba40*/  PLOP3.LUT P2, PT, PT, PT, UP3, 0x80, 0x0 ;  /* 0x000000000000781c */ /* 0x01cfe20003f4f038 */
[----:B-1----:R-:W-:Y:S01]  /*ba50*/  IMAD R0, R238, 0x60, R220 ;  /* 0x00000060ee007824 */ /* 0x002fe200078e02dc */
[----:B------:R-:W-:Y:S01]  /*ba60*/  PLOP3.LUT P0, PT, PT, PT, UP3, 0x80, 0x0 ;  /* 0x000000000000781c */ /* 0x000fe20003f0f038 */
[----:B------:R-:W-:Y:S01]  /*ba70*/  IMAD.MOV.U32 R216, RZ, RZ, RZ ;  /* 0x000000ffffd87224 */ /* 0x000fe200078e00ff */
[----:B------:R-:W-:Y:S02]  /*ba80*/  ISETP.NE.U32.AND P6, PT, R232, RZ, PT ;  /* 0x000000ffe800720c */ /* 0x000fe40003fc5070 */
[----:B------:R-:W-:Y:S05]  /*ba90*/  IADD3 R217, R0, -0x60, R219 ;  /* 0xffffffa000d97810 */ /* 0x000fea0007ffe0db */
[--C-:B------:R-:W-:Y:S02]  /*baa0*/  IMAD.MOV.U32 R0, RZ, RZ, R217.reuse ;  /* 0x000000ffff007224 */ /* 0x100fe400078e00d9 */
[----:B------:R-:W-:Y:S05]  /*bab0*/  @P2 IMAD.HI.U32 R2, R217, c[0x0][0x2bc], RZ ;  /* 0x0000af00d9022a27 */ /* 0x000fea00078e00ff */
[----:B------:R-:W-:Y:S04]  /*bac0*/  @P0 SHF.R.U32.HI R0, RZ, c[0x0][0x2c0], R2 ;  /* 0x0000b000ff000a19 */ /* 0x000fe80000011602 */
[C---:B------:R-:W-:Y:S04]  /*bad0*/  @!P1 IADD3 R7, P0, R0.reuse, UR12, RZ ;  /* 0x0000000c00079c10 */ /* 0x040fe8000ff1e0ff */
[----:B------:R-:W-:Y:S01]  /*bae0*/  @!P1 LEA.HI.X.SX32 R2, R0, UR7, 0x1, P0 ;  /* 0x0000000700029c11 */ /* 0x000fe200080f0eff */
[----:B------:R-:W-:Y:S01]  /*baf0*/  IMAD.MOV R0, RZ, RZ, -R0 ;  /* 0x000000ffff007224 */ /* 0x000fe200078e0a00 */
[C---:B------:R-:W-:Y:S03]  /*bb00*/  @!P1 LEA R4, P0, R7.reuse, c[0x0][0x2a0], 0x2 ;  /* 0x0000a80007049a11 */ /* 0x040fe600078010ff */
[----:B------:R-:W-:Y:S01]  /*bb10*/  IMAD R217, R0, c[0x0][0x2b8], R217 ;  /* 0x0000ae0000d97a24 */ /* 0x000fe200078e02d9 */
[----:B------:R-:W-:Y:S03]  /*bb20*/  @!P1 LEA.HI.X R5, R7, c[0x0][0x2a4], R2, 0x2, P0 ;  /* 0x0000a90007059a11 */ /* 0x000fe600000f1402 */
[----:B------:R-:W-:Y:S01]  /*bb30*/  IMAD.WIDE.U32 R8, R217, c[0x0][0x1e0], RZ ;  /* 0x00007800d9087a25 */ /* 0x000fe200078e00ff */
        /* <DEDUP_REMOVED lines=13> */
[----:B------:R-:W1:Y:S01]  /*bc10*/  SHFL.IDX PT, R11, R16, RZ, 0x181f ;  /* 0x00181fff100b7589 */ /* 0x000e6200000e0000 */
[----:B------:R-:W-:Y:S03]  /*bc20*/  IADD3 R5, -R232, 0x10, RZ ;  /* 0x00000010e8057810 */ /* 0x000fe60007ffe1ff */
[----:B------:R-:W2:Y:S01]  /*bc30*/  SHFL.IDX PT, R4, R6, RZ, 0x181f ;  /* 0x00181fff06047589 */ /* 0x000ea200000e0000 */
[----:B------:R-:W-:Y:S03]  /*bc40*/  LOP3.LUT R5, R5, 0xf, RZ, 0xc0, !PT ;  /* 0x0000000f05057812 */ /* 0x000fe600078ec0ff */
[----:B------:R-:W3:Y:S04]  /*bc50*/  SHFL.IDX PT, R9, R16, 0x1, 0x181f ;  /* 0x00381f0010097f89 */ /* 0x000ee800000e0000 */
[----:B------:R-:W4:Y:S04]  /*bc60*/  SHFL.IDX PT, R2, R6, 0x1, 0x181f ;  /* 0x00381f0006027f89 */ /* 0x000f2800000e0000 */
[----:B------:R-:W5:Y:S04]  /*bc70*/  SHFL.IDX PT, R7, R16, 0x2, 0x181f ;  /* 0x00581f0010077f89 */ /* 0x000f6800000e0000 */
[----:B------:R5:W5:Y:S01]  /*bc80*/  SHFL.IDX PT, R0, R6, 0x2, 0x181f ;  /* 0x00581f0006007f89 */ /* 0x000b6200000e0000 */
[C---:B-1----:R-:W-:Y:S02]  /*bc90*/  IADD3 R12, P5, R11.reuse, R236, RZ ;  /* 0x000000ec0b0c7210 */ /* 0x042fe40007fbe0ff */
[----:B------:R-:W-:Y:S03]  /*bca0*/  IADD3 R10, P2, R11, R234, RZ ;  /* 0x000000ea0b0a7210 */ /* 0x000fe60007f5e0ff */
[C---:B--2---:R-:W-:Y:S02]  /*bcb0*/  IMAD.X R13, R4.reuse, 0x1, R237, P5 ;  /* 0x00000001040d7824 */ /* 0x044fe400028e06ed */
[----:B------:R-:W-:Y:S01]  /*bcc0*/  IMAD.X R11, R4, 0x1, R235, P2 ;  /* 0x00000001040b7824 */ /* 0x000fe200010e06eb */
[C---:B---3--:R-:W-:Y:S02]  /*bcd0*/  IADD3 R8, P0, R9.reuse, R236, RZ ;  /* 0x000000ec09087210 */ /* 0x048fe40007f1e0ff */
[----:B------:R1:W-:Y:S01]  /*bce0*/  LDGSTS.E.BYPASS.LTC128B.128 [R218+0x8100], [R12.64], !P4 ;  /* 0x081000000cda7fae */ /* 0x0003e2000e101d4e */
[----:B------:R-:W-:Y:S02]  /*bcf0*/  IADD3 R14, P5, R9, R234, RZ ;  /* 0x000000ea090e7210 */ /* 0x000fe40007fbe0ff */
[C---:B----4-:R-:W-:Y:S01]  /*bd00*/  IMAD.X R9, R2.reuse, 0x1, R237, P0 ;  /* 0x0000000102097824 */ /* 0x050fe200000e06ed */
[----:B------:R1:W-:Y:S02]  /*bd10*/  LDGSTS.E.BYPASS.LTC128B.128 [R218+0xb100], [R10.64], !P3 ;  /* 0x0b1000000ada7fae */ /* 0x0003e4000d901d4e */
[--C-:B------:R-:W-:Y:S01]  /*bd20*/  IMAD.X R15, R2, 0x1, R235.reuse, P5 ;  /* 0x00000001020f7824 */ /* 0x100fe200028e06eb */
[----:B-----5:R-:W-:Y:S01]  /*bd30*/  IADD3 R4, P2, P0, R5, R7, R234 ;  /* 0x0000000705047210 */ /* 0x020fe2000785e0ea */
[----:B------:R1:W-:Y:S01]  /*bd40*/  LDGSTS.E.BYPASS.LTC128B.128 [R218+0x9100], [R8.64], !P4 ;  /* 0x0910000008da7fae */ /* 0x0003e2000e101d4e */
[----:B------:R-:W-:Y:S02]  /*bd50*/  IADD3 R6, P5, R7, R236, RZ ;  /* 0x000000ec07067210 */ /* 0x000fe40007fbe0ff */
[----:B------:R-:W-:Y:S01]  /*bd60*/  IADD3.X R5, RZ, R0, R235, P2, P0 ;  /* 0x00000000ff057210 */ /* 0x000fe200017e04eb */
[----:B------:R1:W-:Y:S02]  /*bd70*/  LDGSTS.E.BYPASS.LTC128B.128 [R218+0xc100], [R14.64], !P3 ;  /* 0x0c1000000eda7fae */ /* 0x0003e4000d901d4e */
[----:B------:R-:W-:Y:S05]  /*bd80*/  IMAD.X R7, R0, 0x1, R237, P5 ;  /* 0x0000000100077824 */ /* 0x000fea00028e06ed */
[----:B------:R1:W-:Y:S04]  /*bd90*/  LDGSTS.E.BYPASS.LTC128B.128 [R218+0xa100], [R6.64], !P4 ;  /* 0x0a10000006da7fae */ /* 0x0003e8000e101d4e */
[----:B------:R1:W-:Y:S02]  /*bda0*/  LDGSTS.E.BYPASS.LTC128B.128.ZFILL [R218+0xd100], [R4.64], P6 ;  /* 0x0d10000004da7fae */ /* 0x0003e4000b141d4e */
.L_x_52:
[----:B-1234-:R-:W-:Y:S01]  /*bdb0*/  FMNMX.FTZ R9, R134, R3, !PT ;  /* 0x0000000386097209 */ /* 0x01efe20007810000 */
[----:B------:R-:W-:Y:S01]  /*bdc0*/  LDSM.16.MT88.4 R12, [R212+0x100] ;  /* 0x00010000d40c783b */ /* 0x000fe20000004200 */
[----:B------:R-:W-:Y:S02]  /*bdd0*/  FMNMX.FTZ R0, R243, R119, !PT ;  /* 0x00000077f3007209 */ /* 0x000fe40007810000 */
[----:B------:R-:W-:Y:S02]  /*bde0*/  FMNMX.FTZ R9, R132, R9, !PT ;  /* 0x0000000984097209 */ /* 0x000fe40007810000 */
[----:B------:R-:W-:Y:S02]  /*bdf0*/  FMNMX.FTZ R0, R135, R0, !PT ;  /* 0x0000000087007209 */ /* 0x000fe40007810000 */
[----:B------:R-:W-:Y:S01]  /*be00*/  FMNMX.FTZ R9, R246, R9, !PT ;  /* 0x00000009f6097209 */ /* 0x000fe20007810000 */
        /* <DEDUP_REMOVED lines=20> */
[----:B------:R-:W0:Y:S01]  /*bf50*/  LDGDEPBAR ;  /* 0x00000000000079af */ /* 0x000e220000000000 */
        /* <DEDUP_REMOVED lines=27> */
[----:B------:R-:W-:Y:S01]  /*c110*/  ISETP.GT.AND P0, PT, R238, R239, PT ;  /* 0x000000efee00720c */ /* 0x000fe20003f04270 */
[----:B------:R-:W-:Y:S08]  /*c120*/  SHFL.BFLY PT, R9, R10, 0x2, 0x1f ;  /* 0x0c401f000a097f89 */ /* 0x000ff000000e0000 */
[----:B------:R-:W1:Y:S02]  /*c130*/  SHFL.BFLY PT, R7, R6, 0x2, 0x1f ;  /* 0x0c401f0006077f89 */ /* 0x000e6400000e0000 */
[----:B-1----:R-:W-:Y:S02]  /*c140*/  FMNMX.FTZ R5, R6, R7, !PT ;  /* 0x0000000706057209 */ /* 0x002fe40007810000 */
[----:B------:R-:W-:Y:S04]  /*c150*/  FMNMX.FTZ R8, R10, R9, !PT ;  /* 0x000000090a087209 */ /* 0x000fe80007810000 */
[----:B------:R-:W1:Y:S08]  /*c160*/  SHFL.BFLY PT, R4, R5, 0x1, 0x1f ;  /* 0x0c201f0005047f89 */ /* 0x000e7000000e0000 */
[----:B------:R-:W2:Y:S01]  /*c170*/  SHFL.BFLY PT, R9, R8, 0x1, 0x1f ;  /* 0x0c201f0008097f89 */ /* 0x000ea200000e0000 */
[----:B-1----:R-:W-:Y:S05]  /*c180*/  FMNMX.FTZ R116, R4, R5, !PT ;  /* 0x0000000504747209 */ /* 0x002fea0007810000 */
[----:B------:R-:W-:Y:S01]  /*c190*/  FMUL.FTZ R124, R116, c[0x0][0x2d0] ;  /* 0x0000b400747c7a20 */ /* 0x000fe20000410000 */
[----:B--2---:R-:W-:Y:S03]  /*c1a0*/  FMNMX.FTZ R0, R8, R9, !PT ;  /* 0x0000000908007209 */ /* 0x004fe60007810000 */
[--C-:B------:R-:W-:Y:S02]  /*c1b0*/  FFMA.FTZ R130, R243, c[0x0][0x2d0], -R124.reuse ;  /* 0x0000b400f3827a23 */ /* 0x100fe4000001087c */
[--C-:B------:R-:W-:Y:S02]  /*c1c0*/  FFMA.FTZ R129, R135, c[0x0][0x2d0], -R124.reuse ;  /* 0x0000b40087817a23 */ /* 0x100fe4000001087c */
[C---:B------:R-:W-:Y:S02]  /*c1d0*/  FADD.FTZ R2, -R0.reuse, R3 ;  /* 0x0000000300027221 */ /* 0x040fe40000010100 */
[----:B------:R-:W-:Y:S01]  /*c1e0*/  FMUL.FTZ R125, R0, c[0x0][0x2d0] ;  /* 0x0000b400007d7a20 */ /* 0x000fe20000410000 */
[----:B------:R-:W-:Y:S01]  /*c1f0*/  MUFU.EX2 R130, R130 ;  /* 0x0000008200827308 */ /* 0x000fe20000000800 */
[----:B------:R-:W-:Y:S02]  /*c200*/  FMUL.FTZ R3, R2, c[0x0][0x2d0] ;  /* 0x0000b40002037a20 */ /* 0x000fe40000410000 */
[----:B------:R-:W-:Y:S02]  /*c210*/  FADD.FTZ R2, -R116, R119 ;  /* 0x0000007774027221 */ /* 0x000fe40000010100 */
[--C-:B------:R-:W-:Y:S02]  /*c220*/  FFMA.FTZ R134, R134, c[0x0][0x2d0], -R125.reuse ;  /* 0x0000b40086867a23 */ /* 0x100fe4000001087d */
[--C-:B------:R-:W-:Y:S02]  /*c230*/  FFMA.FTZ R133, R132, c[0x0][0x2d0], -R125.reuse ;  /* 0x0000b40084857a23 */ /* 0x100fe4000001087d */
[--C-:B------:R-:W-:Y:S01]  /*c240*/  FFMA.FTZ R132, R246, c[0x0][0x2d0], -R125.reuse ;  /* 0x0000b400f6847a23 */ /* 0x100fe2000001087d */
[----:B------:R-:W1:Y:S01]  /*c250*/  MUFU.EX2 R3, R3 ;  /* 0x0000000300037308 */ /* 0x000e620000000800 */
[--C-:B------:R-:W-:Y:S02]  /*c260*/  FFMA.FTZ R131, R248, c[0x0][0x2d0], -R125.reuse ;  /* 0x0000b400f8837a23 */ /* 0x100fe4000001087d */
[--C-:B------:R-:W-:Y:S02]  /*c270*/  FFMA.FTZ R128, R247, c[0x0][0x2d0], -R124.reuse ;  /* 0x0000b400f7807a23 */ /* 0x100fe4000001087c */
[--C-:B------:R-:W-:Y:S02]  /*c280*/  FFMA.FTZ R119, R245, c[0x0][0x2d0], -R124.reuse ;  /* 0x0000b400f5777a23 */ /* 0x100fe4000001087c */
[----:B------:R-:W-:Y:S02]  /*c290*/  FMUL.FTZ R6, R2, c[0x0][0x2d0] ;  /* 0x0000b40002067a20 */ /* 0x000fe40000410000 */
[--C-:B------:R-:W-:Y:S01]  /*c2a0*/  FFMA.FTZ R164, R164, c[0x0][0x2d0], -R125.reuse ;  /* 0x0000b400a4a47a23 */ /* 0x100fe2000001087d */
[----:B------:R-:W-:Y:S01]  /*c2b0*/  MUFU.EX2 R134, R134 ;  /* 0x0000008600867308 */ /* 0x000fe20000000800 */
[--C-:B------:R-:W-:Y:S02]  /*c2c0*/  FFMA.FTZ R157, R157, c[0x0][0x2d0], -R124.reuse ;  /* 0x0000b4009d9d7a23 */ /* 0x100fe4000001087c */
[--C-:B------:R-:W-:Y:S02]  /*c2d0*/  FFMA.FTZ R154, R154, c[0x0][0x2d0], -R125.reuse ;  /* 0x0000b4009a9a7a23 */ /* 0x100fe4000001087d */
[--C-:B------:R-:W-:Y:S02]  /*c2e0*/  FFMA.FTZ R151, R151, c[0x0][0x2d0], -R124.reuse ;  /* 0x0000b40097977a23 */ /* 0x100fe4000001087c */
[--C-:B------:R-:W-:Y:S02]  /*c2f0*/  FFMA.FTZ R135, R138, c[0x0][0x2d0], -R125.reuse ;  /* 0x0000b4008a877a23 */ /* 0x100fe4000001087d */
[--C-:B------:R-:W-:Y:S01]  /*c300*/  FFMA.FTZ R136, R136, c[0x0][0x2d0], -R125.reuse ;  /* 0x0000b40088887a23 */ /* 0x100fe2000001087d */
[----:B------:R-:W2:Y:S01]  /*c310*/  MUFU.EX2 R2, R6 ;  /* 0x0000000600027308 */ /* 0x000ea20000000800 */
[--C-:B------:R-:W-:Y:S02]  /*c320*/  FFMA.FTZ R137, R137, c[0x0][0x2d0], -R124.reuse ;  /* 0x0000b40089897a23 */ /* 0x100fe4000001087c */
[--C-:B------:R-:W-:Y:S02]  /*c330*/  FFMA.FTZ R138, R141, c[0x0][0x2d0], -R124.reuse ;  /* 0x0000b4008d8a7a23 */ /* 0x100fe4000001087c */
[C---:B-1----:R-:W-:Y:S02]  /*c340*/  FMUL.FTZ R4, R3.reuse, R112 ;  /* 0x0000007003047220 */ /* 0x042fe40000410000 */
        /* <DEDUP_REMOVED lines=8> */
[----:B------:R-:W-:Y:S01]  /*c3d0*/  MUFU.EX2 R132, R132 ;  /* 0x0000008400847308 */ /* 0x000fe20000000800 */
[C---:B------:R-:W-:Y:S02]  /*c3e0*/  FMUL.FTZ R32, R3.reuse, R84 ;  /* 0x0000005403207220 */ /* 0x040fe40000410000 */
[----:B------:R-:W-:Y:S02]  /*c3f0*/  FMUL.FTZ R33, R3, R85 ;  /* 0x0000005503217220 */ /* 0x000fe40000410000 */
[C---:B--2---:R-:W-:Y:S02]  /*c400*/  FMUL.FTZ R6, R2.reuse, R114 ;  /* 0x0000007202067220 */ /* 0x044fe40000410000 */
[C---:B------:R-:W-:Y:S02]  /*c410*/  FMUL.FTZ R7, R2.reuse, R115 ;  /* 0x0000007302077220 */ /* 0x040fe40000410000 */
[C---:B------:R-:W-:Y:S01]  /*c420*/  FMUL.FTZ R10, R2.reuse, R110 ;  /* 0x0000006e020a7220 */ /* 0x040fe20000410000 */
[----:B------:R-:W2:Y:S01]  /*c430*/  MUFU.EX2 R131, R131 ;  /* 0x0000008300837308 */ /* 0x000ea20000000800 */
[C---:B------:R-:W-:Y:S02]  /*c440*/  FMUL.FTZ R11, R2.reuse, R111 ;  /* 0x0000006f020b7220 */ /* 0x040fe40000410000 */
[C---:B------:R-:W-:Y:S01]  /*c450*/  FMUL.FTZ R18, R2.reuse, R102 ;  /* 0x0000006602127220 */ /* 0x040fe20000410000 */
[----:B-1----:R-:W-:Y:S01]  /*c460*/  F2FP.PACK_AB R112, R133, R134 ;  /* 0x000000868570723e */ /* 0x002fe200000000ff */
[C---:B------:R-:W-:Y:S01]  /*c470*/  FMUL.FTZ R19, R2.reuse, R103 ;  /* 0x0000006702137220 */ /* 0x040fe20000410000 */
[----:B------:R-:W-:Y:S01]  /*c480*/  LDSM.16.MT88.4 R108, [R212+0x2900] ;  /* 0x00290000d46c783b */ /* 0x000fe20000004200 */
[C---:B------:R-:W-:Y:S02]  /*c490*/  FMUL.FTZ R26, R2.reuse, R94 ;  /* 0x0000005e021a7220 */ /* 0x040fe40000410000 */
[C---:B------:R-:W-:Y:S01]  /*c4a0*/  FMUL.FTZ R27, R2.reuse, R95 ;  /* 0x0000005f021b7220 */ /* 0x040fe20000410000 */
[----:B------:R-:W1:Y:S01]  /*c4b0*/  MUFU.EX2 R129, R129 ;  /* 0x0000008100817308 */ /* 0x000e620000000800 */
        /* <DEDUP_REMOVED lines=10> */
[----:B--2---:R-:W-:Y:S01]  /*c560*/  F2FP.PACK_AB R114, R131, R132 ;  /* 0x000000848372723e */ /* 0x004fe200000000ff */
[C---:B------:R-:W-:Y:S02]  /*c570*/  FMUL.FTZ R49, R3.reuse, R69 ;  /* 0x0000004503317220 */ /* 0x040fe40000410000 */
[C---:B------:R-:W-:Y:S02]  /*c580*/  FMUL.FTZ R50, R2.reuse, R70 ;  /* 0x0000004602327220 */ /* 0x040fe40000410000 */
[C---:B------:R-:W-:Y:S01]  /*c590*/  FMUL.FTZ R51, R2.reuse, R71 ;  /* 0x0000004702337220 */ /* 0x040fe20000410000 */
[----:B------:R-:W2:Y:S01]  /*c5a0*/  MUFU.EX2 R119, R119 ;  /* 0x0000007700777308 */ /* 0x000ea20000000800 */
[----:B------:R-:W4:Y:S01]  /*c5b0*/  LDSM.16.MT88.4 R76, [R209+0x3100] ;  /* 0x00310000d14c783b */ /* 0x000f220000004200 */
[----:B------:R-:W-:Y:S01]  /*c5c0*/  FMUL.FTZ R52, R3, R52 ;  /* 0x0000003403347220 */ /* 0x000fe20000410000 */
[----:B-1----:R-:W-:Y:S01]  /*c5d0*/  F2FP.PACK_AB R113, R129, R130 ;  /* 0x000000828171723e */ /* 0x002fe200000000ff */
[C---:B------:R-:W-:Y:S02]  /*c5e0*/  FMUL.FTZ R53, R3.reuse, R53 ;  /* 0x0000003503357220 */ /* 0x040fe40000410000 */
[C---:B------:R-:W-:Y:S03]  /*c5f0*/  FMUL.FTZ R54, R2.reuse, R54 ;  /* 0x0000003602367220 */ /* 0x040fe60000410000 */
[----:B------:R-:W1:Y:S01]  /*c600*/  LDSM.16.MT88.4 R68, [R208+0x3100] ;  /* 0x00310000d044783b */ /* 0x000e620000004200 */
[C---:B------:R-:W-:Y:S01]  /*c610*/  FMUL.FTZ R55, R2.reuse, R55 ;  /* 0x0000003702377220 */ /* 0x040fe20000410000 */
[----:B------:R-:W-:Y:S01]  /*c620*/  MUFU.EX2 R164, R164 ;  /* 0x000000a400a47308 */ /* 0x000fe20000000800 */
[C---:B------:R-:W-:Y:S02]  /*c630*/  FMUL.FTZ R56, R3.reuse, R56 ;  /* 0x0000003803387220 */ /* 0x040fe40000410000 */
[C---:B------:R-:W-:Y:S02]  /*c640*/  FMUL.FTZ R57, R3.reuse, R57 ;  /* 0x0000003903397220 */ /* 0x040fe40000410000 */
[C---:B------:R-:W-:Y:S01]  /*c650*/  FMUL.FTZ R58, R2.reuse, R58 ;  /* 0x0000003a023a7220 */ /* 0x040fe20000410000 */
[----:B------:R-:W-:Y:S01]  /*c660*/  LDSM.16.MT88.4 R100, [R210+0x2900] ;  /* 0x00290000d264783b */ /* 0x000fe20000004200 */
[C---:B------:R-:W-:Y:S02]  /*c670*/  FMUL.FTZ R59, R2.reuse, R59 ;  /* 0x0000003b023b7220 */ /* 0x040fe40000410000 */
[C---:B------:R-:W-:Y:S01]  /*c680*/  FMUL.FTZ R60, R3.reuse, R60 ;  /* 0x0000003c033c7220 */ /* 0x040fe20000410000 */
[----:B------:R-:W-:Y:S01]  /*c690*/  MUFU.EX2 R157, R157 ;  /* 0x0000009d009d7308 */ /* 0x000fe20000000800 */
[----:B------:R-:W-:Y:S01]  /*c6a0*/  FMUL.FTZ R61, R3, R61 ;  /* 0x0000003d033d7220 */ /* 0x000fe20000410000 */
[----:B--2---:R-:W-:Y:S01]  /*c6b0*/  F2FP.PACK_AB R115, R119, R128 ;  /* 0x000000807773723e */ /* 0x004fe200000000ff */
[C---:B------:R-:W-:Y:S02]  /*c6c0*/  FMUL.FTZ R62, R2.reuse, R62 ;  /* 0x0000003e023e7220 */ /* 0x040fe40000410000 */
[C---:B------:R-:W-:Y:S02]  /*c6d0*/  FMUL.FTZ R63, R2.reuse, R63 ;  /* 0x0000003f023f7220 */ /* 0x040fe40000410000 */
[C---:B------:R-:W-:Y:S02]  /*c6e0*/  FMUL.FTZ R64, R3.reuse, R64 ;  /* 0x0000004003407220 */ /* 0x040fe40000410000 */
[C---:B------:R-:W-:Y:S01]  /*c6f0*/  HMMA.16816.F32 R4, R112.reuse, R12, R4 ;  /* 0x0000000c7004723c */ /* 0x040fe20000001804 */
[----:B------:R-:W-:Y:S04]  /*c700*/  MUFU.EX2 R154, R154 ;  /* 0x0000009a009a7308 */ /* 0x000fe80000000800 */
[C---:B------:R-:W-:Y:S02]  /*c710*/  FMUL.FTZ R65, R3.reuse, R65 ;  /* 0x0000004103417220 */ /* 0x040fe40000410000 */
[C---:B------:R-:W-:Y:S01]  /*c720*/  FMUL.FTZ R12, R3.reuse, R104 ;  /* 0x00000068030c7220 */ /* 0x040fe20000410000 */
[C---:B------:R-:W-:Y:S03]  /*c730*/  HMMA.16816.F32 R8, R112.reuse, R14, R8 ;  /* 0x0000000e7008723c */ /* 0x040fe60000001808 */
[----:B------:R-:W-:Y:S01]  /*c740*/  MUFU.EX2 R151, R151 ;  /* 0x0000009700977308 */ /* 0x000fe20000000800 */
[----:B------:R-:W-:Y:S02]  /*c750*/  FMUL.FTZ R13, R3, R105 ;  /* 0x00000069030d7220 */ /* 0x000fe40000410000 */
[C---:B------:R-:W-:Y:S02]  /*c760*/  FMUL.FTZ R66, R2.reuse, R66 ;  /* 0x0000004202427220 */ /* 0x040fe40000410000 */
[C---:B------:R-:W-:Y:S04]  /*c770*/  FMUL.FTZ R14, R2.reuse, R106 ;  /* 0x0000006a020e7220 */ /* 0x040fe80000410000 */
[C---:B------:R-:W-:Y:S01]  /*c780*/  FMUL.FTZ R15, R2.reuse, R107 ;  /* 0x0000006b020f7220 */ /* 0x040fe20000410000 */
[----:B------:R-:W-:Y:S01]  /*c790*/  MUFU.EX2 R135, R135 ;  /* 0x0000008700877308 */ /* 0x000fe20000000800 */
[----:B------:R-:W-:Y:S02]  /*c7a0*/  FMUL.FTZ R67, R2, R67 ;  /* 0x0000004302437220 */ /* 0x000fe40000410000 */
[--C-:B------:R-:W-:Y:S02]  /*c7b0*/  FFMA.FTZ R141, R152, c[0x0][0x2d0], -R125.reuse ;  /* 0x0000b400988d7a23 */ /* 0x100fe4000001087d */
[--C-:B------:R-:W-:Y:S01]  /*c7c0*/  FFMA.FTZ R148, R148, c[0x0][0x2d0], -R125.reuse ;  /* 0x0000b40094947a23 */ /* 0x100fe2000001087d */
[C---:B------:R-:W-:Y:S03]  /*c7d0*/  HMMA.16816.F32 R12, R112.reuse, R20, R12 ;  /* 0x00000014700c723c */ /* 0x040fe6000000180c */
[--C-:B------:R-:W-:Y:S01]  /*c7e0*/  FFMA.FTZ R143, R143, c[0x0][0x2d0], -R124.reuse ;  /* 0x0000b4008f8f7a23 */ /* 0x100fe2000001087c */
[----:B------:R-:W2:Y:S01]  /*c7f0*/  MUFU.EX2 R136, R136 ;  /* 0x0000008800887308 */ /* 0x000ea20000000800 */
[--C-:B------:R-:W-:Y:S02]  /*c800*/  FFMA.FTZ R152, R155, c[0x0][0x2d0], -R124.reuse ;  /* 0x0000b4009b987a23 */ /* 0x100fe4000001087c */
[C---:B------:R-:W-:Y:S01]  /*c810*/  FMUL.FTZ R20, R3.reuse, R96 ;  /* 0x0000006003147220 */ /* 0x040fe20000410000 */
[C---:B------:R-:W-:Y:S04]  /*c820*/  HMMA.16816.F32 R16, R112.reuse, R22, R16 ;  /* 0x000000167010723c */ /* 0x040fe80000001810 */
[----:B------:R-:W-:Y:S02]  /*c830*/  FMUL.FTZ R21, R3, R97 ;  /* 0x0000006103157220 */ /* 0x000fe40000410000 */
[----:B------:R-:W-:Y:S01]  /*c840*/  MUFU.EX2 R137, R137 ;  /* 0x0000008900897308 */ /* 0x000fe20000000800 */
[C---:B------:R-:W-:Y:S02]  /*c850*/  FMUL.FTZ R22, R2.reuse, R98 ;  /* 0x0000006202167220 */ /* 0x040fe40000410000 */
[----:B------:R-:W-:Y:S03]  /*c860*/  FMUL.FTZ R23, R2, R99 ;  /* 0x0000006302177220 */ /* 0x000fe60000410000 */
[--C-:B------:R-:W-:Y:S02]  /*c870*/  FFMA.FTZ R158, R158, c[0x0][0x2d0], -R125.reuse ;  /* 0x0000b4009e9e7a23 */ /* 0x100fe4000001087d */
[--C-:B------:R-:W-:Y:S02]  /*c880*/  FFMA.FTZ R155, R162, c[0x0][0x2d0], -R125.reuse ;  /* 0x0000b400a29b7a23 */ /* 0x100fe4000001087d */
[C---:B------:R-:W-:Y:S01]  /*c890*/  HMMA.16816.F32 R20, R112.reuse, R28, R20 ;  /* 0x0000001c7014723c */ /* 0x040fe20000001814 */
[----:B------:R-:W5:Y:S02]  /*c8a0*/  MUFU.EX2 R138, R138 ;  /* 0x0000008a008a7308 */ /* 0x000f640000000800 */
[--C-:B------:R-:W-:Y:S02]  /*c8b0*/  FFMA.FTZ R159, R159, c[0x0][0x2d0], -R124.reuse ;  /* 0x0000b4009f9f7a23 */ /* 0x100fe4000001087c */
[--C-:B------:R-:W-:Y:S02]  /*c8c0*/  FFMA.FTZ R162, R161, c[0x0][0x2d0], -R124.reuse ;  /* 0x0000b400a1a27a23 */ /* 0x100fe4000001087c */
[C---:B------:R-:W-:Y:S01]  /*c8d0*/  FMUL.FTZ R28, R3.reuse, R88 ;  /* 0x00000058031c7220 */ /* 0x040fe20000410000 */
[C---:B------:R-:W-:Y:S03]  /*c8e0*/  HMMA.16816.F32 R24, R112.reuse, R30, R24 ;  /* 0x0000001e7018723c */ /* 0x040fe60000001818 */
[----:B------:R-:W-:Y:S01]  /*c8f0*/  MUFU.EX2 R141, R141 ;  /* 0x0000008d008d7308 */ /* 0x000fe20000000800 */
[----:B------:R-:W-:Y:S02]  /*c900*/  FMUL.FTZ R29, R3, R89 ;  /* 0x00000059031d7220 */ /* 0x000fe40000410000 */
[--C-:B------:R-:W-:Y:S02]  /*c910*/  FFMA.FTZ R161, R166, c[0x0][0x2d0], -R125.reuse ;  /* 0x0000b400a6a17a23 */ /* 0x100fe4000001087d */
[C---:B------:R-:W-:Y:S04]  /*c920*/  FMUL.FTZ R30, R2.reuse, R90 ;  /* 0x0000005a021e7220 */ /* 0x040fe80000410000 */
[----:B------:R-:W-:Y:S01]  /*c930*/  FMUL.FTZ R31, R2, R91 ;  /* 0x0000005b021f7220 */ /* 0x000fe20000410000 */
[----:B------:R-:W1:Y:S01]  /*c940*/  MUFU.EX2 R148, R148 ;  /* 0x0000009400947308 */ /* 0x000e620000000800 */
[----:B------:R-:W-:Y:S01]  /*c950*/  LDSM.16.MT88.4 R88, [R212+0x3900] ;  /* 0x00390000d458783b */ /* 0x000fe20000004200 */
[--C-:B------:R-:W-:Y:S02]  /*c960*/  FFMA.FTZ R166, R168, c[0x0][0x2d0], -R125.reuse ;  /* 0x0000b400a8a67a23 */ /* 0x100fe4000001087d */
[--C-:B------:R-:W-:Y:S02]  /*c970*/  FFMA.FTZ R163, R163, c[0x0][0x2d0], -R124.reuse ;  /* 0x0000b400a3a37a23 */ /* 0x100fe4000001087c */
[C---:B------:R-:W-:Y:S03]  /*c980*/  HMMA.16816.F32 R28, R112.reuse, R36, R28 ;  /* 0x00000024701c723c */ /* 0x040fe6000000181c */
[--C-:B------:R-:W-:Y:S01]  /*c990*/  FFMA.FTZ R168, R169, c[0x0][0x2d0], -R124.reuse ;  /* 0x0000b400a9a87a23 */ /* 0x100fe2000001087c */
[----:B------:R-:W-:Y:S01]  /*c9a0*/  MUFU.EX2 R143, R143 ;  /* 0x0000008f008f7308 */ /* 0x000fe20000000800 */
[--C-:B------:R-:W-:Y:S02]  /*c9b0*/  FFMA.FTZ R169, R244, c[0x0][0x2d0], -R125.reuse ;  /* 0x0000b400f4a97a23 */ /* 0x100fe4000001087d */
[C---:B------:R-:W-:Y:S01]  /*c9c0*/  FMUL.FTZ R36, R3.reuse, R80 ;  /* 0x0000005003247220 */ /* 0x040fe20000410000 */
[C---:B------:R-:W-:Y:S04]  /*c9d0*/  HMMA.16816.F32 R32, R112.reuse, R38, R32 ;  /* 0x000000267020723c */ /* 0x040fe80000001820 */
[----:B------:R-:W-:Y:S02]  /*c9e0*/  FMUL.FTZ R37, R3, R81 ;  /* 0x0000005103257220 */ /* 0x000fe40000410000 */
        /* <DEDUP_REMOVED lines=17> */
[----:B------:R-:W-:Y:S01]  /*cb00*/  MUFU.EX2 R159, R159 ;  /* 0x0000009f009f7308 */ /* 0x000fe20000000800 */
[----:B------:R-:W2:Y:S01]  /*cb10*/  LDSM.16.MT88.4 R72, [R212+0x900] ;  /* 0x00090000d448783b */ /* 0x000ea20000004200 */
[--C-:B------:R-:W-:Y:S02]  /*cb20*/  FFMA.FTZ R167, R167, c[0x0][0x2d0], -R124.reuse ;  /* 0x0000b400a7a77a23 */ /* 0x100fe4000001087c */
[--C-:B------:R-:W-:Y:S02]  /*cb30*/  FFMA.FTZ R170, R165, c[0x0][0x2d0], -R124.reuse ;  /* 0x0000b400a5aa7a23 */ /* 0x100fe4000001087c */
[C---:B---3--:R-:W-:Y:S03]  /*cb40*/  HMMA.16816.F32 R44, R112.reuse, R84, R44 ;  /* 0x00000054702c723c */ /* 0x048fe6000000182c */
[--C-:B------:R-:W-:Y:S01]  /*cb50*/  FFMA.FTZ R165, R160, c[0x0][0x2d0], -R125.reuse ;  /* 0x0000b400a0a57a23 */ /* 0x100fe2000001087d */
[----:B------:R-:W3:Y:S01]  /*cb60*/  MUFU.EX2 R162, R162 ;  /* 0x000000a200a27308 */ /* 0x000ee20000000800 */
[--C-:B------:R-:W-:Y:S02]  /*cb70*/  FFMA.FTZ R160, R153, c[0x0][0x2d0], -R124.reuse ;  /* 0x0000b40099a07a23 */ /* 0x100fe4000001087c */
[--C-:B------:R-:W-:Y:S01]  /*cb80*/  FFMA.FTZ R153, R156, c[0x0][0x2d0], -R125.reuse ;  /* 0x0000b4009c997a23 */ /* 0x100fe2000001087d */
[C---:B------:R-:W-:Y:S01]  /*cb90*/  HMMA.16816.F32 R48, R112.reuse, R86, R48 ;  /* 0x000000567030723c */ /* 0x040fe20000001830 */
[----:B------:R-:W-:Y:S03]  /*cba0*/  LDSM.16.MT88.4 R84, [R208+0x900] ;  /* 0x00090000d054783b */ /* 0x000fe60000004200 */
[--C-:B------:R-:W-:Y:S02]  /*cbb0*/  FFMA.FTZ R156, R149, c[0x0][0x2d0], -R124.reuse ;  /* 0x0000b400959c7a23 */ /* 0x100fe4000001087c */
[----:B------:R-:W-:Y:S01]  /*cbc0*/  MUFU.EX2 R165, R165 ;  /* 0x000000a500a57308 */ /* 0x000fe20000000800 */
[--C-:B------:R-:W-:Y:S01]  /*cbd0*/  FFMA.FTZ R142, R142, c[0x0][0x2d0], -R125.reuse ;  /* 0x0000b4008e8e7a23 */ /* 0x100fe2000001087d */
[C---:B----4-:R-:W-:Y:S04]  /*cbe0*/  HMMA.16816.F32 R52, R112.reuse, R76, R52 ;  /* 0x0000004c7034723c */ /* 0x050fe80000001834 */
[--C-:B------:R-:W-:Y:S02]  /*cbf0*/  FFMA.FTZ R149, R150, c[0x0][0x2d0], -R125.reuse ;  /* 0x0000b40096957a23 */ /* 0x100fe4000001087d */
[--C-:B------:R-:W-:Y:S02]  /*cc00*/  FFMA.FTZ R150, R127, c[0x0][0x2d0], -R124.reuse ;  /* 0x0000b4007f967a23 */ /* 0x100fe4000001087c */
[C---:B------:R-:W-:Y:S01]  /*cc10*/  HMMA.16816.F32 R56, R112.reuse, R78, R56 ;  /* 0x0000004e7038723c */ /* 0x040fe20000001838 */
[----:B------:R-:W4:Y:S01]  /*cc20*/  LDSM.16.MT88.4 R76, [R210+0x900] ;  /* 0x00090000d24c783b */ /* 0x000f220000004200 */
[----:B------:R-:W-:Y:S02]  /*cc30*/  MUFU.EX2 R160, R160 ;  /* 0x000000a000a07308 */ /* 0x000fe40000000800 */
[--C-:B------:R-:W-:Y:S02]  /*cc40*/  FFMA.FTZ R139, R139, c[0x0][0x2d0], -R124.reuse ;  /* 0x0000b4008b8b7a23 */ /* 0x100fe4000001087c */
[--C-:B------:R-:W-:Y:S02]  /*cc50*/  FFMA.FTZ R140, R140, c[0x0][0x2d0], -R125.reuse ;  /* 0x0000b4008c8c7a23 */ /* 0x100fe4000001087d */
[C---:B-1----:R-:W-:Y:S04]  /*cc60*/  HMMA.16816.F32 R60, R112.reuse, R68, R60 ;  /* 0x00000044703c723c */ /* 0x042fe8000000183c */
[----:B------:R-:W-:Y:S01]  /*cc70*/  MUFU.EX2 R153, R153 ;  /* 0x0000009900997308 */ /* 0x000fe20000000800 */
[----:B------:R-:W-:Y:S02]  /*cc80*/  FFMA.FTZ R125, R126, c[0x0][0x2d0], -R125 ;  /* 0x0000b4007e7d7a23 */ /* 0x000fe4000001087d */
[----:B--2---:R-:W-:Y:S01]  /*cc90*/  F2FP.PACK_AB R68, R136, R135 ;  /* 0x000000878844723e */ /* 0x004fe200000000ff */
[----:B------:R-:W-:Y:S04]  /*cca0*/  HMMA.16816.F32 R64, R112, R70, R64 ;  /* 0x000000467040723c */ /* 0x000fe80000001840 */
[----:B-----5:R-:W-:Y:S01]  /*ccb0*/  F2FP.PACK_AB R69, R138, R137 ;  /* 0x000000898a45723e */ /* 0x020fe200000000ff */
[--C-:B------:R-:W-:Y:S01]  /*ccc0*/  FFMA.FTZ R118, R118, c[0x0][0x2d0], -R124.reuse ;  /* 0x0000b40076767a23 */ /* 0x100fe2000001087c */
[----:B------:R-:W-:Y:S01]  /*ccd0*/  MUFU.EX2 R156, R156 ;  /* 0x0000009c009c7308 */ /* 0x000fe20000000800 */
[----:B------:R-:W-:Y:S01]  /*cce0*/  F2FP.PACK_AB R70, R148, R141 ;  /* 0x0000008d9446723e */ /* 0x000fe200000000ff */
[----:B------:R-:W-:Y:S01]  /*ccf0*/  FFMA.FTZ R124, R117, c[0x0][0x2d0], -R124 ;  /* 0x0000b400757c7a23 */ /* 0x000fe2000001087c */
[----:B------:R-:W-:Y:S03]  /*cd00*/  F2FP.PACK_AB R71, R152, R143 ;  /* 0x0000008f9847723e */ /* 0x000fe600000000ff */
[----:B------:R-:W-:Y:S01]  /*cd10*/  FFMA.FTZ R134, R3, R228, R134 ;  /* 0x000000e403867223 */ /* 0x000fe20000010086 */
[----:B------:R-:W-:Y:S01]  /*cd20*/  MOV R3, R0 ;  /* 0x0000000000037202 */ /* 0x000fe20000000f00 */
[----:B------:R-:W-:Y:S02]  /*cd30*/  FFMA.FTZ R130, R2, R229, R130 ;  /* 0x000000e502827223 */ /* 0x000fe40000010082 */
[C---:B------:R-:W-:Y:S01]  /*cd40*/  HMMA.16816.F32 R4, R68.reuse, R72, R4 ;  /* 0x000000484404723c */ /* 0x040fe20000001804 */
[----:B------:R-:W-:Y:S04]  /*cd50*/  MUFU.EX2 R161, R161 ;  /* 0x000000a100a17308 */ /* 0x000fe80000000800 */
[----:B------:R-:W-:Y:S02]  /*cd60*/  FADD.FTZ R133, R133, R134 ;  /* 0x0000008685857221 */ /* 0x000fe40000010000 */
[----:B------:R-:W-:Y:S01]  /*cd70*/  FADD.FTZ R129, R129, R130 ;  /* 0x0000008281817221 */ /* 0x000fe20000010000 */
[C---:B------:R-:W-:Y:S01]  /*cd80*/  HMMA.16816.F32 R8, R68.reuse, R74, R8 ;  /* 0x0000004a4408723c */ /* 0x040fe20000001808 */
[----:B------:R-:W1:Y:S02]  /*cd90*/  LDSM.16.MT88.4 R72, [R210+0x3900] ;  /* 0x00390000d248783b */ /* 0x000e640000004200 */
[----:B------:R-:W2:Y:S01]  /*cda0*/  MUFU.EX2 R166, R166 ;  /* 0x000000a600a67308 */ /* 0x000ea20000000800 */
[----:B------:R-:W-:Y:S02]  /*cdb0*/  FADD.FTZ R132, R132, R133 ;  /* 0x0000008584847221 */ /* 0x000fe40000010000 */
[----:B------:R-:W-:Y:S02]  /*cdc0*/  FADD.FTZ R2, R128, R129 ;  /* 0x0000008180027221 */ /* 0x000fe40000010000 */
[C---:B----4-:R-:W-:Y:S04]  /*cdd0*/  HMMA.16816.F32 R12, R68.reuse, R76, R12 ;  /* 0x0000004c440c723c */ /* 0x050fe8000000180c */
[----:B------:R-:W-:Y:S01]  /*cde0*/  FADD.FTZ R132, R131, R132 ;  /* 0x0000008483847221 */ /* 0x000fe20000010000 */
[----:B------:R-:W-:Y:S01]  /*cdf0*/  MUFU.EX2 R163, R163 ;  /* 0x000000a300a37308 */ /* 0x000fe20000000800 */
[----:B------:R-:W-:Y:S01]  /*ce00*/  FADD.FTZ R2, R119, R2 ;  /* 0x0000000277027221 */ /* 0x000fe20000010000 */
[----:B------:R-:W-:Y:S01]  /*ce10*/  MOV R119, R116 ;  /* 0x0000007400777202 */ /* 0x000fe20000000f00 */
[C---:B------:R-:W-:Y:S01]  /*ce20*/  HMMA.16816.F32 R16, R68.reuse, R78, R16 ;  /* 0x0000004e4410723c */ /* 0x040fe20000001810 */
[----:B------:R-:W4:Y:S03]  /*ce30*/  LDSM.16.MT88.4 R76, [R209+0x3900] ;  /* 0x00390000d14c783b */ /* 0x000f260000004200 */
[----:B------:R-:W-:Y:S02]  /*ce40*/  FADD.FTZ R135, R135, R132 ;  /* 0x0000008487877221 */ /* 0x000fe40000010000 */
[----:B------:R-:W-:Y:S01]  /*ce50*/  FADD.FTZ R137, R137, R2 ;  /* 0x0000000289897221 */ /* 0x000fe20000010000 */
[----:B------:R-:W5:Y:S01]  /*ce60*/  MUFU.EX2 R168, R168 ;  /* 0x000000a800a87308 */ /* 0x000f620000000800 */
[C---:B------:R-:W-:Y:S04]  /*ce70*/  HMMA.16816.F32 R20, R68.reuse, R80, R20 ;  /* 0x000000504414723c */ /* 0x040fe80000001814 */
[----:B------:R-:W-:Y:S02]  /*ce80*/  FADD.FTZ R136, R136, R135 ;  /* 0x0000008788887221 */ /* 0x000fe40000010000 */
[----:B------:R-:W-:Y:S02]  /*ce90*/  FADD.FTZ R138, R138, R137 ;  /* 0x000000898a8a7221 */ /* 0x000fe40000010000 */
[C---:B------:R-:W-:Y:S01]  /*cea0*/  HMMA.16816.F32 R24, R68.reuse, R82, R24 ;  /* 0x000000524418723c */ /* 0x040fe20000001818 */
[----:B------:R-:W2:Y:S01]  /*ceb0*/  LDSM.16.MT88.4 R80, [R208+0x3900] ;  /* 0x00390000d050783b */ /* 0x000ea20000004200 */
        /* <DEDUP_REMOVED lines=8> */
[----:B------:R-:W-:Y:S05]  /*cf40*/  LDSM.16.MT88.4 R84, [R210+0x1100] ;  /* 0x00110000d254783b */ /* 0x000fea0000004200 */
[----:B------:R-:W-:Y:S02]  /*cf50*/  MUFU.EX2 R171, R171 ;  /* 0x000000ab00ab7308 */ /* 0x000fe40000000800 */
[C---:B------:R-:W-:Y:S08]  /*cf60*/  HMMA.16816.F32 R36, R68.reuse, R88, R36 ;  /* 0x000000584424723c */ /* 0x040ff00000001824 */
[C---:B------:R-:W-:Y:S01]  /*cf70*/  HMMA.16816.F32 R40, R68.reuse, R90, R40 ;  /* 0x0000005a4428723c */ /* 0x040fe20000001828 */
[----:B------:R-:W-:Y:S01]  /*cf80*/  LDSM.16.MT88.4 R88, [R208+0x4100] ;  /* 0x00410000d058783b */ /* 0x000fe20000004200 */
[----:B------:R-:W-:Y:S06]  /*cf90*/  MUFU.EX2 R244, R244 ;  /* 0x000000f400f47308 */ /* 0x000fec0000000800 */
[C---:B-1----:R-:W-:Y:S04]  /*cfa0*/  HMMA.16816.F32 R44, R68.reuse, R72, R44 ;  /* 0x00000048442c723c */ /* 0x042fe8000000182c */
[----:B------:R-:W-:Y:S04]  /*cfb0*/  MUFU.EX2 R240, R240 ;  /* 0x000000f000f07308 */ /* 0x000fe80000000800 */
[C---:B------:R-:W-:Y:S01]  /*cfc0*/  HMMA.16816.F32 R48, R68.reuse, R74, R48 ;  /* 0x0000004a4430723c */ /* 0x040fe20000001830 */
[----:B------:R-:W1:Y:S05]  /*cfd0*/  LDSM.16.MT88.4 R72, [R212+0x1100] ;  /* 0x00110000d448783b */ /* 0x000e6a0000004200 */
[----:B------:R-:W-:Y:S02]  /*cfe0*/  MUFU.EX2 R241, R241 ;  /* 0x000000f100f17308 */ /* 0x000fe40000000800 */
[C---:B----4-:R-:W-:Y:S08]  /*cff0*/  HMMA.16816.F32 R52, R68.reuse, R76, R52 ;  /* 0x0000004c4434723c */ /* 0x050ff00000001834 */
[C---:B------:R-:W-:Y:S01]  /*d000*/  HMMA.16816.F32 R56, R68.reuse, R78, R56 ;  /* 0x0000004e4438723c */ /* 0x040fe20000001838 */
[----:B------:R-:W4:Y:S01]  /*d010*/  LDSM.16.MT88.4 R76, [R209+0x1100] ;  /* 0x00110000d14c783b */ /* 0x000f220000004200 */
[----:B------:R-:W-:Y:S06]  /*d020*/  MUFU.EX2 R167, R167 ;  /* 0x000000a700a77308 */ /* 0x000fec0000000800 */
[C---:B--2---:R-:W-:Y:S04]  /*d030*/  HMMA.16816.F32 R60, R68.reuse, R80, R60 ;  /* 0x00000050443c723c */ /* 0x044fe8000000183c */
[----:B------:R-:W-:Y:S04]  /*d040*/  MUFU.EX2 R170, R170 ;  /* 0x000000aa00aa7308 */ /* 0x000fe80000000800 */
[----:B------:R-:W-:Y:S01]  /*d050*/  HMMA.16816.F32 R64, R68, R82, R64 ;  /* 0x000000524440723c */ /* 0x000fe20000001840 */
[----:B------:R-:W2:Y:S05]  /*d060*/  LDSM.16.MT88.4 R80, [R208+0x1100] ;  /* 0x00110000d050783b */ /* 0x000eaa0000004200 */
[----:B------:R-:W-:Y:S01]  /*d070*/  MUFU.EX2 R142, R142 ;  /* 0x0000008e008e7308 */ /* 0x000fe20000000800 */
[----:B------:R-:W-:Y:S01]  /*d080*/  F2FP.PACK_AB R68, R155, R158 ;  /* 0x0000009e9b44723e */ /* 0x000fe200000000ff */
[----:B------:R-:W-:Y:S01]  /*d090*/  FADD.FTZ R158, R158, R141 ;  /* 0x0000008d9e9e7221 */ /* 0x000fe20000010000 */
[----:B---3--:R-:W-:Y:S03]  /*d0a0*/  F2FP.PACK_AB R69, R162, R159 ;  /* 0x0000009fa245723e */ /* 0x008fe600000000ff */
[----:B------:R-:W-:Y:S01]  /*d0b0*/  F2FP.PACK_AB R70, R166, R161 ;  /* 0x000000a1a646723e */ /* 0x000fe200000000ff */
[----:B------:R-:W-:Y:S01]  /*d0c0*/  FADD.FTZ R159, R159, R152 ;  /* 0x000000989f9f7221 */ /* 0x000fe20000010000 */
[----:B-----5:R-:W-:Y:S01]  /*d0d0*/  F2FP.PACK_AB R71, R168, R163 ;  /* 0x000000a3a847723e */ /* 0x020fe200000000ff */
[----:B------:R-:W-:Y:S01]  /*d0e0*/  FADD.FTZ R158, R155, R158 ;  /* 0x0000009e9b9e7221 */ /* 0x000fe20000010000 */
[----:B------:R-:W-:Y:S01]  /*d0f0*/  MUFU.EX2 R149, R149 ;  /* 0x0000009500957308 */ /* 0x000fe20000000800 */
[----:B------:R-:W-:Y:S02]  /*d100*/  FADD.FTZ R162, R162, R159 ;  /* 0x0000009fa2a27221 */ /* 0x000fe40000010000 */
[----:B------:R-:W-:Y:S02]  /*d110*/  FADD.FTZ R161, R161, R158 ;  /* 0x0000009ea1a17221 */ /* 0x000fe40000010000 */
[C---:B-1----:R-:W-:Y:S03]  /*d120*/  HMMA.16816.F32 R4, R68.reuse, R72, R4 ;  /* 0x000000484404723c */ /* 0x042fe60000001804 */
[----:B------:R-:W-:Y:S02]  /*d130*/  FADD.FTZ R163, R163, R162 ;  /* 0x000000a2a3a37221 */ /* 0x000fe40000010000 */
[----:B------:R-:W-:Y:S01]  /*d140*/  MUFU.EX2 R139, R139 ;  /* 0x0000008b008b7308 */ /* 0x000fe20000000800 */
[----:B------:R-:W-:Y:S02]  /*d150*/  FADD.FTZ R166, R166, R161 ;  /* 0x000000a1a6a67221 */ /* 0x000fe40000010000 */
[C---:B------:R-:W-:Y:S01]  /*d160*/  HMMA.16816.F32 R8, R68.reuse, R74, R8 ;  /* 0x0000004a4408723c */ /* 0x040fe20000001808 */
[----:B------:R-:W1:Y:S03]  /*d170*/  LDSM.16.MT88.4 R72, [R212+0x4100] ;  /* 0x00410000d448783b */ /* 0x000e660000004200 */
[----:B------:R-:W-:Y:S03]  /*d180*/  FADD.FTZ R168, R168, R163 ;  /* 0x000000a3a8a87221 */ /* 0x000fe60000010000 */
[----:B------:R-:W3:Y:S01]  /*d190*/  MUFU.EX2 R150, R150 ;  /* 0x0000009600967308 */ /* 0x000ee20000000800 */
[C---:B------:R-:W-:Y:S08]  /*d1a0*/  HMMA.16816.F32 R12, R68.reuse, R84, R12 ;  /* 0x00000054440c723c */ /* 0x040ff0000000180c */
[C---:B------:R-:W-:Y:S01]  /*d1b0*/  HMMA.16816.F32 R16, R68.reuse, R86, R16 ;  /* 0x000000564410723c */ /* 0x040fe20000001810 */
[----:B------:R-:W5:Y:S01]  /*d1c0*/  LDSM.16.MT88.4 R84, [R210+0x4100] ;  /* 0x00410000d254783b */ /* 0x000f620000004200 */
[----:B------:R-:W-:Y:S06]  /*d1d0*/  MUFU.EX2 R140, R140 ;  /* 0x0000008c008c7308 */ /* 0x000fec0000000800 */
[C---:B----4-:R-:W-:Y:S04]  /*d1e0*/  HMMA.16816.F32 R20, R68.reuse, R76, R20 ;  /* 0x0000004c4414723c */ /* 0x050fe80000001814 */
[----:B------:R3:W4:Y:S04]  /*d1f0*/  MUFU.EX2 R243, R125 ;  /* 0x0000007d00f37308 */ /* 0x0007280000000800 */
[C---:B------:R-:W-:Y:S01]  /*d200*/  HMMA.16816.F32 R24, R68.reuse, R78, R24 ;  /* 0x0000004e4418723c */ /* 0x040fe20000001818 */
[----:B------:R-:W5:Y:S05]  /*d210*/  LDSM.16.MT88.4 R76, [R209+0x4100] ;  /* 0x00410000d14c783b */ /* 0x000f6a0000004200 */
[----:B------:R-:W-:Y:S02]  /*d220*/  MUFU.EX2 R118, R118 ;  /* 0x0000007600767308 */ /* 0x000fe40000000800 */
[C---:B--2---:R-:W-:Y:S08]  /*d230*/  HMMA.16816.F32 R28, R68.reuse, R80, R28 ;  /* 0x00000050441c723c */ /* 0x044ff0000000181c */
[C---:B------:R-:W-:Y:S01]  /*d240*/  HMMA.16816.F32 R32, R68.reuse, R82, R32 ;  /* 0x000000524420723c */ /* 0x040fe20000001820 */
[----:B------:R-:W2:Y:S01]  /*d250*/  LDSM.16.MT88.4 R80, [R212+0x1900] ;  /* 0x00190000d450783b */ /* 0x000ea20000004200 */
[----:B------:R5:W5:Y:S02]  /*d260*/  MUFU.EX2 R117, R124 ;  /* 0x0000007c00757308 */ /* 0x000b640000000800 */
[----:B---3--:R-:W-:Y:S02]  /*d270*/  F2FP.PACK_AB R125, R150, R139 ;  /* 0x0000008b967d723e */ /* 0x008fe400000000ff */
[----:B----4-:R-:W-:Y:S02]  /*d280*/  F2FP.PACK_AB R126, R243, R140 ;  /* 0x0000008cf37e723e */ /* 0x010fe400000000ff */
[C---:B-1----:R-:W-:Y:S08]  /*d290*/  HMMA.16816.F32 R36, R68.reuse, R72, R36 ;  /* 0x000000484424723c */ /* 0x042ff00000001824 */
[C---:B------:R-:W-:Y:S01]  /*d2a0*/  HMMA.16816.F32 R40, R68.reuse, R74, R40 ;  /* 0x0000004a4428723c */ /* 0x040fe20000001828 */
[----:B------:R-:W1:Y:S07]  /*d2b0*/  LDSM.16.MT88.4 R72, [R210+0x1900] ;  /* 0x00190000d248783b */ /* 0x000e6e0000004200 */
[C---:B-----5:R-:W-:Y:S04]  /*d2c0*/  HMMA.16816.F32 R44, R68.reuse, R84, R44 ;  /* 0x00000054442c723c */ /* 0x060fe8000000182c */
[----:B------:R-:W-:Y:S02]  /*d2d0*/  F2FP.PACK_AB R124, R149, R142 ;  /* 0x0000008e957c723e */ /* 0x000fe400000000ff */
[----:B------:R-:W-:Y:S02]  /*d2e0*/  F2FP.PACK_AB R127, R117, R118 ;  /* 0x00000076757f723e */ /* 0x000fe400000000ff */
[C---:B------:R-:W-:Y:S01]  /*d2f0*/  HMMA.16816.F32 R48, R68.reuse, R86, R48 ;  /* 0x000000564430723c */ /* 0x040fe20000001830 */
[----:B------:R-:W-:Y:S07]  /*d300*/  LDSM.16.MT88.4 R84, [R208+0x1900] ;  /* 0x00190000d054783b */ /* 0x000fee0000004200 */
[C---:B------:R-:W-:Y:S08]  /*d310*/  HMMA.16816.F32 R52, R68.reuse, R76, R52 ;  /* 0x0000004c4434723c */ /* 0x040ff00000001834 */
[C---:B------:R-:W-:Y:S01]  /*d320*/  HMMA.16816.F32 R56, R68.reuse, R78, R56 ;  /* 0x0000004e4438723c */ /* 0x040fe20000001838 */
[----:B------:R-:W3:Y:S07]  /*d330*/  LDSM.16.MT88.4 R76, [R209+0x1900] ;  /* 0x00190000d14c783b */ /* 0x000eee0000004200 */
        /* <DEDUP_REMOVED lines=9> */
[----:B------:R-:W-:Y:S01]  /*d3d0*/  FADD.FTZ R169, R242, R169 ;  /* 0x000000a9f2a97221 */ /* 0x000fe20000010000 */
[----:B------:R-:W-:Y:S01]  /*d3e0*/  IADD3 R168, R238, -0x1, RZ ;  /* 0xffffffffeea87810 */ /* 0x000fe20007ffe0ff */
[----:B------:R-:W-:Y:S02]  /*d3f0*/  FADD.FTZ R244, R244, R171 ;  /* 0x000000abf4f47221 */ /* 0x000fe40000010000 */
[----:B------:R-:W-:Y:S01]  /*d400*/  FADD.FTZ R240, R240, R169 ;  /* 0x000000a9f0f07221 */ /* 0x000fe20000010000 */
[----:B------:R-:W-:Y:S01]  /*d410*/  MOV R238, R168 ;  /* 0x000000a800ee7202 */ /* 0x000fe20000000f00 */
[C---:B--2---:R-:W-:Y:S03]  /*d420*/  HMMA.16816.F32 R4, R68.reuse, R80, R4 ;  /* 0x000000504404723c */ /* 0x044fe60000001804 */
[----:B------:R-:W-:Y:S02]  /*d430*/  FADD.FTZ R167, R167, R244 ;  /* 0x000000f4a7a77221 */ /* 0x000fe40000010000 */
[----:B------:R-:W-:Y:S02]  /*d440*/  FADD.FTZ R241, R241, R240 ;  /* 0x000000f0f1f17221 */ /* 0x000fe40000010000 */
[----:B------:R-:W-:Y:S01]  /*d450*/  FADD.FTZ R170, R170, R167 ;  /* 0x000000a7aaaa7221 */ /* 0x000fe20000010000 */
[C---:B------:R-:W-:Y:S01]  /*d460*/  HMMA.16816.F32 R8, R68.reuse, R82, R8 ;  /* 0x000000524408723c */ /* 0x040fe20000001808 */
[----:B------:R-:W2:Y:S07]  /*d470*/  LDSM.16.MT88.4 R80, [R212+0x4900] ;  /* 0x00490000d450783b */ /* 0x000eae0000004200 */
        /* <DEDUP_REMOVED lines=8> */
[----:B------:R-:W-:Y:S07]  /*d500*/  LDSM.16.MT88.4 R84, [R208+0x2100] ;  /* 0x00210000d054783b */ /* 0x000fee0000004200 */
        /* <DEDUP_REMOVED lines=21> */
[C---:B---3--:R-:W-:Y:S03]  /*d660*/  HMMA.16816.F32 R4, R68.reuse, R76, R4 ;  /* 0x0000004c4404723c */ /* 0x048fe60000001804 */
[----:B------:R-:W-:Y:S02]  /*d670*/  FADD.FTZ R151, R151, R160 ;  /* 0x000000a097977221 */ /* 0x000fe40000010000 */
[----:B------:R-:W-:Y:S02]  /*d680*/  FADD.FTZ R153, R154, R153 ;  /* 0x000000999a997221 */ /* 0x000fe40000010000 */
[----:B------:R-:W-:Y:S01]  /*d690*/  FADD.FTZ R156, R156, R151 ;  /* 0x000000979c9c7221 */ /* 0x000fe20000010000 */
[C---:B------:R-:W-:Y:S01]  /*d6a0*/  HMMA.16816.F32 R8, R68.reuse, R78, R8 ;  /* 0x0000004e4408723c */ /* 0x040fe20000001808 */
[----:B------:R-:W3:Y:S03]  /*d6b0*/  LDSM.16.MT88.4 R76, [R212+0x5100] ;  /* 0x00510000d44c783b */ /* 0x000ee60000004200 */
[----:B------:R-:W-:Y:S02]  /*d6c0*/  FADD.FTZ R142, R142, R153 ;  /* 0x000000998e8e7221 */ /* 0x000fe40000010000 */
[----:B------:R-:W-:Y:S02]  /*d6d0*/  FADD.FTZ R139, R139, R156 ;  /* 0x0000009c8b8b7221 */ /* 0x000fe40000010000 */
[C---:B--2---:R-:W-:Y:S04]  /*d6e0*/  HMMA.16816.F32 R12, R68.reuse, R80, R12 ;  /* 0x00000050440c723c */ /* 0x044fe8000000180c */
[----:B------:R-:W-:Y:S02]  /*d6f0*/  FADD.FTZ R149, R149, R142 ;  /* 0x0000008e95957221 */ /* 0x000fe40000010000 */
[----:B------:R-:W-:Y:S02]  /*d700*/  FADD.FTZ R139, R150, R139 ;  /* 0x0000008b968b7221 */ /* 0x000fe40000010000 */
[C---:B------:R-:W-:Y:S01]  /*d710*/  HMMA.16816.F32 R16, R68.reuse, R82, R16 ;  /* 0x000000524410723c */ /* 0x040fe20000001810 */
[----:B------:R-:W2:Y:S03]  /*d720*/  LDSM.16.MT88.4 R80, [R210+0x5100] ;  /* 0x00510000d250783b */ /* 0x000ea60000004200 */
[----:B------:R-:W-:Y:S02]  /*d730*/  FADD.FTZ R140, R140, R149 ;  /* 0x000000958c8c7221 */ /* 0x000fe40000010000 */
[----:B------:R-:W-:Y:S02]  /*d740*/  FADD.FTZ R118, R118, R139 ;  /* 0x0000008b76767221 */ /* 0x000fe40000010000 */
[C---:B-1----:R-:W-:Y:S04]  /*d750*/  HMMA.16816.F32 R20, R68.reuse, R72, R20 ;  /* 0x000000484414723c */ /* 0x042fe80000001814 */
[----:B------:R-:W-:Y:S02]  /*d760*/  FADD.FTZ R228, R243, R140 ;  /* 0x0000008cf3e47221 */ /* 0x000fe40000010000 */
[----:B------:R-:W-:Y:S02]  /*d770*/  FADD.FTZ R229, R117, R118 ;  /* 0x0000007675e57221 */ /* 0x000fe40000010000 */
[C---:B------:R-:W-:Y:S01]  /*d780*/  HMMA.16816.F32 R24, R68.reuse, R74, R24 ;  /* 0x0000004a4418723c */ /* 0x040fe20000001818 */
[----:B------:R-:W1:Y:S07]  /*d790*/  LDSM.16.MT88.4 R72, [R208+0x5100] ;  /* 0x00510000d048783b */ /* 0x000e6e0000004200 */
[C---:B------:R-:W-:Y:S08]  /*d7a0*/  HMMA.16816.F32 R28, R68.reuse, R84, R28 ;  /* 0x00000054441c723c */ /* 0x040ff0000000181c */
[C---:B------:R-:W-:Y:S01]  /*d7b0*/  HMMA.16816.F32 R32, R68.reuse, R86, R32 ;  /* 0x000000564420723c */ /* 0x040fe20000001820 */
[----:B------:R-:W4:Y:S07]  /*d7c0*/  LDSM.16.MT88.4 R84, [R208+0x2900] ;  /* 0x00290000d054783b */ /* 0x000f2e0000004200 */
[C---:B---3--:R-:W-:Y:S08]  /*d7d0*/  HMMA.16816.F32 R36, R68.reuse, R76, R36 ;  /* 0x0000004c4424723c */ /* 0x048ff00000001824 */
[C---:B------:R-:W-:Y:S01]  /*d7e0*/  HMMA.16816.F32 R40, R68.reuse, R78, R40 ;  /* 0x0000004e4428723c */ /* 0x040fe20000001828 */
[----:B------:R-:W3:Y:S07]  /*d7f0*/  LDSM.16.MT88.4 R76, [R212+0x5900] ;  /* 0x00590000d44c783b */ /* 0x000eee0000004200 */
[C---:B--2---:R-:W-:Y:S08]  /*d800*/  HMMA.16816.F32 R44, R68.reuse, R80, R44 ;  /* 0x00000050442c723c */ /* 0x044ff0000000182c */
[C---:B------:R-:W-:Y:S08]  /*d810*/  HMMA.16816.F32 R48, R68.reuse, R82, R48 ;  /* 0x000000524430723c */ /* 0x040ff00000001830 */
[C---:B------:R-:W-:Y:S08]  /*d820*/  HMMA.16816.F32 R52, R68.reuse, R88, R52 ;  /* 0x000000584434723c */ /* 0x040ff00000001834 */
[C---:B------:R-:W-:Y:S08]  /*d830*/  HMMA.16816.F32 R56, R68.reuse, R90, R56 ;  /* 0x0000005a4438723c */ /* 0x040ff00000001838 */
[C---:B-1----:R-:W-:Y:S08]  /*d840*/  HMMA.16816.F32 R60, R68.reuse, R72, R60 ;  /* 0x00000048443c723c */ /* 0x042ff0000000183c */
[----:B------:R-:W-:Y:S01]  /*d850*/  HMMA.16816.F32 R64, R68, R74, R64 ;  /* 0x0000004a4440723c */ /* 0x000fe20000001840 */
[----:B------:R-:W1:Y:S07]  /*d860*/  LDSM.16.MT88.4 R68, [R210+0x5900] ;  /* 0x00590000d244783b */ /* 0x000e6e0000004200 */
[C---:B------:R-:W-:Y:S01]  /*d870*/  HMMA.16816.F32 R112, R124.reuse, R108, R4 ;  /* 0x0000006c7c70723c */ /* 0x040fe20000001804 */
[----:B------:R-:W2:Y:S07]  /*d880*/  LDSM.16.MT88.4 R4, [R209+0x5900] ;  /* 0x00590000d104783b */ /* 0x000eae0000004200 */
        /* <DEDUP_REMOVED lines=8> */
[C---:B---3--:R-:W-:Y:S08]  /*d910*/  HMMA.16816.F32 R80, R124.reuse, R76, R36 ;  /* 0x0000004c7c50723c */ /* 0x048ff00000001824 */
[C---:B------:R-:W-:Y:S08]  /*d920*/  HMMA.16816.F32 R76, R124.reuse, R78, R40 ;  /* 0x0000004e7c4c723c */ /* 0x040ff00000001828 */
[C---:B-1----:R-:W-:Y:S08]  /*d930*/  HMMA.16816.F32 R72, R124.reuse, R68, R44 ;  /* 0x000000447c48723c */ /* 0x042ff0000000182c */
[C---:B------:R-:W-:Y:S08]  /*d940*/  HMMA.16816.F32 R68, R124.reuse, R70, R48 ;  /* 0x000000467c44723c */ /* 0x040ff00000001830 */
[C---:B--2---:R-:W-:Y:S08]  /*d950*/  HMMA.16816.F32 R52, R124.reuse, R4, R52 ;  /* 0x000000047c34723c */ /* 0x044ff00000001834 */
[C---:B------:R-:W-:Y:S08]  /*d960*/  HMMA.16816.F32 R56, R124.reuse, R6, R56 ;  /* 0x000000067c38723c */ /* 0x040ff00000001838 */
[C---:B-----5:R-:W-:Y:S08]  /*d970*/  HMMA.16816.F32 R60, R124.reuse, R8, R60 ;  /* 0x000000087c3c723c */ /* 0x060ff0000000183c */
[----:B------:R-:W-:Y:S01]  /*d980*/  HMMA.16816.F32 R64, R124, R10, R64 ;  /* 0x0000000a7c40723c */ /* 0x000fe20000001840 */
[----:B------:R-:W-:-:S07]  /*d990*/  @P0 BRA `(.L_x_53) ;  /* 0xffffce9000000947 */ /* 0x000fce000383ffff */
.L_x_50:
[----:B------:R-:W-:-:S13]  /*d9a0*/  ISETP.GE.AND P0, PT, R168, R215, PT ;  /* 0x000000d7a800720c */ /* 0x000fda0003f06270 */
[----:B------:R-:W-:Y:S05]  /*d9b0*/  @!P0 BRA `(.L_x_54) ;  /* 0x000044f000008947 */ /* 0x000fea0003800000 */
[----:B------:R-:W-:Y:S01]  /*d9c0*/  SHF.R.S32.HI R4, RZ, 0x1f, R231 ;  /* 0x0000001fff047819 */ /* 0x000fe200000114e7 */
[----:B------:R-:W-:Y:S01]  /*d9d0*/  IMAD.MOV.U32 R2, RZ, RZ, R116 ;  /* 0x000000ffff027224 */ /* 0x000fe200078e0074 */
[C---:B------:R-:W-:Y:S01]  /*d9e0*/  SHF.L.U64.HI R233, R230.reuse, 0x1, R233 ;  /* 0x00000001e6e97819 */ /* 0x040fe200000102e9 */
[----:B------:R-:W-:Y:S01]  /*d9f0*/  IMAD.MOV.U32 R3, RZ, RZ, R0 ;  /* 0x000000ffff037224 */ /* 0x000fe200078e0000 */
[C---:B------:R-:W-:Y:S01]  /*da00*/  SHF.L.U64.HI R169, R231.reuse, 0x1, R4 ;  /* 0x00000001e7a97819 */ /* 0x040fe20000010204 */
[----:B------:R-:W-:Y:S01]  /*da10*/  IMAD.SHL.U32 R230, R230, 0x2, RZ ;  /* 0x00000002e6e67824 */ /* 0x000fe200078e00ff */
[----:B------:R-:W-:Y:S02]  /*da20*/  SHF.L.U32 R231, R231, 0x1, RZ ;  /* 0x00000001e7e77819 */ /* 0x000fe400000006ff */
.L_x_64:
[----:B------:R-:W-:Y:S04]  /*da30*/  DEPBAR.LE SB0, 0x0 ;  /* 0x000080000000791a */ /* 0x000fe80000000000 */
[----:B------:R-:W-:Y:S01]  /*da40*/  BAR.SYNC.DEFER_BLOCKING 0x0 ;  /* 0x0000000000007b1d */ /* 0x000fe20000010000 */
[----:B------:R-:W-:Y:S01]  /*da50*/  SHF.R.S32.HI R21, RZ, 0x1f, R217 ;  /* 0x0000001fff157819 */ /* 0x000fe200000114d9 */
[----:B------:R-:W-:Y:S01]  /*da60*/  IMAD.WIDE.U32 R30, R217, c[0x0][0x208], RZ ;  /* 0x00008200d91e7a25 */ /* 0x000fe200078e00ff */
[----:B------:R-:W-:Y:S03]  /*da70*/  SHF.R.S32.HI R29, RZ, 0x1f, R216 ;  /* 0x0000001fff1d7819 */ /* 0x000fe600000114d8 */
[----:B------:R-:W-:Y:S02]  /*da80*/  IMAD R21, R21, c[0x0][0x208], RZ ;  /* 0x0000820015157a24 */ /* 0x000fe400078e02ff */
[----:B------:R-:W-:Y:S02]  /*da90*/  IMAD R29, R29, c[0x0][0x218], RZ ;  /* 0x000086001d1d7a24 */ /* 0x000fe400078e02ff */
[----:B------:R-:W-:Y:S02]  /*daa0*/  IMAD R21, R217, c[0x0][0x20c], R21 ;  /* 0x00008300d9157a24 */ /* 0x000fe400078e0215 */
[C---:B------:R-:W-:Y:S03]  /*dab0*/  IMAD R29, R216.reuse, c[0x0][0x21c], R29 ;  /* 0x00008700d81d7a24 */ /* 0x040fe600078e021d */
[----:B------:R-:W-:Y:S05]  /*dac0*/  IADD3 R31, R31, R21, RZ ;  /* 0x000000151f1f7210 */ /* 0x000fea0007ffe0ff */
[----:B------:R-:W-:Y:S01]  /*dad0*/  IMAD.WIDE.U32 R30, R216, c[0x0][0x218], R30 ;  /* 0x00008600d81e7a25 */ /* 0x000fe200078e001e */
[----:B------:R-:W1:Y:S04]  /*dae0*/  LDSM.16.M88.4 R8, [R214+0x8100] ;  /* 0x00810000d608783b */ /* 0x000e680000000200 */
[----:B------:R-:W-:Y:S04]  /*daf0*/  IADD3 R0, P0, R30, UR18, RZ ;  /* 0x000000121e007c10 */ /* 0x000fe8000ff1e0ff */
[----:B------:R-:W-:Y:S02]  /*db00*/  IADD3.X R29, R31, UR16, R29, P0, !PT ;  /* 0x000000101f1d7c10 */ /* 0x000fe400087fe41d */
[C---:B------:R-:W-:Y:S01]  /*db10*/  LEA R45, P0, R0.reuse, c[0x0][0x1f8], 0x1 ;  /* 0x00007e00002d7a11 */ /* 0x040fe200078008ff */
[----:B------:R-:W2:Y:S03]  /*db20*/  LDSM.16.M88.4 R16, [R214+0x8900] ;  /* 0x00890000d610783b */ /* 0x000ea60000000200 */
[----:B------:R-:W-:Y:S05]  /*db30*/  LEA.HI.X R149, R0, c[0x0][0x1fc], R29, 0x1, P0 ;  /* 0x00007f0000957a11 */ /* 0x000fea00000f0c1d */
[----:B------:R-:W3:Y:S08]  /*db40*/  LDSM.16.M88.4 R24, [R214+0x9100] ;  /* 0x00910000d618783b */ /* 0x000ef00000000200 */
[----:B------:R-:W4:Y:S08]  /*db50*/  LDSM.16.M88.4 R32, [R214+0x9900] ;  /* 0x00990000d620783b */ /* 0x000f300000000200 */
[----:B------:R-:W5:Y:S01]  /*db60*/  LDSM.16.M88.4 R40, [R214+0xa100] ;  /* 0x00a10000d628783b */ /* 0x000f620000000200 */
[C---:B-1----:R-:W-:Y:S07]  /*db70*/  HMMA.16816.F32 R4, R120.reuse, R8, RZ ;  /* 0x000000087804723c */ /* 0x042fee00000018ff */
[----:B------:R-:W-:Y:S01]  /*db80*/  LDSM.16.M88.4 R48, [R214+0xa900] ;  /* 0x00a90000d630783b */ /* 0x000fe20000000200 */
[C---:B------:R-:W-:Y:S07]  /*db90*/  HMMA.16816.F32 R8, R120.reuse, R10, RZ ;  /* 0x0000000a7808723c */ /* 0x040fee00000018ff */
[----:B------:R-:W-:Y:S01]  /*dba0*/  LDSM.16.M88.4 R116, [R213] ;  /* 0x00000000d574783b */ /* 0x000fe20000000200 */
[C---:B--2---:R-:W-:Y:S07]  /*dbb0*/  HMMA.16816.F32 R12, R120.reuse, R16, RZ ;  /* 0x00000010780c723c */ /* 0x044fee00000018ff */
[----:B------:R-:W-:Y:S01]  /*dbc0*/  LDSM.16.M88.4 R124, [R207] ;  /* 0x00000000cf7c783b */ /* 0x000fe20000000200 */
[C---:B------:R-:W-:Y:S07]  /*dbd0*/  HMMA.16816.F32 R16, R120.reuse, R18, RZ ;  /* 0x000000127810723c */ /* 0x040fee00000018ff */
[----:B------:R-:W-:Y:S01]  /*dbe0*/  LDSM.16.M88.4 R128, [R206] ;  /* 0x00000000ce80783b */ /* 0x000fe20000000200 */
[C---:B---3--:R-:W-:Y:S07]  /*dbf0*/  HMMA.16816.F32 R20, R120.reuse, R24, RZ ;  /* 0x000000187814723c */ /* 0x048fee00000018ff */
[----:B------:R-:W-:Y:S01]  /*dc00*/  LDSM.16.M88.4 R132, [R205] ;  /* 0x00000000cd84783b */ /* 0x000fe20000000200 */
[C---:B------:R-:W-:Y:S07]  /*dc10*/  HMMA.16816.F32 R24, R120.reuse, R26, RZ ;  /* 0x0000001a7818723c */ /* 0x040fee00000018ff */
[----:B------:R-:W-:Y:S01]  /*dc20*/  LDSM.16.M88.4 R136, [R204] ;  /* 0x00000000cc88783b */ /* 0x000fe20000000200 */
[C---:B----4-:R-:W-:Y:S07]  /*dc30*/  HMMA.16816.F32 R28, R120.reuse, R32, RZ ;  /* 0x00000020781c723c */ /* 0x050fee00000018ff */
[----:B------:R-:W1:Y:S01]  /*dc40*/  SHFL.IDX PT, R156, R45, RZ, 0x181f ;  /* 0x00181fff2d9c7589 */ /* 0x000e6200000e0000 */
[C---:B------:R-:W-:Y:S07]  /*dc50*/  HMMA.16816.F32 R32, R120.reuse, R34, RZ ;  /* 0x000000227820723c */ /* 0x040fee00000018ff */
[----:B------:R-:W2:Y:S01]  /*dc60*/  SHFL.IDX PT, R44, R149, RZ, 0x181f ;  /* 0x00181fff952c7589 */ /* 0x000ea200000e0000 */
[C---:B-----5:R-:W-:Y:S07]  /*dc70*/  HMMA.16816.F32 R36, R120.reuse, R40, RZ ;  /* 0x000000287824723c */ /* 0x060fee00000018ff */
[----:B------:R-:W3:Y:S01]  /*dc80*/  SHFL.IDX PT, R148, R45, 0x2, 0x181f ;  /* 0x00581f002d947f89 */ /* 0x000ee200000e0000 */
[C---:B------:R-:W-:Y:S07]  /*dc90*/  HMMA.16816.F32 R40, R120.reuse, R42, RZ ;  /* 0x0000002a7828723c */ /* 0x040fee00000018ff */
[----:B------:R4:W5:Y:S01]  /*dca0*/  SHFL.IDX PT, R160, R45, 0x1, 0x181f ;  /* 0x00381f002da07f89 */ /* 0x00096200000e0000 */
[C---:B-1----:R-:W-:Y:S04]  /*dcb0*/  IADD3 R154, P2, R156.reuse, R231, RZ ;  /* 0x000000e79c9a7210 */ /* 0x042fe80007f5e0ff */
[-C--:B------:R-:W-:Y:S02]  /*dcc0*/  IADD3 R156, P0, R156, R230.reuse, RZ ;  /* 0x000000e69c9c7210 */ /* 0x080fe40007f1e0ff */
[C---:B--2---:R-:W-:Y:S01]  /*dcd0*/  IADD3.X R155, R44.reuse, R169, RZ, P2, !PT ;  /* 0x000000a92c9b7210 */ /* 0x044fe200017fe4ff */
[----:B------:R-:W1:Y:S01]  /*dce0*/  SHFL.IDX PT, R0, R149, 0x1, 0x181f ;  /* 0x00381f0095007f89 */ /* 0x000e6200000e0000 */
[----:B------:R-:W-:Y:S02]  /*dcf0*/  IADD3.X R157, R44, R233, RZ, P0, !PT ;  /* 0x000000e92c9d7210 */ /* 0x000fe400007fe4ff */
[-C--:B---3--:R-:W-:Y:S05]  /*dd00*/  IADD3 R162, P2, R148, R231.reuse, RZ ;  /* 0x000000e794a27210 */ /* 0x088fea0007f5e0ff */
[----:B------:R-:W-:Y:S01]  /*dd10*/  LDSM.16.M88.4 R140, [R203] ;  /* 0x00000000cb8c783b */ /* 0x000fe20000000200 */
[C---:B----4-:R-:W-:Y:S01]  /*dd20*/  HMMA.16816.F32 R44, R120.reuse, R48, RZ ;  /* 0x00000030782c723c */ /* 0x050fe200000018ff */
[C---:B-----5:R-:W-:Y:S06]  /*dd30*/  IADD3 R152, P0, R160.reuse, R231, RZ ;  /* 0x000000e7a0987210 */ /* 0x060fec0007f1e0ff */
[----:B------:R-:W-:Y:S01]  /*dd40*/  @!PT LDS RZ, [RZ] ;  /* 0x00000000fffff984 */ /* 0x000fe20000000800 */
[----:B------:R-:W-:Y:S01]  /*dd50*/  @!PT LDS RZ, [RZ] ;  /* 0x00000000fffff984 */ /* 0x000fe20000000800 */
[----:B------:R-:W-:Y:S01]  /*dd60*/  @!PT LDS RZ, [RZ] ;  /* 0x00000000fffff984 */ /* 0x000fe20000000800 */
[----:B------:R2:W-:Y:S01]  /*dd70*/  LDGSTS.E.BYPASS.LTC128B.128 [R226], [R154.64], !P4 ;  /* 0x000000009ae27fae */ /* 0x0005e2000e101d4e */
[-C--:B------:R-:W-:Y:S01]  /*dd80*/  IADD3 R160, P5, R160, R230.reuse, RZ ;  /* 0x000000e6a0a07210 */ /* 0x080fe20007fbe0ff */
[----:B------:R-:W-:Y:S06]  /*dd90*/  HMMA.16816.F32 R48, R120, R50, RZ ;  /* 0x000000327830723c */ /* 0x000fec00000018ff */
[----:B------:R3:W-:Y:S01]  /*dda0*/  LDGSTS.E.BYPASS.LTC128B.128 [R225], [R156.64], !P3 ;  /* 0x000000009ce17fae */ /* 0x0007e2000d901d4e */
[C---:B-1----:R-:W-:Y:S02]  /*ddb0*/  IADD3.X R153, R0.reuse, R169, RZ, P0, !PT ;  /* 0x000000a900997210 */ /* 0x042fe400007fe4ff */
[----:B------:R-:W-:Y:S01]  /*ddc0*/  IADD3.X R161, R0, R233, RZ, P5, !PT ;  /* 0x000000e900a17210 */ /* 0x000fe20002ffe4ff */
[C---:B------:R-:W-:Y:S04]  /*ddd0*/  HMMA.16816.F32 R4, R144.reuse, R116, R4 ;  /* 0x000000749004723c */ /* 0x040fe80000001804 */
[----:B------:R2:W-:Y:S01]  /*dde0*/  LDGSTS.E.BYPASS.LTC128B.128 [R224], [R152.64], !P4 ;  /* 0x0000000098e07fae */ /* 0x0005e2000e101d4e */
[----:B------:R-:W-:Y:S03]  /*ddf0*/  IADD3 R164, P0, R148, R230, RZ ;  /* 0x000000e694a47210 */ /* 0x000fe60007f1e0ff */
[C---:B------:R-:W-:Y:S04]  /*de00*/  HMMA.16816.F32 R8, R144.reuse, R118, R8 ;  /* 0x000000769008723c */ /* 0x040fe80000001808 */
[----:B------:R-:W1:Y:S04]  /*de10*/  SHFL.IDX PT, R150, R149, 0x2, 0x181f ;  /* 0x00581f0095967f89 */ /* 0x000e6800000e0000 */
[C---:B------:R-:W-:Y:S04]  /*de20*/  HMMA.16816.F32 R12, R144.reuse, R124, R12 ;  /* 0x0000007c900c723c */ /* 0x040fe8000000180c */
[----:B------:R4:W-:Y:S04]  /*de30*/  LDGSTS.E.BYPASS.LTC128B.128 [R223], [R160.64], !P3 ;  /* 0x00000000a0df7fae */ /* 0x0009e8000d901d4e */
[C---:B------:R-:W-:Y:S08]  /*de40*/  HMMA.16816.F32 R16, R144.reuse, R126, R16 ;  /* 0x0000007e9010723c */ /* 0x040ff00000001810 */
[C---:B------:R-:W-:Y:S04]  /*de50*/  HMMA.16816.F32 R20, R144.reuse, R128, R20 ;  /* 0x000000809014723c */ /* 0x040fe80000001814 */
[C---:B-1----:R-:W-:Y:S02]  /*de60*/  IADD3.X R163, R150.reuse, R169, RZ, P2, !PT ;  /* 0x000000a996a37210 */ /* 0x042fe400017fe4ff */
[----:B------:R-:W-:Y:S02]  /*de70*/  IADD3.X R165, R150, R233, RZ, P0, !PT ;  /* 0x000000e996a57210 */ /* 0x000fe400007fe4ff */
[C---:B------:R-:W-:Y:S01]  /*de80*/  HMMA.16816.F32 R24, R144.reuse, R130, R24 ;  /* 0x000000829018723c */ /* 0x040fe20000001818 */
[----:B------:R4:W-:Y:S02]  /*de90*/  LDGSTS.E.BYPASS.LTC128B.128 [R226+0x2000], [R162.64], !P4 ;  /* 0x02000000a2e27fae */ /* 0x0009e4000e101d4e */
[----:B------:R-:W-:Y:S05]  /*dea0*/  ISETP.GT.AND P0, PT, R168, R215, PT ;  /* 0x000000d7a800720c */ /* 0x000fea0003f04270 */
[C---:B------:R-:W-:Y:S01]  /*deb0*/  HMMA.16816.F32 R28, R144.reuse, R132, R28 ;  /* 0x00000084901c723c */ /* 0x040fe2000000181c */
[----:B------:R1:W-:Y:S07]  /*dec0*/  LDGSTS.E.BYPASS.LTC128B.128 [R226+0x5000], [R164.64], !P3 ;  /* 0x05000000a4e27fae */ /* 0x0003ee000d901d4e */
[C---:B------:R-:W-:Y:S01]  /*ded0*/  HMMA.16816.F32 R32, R144.reuse, R134, R32 ;  /* 0x000000869020723c */ /* 0x040fe20000001820 */
[----:B------:R-:W5:Y:S07]  /*dee0*/  LDSM.16.M88.4 R148, [R211+0x8100] ;  /* 0x00810000d394783b */ /* 0x000f6e0000000200 */
[C---:B------:R-:W-:Y:S01]  /*def0*/  HMMA.16816.F32 R36, R144.reuse, R136, R36 ;  /* 0x000000889024723c */ /* 0x040fe20000001824 */
[----:B------:R-:W0:Y:S07]  /*df00*/  LDGDEPBAR ;  /* 0x00000000000079af */ /* 0x000e2e0000000000 */
[C---:B------:R-:W-:Y:S01]  /*df10*/  HMMA.16816.F32 R40, R144.reuse, R138, R40 ;  /* 0x0000008a9028723c */ /* 0x040fe20000001828 */
[----:B------:R-:W1:Y:S07]  /*df20*/  LDSM.16.M88.4 R116, [R211+0x8900] ;  /* 0x00890000d374783b */ /* 0x000e6e0000000200 */
[C---:B------:R-:W-:Y:S01]  /*df30*/  HMMA.16816.F32 R44, R144.reuse, R140, R44 ;  /* 0x0000008c902c723c */ /* 0x040fe2000000182c */
[----:B------:R-:W1:Y:S07]  /*df40*/  LDSM.16.M88.4 R124, [R211+0x9100] ;  /* 0x00910000d37c783b */ /* 0x000e6e0000000200 */
[----:B------:R-:W-:Y:S01]  /*df50*/  HMMA.16816.F32 R48, R144, R142, R48 ;  /* 0x0000008e9030723c */ /* 0x000fe20000001830 */
[----:B--2---:R-:W2:Y:S07]  /*df60*/  LDSM.16.M88.4 R152, [R211+0x9900] ;  /* 0x00990000d398783b */ /* 0x004eae0000000200 */
[C---:B-----5:R-:W-:Y:S01]  /*df70*/  HMMA.16816.F32 R4, R172.reuse, R148, R4 ;  /* 0x00000094ac04723c */ /* 0x060fe20000001804 */
[----:B---3--:R-:W3:Y:S07]  /*df80*/  LDSM.16.M88.4 R156, [R211+0xa100] ;  /* 0x00a10000d39c783b */ /* 0x008eee0000000200 */
[C---:B------:R-:W-:Y:S01]  /*df90*/  HMMA.16816.F32 R8, R172.reuse, R150, R8 ;  /* 0x00000096ac08723c */ /* 0x040fe20000001808 */
[----:B----4-:R-:W4:Y:S07]  /*dfa0*/  LDSM.16.M88.4 R160, [R211+0xa900] ;  /* 0x00a90000d3a0783b */ /* 0x010f2e0000000200 */
[C---:B-1----:R-:W-:Y:S01]  /*dfb0*/  HMMA.16816.F32 R12, R172.reuse, R116, R12 ;  /* 0x00000074ac0c723c */ /* 0x042fe2000000180c */
[----:B------:R-:W1:Y:S07]  /*dfc0*/  LDSM.16.M88.4 R128, [R202] ;  /* 0x00000000ca80783b */ /* 0x000e6e0000000200 */
[C---:B------:R-:W-:Y:S01]  /*dfd0*/  HMMA.16816.F32 R16, R172.reuse, R118, R16 ;  /* 0x00000076ac10723c */ /* 0x040fe20000001810 */
[----:B------:R-:W5:Y:S07]  /*dfe0*/  LDSM.16.M88.4 R132, [R202+0x800] ;  /* 0x00080000ca84783b */ /* 0x000f6e0000000200 */
[C---:B------:R-:W-:Y:S01]  /*dff0*/  HMMA.16816.F32 R20, R172.reuse, R124, R20 ;  /* 0x0000007cac14723c */ /* 0x040fe20000001814 */
[----:B------:R-:W1:Y:S07]  /*e000*/  LDSM.16.M88.4 R136, [R202+0x1000] ;  /* 0x00100000ca88783b */ /* 0x000e6e0000000200 */
[C---:B------:R-:W-:Y:S01]  /*e010*/  HMMA.16816.F32 R24, R172.reuse, R126, R24 ;  /* 0x0000007eac18723c */ /* 0x040fe20000001818 */
[----:B------:R-:W1:Y:S07]  /*e020*/  LDSM.16.M88.4 R140, [R202+0x1800] ;  /* 0x00180000ca8c783b */ /* 0x000e6e0000000200 */
[C---:B--2---:R-:W-:Y:S01]  /*e030*/  HMMA.16816.F32 R28, R172.reuse, R152, R28 ;  /* 0x00000098ac1c723c */ /* 0x044fe2000000181c */
[----:B------:R-:W2:Y:S07]  /*e040*/  LDSM.16.M88.4 R148, [R202+0x2000] ;  /* 0x00200000ca94783b */ /* 0x000eae0000000200 */
[C---:B------:R-:W-:Y:S01]  /*e050*/  HMMA.16816.F32 R32, R172.reuse, R154, R32 ;  /* 0x0000009aac20723c */ /* 0x040fe20000001820 */
[----:B------:R-:W2:Y:S07]  /*e060*/  LDSM.16.M88.4 R116, [R202+0x2800] ;  /* 0x00280000ca74783b */ /* 0x000eae0000000200 */
[C---:B---3--:R-:W-:Y:S01]  /*e070*/  HMMA.16816.F32 R36, R172.reuse, R156, R36 ;  /* 0x0000009cac24723c */ /* 0x048fe20000001824 */
[----:B------:R-:W3:Y:S07]  /*e080*/  LDSM.16.M88.4 R124, [R214+0xb100] ;  /* 0x00b10000d67c783b */ /* 0x000eee0000000200 */
[C---:B------:R-:W-:Y:S01]  /*e090*/  HMMA.16816.F32 R40, R172.reuse, R158, R40 ;  /* 0x0000009eac28723c */ /* 0x040fe20000001828 */
[----:B------:R-:W2:Y:S07]  /*e0a0*/  LDSM.16.M88.4 R152, [R214+0xb900] ;  /* 0x00b90000d698783b */ /* 0x000eae0000000200 */
[C---:B----4-:R-:W-:Y:S01]  /*e0b0*/  HMMA.16816.F32 R44, R172.reuse, R160, R44 ;  /* 0x000000a0ac2c723c */ /* 0x050fe2000000182c */
[----:B------:R-:W4:Y:S07]  /*e0c0*/  LDSM.16.M88.4 R156, [R214+0xc100] ;  /* 0x00c10000d69c783b */ /* 0x000f2e0000000200 */
[----:B------:R-:W-:Y:S01]  /*e0d0*/  HMMA.16816.F32 R48, R172, R162, R48 ;  /* 0x000000a2ac30723c */ /* 0x000fe20000001830 */
[----:B------:R-:W2:Y:S07]  /*e0e0*/  LDSM.16.M88.4 R160, [R214+0xc900] ;  /* 0x00c90000d6a0783b */ /* 0x000eae0000000200 */
[C---:B-1----:R-:W-:Y:S01]  /*e0f0*/  HMMA.16816.F32 R4, R176.reuse, R128, R4 ;  /* 0x00000080b004723c */ /* 0x042fe20000001804 */
[----:B------:R-:W-:Y:S07]  /*e100*/  LDSM.16.M88.4 R164, [R211+0xd900] ;  /* 0x00d90000d3a4783b */ /* 0x000fee0000000200 */
[C---:B------:R-:W-:Y:S01]  /*e110*/  HMMA.16816.F32 R8, R176.reuse, R130, R8 ;  /* 0x00000082b008723c */ /* 0x040fe20000001808 */
[----:B------:R-:W1:Y:S07]  /*e120*/  LDSM.16.M88.4 R128, [R214+0xd100] ;  /* 0x00d10000d680783b */ /* 0x000e6e0000000200 */
[C---:B-----5:R-:W-:Y:S08]  /*e130*/  HMMA.16816.F32 R12, R176.reuse, R132, R12 ;  /* 0x00000084b00c723c */ /* 0x060ff0000000180c */
[C---:B------:R-:W-:Y:S01]  /*e140*/  HMMA.16816.F32 R16, R176.reuse, R134, R16 ;  /* 0x00000086b010723c */ /* 0x040fe20000001810 */
[----:B------:R-:W5:Y:S07]  /*e150*/  LDSM.16.M88.4 R132, [R214+0xd900] ;  /* 0x00d90000d684783b */ /* 0x000f6e0000000200 */
[C---:B------:R-:W-:Y:S08]  /*e160*/  HMMA.16816.F32 R20, R176.reuse, R136, R20 ;  /* 0x00000088b014723c */ /* 0x040ff00000001814 */
[C---:B------:R-:W-:Y:S01]  /*e170*/  HMMA.16816.F32 R24, R176.reuse, R138, R24 ;  /* 0x0000008ab018723c */ /* 0x040fe20000001818 */
[----:B------:R-:W1:Y:S07]  /*e180*/  LDSM.16.M88.4 R136, [R201] ;  /* 0x00000000c988783b */ /* 0x000e6e0000000200 */
[C---:B------:R-:W-:Y:S08]  /*e190*/  HMMA.16816.F32 R28, R176.reuse, R140, R28 ;  /* 0x0000008cb01c723c */ /* 0x040ff0000000181c */
[C---:B------:R-:W-:Y:S01]  /*e1a0*/  HMMA.16816.F32 R32, R176.reuse, R142, R32 ;  /* 0x0000008eb020723c */ /* 0x040fe20000001820 */
[----:B------:R-:W1:Y:S07]  /*e1b0*/  LDSM.16.M88.4 R140, [R200] ;  /* 0x00000000c88c783b */ /* 0x000e6e0000000200 */
[C---:B--2---:R-:W-:Y:S08]  /*e1c0*/  HMMA.16816.F32 R36, R176.reuse, R148, R36 ;  /* 0x00000094b024723c */ /* 0x044ff00000001824 */
[C---:B------:R-:W-:Y:S01]  /*e1d0*/  HMMA.16816.F32 R40, R176.reuse, R150, R40 ;  /* 0x00000096b028723c */ /* 0x040fe20000001828 */
[----:B------:R-:W-:Y:S07]  /*e1e0*/  LDSM.16.M88.4 R148, [R197] ;  /* 0x00000000c594783b */ /* 0x000fee0000000200 */
[C---:B------:R-:W-:Y:S08]  /*e1f0*/  HMMA.16816.F32 R44, R176.reuse, R116, R44 ;  /* 0x00000074b02c723c */ /* 0x040ff0000000182c */
[----:B------:R-:W-:Y:S01]  /*e200*/  HMMA.16816.F32 R48, R176, R118, R48 ;  /* 0x00000076b030723c */ /* 0x000fe20000001830 */
[----:B------:R-:W2:Y:S07]  /*e210*/  LDSM.16.M88.4 R116, [R199] ;  /* 0x00000000c774783b */ /* 0x000eae0000000200 */
[C---:B---3--:R-:W-:Y:S08]  /*e220*/  HMMA.16816.F32 R4, R180.reuse, R124, R4 ;  /* 0x0000007cb404723c */ /* 0x048ff00000001804 */
[C---:B------:R-:W-:Y:S01]  /*e230*/  HMMA.16816.F32 R8, R180.reuse, R126, R8 ;  /* 0x0000007eb408723c */ /* 0x040fe20000001808 */
[----:B------:R-:W3:Y:S07]  /*e240*/  LDSM.16.M88.4 R124, [R198] ;  /* 0x00000000c67c783b */ /* 0x000eee0000000200 */
[C---:B------:R-:W-:Y:S08]  /*e250*/  HMMA.16816.F32 R12, R180.reuse, R152, R12 ;  /* 0x00000098b40c723c */ /* 0x040ff0000000180c */
[C---:B------:R-:W-:Y:S01]  /*e260*/  HMMA.16816.F32 R16, R180.reuse, R154, R16 ;  /* 0x0000009ab410723c */ /* 0x040fe20000001810 */
[----:B------:R-:W2:Y:S07]  /*e270*/  LDSM.16.M88.4 R152, [R196] ;  /* 0x00000000c498783b */ /* 0x000eae0000000200 */
[C---:B----4-:R-:W-:Y:S08]  /*e280*/  HMMA.16816.F32 R20, R180.reuse, R156, R20 ;  /* 0x0000009cb414723c */ /* 0x050ff00000001814 */
[C---:B------:R-:W-:Y:S01]  /*e290*/  HMMA.16816.F32 R24, R180.reuse, R158, R24 ;  /* 0x0000009eb418723c */ /* 0x040fe20000001818 */
[----:B------:R-:W4:Y:S07]  /*e2a0*/  LDSM.16.M88.4 R156, [R211+0xb100] ;  /* 0x00b10000d39c783b */ /* 0x000f2e0000000200 */
[C---:B------:R-:W-:Y:S08]  /*e2b0*/  HMMA.16816.F32 R28, R180.reuse, R160, R28 ;  /* 0x000000a0b41c723c */ /* 0x040ff0000000181c */
[C---:B------:R-:W-:Y:S01]  /*e2c0*/  HMMA.16816.F32 R32, R180.reuse, R162, R32 ;  /* 0x000000a2b420723c */ /* 0x040fe20000001820 */
[----:B------:R-:W-:Y:S07]  /*e2d0*/  LDSM.16.M88.4 R160, [R211+0xd100] ;  /* 0x00d10000d3a0783b */ /* 0x000fee0000000200 */
[C---:B-1----:R-:W-:Y:S08]  /*e2e0*/  HMMA.16816.F32 R36, R180.reuse, R128, R36 ;  /* 0x00000080b424723c */ /* 0x042ff00000001824 */
[C---:B------:R-:W-:Y:S01]  /*e2f0*/  HMMA.16816.F32 R40, R180.reuse, R130, R40 ;  /* 0x00000082b428723c */ /* 0x040fe20000001828 */
[----:B------:R-:W1:Y:S07]  /*e300*/  LDSM.16.M88.4 R128, [R211+0xb900] ;  /* 0x00b90000d380783b */ /* 0x000e6e0000000200 */
[C---:B-----5:R-:W-:Y:S08]  /*e310*/  HMMA.16816.F32 R44, R180.reuse, R132, R44 ;  /* 0x00000084b42c723c */ /* 0x060ff0000000182c */
[----:B------:R-:W-:Y:S01]  /*e320*/  HMMA.16816.F32 R48, R180, R134, R48 ;  /* 0x00000086b430723c */ /* 0x000fe20000001830 */
[----:B------:R-:W5:Y:S07]  /*e330*/  LDSM.16.M88.4 R132, [R211+0xc100] ;  /* 0x00c10000d384783b */ /* 0x000f6e0000000200 */
[C---:B------:R-:W-:Y:S08]  /*e340*/  HMMA.16816.F32 R4, R184.reuse, R136, R4 ;  /* 0x00000088b804723c */ /* 0x040ff00000001804 */
[C---:B------:R-:W-:Y:S01]  /*e350*/  HMMA.16816.F32 R8, R184.reuse, R138, R8 ;  /* 0x0000008ab808723c */ /* 0x040fe20000001808 */
[----:B------:R-:W1:Y:S07]  /*e360*/  LDSM.16.M88.4 R136, [R211+0xc900] ;  /* 0x00c90000d388783b */ /* 0x000e6e0000000200 */
[C---:B------:R-:W-:Y:S08]  /*e370*/  HMMA.16816.F32 R12, R184.reuse, R140, R12 ;  /* 0x0000008cb80c723c */ /* 0x040ff0000000180c */
[C---:B------:R-:W-:Y:S01]  /*e380*/  HMMA.16816.F32 R16, R184.reuse, R142, R16 ;  /* 0x0000008eb810723c */ /* 0x040fe20000001810 */
[----:B------:R-:W1:Y:S07]  /*e390*/  LDSM.16.M88.4 R140, [R202+0x3000] ;  /* 0x00300000ca8c783b */ /* 0x000e6e0000000200 */
[C---:B--2---:R-:W-:Y:S08]  /*e3a0*/  HMMA.16816.F32 R20, R184.reuse, R116, R20 ;  /* 0x00000074b814723c */ /* 0x044ff00000001814 */
[C---:B------:R-:W-:Y:S01]  /*e3b0*/  HMMA.16816.F32 R24, R184.reuse, R118, R24 ;  /* 0x00000076b818723c */ /* 0x040fe20000001818 */
[----:B------:R-:W2:Y:S07]  /*e3c0*/  LDSM.16.M88.4 R116, [R202+0x3800] ;  /* 0x00380000ca74783b */ /* 0x000eae0000000200 */
        /* <DEDUP_REMOVED lines=8> */
[C---:B-1----:R-:W-:Y:S08]  /*e450*/  HMMA.16816.F32 R12, R188.reuse, R128, R12 ;  /* 0x00000080bc0c723c */ /* 0x042ff0000000180c */
[C---:B------:R-:W-:Y:S08]  /*e460*/  HMMA.16816.F32 R16, R188.reuse, R130, R16 ;  /* 0x00000082bc10723c */ /* 0x040ff00000001810 */
        /* <DEDUP_REMOVED lines=10> */
[C---:B--2---:R-:W-:Y:S08]  /*e510*/  HMMA.16816.F32 R12, R192.reuse, R116, R12 ;  /* 0x00000074c00c723c */ /* 0x044ff0000000180c */
[----:B------:R-:W-:Y:S01]  /*e520*/  FMUL.FTZ R0, R4, c[0x0][0x320] ;  /* 0x0000c80004007a20 */ /* 0x000fe20000410000 */
[C---:B------:R-:W-:Y:S03]  /*e530*/  HMMA.16816.F32 R16, R192.reuse, R118, R16 ;  /* 0x00000076c010723c */ /* 0x040fe60000001810 */
[----:B------:R-:W-:Y:S02]  /*e540*/  FMUL.FTZ R126, R5, c[0x0][0x320] ;  /* 0x0000c800057e7a20 */ /* 0x000fe40000410000 */
[----:B------:R-:W1:Y:S01]  /*e550*/  MUFU.TANH R0, R0 ;  /* 0x0000000000007308 */ /* 0x000e620000002400 */
[----:B------:R-:W-:Y:S02]  /*e560*/  FMUL.FTZ R124, R6, c[0x0][0x320] ;  /* 0x0000c800067c7a20 */ /* 0x000fe40000410000 */
[----:B------:R-:W-:Y:S04]  /*e570*/  FMUL.FTZ R9, R9, c[0x0][0x320] ;  /* 0x0000c80009097a20 */ /* 0x000fe80000410000 */
[----:B------:R-:W-:Y:S02]  /*e580*/  FMUL.FTZ R10, R10, c[0x0][0x320] ;  /* 0x0000c8000a0a7a20 */ /* 0x000fe40000410000 */
[----:B------:R-:W-:Y:S01]  /*e590*/  FMUL.FTZ R11, R11, c[0x0][0x320] ;  /* 0x0000c8000b0b7a20 */ /* 0x000fe20000410000 */
[----:B------:R-:W2:Y:S01]  /*e5a0*/  MUFU.TANH R128, R9 ;  /* 0x0000000900807308 */ /* 0x000ea20000002400 */
[----:B------:R-:W-:Y:S02]  /*e5b0*/  FMUL.FTZ R125, R7, c[0x0][0x320] ;  /* 0x0000c800077d7a20 */ /* 0x000fe40000410000 */
[----:B------:R-:W3:Y:S01]  /*e5c0*/  LDSM.16.M88.4 R4, [R202+0x4000] ;  /* 0x00400000ca04783b */ /* 0x000ee20000000200 */
[----:B------:R-:W-:Y:S02]  /*e5d0*/  FMUL.FTZ R127, R8, c[0x0][0x320] ;  /* 0x0000c800087f7a20 */ /* 0x000fe40000410000 */
[----:B------:R-:W-:Y:S02]  /*e5e0*/  FMUL.FTZ R118, R12, c[0x0][0x320] ;  /* 0x0000c8000c767a20 */ /* 0x000fe40000410000 */
[----:B------:R-:W-:Y:S02]  /*e5f0*/  FMUL.FTZ R12, R13, c[0x0][0x320] ;  /* 0x0000c8000d0c7a20 */ /* 0x000fe40000410000 */
[----:B------:R-:W4:Y:S01]  /*e600*/  MUFU.TANH R116, R10 ;  /* 0x0000000a00747308 */ /* 0x000f220000002400 */
[----:B------:R-:W-:Y:S02]  /*e610*/  FMUL.FTZ R163, R14, c[0x0][0x320] ;  /* 0x0000c8000ea37a20 */ /* 0x000fe40000410000 */
[----:B------:R-:W-:Y:S02]  /*e620*/  FMUL.FTZ R13, R16, c[0x0][0x320] ;  /* 0x0000c800100d7a20 */ /* 0x000fe40000410000 */
[----:B------:R-:W-:Y:S02]  /*e630*/  FMUL.FTZ R14, R17, c[0x0][0x320] ;  /* 0x0000c800110e7a20 */ /* 0x000fe40000410000 */
[----:B------:R-:W-:Y:S02]  /*e640*/  FMUL.FTZ R15, R15, c[0x0][0x320] ;  /* 0x0000c8000f0f7a20 */ /* 0x000fe40000410000 */
[----:B------:R-:W-:Y:S01]  /*e650*/  FMUL.FTZ R18, R18, c[0x0][0x320] ;  /* 0x0000c80012127a20 */ /* 0x000fe20000410000 */
[----:B------:R5:W1:Y:S01]  /*e660*/  MUFU.TANH R117, R11 ;  /* 0x0000000b00757308 */ /* 0x000a620000002400 */
[----:B------:R-:W-:Y:S09]  /*e670*/  FMUL.FTZ R19, R19, c[0x0][0x320] ;  /* 0x0000c80013137a20 */ /* 0x000ff20000410000 */
[----:B------:R-:W1:Y:S10]  /*e680*/  MUFU.TANH R126, R126 ;  /* 0x0000007e007e7308 */ /* 0x000e740000002400 */
[----:B------:R-:W1:Y:S01]  /*e690*/  MUFU.TANH R124, R124 ;  /* 0x0000007c007c7308 */ /* 0x000e620000002400 */
[C---:B---3--:R-:W-:Y:S01]  /*e6a0*/  HMMA.16816.F32 R20, R192.reuse, R4, R20 ;  /* 0x00000004c014723c */ /* 0x048fe20000001814 */
[----:B-----5:R-:W3:Y:S08]  /*e6b0*/  LDSM.16.M88.4 R8, [R202+0x4800] ;  /* 0x00480000ca08783b */ /* 0x020ef00000000200 */
[----:B------:R-:W1:Y:S01]  /*e6c0*/  MUFU.TANH R125, R125 ;  /* 0x0000007d007d7308 */ /* 0x000e620000002400 */
[C---:B------:R-:W-:Y:S01]  /*e6d0*/  HMMA.16816.F32 R24, R192.reuse, R6, R24 ;  /* 0x00000006c018723c */ /* 0x040fe20000001818 */
[----:B------:R-:W5:Y:S08]  /*e6e0*/  LDSM.16.M88.4 R4, [R202+0x5000] ;  /* 0x00500000ca04783b */ /* 0x000f700000000200 */
[----:B------:R-:W1:Y:S05]  /*e6f0*/  MUFU.TANH R127, R127 ;  /* 0x0000007f007f7308 */ /* 0x000e6a0000002400 */
[----:B------:R-:W-:Y:S02]  /*e700*/  FMUL.FTZ R166, R20, c[0x0][0x320] ;  /* 0x0000c80014a67a20 */ /* 0x000fe40000410000 */
[----:B------:R-:W-:Y:S03]  /*e710*/  FMUL.FTZ R21, R21, c[0x0][0x320] ;  /* 0x0000c80015157a20 */ /* 0x000fe60000410000 */
[----:B------:R-:W1:Y:S01]  /*e720*/  MUFU.TANH R118, R118 ;  /* 0x0000007600767308 */ /* 0x000e620000002400 */
[----:B------:R-:W-:Y:S02]  /*e730*/  FMUL.FTZ R22, R22, c[0x0][0x320] ;  /* 0x0000c80016167a20 */ /* 0x000fe40000410000 */
[----:B------:R-:W-:Y:S02]  /*e740*/  FMUL.FTZ R23, R23, c[0x0][0x320] ;  /* 0x0000c80017177a20 */ /* 0x000fe40000410000 */
[----:B------:R-:W-:Y:S02]  /*e750*/  FMUL.FTZ R158, R24, c[0x0][0x320] ;  /* 0x0000c800189e7a20 */ /* 0x000fe40000410000 */
[----:B------:R-:W-:Y:S02]  /*e760*/  FMUL.FTZ R25, R25, c[0x0][0x320] ;  /* 0x0000c80019197a20 */ /* 0x000fe40000410000 */
[----:B------:R-:W-:Y:S01]  /*e770*/  FMUL.FTZ R26, R26, c[0x0][0x320] ;  /* 0x0000c8001a1a7a20 */ /* 0x000fe20000410000 */
[----:B------:R-:W1:Y:S01]  /*e780*/  MUFU.TANH R12, R12 ;  /* 0x0000000c000c7308 */ /* 0x000e620000002400 */
[----:B------:R-:W-:Y:S01]  /*e790*/  FMUL.FTZ R27, R27, c[0x0][0x320] ;  /* 0x0000c8001b1b7a20 */ /* 0x000fe20000410000 */
[C---:B---3--:R-:W-:Y:S08]  /*e7a0*/  HMMA.16816.F32 R28, R192.reuse, R8, R28 ;  /* 0x00000008c01c723c */ /* 0x048ff0000000181c */
[----:B------:R-:W3:Y:S01]  /*e7b0*/  MUFU.TANH R163, R163 ;  /* 0x000000a300a37308 */ /* 0x000ee20000002400 */
[C---:B------:R-:W-:Y:S01]  /*e7c0*/  HMMA.16816.F32 R32, R192.reuse, R10, R32 ;  /* 0x0000000ac020723c */ /* 0x040fe20000001820 */
[----:B------:R-:W1:Y:S01]  /*e7d0*/  LDSM.16.M88.4 R8, [R202+0x5800] ;  /* 0x00580000ca08783b */ /* 0x000e620000000200 */
[----:B------:R-:W-:Y:S07]  /*e7e0*/  DEPBAR.LE SB0, 0x0 ;  /* 0x000080000000791a */ /* 0x000fee0000000000 */
[----:B------:R1:W1:Y:S01]  /*e7f0*/  MUFU.TANH R151, R15 ;  /* 0x0000000f00977308 */ /* 0x0002620000002400 */
[----:B------:R-:W-:Y:S01]  /*e800*/  BAR.SYNC.DEFER_BLOCKING 0x0 ;  /* 0x0000000000007b1d */ /* 0x000fe20000010000 */
[C---:B-----5:R-:W-:Y:S05]  /*e810*/  HMMA.16816.F32 R36, R192.reuse, R4, R36 ;  /* 0x00000004c024723c */ /* 0x060fea0000001824 */
[----:B------:R-:W-:Y:S03]  /*e820*/  FMUL.FTZ R234, R28, c[0x0][0x320] ;  /* 0x0000c8001cea7a20 */ /* 0x000fe60000410000 */
[----:B------:R-:W2:Y:S01]  /*e830*/  MUFU.TANH R13, R13 ;  /* 0x0000000d000d7308 */ /* 0x000ea20000002400 */
[C---:B------:R-:W-:Y:S03]  /*e840*/  HMMA.16816.F32 R40, R192.reuse, R6, R40 ;  /* 0x00000006c028723c */ /* 0x040fe60000001828 */
[----:B------:R-:W-:Y:S02]  /*e850*/  FMUL.FTZ R29, R29, c[0x0][0x320] ;  /* 0x0000c8001d1d7a20 */ /* 0x000fe40000410000 */
[----:B------:R-:W-:Y:S02]  /*e860*/  FMUL.FTZ R236, R32, c[0x0][0x320] ;  /* 0x0000c80020ec7a20 */ /* 0x000fe40000410000 */
[----:B------:R-:W-:Y:S02]  /*e870*/  FMUL.FTZ R30, R30, c[0x0][0x320] ;  /* 0x0000c8001e1e7a20 */ /* 0x000fe40000410000 */
[----:B------:R-:W2:Y:S03]  /*e880*/  MUFU.TANH R14, R14 ;  /* 0x0000000e000e7308 */ /* 0x000ea60000002400 */
[----:B------:R-:W-:Y:S02]  /*e890*/  FMUL.FTZ R31, R31, c[0x0][0x320] ;  /* 0x0000c8001f1f7a20 */ /* 0x000fe40000410000 */
[----:B------:R-:W-:Y:S02]  /*e8a0*/  FMUL.FTZ R33, R33, c[0x0][0x320] ;  /* 0x0000c80021217a20 */ /* 0x000fe40000410000 */
[----:B------:R-:W-:Y:S02]  /*e8b0*/  FMUL.FTZ R232, R36, c[0x0][0x320] ;  /* 0x0000c80024e87a20 */ /* 0x000fe40000410000 */
[----:B------:R-:W-:Y:S01]  /*e8c0*/  FMUL.FTZ R34, R34, c[0x0][0x320] ;  /* 0x0000c80022227a20 */ /* 0x000fe20000410000 */
[----:B------:R2:W2:Y:S01]  /*e8d0*/  MUFU.TANH R153, R18 ;  /* 0x0000001200997308 */ /* 0x0004a20000002400 */
[----:B------:R-:W-:Y:S01]  /*e8e0*/  FMUL.FTZ R35, R35, c[0x0][0x320] ;  /* 0x0000c80023237a20 */ /* 0x000fe20000410000 */
[C---:B-1----:R-:W-:Y:S03]  /*e8f0*/  HMMA.16816.F32 R44, R192.reuse, R8, R44 ;  /* 0x00000008c02c723c */ /* 0x042fe6000000182c */
[----:B------:R-:W-:Y:S02]  /*e900*/  FMUL.FTZ R164, R40, c[0x0][0x320] ;  /* 0x0000c80028a47a20 */ /* 0x000fe40000410000 */
[----:B------:R-:W-:Y:S03]  /*e910*/  FMUL.FTZ R37, R37, c[0x0][0x320] ;  /* 0x0000c80025257a20 */ /* 0x000fe60000410000 */
        /* <DEDUP_REMOVED lines=17> */
[----:B------:R-:W-:Y:S09]  /*ea30*/  FMUL.FTZ R50, R50, c[0x0][0x320] ;  /* 0x0000c80032327a20 */ /* 0x000ff20000410000 */
        /* <DEDUP_REMOVED lines=28> */
[----:B------:R-:W1:Y:S01]  /*ec00*/  MUFU.TANH R4, R4 ;  /* 0x0000000400047308 */ /* 0x000e620000002400 */
[----:B------:R-:W-:-:S05]  /*ec10*/  @!P0 BRA `(.L_x_55) ;  /* 0x0000034000008947 */ /* 0x000fca0003800000 */
[----:B--234-:R-:W-:Y:S01]  /*ec20*/  PLOP3.LUT P2, PT, PT, PT, UP3, 0x80, 0x0 ;  /* 0x000000000000781c */ /* 0x01cfe20003f4f038 */
[----:B------:R-:W-:Y:S01]  /*ec30*/  IMAD R6, R168, 0x60, R220 ;  /* 0x00000060a8067824 */ /* 0x000fe200078e02dc */
[----:B------:R-:W-:Y:S01]  /*ec40*/  PLOP3.LUT P0, PT, PT, PT, UP3, 0x80, 0x0 ;  /* 0x000000000000781c */ /* 0x000fe20003f0f038 */
[----:B------:R-:W-:Y:S03]  /*ec50*/  IMAD.MOV.U32 R216, RZ, RZ, RZ ;  /* 0x000000ffffd87224 */ /* 0x000fe600078e00ff */
[----:B------:R-:W-:Y:S05]  /*ec60*/  IADD3 R217, R6, -0x60, R219 ;  /* 0xffffffa006d97810 */ /* 0x000fea0007ffe0db */
[----:B------:R-:W-:Y:S02]  /*ec70*/  IMAD.MOV.U32 R5, RZ, RZ, R217 ;  /* 0x000000ffff057224 */ /* 0x000fe400078e00d9 */
[----:B------:R-:W-:Y:S05]  /*ec80*/  @P2 IMAD.HI.U32 R8, R217, c[0x0][0x2bc], RZ ;  /* 0x0000af00d9082a27 */ /* 0x000fea00078e00ff */
[----:B------:R-:W-:Y:S04]  /*ec90*/  @P0 SHF.R.U32.HI R5, RZ, c[0x0][0x2c0], R8 ;  /* 0x0000b000ff050a19 */ /* 0x000fe80000011608 */
[C---:B------:R-:W-:Y:S04]  /*eca0*/  @!P1 IADD3 R9, P0, R5.reuse, UR12, RZ ;  /* 0x0000000c05099c10 */ /* 0x040fe8000ff1e0ff */
[----:B------:R-:W-:Y:S02]  /*ecb0*/  @!P1 LEA.HI.X.SX32 R8, R5, UR7, 0x1, P0 ;  /* 0x0000000705089c11 */ /* 0x000fe400080f0eff */
[C---:B------:R-:W-:Y:S04]  /*ecc0*/  @!P1 LEA R6, P0, R9.reuse, c[0x0][0x2a0], 0x2 ;  /* 0x0000a80009069a11 */ /* 0x040fe800078010ff */
[----:B------:R-:W-:Y:S01]  /*ecd0*/  @!P1 LEA.HI.X R7, R9, c[0x0][0x2a4], R8, 0x2, P0 ;  /* 0x0000a90009079a11 */ /* 0x000fe200000f1408 */
[----:B------:R-:W-:Y:S04]  /*ece0*/  IMAD.MOV R8, RZ, RZ, -R5 ;  /* 0x000000ffff087224 */ /* 0x000fe800078e0a05 */
[----:B------:R2:W3:Y:S01]  /*ecf0*/  @!P1 LDG.E R216, [R6.64] ;  /* 0x0000000e06d89981 */ /* 0x0004e2000c1e1900 */
[----:B------:R-:W-:Y:S05]  /*ed00*/  IMAD R217, R8, c[0x0][0x2b8], R217 ;  /* 0x0000ae0008d97a24 */ /* 0x000fea00078e02d9 */
[----:B------:R-:W-:Y:S05]  /*ed10*/  SHF.R.S32.HI R5, RZ, 0x1f, R217 ;  /* 0x0000001fff057819 */ /* 0x000fea00000114d9 */
        /* <DEDUP_REMOVED lines=12> */
[----:B------:R-:W2:Y:S04]  /*ede0*/  SHFL.IDX PT, R9, R24, RZ, 0x181f ;  /* 0x00181fff18097589 */ /* 0x000ea800000e0000 */
[----:B------:R-:W3:Y:S04]  /*edf0*/  SHFL.IDX PT, R10, R15, RZ, 0x181f ;  /* 0x00181fff0f0a7589 */ /* 0x000ee800000e0000 */
[----:B------:R-:W4:Y:S04]  /*ee00*/  SHFL.IDX PT, R7, R24, 0x1, 0x181f ;  /* 0x00381f0018077f89 */ /* 0x000f2800000e0000 */
[----:B------:R-:W5:Y:S04]  /*ee10*/  SHFL.IDX PT, R8, R15, 0x1, 0x181f ;  /* 0x00381f000f087f89 */ /* 0x000f6800000e0000 */
[----:B------:R-:W1:Y:S04]  /*ee20*/  SHFL.IDX PT, R5, R24, 0x2, 0x181f ;  /* 0x00581f0018057f89 */ /* 0x000e6800000e0000 */
[----:B------:R-:W1:Y:S01]  /*ee30*/  SHFL.IDX PT, R6, R15, 0x2, 0x181f ;  /* 0x00581f000f067f89 */ /* 0x000e6200000e0000 */
[CC--:B--2---:R-:W-:Y:S05]  /*ee40*/  IADD3 R16, P0, R9.reuse, R231.reuse, RZ ;  /* 0x000000e709107210 */ /* 0x0c4fea0007f1e0ff */
[C---:B---3--:R-:W-:Y:S01]  /*ee50*/  IMAD.X R17, R10.reuse, 0x1, R169, P0 ;  /* 0x000000010a117824 */ /* 0x048fe200000e06a9 */
[-C--:B------:R-:W-:Y:S02]  /*ee60*/  IADD3 R18, P0, R9, R230.reuse, RZ ;  /* 0x000000e609127210 */ /* 0x080fe40007f1e0ff */
[CC--:B----4-:R-:W-:Y:S02]  /*ee70*/  IADD3 R20, P6, R7.reuse, R231.reuse, RZ ;  /* 0x000000e707147210 */ /* 0x0d0fe40007fde0ff */
[----:B------:R2:W-:Y:S01]  /*ee80*/  LDGSTS.E.BYPASS.LTC128B.128 [R218+0x8100], [R16.64], !P4 ;  /* 0x0810000010da7fae */ /* 0x0005e2000e101d4e */
[----:B-1----:R-:W-:Y:S01]  /*ee90*/  IMAD.X R19, R10, 0x1, R233, P0 ;  /* 0x000000010a137824 */ /* 0x002fe200000e06e9 */
[-C--:B------:R-:W-:Y:S01]  /*eea0*/  IADD3 R22, P5, R7, R230.reuse, RZ ;  /* 0x000000e607167210 */ /* 0x080fe20007fbe0ff */
[C---:B-----5:R-:W-:Y:S03]  /*eeb0*/  IMAD.X R21, R8.reuse, 0x1, R169, P6 ;  /* 0x0000000108157824 */ /* 0x060fe600030e06a9 */
[----:B------:R2:W-:Y:S01]  /*eec0*/  LDGSTS.E.BYPASS.LTC128B.128 [R218+0xb100], [R18.64], !P3 ;  /* 0x0b10000012da7fae */ /* 0x0005e2000d901d4e */
[C---:B------:R-:W-:Y:S01]  /*eed0*/  IADD3 R10, P2, R5.reuse, R231, RZ ;  /* 0x000000e7050a7210 */ /* 0x040fe20007f5e0ff */
[----:B------:R-:W-:Y:S01]  /*eee0*/  IMAD.X R23, R8, 0x1, R233, P5 ;  /* 0x0000000108177824 */ /* 0x000fe200028e06e9 */
[----:B------:R-:W-:Y:S01]  /*eef0*/  IADD3 R24, P0, R5, R230, RZ ;  /* 0x000000e605187210 */ /* 0x000fe20007f1e0ff */
[----:B------:R2:W-:Y:S02]  /*ef00*/  LDGSTS.E.BYPASS.LTC128B.128 [R218+0x9100], [R20.64], !P4 ;  /* 0x0910000014da7fae */ /* 0x0005e4000e101d4e */
[C---:B------:R-:W-:Y:S02]  /*ef10*/  IMAD.X R11, R6.reuse, 0x1, R169, P2 ;  /* 0x00000001060b7824 */ /* 0x040fe400010e06a9 */
[----:B------:R2:W-:Y:S01]  /*ef20*/  LDGSTS.E.BYPASS.LTC128B.128 [R218+0xc100], [R22.64], !P3 ;  /* 0x0c10000016da7fae */ /* 0x0005e2000d901d4e */
[----:B------:R-:W-:Y:S03]  /*ef30*/  IMAD.X R25, R6, 0x1, R233, P0 ;  /* 0x0000000106197824 */ /* 0x000fe600000e06e9 */
[----:B------:R2:W-:Y:S04]  /*ef40*/  LDGSTS.E.BYPASS.LTC128B.128 [R218+0xa100], [R10.64], !P4 ;  /* 0x0a1000000ada7fae */ /* 0x0005e8000e101d4e */
[----:B------:R2:W-:Y:S02]  /*ef50*/  LDGSTS.E.BYPASS.LTC128B.128 [R218+0xd100], [R24.64], !P3 ;  /* 0x0d10000018da7fae */ /* 0x0005e4000d901d4e */
.L_x_55:
[----:B--234-:R-:W-:Y:S01]  /*ef60*/  IMAD.MOV.U32 R9, RZ, RZ, R221 ;  /* 0x000000ffff097224 */ /* 0x01cfe200078e00dd */
[----:B------:R-:W-:Y:S01]  /*ef70*/  PLOP3.LUT P2, PT, PT, PT, UP2, 0x80, 0x0 ;  /* 0x000000000000781c */ /* 0x000fe20003f4f028 */
[----:B------:R-:W0:Y:S01]  /*ef80*/  LDGDEPBAR ;  /* 0x00000000000079af */ /* 0x000e220000000000 */
[----:B------:R-:W-:Y:S01]  /*ef90*/  PLOP3.LUT P0, PT, PT, PT, UP2, 0x80, 0x0 ;  /* 0x000000000000781c */ /* 0x000fe20003f0f028 */
[----:B------:R-:W-:Y:S02]  /*efa0*/  IMAD R11, R168, -0x60, RZ ;  /* 0xffffffa0a80b7824 */ /* 0x000fe400078e02ff */
[----:B------:R-:W-:Y:S08]  /*efb0*/  IMAD.U32 R6, RZ, RZ, UR8 ;  /* 0x00000008ff067e24 */ /* 0x000ff0000f8e00ff */
[----:B------:R-:W-:Y:S05]  /*efc0*/  @P2 IMAD.HI.U32 R5, R221, c[0x0][0x2c8], RZ ;  /* 0x0000b200dd052a27 */ /* 0x000fea00078e00ff */
[----:B------:R-:W-:Y:S02]  /*efd0*/  @P0 SHF.R.U32.HI R9, RZ, c[0x0][0x2cc], R5 ;  /* 0x0000b300ff090a19 */ /* 0x000fe40000011605 */
[----:B------:R-:W-:Y:S02]  /*efe0*/  PLOP3.LUT P0, PT, PT, PT, UP1, 0x40, 0x0 ;  /* 0x000000000000781c */ /* 0x000fe40003f0e818 */
[----:B------:R-:W-:Y:S01]  /*eff0*/  IADD3 R5, -R222, 0x1, R11 ;  /* 0x00000001de057810 */ /* 0x000fe20007ffe10b */
[----:B------:R-:W2:Y:S03]  /*f000*/  SHFL.IDX PT, R17, R9, RZ, 0x1c1f ;  /* 0x001c1fff09117589 */ /* 0x000ea600000e0000 */
[----:B------:R-:W-:Y:S01]  /*f010*/  IADD3 R6, R5, -c[0x0][0x168], R6 ;  /* 0x80005a0005067a10 */ /* 0x000fe20007ffe006 */
[----:B------:R-:W-:Y:S03]  /*f020*/  IMAD.IADD R5, R11, 0x1, -R222 ;  /* 0x000000010b057824 */ /* 0x000fe600078e0ade */
        /* <DEDUP_REMOVED lines=20> */
.L_x_58:
[----:B------:R-:W-:Y:S04]  /*f170*/  MOV R8, c[0x0][0x32c] ;  /* 0x0000cb0000087a02 */ /* 0x000fe80000000f00 */
[----:B------:R-:W-:Y:S11]  /*f180*/  ISETP.NE.AND P0, PT, R8, 0x1, PT ;  /* 0x000000010800780c */ /* 0x000ff60003f05270 */
[----:B------:R-:W-:Y:S02]  /*f190*/  @!UPT UIADD3 URZ, URZ, URZ, URZ ;  /* 0x0000003f3f3ff290 */ /* 0x000fe4000fffe03f */
[----:B------:R-:W-:Y:S05]  /*f1a0*/  @P0 IMAD.HI.U32 R8, R10, c[0x0][0x330], RZ ;  /* 0x0000cc000a080a27 */ /* 0x000fea00078e00ff */
[----:B------:R-:W-:Y:S02]  /*f1b0*/  @P0 SHF.R.U32.HI R10, RZ, c[0x0][0x334], R8 ;  /* 0x0000cd00ff0a0a19 */ /* 0x000fe40000011608 */
.L_x_59:
[----:B------:R-:W-:Y:S05]  /*f1c0*/  BSYNC B0 ;  /* 0x0000000000007941 */ /* 0x000fea0003800000 */
.L_x_57:
[----:B------:R-:W-:Y:S05]  /*f1d0*/  IMAD R10, R10, c[0x0][0x32c], R5 ;  /* 0x0000cb000a0a7a24 */ /* 0x000fea00078e0205 */
[----:B------:R-:W-:Y:S02]  /*f1e0*/  IADD3 R17, R10, c[0x0][0x32c], RZ ;  /* 0x0000cb000a117a10 */ /* 0x000fe40007ffe0ff */
[----:B------:R-:W-:Y:S02]  /*f1f0*/  IMNMX R15, R15, R10, !PT ;  /* 0x0000000a0f0f7217 */ /* 0x000fe40007800200 */
[----:B------:R-:W-:Y:S02]  /*f200*/  IMNMX R16, R16, R17, PT ;  /* 0x0000001110107217 */ /* 0x000fe40003800200 */
.L_x_56:
[C---:B------:R-:W-:Y:S01]  /*f210*/  ISETP.GE.AND P2, PT, R11.reuse, 0x2, PT ;  /* 0x000000020b00780c */ /* 0x040fe20003f46270 */
[----:B------:R-:W2:Y:S01]  /*f220*/  SHFL.IDX PT, R9, R9, 0x1, 0x1c1f ;  /* 0x003c1f0009097f89 */ /* 0x000ea200000e0000 */
[----:B------:R-:W-:Y:S02]  /*f230*/  ISETP.GE.AND P0, PT, R11, 0x9, PT ;  /* 0x000000090b00780c */ /* 0x000fe40003f06270 */
[----:B------:R-:W-:Y:S02]  /*f240*/  LOP3.LUT R227, R227, 0xfff7ffff, RZ, 0xc0, !PT ;  /* 0xfff7ffffe3e37812 */ /* 0x000fe400078ec0ff */
[C---:B------:R-:W-:Y:S02]  /*f250*/  ISETP.GE.AND P5, PT, R11.reuse, 0xa, PT ;  /* 0x0000000a0b00780c */ /* 0x040fe40003fa6270 */
[----:B------:R-:W-:Y:S05]  /*f260*/  ISETP.GE.AND P6, PT, R11, 0x52, PT ;  /* 0x000000520b00780c */ /* 0x000fea0003fc6270 */
[----:B------:R-:W-:Y:S02]  /*f270*/  @P2 LOP3.LUT R227, R227, 0x80000, RZ, 0xfc, !PT ;  /* 0x00080000e3e32812 */ /* 0x000fe400078efcff */
[----:B------:R-:W-:Y:S02]  /*f280*/  ISETP.GT.AND P2, PT, R15, 0x1, !P2 ;  /* 0x000000010f00780c */ /* 0x000fe40005744270 */
[----:B------:R-:W-:Y:S02]  /*f290*/  LOP3.LUT R227, R227, 0xfffbffff, RZ, 0xc0, !PT ;  /* 0xfffbffffe3e37812 */ /* 0x000fe400078ec0ff */
[----:B------:R-:W-:Y:S02]  /*f2a0*/  ISETP.LT.OR P2, PT, R16, 0x2, P2 ;  /* 0x000000021000780c */ /* 0x000fe40001741670 */
[----:B------:R-:W-:Y:S02]  /*f2b0*/  @P0 LOP3.LUT R227, R227, 0x40000, RZ, 0xfc, !PT ;  /* 0x00040000e3e30812 */ /* 0x000fe400078efcff */
[----:B------:R-:W-:Y:S02]  /*f2c0*/  ISETP.GT.AND P0, PT, R15, 0x8, !P0 ;  /* 0x000000080f00780c */ /* 0x000fe40004704270 */
[----:B------:R-:W-:Y:S01]  /*f2d0*/  FSEL R126, R126, -INF , !P2 ;  /* 0xff8000007e7e7808 */ /* 0x000fe20005000000 */
[--C-:B--2---:R-:W-:Y:S01]  /*f2e0*/  IMAD.IADD R6, R6, 0x1, R9.reuse ;  /* 0x0000000106067824 */ /* 0x104fe200078e0209 */
[----:B------:R-:W-:Y:S02]  /*f2f0*/  ISETP.GE.AND P2, PT, R11, 0x11, PT ;  /* 0x000000110b00780c */ /* 0x000fe40003f46270 */
[C---:B------:R-:W-:Y:S02]  /*f300*/  ISETP.LT.OR P0, PT, R16.reuse, 0x9, P0 ;  /* 0x000000091000780c */ /* 0x040fe40000701670 */
        /* <DEDUP_REMOVED lines=12> */
[----:B-1----:R-:W-:Y:S02]  /*f3d0*/  FSEL R42, R118, -INF , !P0 ;  /* 0xff800000762a7808 */ /* 0x002fe40004000000 */
[----:B------:R-:W-:Y:S02]  /*f3e0*/  ISETP.GT.AND P0, PT, R15, 0x11, !P2 ;  /* 0x000000110f00780c */ /* 0x000fe40005704270 */
[----:B------:R-:W-:Y:S02]  /*f3f0*/  ISETP.GE.AND P5, PT, R11, 0x59, PT ;  /* 0x000000590b00780c */ /* 0x000fe40003fa6270 */
[----:B------:R-:W-:Y:S02]  /*f400*/  ISETP.LT.OR P0, PT, R16, 0x12, P0 ;  /* 0x000000121000780c */ /* 0x000fe40000701670 */
[----:B------:R-:W-:Y:S02]  /*f410*/  @P2 LOP3.LUT R227, R227, 0x8000, RZ, 0xfc, !PT ;  /* 0x00008000e3e32812 */ /* 0x000fe400078efcff */
[----:B------:R-:W-:Y:S02]  /*f420*/  ISETP.GE.AND P2, PT, R11, 0x19, PT ;  /* 0x000000190b00780c */ /* 0x000fe40003f46270 */
[----:B------:R-:W-:Y:S02]  /*f430*/  LOP3.LUT R227, R227, 0xffffbfff, RZ, 0xc0, !PT ;  /* 0xffffbfffe3e37812 */ /* 0x000fe400078ec0ff */
[----:B------:R-:W-:Y:S02]  /*f440*/  FSEL R40, R12, -INF , !P0 ;  /* 0xff8000000c287808 */ /* 0x000fe40004000000 */
[----:B------:R-:W-:Y:S04]  /*f450*/  ISETP.GT.AND P0, PT, R15, 0x18, !P2 ;  /* 0x000000180f00780c */ /* 0x000fe80005704270 */
[C---:B------:R-:W-:Y:S03]  /*f460*/  ISETP.LT.OR P0, PT, R16.reuse, 0x19, P0 ;  /* 0x000000191000780c */ /* 0x040fe60000701670 */
        /* <DEDUP_REMOVED lines=90> */
[----:B------:R-:W-:Y:S02]  /*fa10*/  ISETP.GT.AND P0, PT, R15, 0x58, !P5 ;  /* 0x000000580f00780c */ /* 0x000fe40006f04270 */
[----:B------:R-:W-:Y:S02]  /*fa20*/  LOP3.LUT R227, R227, 0xffefffff, RZ, 0xc0, !PT ;  /* 0xffefffffe3e37812 */ /* 0x000fe400078ec0ff */
[----:B------:R-:W-:Y:S04]  /*fa30*/  ISETP.LT.OR P0, PT, R16, 0x59, P0 ;  /* 0x000000591000780c */ /* 0x000fe80000701670 */
[----:B------:R-:W-:Y:S02]  /*fa40*/  FSEL R142, R142, -INF , !P0 ;  /* 0xff8000008e8e7808 */ /* 0x000fe40004000000 */
[----:B------:R-:W-:Y:S02]  /*fa50*/  ISETP.GT.AND P0, PT, R15, RZ, !P2 ;  /* 0x000000ff0f00720c */ /* 0x000fe40005704270 */
[----:B------:R-:W-:Y:S02]  /*fa60*/  @P2 LOP3.LUT R227, R227, 0x100000, RZ, 0xfc, !PT ;  /* 0x00100000e3e32812 */ /* 0x000fe400078efcff */
[----:B------:R-:W-:Y:S02]  /*fa70*/  ISETP.LT.OR P0, PT, R16, 0x1, P0 ;  /* 0x000000011000780c */ /* 0x000fe40000701670 */
[----:B------:R-:W-:Y:S02]  /*fa80*/  ISETP.GE.AND P2, PT, R11, 0x5a, PT ;  /* 0x0000005a0b00780c */ /* 0x000fe40003f46270 */
[----:B------:R-:W-:Y:S01]  /*fa90*/  FSEL R12, R0, -INF , !P0 ;  /* 0xff800000000c7808 */ /* 0x000fe20004000000 */
[----:B------:R-:W-:Y:S01]  /*faa0*/  IMAD.IADD R0, R7, 0x1, R9 ;  /* 0x0000000107007824 */ /* 0x000fe200078e0209 */
        /* <DEDUP_REMOVED lines=21> */
.L_x_62:
[----:B------:R-:W-:Y:S04]  /*fc00*/  MOV R7, 0x1 ;  /* 0x0000000100077802 */ /* 0x000fe80000000f00 */
[----:B------:R-:W-:Y:S11]  /*fc10*/  ISETP.NE.AND P0, PT, R7, c[0x0][0x32c], PT ;  /* 0x0000cb0007007a0c */ /* 0x000ff60003f05270 */
[----:B------:R-:W-:Y:S02]  /*fc20*/  @!UPT UIADD3 URZ, URZ, URZ, URZ ;  /* 0x0000003f3f3ff290 */ /* 0x000fe4000fffe03f */
[----:B------:R-:W-:Y:S05]  /*fc30*/  @P0 IMAD.HI.U32 R7, R14, c[0x0][0x330], RZ ;  /* 0x0000cc000e070a27 */ /* 0x000fea00078e00ff */
[----:B------:R-:W-:Y:S02]  /*fc40*/  @P0 SHF.R.U32.HI R14, RZ, c[0x0][0x334], R7 ;  /* 0x0000cd00ff0e0a19 */ /* 0x000fe40000011607 */
.L_x_63:
[----:B------:R-:W-:Y:S05]  /*fc50*/  BSYNC B0 ;  /* 0x0000000000007941 */ /* 0x000fea0003800000 */
.L_x_61:
[----:B------:R-:W-:Y:S05]  /*fc60*/  IMAD R5, R14, c[0x0][0x32c], R5 ;  /* 0x0000cb000e057a24 */ /* 0x000fea00078e0205 */
[----:B------:R-:W-:Y:S02]  /*fc70*/  IADD3 R7, R5, c[0x0][0x32c], RZ ;  /* 0x0000cb0005077a10 */ /* 0x000fe40007ffe0ff */
[----:B------:R-:W-:Y:S02]  /*fc80*/  IMNMX R6, R6, R5, !PT ;  /* 0x0000000506067217 */ /* 0x000fe40007800200 */
[----:B------:R-:W-:Y:S02]  /*fc90*/  IMNMX R0, R0, R7, PT ;  /* 0x0000000700007217 */ /* 0x000fe40003800200 */
.L_x_60:
[C---:B------:R-:W-:Y:S01]  /*fca0*/  LOP3.LUT P0, RZ, R227.reuse, 0x100000, RZ, 0xc0, !PT ;  /* 0x00100000e3ff7812 */ /* 0x040fe2000780c0ff */
        /* <DEDUP_REMOVED lines=71> */
[C---:B------:R-:W-:Y:S02]  /*10120*/  ISETP.GT.AND P6, PT, R6.reuse, 0x51, !P6 ;  /* 0x000000510600780c */ /* 0x040fe400077c4270 */
        /* <DEDUP_REMOVED lines=11> */
[C---:B------:R-:W-:Y:S02]  /*101e0*/  ISETP.LT.OR P6, PT, R0.reuse, 0x52, P6 ;  /* 0x000000520000780c */ /* 0x040fe400037c1670 */
[----:B------:R-:W-:Y:S02]  /*101f0*/  ISETP.LT.OR P0, PT, R0, 0x2a, P0 ;  /* 0x0000002a0000780c */ /* 0x000fe40000701670 */
[----:B------:R-:W-:Y:S02]  /*10200*/  FMNMX.FTZ R5, R150, R5, !PT ;  /* 0x0000000596057209 */ /* 0x000fe40007810000 */
[----:B------:R-:W-:Y:S02]  /*10210*/  FSEL R171, R171, -INF , !P0 ;  /* 0xff800000abab7808 */ /* 0x000fe40004000000 */
[----:B------:R-:W-:Y:S02]  /*10220*/  LOP3.LUT P0, RZ, R227, 0x100, RZ, 0xc0, !PT ;  /* 0x00000100e3ff7812 */ /* 0x000fe4000780c0ff */
[----:B------:R-:W-:Y:S02]  /*10230*/  FMNMX.FTZ R16, R171, R16, !PT ;  /* 0x00000010ab107209 */ /* 0x000fe40007810000 */
[C---:B------:R-:W-:Y:S02]  /*10240*/  ISETP.GT.AND P0, PT, R6.reuse, 0x30, !P0 ;  /* 0x000000300600780c */ /* 0x040fe40004704270 */
[----:B------:R-:W-:Y:S02]  /*10250*/  ISETP.GT.AND P2, PT, R6, 0x59, !P2 ;  /* 0x000000590600780c */ /* 0x000fe40005744270 */
[C---:B------:R-:W-:Y:S02]  /*10260*/  ISETP.LT.OR P0, PT, R0.reuse, 0x31, P0 ;  /* 0x000000310000780c */ /* 0x040fe40000701670 */
[----:B------:R-:W-:Y:S02]  /*10270*/  ISETP.LT.OR P5, PT, R0, 0x59, P5 ;  /* 0x000000590000780c */ /* 0x000fe40002fa1670 */
[----:B------:R-:W-:Y:S02]  /*10280*/  FSEL R245, R245, -INF , !P0 ;  /* 0xff800000f5f57808 */ /* 0x000fe40004000000 */
[----:B------:R-:W-:Y:S02]  /*10290*/  LOP3.LUT P0, RZ, R227, 0x80, RZ, 0xc0, !PT ;  /* 0x00000080e3ff7812 */ /* 0x000fe4000780c0ff */
[----:B------:R-:W-:Y:S02]  /*102a0*/  FMNMX.FTZ R16, R245, R16, !PT ;  /* 0x00000010f5107209 */ /* 0x000fe40007810000 */
[----:B------:R-:W-:Y:S02]  /*102b0*/  ISETP.GT.AND P0, PT, R6, 0x31, !P0 ;  /* 0x000000310600780c */ /* 0x000fe40004704270 */
[----:B------:R-:W-:Y:S02]  /*102c0*/  FSEL R139, R139, -INF , !P6 ;  /* 0xff8000008b8b7808 */ /* 0x000fe40007000000 */
[----:B------:R-:W-:Y:S02]  /*102d0*/  ISETP.LT.OR P0, PT, R0, 0x32, P0 ;  /* 0x000000320000780c */ /* 0x000fe40000701670 */
[----:B------:R-:W-:Y:S02]  /*102e0*/  FMNMX.FTZ R5, R142, R5, !PT ;  /* 0x000000058e057209 */ /* 0x000fe40007810000 */
[----:B------:R-:W-:Y:S02]  /*102f0*/  FSEL R243, R243, -INF , !P0 ;  /* 0xff800000f3f37808 */ /* 0x000fe40004000000 */
[----:B------:R-:W-:Y:S02]  /*10300*/  LOP3.LUT P0, RZ, R227, 0x40, RZ, 0xc0, !PT ;  /* 0x00000040e3ff7812 */ /* 0x000fe4000780c0ff */
[----:B------:R-:W-:Y:S02]  /*10310*/  FMNMX.FTZ R16, R243, R16, !PT ;  /* 0x00000010f3107209 */ /* 0x000fe40007810000 */
[----:B------:R-:W-:Y:S02]  /*10320*/  ISETP.GT.AND P0, PT, R6, 0x38, !P0 ;  /* 0x000000380600780c */ /* 0x000fe40004704270 */
[----:B------:R-:W-:Y:S02]  /*10330*/  FSEL R135, R135, -INF , !P5 ;  /* 0xff80000087877808 */ /* 0x000fe40006800000 */
[C---:B------:R-:W-:Y:S02]  /*10340*/  ISETP.LT.OR P0, PT, R0.reuse, 0x39, P0 ;  /* 0x000000390000780c */ /* 0x040fe40000701670 */
[----:B------:R-:W-:Y:S02]  /*10350*/  ISETP.LT.OR P2, PT, R0, 0x5a, P2 ;  /* 0x0000005a0000780c */ /* 0x000fe40001741670 */
[----:B------:R-:W-:Y:S02]  /*10360*/  FSEL R241, R241, -INF , !P0 ;  /* 0xff800000f1f17808 */ /* 0x000fe40004000000 */
[----:B------:R-:W-:Y:S02]  /*10370*/  LOP3.LUT P0, RZ, R227, 0x20, RZ, 0xc0, !PT ;  /* 0x00000020e3ff7812 */ /* 0x000fe4000780c0ff */
[----:B------:R-:W-:Y:S02]  /*10380*/  FMNMX.FTZ R16, R241, R16, !PT ;  /* 0x00000010f1107209 */ /* 0x000fe40007810000 */
[----:B------:R-:W-:Y:S02]  /*10390*/  ISETP.GT.AND P0, PT, R6, 0x39, !P0 ;  /* 0x000000390600780c */ /* 0x000fe40004704270 */
[----:B------:R-:W-:Y:S02]  /*103a0*/  FMNMX.FTZ R13, R140, R5, !PT ;  /* 0x000000058c0d7209 */ /* 0x000fe40007810000 */
[----:B------:R-:W-:Y:S02]  /*103b0*/  ISETP.LT.OR P0, PT, R0, 0x3a, P0 ;  /* 0x0000003a0000780c */ /* 0x000fe40000701670 */
[----:B------:R-:W-:Y:S01]  /*103c0*/  FSEL R117, R4, -INF , !P2 ;  /* 0xff80000004757808 */ /* 0x000fe20005000000 */
        /* <DEDUP_REMOVED lines=39> */
[----:B------:R-:W-:Y:S01]  /*10640*/  LDSM.16.MT88.4 R12, [R212+0x100] ;  /* 0x00010000d40c783b */ /* 0x000fe20000004200 */
[--C-:B------:R-:W-:Y:S02]  /*10650*/  FFMA.FTZ R118, R10, c[0x0][0x2d0], -R149.reuse ;  /* 0x0000b4000a767a23 */ /* 0x100fe40000010895 */
[--C-:B------:R-:W-:Y:S01]  /*10660*/  FFMA.FTZ R129, R8, c[0x0][0x2d0], -R149.reuse ;  /* 0x0000b40008817a23 */ /* 0x100fe20000010895 */
[----:B------:R-:W-:Y:S01]  /*10670*/  MUFU.EX2 R128, R128 ;  /* 0x0000008000807308 */ /* 0x000fe20000000800 */
[--C-:B------:R-:W-:Y:S02]  /*10680*/  FFMA.FTZ R119, R126, c[0x0][0x2d0], -R149.reuse ;  /* 0x0000b4007e777a23 */ /* 0x100fe40000010895 */
[--C-:B------:R-:W-:Y:S02]  /*10690*/  FFMA.FTZ R136, R42, c[0x0][0x2d0], -R149.reuse ;  /* 0x0000b4002a887a23 */ /* 0x100fe40000010895 */
[--C-:B------:R-:W-:Y:S01]  /*106a0*/  FFMA.FTZ R137, R40, c[0x0][0x2d0], -R149.reuse ;  /* 0x0000b40028897a23 */ /* 0x100fe20000010895 */
[----:B-1----:R-:W-:Y:S01]  /*106b0*/  FMNMX.FTZ R6, R4, R5, !PT ;  /* 0x0000000504067209 */ /* 0x002fe20007810000 */
[--C-:B------:R-:W-:Y:S01]  /*106c0*/  FFMA.FTZ R138, R50, c[0x0][0x2d0], -R149.reuse ;  /* 0x0000b400328a7a23 */ /* 0x100fe20000010895 */
[----:B------:R-:W-:Y:S01]  /*106d0*/  FSEL R4, R0, RZ, P0 ;  /* 0x000000ff00047208 */ /* 0x000fe20000000000 */
[--C-:B------:R-:W-:Y:S01]  /*106e0*/  FFMA.FTZ R141, R48, c[0x0][0x2d0], -R149.reuse ;  /* 0x0000b400308d7a23 */ /* 0x100fe20000010895 */
[----:B------:R-:W1:Y:S01]  /*106f0*/  MUFU.EX2 R119, R119 ;  /* 0x0000007700777308 */ /* 0x000e620000000800 */
[----:B------:R-:W2:Y:S01]  /*10700*/  SHFL.BFLY PT, R5, R6, 0x1, 0x1f ;  /* 0x0c201f0006057f89 */ /* 0x000ea200000e0000 */
[----:B------:R-:W-:Y:S02]  /*10710*/  FFMA.FTZ R232, R232, c[0x0][0x2d0], -R149 ;  /* 0x0000b400e8e87a23 */ /* 0x000fe40000010895 */
[----:B------:R-:W-:Y:S02]  /*10720*/  FADD.FTZ R3, -R4, R3 ;  /* 0x0000000304037221 */ /* 0x000fe40000010100 */
[--C-:B------:R-:W-:Y:S02]  /*10730*/  FFMA.FTZ R164, R164, c[0x0][0x2d0], -R149.reuse ;  /* 0x0000b400a4a47a23 */ /* 0x100fe40000010895 */
[--C-:B------:R-:W-:Y:S02]  /*10740*/  FFMA.FTZ R156, R156, c[0x0][0x2d0], -R149.reuse ;  /* 0x0000b4009c9c7a23 */ /* 0x100fe40000010895 */
[----:B------:R-:W-:Y:S01]  /*10750*/  MUFU.EX2 R118, R118 ;  /* 0x0000007600767308 */ /* 0x000fe20000000800 */
[--C-:B------:R-:W-:Y:S02]  /*10760*/  FFMA.FTZ R158, R158, c[0x0][0x2d0], -R149.reuse ;  /* 0x0000b4009e9e7a23 */ /* 0x100fe40000010895 */
[--C-:B------:R-:W-:Y:S02]  /*10770*/  FFMA.FTZ R234, R234, c[0x0][0x2d0], -R149.reuse ;  /* 0x0000b400eaea7a23 */ /* 0x100fe40000010895 */
[--C-:B------:R-:W-:Y:S02]  /*10780*/  FFMA.FTZ R236, R236, c[0x0][0x2d0], -R149.reuse ;  /* 0x0000b400ecec7a23 */ /* 0x100fe40000010895 */
[--C-:B------:R-:W-:Y:S02]  /*10790*/  FFMA.FTZ R152, R152, c[0x0][0x2d0], -R149.reuse ;  /* 0x0000b40098987a23 */ /* 0x100fe40000010895 */
[--C-:B------:R-:W-:Y:S01]  /*107a0*/  FFMA.FTZ R142, R142, c[0x0][0x2d0], -R149.reuse ;  /* 0x0000b4008e8e7a23 */ /* 0x100fe20000010895 */
[----:B------:R-:W3:Y:S01]  /*107b0*/  MUFU.EX2 R129, R129 ;  /* 0x0000008100817308 */ /* 0x000ee20000000800 */
[----:B-1----:R-:W-:Y:S02]  /*107c0*/  F2FP.PACK_AB R124, R119, R128 ;  /* 0x00000080777c723e */ /* 0x002fe400000000ff */
[----:B--2---:R-:W-:Y:S01]  /*107d0*/  FMNMX.FTZ R116, R5, R6, !PT ;  /* 0x0000000605747209 */ /* 0x004fe20007810000 */
[----:B------:R-:W-:Y:S03]  /*107e0*/  FMUL.FTZ R6, R3, c[0x0][0x2d0] ;  /* 0x0000b40003067a20 */ /* 0x000fe60000410000 */
[C---:B------:R-:W-:Y:S01]  /*107f0*/  FSETP.NEU.FTZ.AND P0, PT, R116.reuse, -INF , PT ;  /* 0xff8000007400780b */ /* 0x040fe20003f1d000 */
[C---:B------:R-:W-:Y:S02]  /*10800*/  FMUL.FTZ R134, R116.reuse, c[0x0][0x2d0] ;  /* 0x0000b40074867a20 */ /* 0x040fe40000410000 */
[----:B------:R-:W1:Y:S01]  /*10810*/  MUFU.EX2 R3, R6 ;  /* 0x0000000600037308 */ /* 0x000e620000000800 */
[----:B------:R-:W-:Y:S02]  /*10820*/  FSEL R5, R116, RZ, P0 ;  /* 0x000000ff74057208 */ /* 0x000fe40000000000 */
[----:B------:R-:W-:Y:S02]  /*10830*/  FSEL R134, R134, RZ, P0 ;  /* 0x000000ff86867208 */ /* 0x000fe40000000000 */
[----:B------:R-:W-:Y:S01]  /*10840*/  ISETP.GT.AND P0, PT, R168, R215, PT ;  /* 0x000000d7a800720c */ /* 0x000fe20003f04270 */
[----:B------:R-:W-:Y:S02]  /*10850*/  FADD.FTZ R5, -R5, R2 ;  /* 0x0000000205057221 */ /* 0x000fe40000010100 */
[--C-:B------:R-:W-:Y:S02]  /*10860*/  FFMA.FTZ R133, R11, c[0x0][0x2d0], -R134.reuse ;  /* 0x0000b4000b857a23 */ /* 0x100fe40000010886 */
[----:B------:R-:W-:Y:S01]  /*10870*/  MUFU.EX2 R232, R232 ;  /* 0x000000e800e87308 */ /* 0x000fe20000000800 */
[--C-:B------:R-:W-:Y:S01]  /*10880*/  FFMA.FTZ R131, R9, c[0x0][0x2d0], -R134.reuse ;  /* 0x0000b40009837a23 */ /* 0x100fe20000010886 */
[----:B---3--:R-:W-:Y:S01]  /*10890*/  F2FP.PACK_AB R126, R129, R118 ;  /* 0x00000076817e723e */ /* 0x008fe200000000ff */
[--C-:B------:R-:W-:Y:S02]  /*108a0*/  FFMA.FTZ R132, R125, c[0x0][0x2d0], -R134.reuse ;  /* 0x0000b4007d847a23 */ /* 0x100fe40000010886 */
[--C-:B------:R-:W-:Y:S02]  /*108b0*/  FFMA.FTZ R130, R7, c[0x0][0x2d0], -R134.reuse ;  /* 0x0000b40007827a23 */ /* 0x100fe40000010886 */
[----:B------:R-:W-:Y:S02]  /*108c0*/  FMUL.FTZ R2, R5, c[0x0][0x2d0] ;  /* 0x0000b40005027a20 */ /* 0x000fe40000410000 */
[--C-:B------:R-:W-:Y:S01]  /*108d0*/  FFMA.FTZ R161, R161, c[0x0][0x2d0], -R134.reuse ;  /* 0x0000b400a1a17a23 */ /* 0x100fe20000010886 */
[----:B------:R-:W-:Y:S01]  /*108e0*/  MUFU.EX2 R133, R133 ;  /* 0x0000008500857308 */ /* 0x000fe20000000800 */
        /* <DEDUP_REMOVED lines=11> */
[----:B------:R-:W2:Y:S01]  /*109a0*/  MUFU.EX2 R132, R132 ;  /* 0x0000008400847308 */ /* 0x000ea20000000800 */
        /* <DEDUP_REMOVED lines=14> */
[----:B--2---:R-:W-:Y:S01]  /*10a90*/  F2FP.PACK_AB R125, R132, R133 ;  /* 0x00000085847d723e */ /* 0x004fe200000000ff */
        /* <DEDUP_REMOVED lines=12> */
[----:B------:R-:W-:Y:S01]  /*10b60*/  FMUL.FTZ R51, R2, R71 ;  /* 0x0000004702337220 */ /* 0x000fe20000410000 */
[----:B------:R-:W2:Y:S01]  /*10b70*/  LDSM.16.MT88.4 R84, [R210+0x3100] ;  /* 0x00310000d254783b */ /* 0x000ea20000004200 */
[C---:B------:R-:W-:Y:S01]  /*10b80*/  FMUL.FTZ R53, R3.reuse, R53 ;  /* 0x0000003503357220 */ /* 0x040fe20000410000 */
[----:B-1----:R-:W-:Y:S01]  /*10b90*/  F2FP.PACK_AB R127, R130, R131 ;  /* 0x00000083827f723e */ /* 0x002fe200000000ff */
[C---:B------:R-:W-:Y:S02]  /*10ba0*/  FMUL.FTZ R54, R2.reuse, R54 ;  /* 0x0000003602367220 */ /* 0x040fe40000410000 */
[C---:B------:R-:W-:Y:S02]  /*10bb0*/  FMUL.FTZ R55, R2.reuse, R55 ;  /* 0x0000003702377220 */ /* 0x040fe40000410000 */
[C---:B------:R-:W-:Y:S01]  /*10bc0*/  FMUL.FTZ R56, R3.reuse, R56 ;  /* 0x0000003803387220 */ /* 0x040fe20000410000 */
[----:B------:R-:W1:Y:S01]  /*10bd0*/  LDSM.16.MT88.4 R76, [R209+0x3100] ;  /* 0x00310000d14c783b */ /* 0x000e620000004200 */
[C---:B------:R-:W-:Y:S01]  /*10be0*/  HMMA.16816.F32 R4, R124.reuse, R12, R4 ;  /* 0x0000000c7c04723c */ /* 0x040fe20000001804 */
[----:B------:R-:W-:Y:S04]  /*10bf0*/  MUFU.EX2 R157, R157 ;  /* 0x0000009d009d7308 */ /* 0x000fe80000000800 */
[C---:B------:R-:W-:Y:S02]  /*10c00*/  FMUL.FTZ R57, R3.reuse, R57 ;  /* 0x0000003903397220 */ /* 0x040fe40000410000 */
[----:B------:R-:W3:Y:S01]  /*10c10*/  LDSM.16.MT88.4 R68, [R208+0x3100] ;  /* 0x00310000d044783b */ /* 0x000ee20000004200 */
        /* <DEDUP_REMOVED lines=31> */
[C---:B------:R-:W-:Y:S02]  /*10e10*/  FMUL.FTZ R67, R2.reuse, R67 ;  /* 0x0000004302437220 */ /* 0x040fe40000410000 */
        /* <DEDUP_REMOVED lines=30> */
[----:B------:R-:W3:Y:S01]  /*11000*/  MUFU.EX2 R163, R163 ;  /* 0x000000a300a37308 */ /* 0x000ee20000000800 */
[----:B------:R-:W4:Y:S01]  /*11010*/  LDSM.16.MT88.4 R72, [R212+0x900] ;  /* 0x00090000d448783b */ /* 0x000f220000004200 */
[--C-:B------:R-:W-:Y:S02]  /*11020*/  FFMA.FTZ R235, R240, c[0x0][0x2d0], -R149.reuse ;  /* 0x0000b400f0eb7a23 */ /* 0x100fe40000010895 */
[--C-:B------:R-:W-:Y:S02]  /*11030*/  FFMA.FTZ R237, R238, c[0x0][0x2d0], -R149.reuse ;  /* 0x0000b400eeed7a23 */ /* 0x100fe40000010895 */
[C---:B--2---:R-:W-:Y:S03]  /*11040*/  HMMA.16816.F32 R44, R124.reuse, R84, R44 ;  /* 0x000000547c2c723c */ /* 0x044fe6000000182c */
        /* <DEDUP_REMOVED lines=17> */
[C---:B---3--:R-:W-:Y:S04]  /*11160*/  HMMA.16816.F32 R60, R124.reuse, R68, R60 ;  /* 0x000000447c3c723c */ /* 0x048fe8000000183c */
        /* <DEDUP_REMOVED lines=131> */
[----:B------:R-:W-:Y:S01]  /*119a0*/  FADD.FTZ R3, R157, R2 ;  /* 0x000000029d037221 */ /* 0x000fe20000010000 */
[----:B------:R-:W-:Y:S03]  /*119b0*/  IADD3 R2, R168, -0x1, RZ ;  /* 0xffffffffa8027810 */ /* 0x000fe60007ffe0ff */
[C---:B-1----:R-:W-:Y:S04]  /*119c0*/  HMMA.16816.F32 R20, R68.reuse, R76, R20 ;  /* 0x0000004c4414723c */ /* 0x042fe80000001814 */
[----:B------:R-:W-:Y:S02]  /*119d0*/  FADD.FTZ R3, R170, R3 ;  /* 0x00000003aa037221 */ /* 0x000fe40000010000 */
[----:B------:R-:W-:Y:S02]  /*119e0*/  IMAD.MOV.U32 R168, RZ, RZ, R2 ;  /* 0x000000ffffa87224 */ /* 0x000fe400078e0002 */
[C---:B------:R-:W-:Y:S01]  /*119f0*/  HMMA.16816.F32 R24, R68.reuse, R78, R24 ;  /* 0x0000004e4418723c */ /* 0x040fe20000001818 */
[----:B------:R-:W1:Y:S03]  /*11a00*/  LDSM.16.MT88.4 R76, [R212+0x2100] ;  /* 0x00210000d44c783b */ /* 0x000e660000004200 */
[----:B------:R-:W-:Y:S02]  /*11a10*/  FADD.FTZ R140, R140, R3 ;  /* 0x000000038c8c7221 */ /* 0x000fe40000010000 */
[----:B------:R-:W-:Y:S02]  /*11a20*/  IMAD.MOV.U32 R3, RZ, RZ, R0 ;  /* 0x000000ffff037224 */ /* 0x000fe400078e0000 */
[C---:B------:R-:W-:Y:S04]  /*11a30*/  HMMA.16816.F32 R28, R68.reuse, R84, R28 ;  /* 0x00000054441c723c */ /* 0x040fe8000000181c */
[----:B------:R-:W-:Y:S02]  /*11a40*/  FADD.FTZ R140, R139, R140 ;  /* 0x0000008c8b8c7221 */ /* 0x000fe40000010000 */
[----:B------:R-:W-:Y:S02]  /*11a50*/  IMAD.MOV.U32 R2, RZ, RZ, R116 ;  /* 0x000000ffff027224 */ /* 0x000fe400078e0074 */
        /* <DEDUP_REMOVED lines=21> */
[----:B------:R-:W-:Y:S03]  /*11bb0*/  F2FP.PACK_AB R71, R170, R157 ;  /* 0x0000009daa47723e */ /* 0x000fe600000000ff */
[----:B------:R-:W-:Y:S04]  /*11bc0*/  FADD.FTZ R164, R164, R241 ;  /* 0x000000f1a4a47221 */ /* 0x000fe80000010000 */
[C---:B-1----:R-:W-:Y:S03]  /*11bd0*/  HMMA.16816.F32 R4, R68.reuse, R76, R4 ;  /* 0x0000004c4404723c */ /* 0x042fe60000001804 */
[----:B------:R-:W-:Y:S04]  /*11be0*/  FADD.FTZ R245, R245, R164 ;  /* 0x000000a4f5f57221 */ /* 0x000fe80000010000 */
        /* <DEDUP_REMOVED lines=44> */
.L_x_54:
[----:B------:R-:W1:Y:S01]  /*11eb0*/  SHFL.BFLY PT, R3, R228, 0x2, 0x1f ;  /* 0x0c401f00e4037f89 */ /* 0x000e6200000e0000 */
[----:B------:R-:W-:-:S02]  /*11ec0*/  MOV R7, RZ ;  /* 0x000000ff00077202 */ /* 0x000fc40000000f00 */
[----:B------:R-:W-:Y:S01]  /*11ed0*/  MOV R4, RZ ;  /* 0x000000ff00047202 */ /* 0x000fe20000000f00 */
[----:B------:R-:W2:Y:S01]  /*11ee0*/  SHFL.BFLY PT, R2, R229, 0x2, 0x1f ;  /* 0x0c401f00e5027f89 */ /* 0x000ea200000e0000 */
[----:B------:R-:W-:Y:S01]  /*11ef0*/  PLOP3.LUT P2, PT, PT, PT, PT, 0x8, 0x0 ;  /* 0x000000000000781c */ /* 0x000fe20003f4e170 */
[----:B-1----:R-:W-:Y:S02]  /*11f00*/  FADD.FTZ R3, R3, R228 ;  /* 0x000000e403037221 */ /* 0x002fe40000010000 */
[----:B--2---:R-:W-:-:S03]  /*11f10*/  FADD.FTZ R2, R2, R229 ;  /* 0x000000e502027221 */ /* 0x004fc60000010000 */
[----:B------:R-:W1:Y:S04]  /*11f20*/  SHFL.BFLY PT, R6, R3, 0x1, 0x1f ;  /* 0x0c201f0003067f89 */ /* 0x000e6800000e0000 */
[----:B------:R-:W2:Y:S01]  /*11f30*/  SHFL.BFLY PT, R5, R2, 0x1, 0x1f ;  /* 0x0c201f0002057f89 */ /* 0x000ea200000e0000 */
[----:B-1----:R-:W-:Y:S02]  /*11f40*/  FADD.FTZ R6, R3, R6 ;  /* 0x0000000603067221 */ /* 0x002fe40000010000 */
[----:B--2---:R-:W-:-:S03]  /*11f50*/  FADD.FTZ R5, R5, R2 ;  /* 0x0000000205057221 */ /* 0x004fc60000010000 */
[----:B------:R-:W-:Y:S02]  /*11f60*/  FSETP.NE.FTZ.AND P1, PT, R6, RZ, PT ;  /* 0x000000ff0600720b */ /* 0x000fe40003f35000 */
[----:B------:R-:W-:-:S11]  /*11f70*/  FSETP.NE.FTZ.AND P0, PT, R5, RZ, PT ;  /* 0x000000ff0500720b */ /* 0x000fd60003f15000 */
[----:B------:R-:W1:Y:S01]  /*11f80*/  @P1 MUFU.RCP R7, R6 ;  /* 0x0000000600071308 */ /* 0x000e620000001000 */
[----:B------:R-:W-:Y:S02]  /*11f90*/  @P1 MOV R10, 0x3f317218 ;  /* 0x3f317218000a1802 */ /* 0x000fe40000000f00 */
[----:B------:R-:W-:-:S05]  /*11fa0*/  @P0 MOV R11, 0x3f317218 ;  /* 0x3f317218000b0802 */ /* 0x000fca0000000f00 */
[----:B------:R-:W2:Y:S01]  /*11fb0*/  @P1 MUFU.LG2 R6, R6 ;  /* 0x0000000600061308 */ /* 0x000ea20000000c00 */
[----:B------:R-:W-:-:S07]  /*11fc0*/  @P0 FMUL.FTZ R11, R11, c[0x0][0x2d0] ;  /* 0x0000b4000b0b0a20 */ /* 0x000fce0000410000 */
[----:B------:R-:W3:Y:S01]  /*11fd0*/  @P0 MUFU.LG2 R8, R5 ;  /* 0x0000000500080308 */ /* 0x000ee20000000c00 */
[C---:B-1----:R-:W-:Y:S02]  /*11fe0*/  FMUL.FTZ R112, R7.reuse, R112 ;  /* 0x0000007007707220 */ /* 0x042fe40000410000 */
[C---:B------:R-:W-:Y:S02]  /*11ff0*/  FMUL.FTZ R113, R7.reuse, R113 ;  /* 0x0000007107717220 */ /* 0x040fe40000410000 */
[C---:B------:R-:W-:Y:S02]  /*12000*/  FMUL.FTZ R108, R7.reuse, R108 ;  /* 0x0000006c076c7220 */ /* 0x040fe40000410000 */
[----:B------:R-:W-:Y:S01]  /*12010*/  FMUL.FTZ R109, R7, R109 ;  /* 0x0000006d076d7220 */ /* 0x000fe20000410000 */
[----:B------:R1:W4:Y:S01]  /*12020*/  @P0 MUFU.RCP R4, R5 ;  /* 0x0000000500040308 */ /* 0x0003220000001000 */
[----:B--2---:R-:W-:Y:S02]  /*12030*/  @P1 FMUL.FTZ R9, R6, 0.69314718246459960938 ;  /* 0x3f31721806091820 */ /* 0x004fe40000410000 */
[----:B------:R-:W-:-:S02]  /*12040*/  @P1 FMUL.FTZ R6, R10, c[0x0][0x2d0] ;  /* 0x0000b4000a061a20 */ /* 0x000fc40000410000 */
[C---:B------:R-:W-:Y:S02]  /*12050*/  FMUL.FTZ R104, R7.reuse, R104 ;  /* 0x0000006807687220 */ /* 0x040fe40000410000 */
[C---:B------:R-:W-:Y:S02]  /*12060*/  FMUL.FTZ R105, R7.reuse, R105 ;  /* 0x0000006907697220 */ /* 0x040fe40000410000 */
[----:B---3--:R-:W-:Y:S02]  /*12070*/  @P0 FMUL.FTZ R8, R8, 0.69314718246459960938 ;  /* 0x3f31721808080820 */ /* 0x008fe40000410000 */
[C---:B------:R-:W-:Y:S02]  /*12080*/  FMUL.FTZ R2, R7.reuse, R100 ;  /* 0x0000006407027220 */ /* 0x040fe40000410000 */
[C---:B------:R-:W-:Y:S02]  /*12090*/  FMUL.FTZ R3, R7.reuse, R101 ;  /* 0x0000006507037220 */ /* 0x040fe40000410000 */
[C---:B------:R-:W-:Y:S01]  /*120a0*/  FMUL.FTZ R96, R7.reuse, R96 ;  /* 0x0000006007607220 */ /* 0x040fe20000410000 */
[----:B-1----:R-:W-:Y:S01]  /*120b0*/  MOV R5, 0xff800000 ;  /* 0xff80000000057802 */ /* 0x002fe20000000f00 */
        /* <DEDUP_REMOVED lines=22> */
[----:B------:R-:W-:Y:S01]  /*12220*/  FMUL.FTZ R65, R7, R65 ;  /* 0x0000004107417220 */ /* 0x000fe20000410000 */
[----:B------:R-:W-:Y:S01]  /*12230*/  MOV R7, 0xff800000 ;  /* 0xff80000000077802 */ /* 0x000fe20000000f00 */
[C---:B----4-:R-:W-:Y:S02]  /*12240*/  FMUL.FTZ R114, R4.reuse, R114 ;  /* 0x0000007204727220 */ /* 0x050fe40000410000 */
        /* <DEDUP_REMOVED lines=33> */
.L_x_22:
[----:B------:R-:W-:Y:S05]  /*12460*/  @P2 BRA `(.L_x_65) ;  /* 0x0000137000002947 */ /* 0x000fea0003800000 */
[----:B------:R-:W1:Y:S01]  /*12470*/  S2R R9, SR_CTAID.Y ;  /* 0x0000000000097919 */ /* 0x000e620000002600 */
[----:B------:R-:W-:Y:S01]  /*12480*/  IMAD R8, RZ, RZ, -UR9 ;  /* 0x80000009ff087e24 */ /* 0x000fe2000f8e02ff */
[----:B------:R-:W-:Y:S01]  /*12490*/  USHF.R.S32.HI UR6, URZ, 0x1f, UR9 ;  /* 0x0000001f3f067899 */ /* 0x000fe20008011409 */
[----:B------:R-:W-:Y:S01]  /*124a0*/  BSSY B0, `(.L_x_66) ;  /* 0x00000d1000007945 */ /* 0x000fe20003800000 */
[----:B------:R-:W2:Y:S01]  /*124b0*/  S2R R4, SR_TID.X ;  /* 0x0000000000047919 */ /* 0x000ea20000002100 */
[----:B------:R-:W-:Y:S02]  /*124c0*/  ULDC.64 UR4, c[0x0][0x4d0] ;  /* 0x0001340000047ab9 */ /* 0x000fe40000000a00 */
[----:B------:R-:W-:Y:S01]  /*124d0*/  UIMAD UR7, UR6, UR4, URZ ;  /* 0x00000004060772a4 */ /* 0x000fe2000f8e023f */
[----:B------:R-:W3:Y:S01]  /*124e0*/  S2R R11, SR_CTAID.Z ;  /* 0x00000000000b7919 */ /* 0x000ee20000002700 */
[----:B------:R-:W-:-:S02]  /*124f0*/  UIMAD.WIDE.U32 UR10, UR9, UR4, URZ ;  /* 0x00000004090a72a5 */ /* 0x000fc4000f8e003f */
[----:B------:R-:W-:Y:S01]  /*12500*/  UIMAD UR7, UR9, UR5, UR7 ;  /* 0x00000005090772a4 */ /* 0x000fe2000f8e0207 */
[----:B------:R-:W4:Y:S02]  /*12510*/  S2R R12, SR_CTAID.X ;  /* 0x00000000000c7919 */ /* 0x000f240000002500 */
[----:B------:R-:W-:Y:S01]  /*12520*/  ULDC.64 UR4, c[0x0][0x438] ;  /* 0x00010e0000047ab9 */ /* 0x000fe20000000a00 */
[----:B------:R-:W-:Y:S01]  /*12530*/  MOV R19, UR11 ;  /* 0x0000000b00137c02 */ /* 0x000fe20008000f00 */
[----:B------:R-:W-:Y:S01]  /*12540*/  UIMAD.WIDE.U32 UR12, UR9, UR4, URZ ;  /* 0x00000004090c72a5 */ /* 0x000fe2000f8e003f */
[----:B------:R-:W-:Y:S01]  /*12550*/  IMAD.U32 R18, RZ, RZ, UR10 ;  /* 0x0000000aff127e24 */ /* 0x000fe2000f8e00ff */
[----:B------:R-:W-:Y:S02]  /*12560*/  UIMAD UR4, UR6, UR4, URZ ;  /* 0x00000004060472a4 */ /* 0x000fe4000f8e023f */
[----:B------:R-:W-:Y:S02]  /*12570*/  UIADD3 UR7, UR11, UR7, URZ ;  /* 0x000000070b077290 */ /* 0x000fe4000fffe03f */
[----:B------:R-:W-:Y:S01]  /*12580*/  UIMAD UR4, UR9, UR5, UR4 ;  /* 0x00000005090472a4 */ /* 0x000fe2000f8e0204 */
[----:B------:R-:W-:Y:S01]  /*12590*/  MOV R16, UR12 ;  /* 0x0000000c00107c02 */ /* 0x000fe20008000f00 */
[----:B-1----:R-:W-:-:S02]  /*125a0*/  IMAD R8, R8, c[0x0][0x550], R9 ;  /* 0x0001540008087a24 */ /* 0x002fc400078e0209 */
[----:B------:R-:W-:Y:S01]  /*125b0*/  UIADD3 UR4, UR13, UR4, URZ ;  /* 0x000000040d047290 */ /* 0x000fe2000fffe03f */
[----:B------:R-:W-:Y:S01]  /*125c0*/  IMAD.U32 R17, RZ, RZ, UR13 ;  /* 0x0000000dff117e24 */ /* 0x000fe2000f8e00ff */
[----:B--2---:R-:W-:Y:S01]  /*125d0*/  SHF.R.S32.HI R9, RZ, 0x1f, R4 ;  /* 0x0000001fff097819 */ /* 0x004fe20000011404 */
[----:B------:R-:W-:-:S03]  /*125e0*/  IMAD.U32 R19, RZ, RZ, UR7 ;  /* 0x00000007ff137e24 */ /* 0x000fc6000f8e00ff */
[CC--:B------:R-:W-:Y:S01]  /*125f0*/  LEA.HI R0, R9.reuse, R4.reuse, RZ, 0x5 ;  /* 0x0000000409007211 */ /* 0x0c0fe200078f28ff */
[----:B------:R-:W-:Y:S01]  /*12600*/  IMAD.U32 R17, RZ, RZ, UR4 ;  /* 0x00000004ff117e24 */ /* 0x000fe2000f8e00ff */
[-C--:B------:R-:W-:Y:S01]  /*12610*/  LEA.HI R9, R9, R4.reuse, RZ, 0x2 ;  /* 0x0000000409097211 */ /* 0x080fe200078f10ff */
[C---:B---3--:R-:W-:Y:S01]  /*12620*/  IMAD.WIDE.U32 R18, R11.reuse, c[0x0][0x4d8], R18 ;  /* 0x000136000b127a25 */ /* 0x048fe200078e0012 */
[----:B------:R-:W-:Y:S02]  /*12630*/  LOP3.LUT R13, R0, 0xffffffe0, RZ, 0xc0, !PT ;  /* 0xffffffe0000d7812 */ /* 0x000fe400078ec0ff */
[----:B------:R-:W-:Y:S01]  /*12640*/  SHF.R.S32.HI R15, RZ, 0x5, R0 ;  /* 0x00000005ff0f7819 */ /* 0x000fe20000011400 */
[----:B------:R-:W-:Y:S01]  /*12650*/  IMAD.WIDE.U32 R16, R11, c[0x0][0x440], R16 ;  /* 0x000110000b107a25 */ /* 0x000fe200078e0010 */
[----:B------:R-:W-:Y:S02]  /*12660*/  SHF.R.S32.HI R0, RZ, 0x1f, R0 ;  /* 0x0000001fff007819 */ /* 0x000fe40000011400 */
[----:B------:R-:W-:Y:S01]  /*12670*/  LOP3.LUT R9, R9, 0xfffffffc, RZ, 0xc0, !PT ;  /* 0xfffffffc09097812 */ /* 0x000fe200078ec0ff */
[----:B------:R-:W-:Y:S01]  /*12680*/  IMAD.IADD R6, R4, 0x1, -R13 ;  /* 0x0000000104067824 */ /* 0x000fe200078e0a0d */
[----:B------:R-:W-:Y:S01]  /*12690*/  LEA.HI R0, R0, R15, RZ, 0x3 ;  /* 0x0000000f00007211 */ /* 0x000fe200078f18ff */
[----:B------:R-:W-:Y:S01]  /*126a0*/  IMAD.MOV.U32 R20, RZ, RZ, R18 ;  /* 0x000000ffff147224 */ /* 0x000fe200078e0012 */
[----:B------:R-:W-:-:S02]  /*126b0*/  IADD3 R9, -R9, R4, RZ ;  /* 0x0000000409097210 */ /* 0x000fc40007ffe1ff */
[----:B------:R-:W-:Y:S02]  /*126c0*/  LOP3.LUT R0, R0, 0xffffff8, RZ, 0xc0, !PT ;  /* 0x0ffffff800007812 */ /* 0x000fe400078ec0ff */
[----:B------:R-:W-:Y:S02]  /*126d0*/  SHF.R.S32.HI R13, RZ, 0x1f, R6 ;  /* 0x0000001fff0d7819 */ /* 0x000fe40000011406 */
[----:B------:R-:W-:Y:S01]  /*126e0*/  SHF.R.S32.HI R10, RZ, 0x1f, R11 ;  /* 0x0000001fff0a7819 */ /* 0x000fe2000001140b */
[----:B------:R-:W-:Y:S01]  /*126f0*/  IMAD.IADD R15, R15, 0x1, -R0 ;  /* 0x000000010f0f7824 */ /* 0x000fe200078e0a00 */
[----:B------:R-:W-:Y:S02]  /*12700*/  LEA.HI R0, R9, R9, RZ, 0x1 ;  /* 0x0000000909007211 */ /* 0x000fe400078f08ff */
[----:B------:R-:W-:Y:S01]  /*12710*/  LEA.HI R4, R13, R6, RZ, 0x2 ;  /* 0x000000060d047211 */ /* 0x000fe200078f10ff */
[----:B------:R-:W-:Y:S01]  /*12720*/  IMAD.MOV.U32 R13, RZ, RZ, c[0x0][0x4e8] ;  /* 0x00013a00ff0d7624 */ /* 0x000fe200078e00ff */
[----:B------:R-:W-:-:S02]  /*12730*/  LOP3.LUT R0, R0, 0x1ffffffe, RZ, 0xc0, !PT ;  /* 0x1ffffffe00007812 */ /* 0x000fc400078ec0ff */
[----:B------:R-:W-:Y:S02]  /*12740*/  SHF.R.S32.HI R14, RZ, 0x2, R4 ;  /* 0x00000002ff0e7819 */ /* 0x000fe40000011404 */
[----:B------:R-:W-:Y:S01]  /*12750*/  IADD3 R0, R9, -R0, RZ ;  /* 0x8000000009007210 */ /* 0x000fe20007ffe0ff */
[----:B------:R-:W-:Y:S01]  /*12760*/  BAR.SYNC.DEFER_BLOCKING 0x1, 0x100 ;  /* 0x0044000000007b1d */ /* 0x000fe20000010000 */
[----:B------:R-:W-:Y:S01]  /*12770*/  ISETP.NE.AND P1, PT, R13, 0x1, PT ;  /* 0x000000010d00780c */ /* 0x000fe20003f25270 */
[----:B------:R-:W-:Y:S01]  /*12780*/  IMAD R15, R15, 0x10, R14 ;  /* 0x000000100f0f7824 */ /* 0x000fe200078e020e */
[----:B------:R-:W-:Y:S01]  /*12790*/  MOV R22, R16 ;  /* 0x0000001000167202 */ /* 0x000fe20000000f00 */
[----:B------:R-:W-:Y:S02]  /*127a0*/  IMAD R14, R10, c[0x0][0x4d8], RZ ;  /* 0x000136000a0e7a24 */ /* 0x000fe400078e02ff */
[----:B------:R-:W-:Y:S01]  /*127b0*/  IMAD R9, R0, 0x8, R15 ;  /* 0x0000000800097824 */ /* 0x000fe200078e020f */
[----:B------:R-:W-:Y:S01]  /*127c0*/  SHF.R.S32.HI R0, RZ, 0x1f, R8 ;  /* 0x0000001fff007819 */ /* 0x000fe20000011408 */
[----:B------:R-:W-:-:S02]  /*127d0*/  IMAD R10, R10, c[0x0][0x440], RZ ;  /* 0x000110000a0a7a24 */ /* 0x000fc400078e02ff */
[C---:B------:R-:W-:Y:S01]  /*127e0*/  IMAD R14, R11.reuse, c[0x0][0x4dc], R14 ;  /* 0x000137000b0e7a24 */ /* 0x040fe200078e020e */
[C---:B----4-:R-:W-:Y:S01]  /*127f0*/  LEA R9, R12.reuse, R9, 0x7 ;  /* 0x000000090c097211 */ /* 0x050fe200078e38ff */
[----:B------:R-:W-:Y:S01]  /*12800*/  IMAD R10, R11, c[0x0][0x444], R10 ;  /* 0x000111000b0a7a24 */ /* 0x000fe200078e020a */
[----:B------:R-:W-:Y:S01]  /*12810*/  LEA R12, R12, R15, 0x7 ;  /* 0x0000000f0c0c7211 */ /* 0x000fe200078e38ff */
[----:B------:R-:W-:Y:S01]  /*12820*/  IMAD.IADD R21, R19, 0x1, R14 ;  /* 0x0000000113157824 */ /* 0x000fe200078e020e */
[----:B------:R-:W-:Y:S01]  /*12830*/  MOV R11, R9 ;  /* 0x00000009000b7202 */ /* 0x000fe20000000f00 */
[----:B------:R-:W-:Y:S02]  /*12840*/  IMAD.IADD R23, R17, 0x1, R10 ;  /* 0x0000000111177824 */ /* 0x000fe400078e020a */
[----:B------:R-:W-:-:S04]  /*12850*/  @P1 IMAD.HI.U32 R10, R9, c[0x0][0x4ec], RZ ;  /* 0x00013b00090a1a27 */ /* 0x000fc800078e00ff */
[C---:B------:R-:W-:Y:S01]  /*12860*/  IMAD R17, R0.reuse, c[0x0][0x4e0], RZ ;  /* 0x0001380000117a24 */ /* 0x040fe200078e02ff */
[----:B------:R-:W-:Y:S01]  /*12870*/  @P1 SHF.R.U32.HI R11, RZ, c[0x0][0x4f0], R10 ;  /* 0x00013c00ff0b1a19 */ /* 0x000fe2000001160a */
[----:B------:R-:W-:Y:S01]  /*12880*/  IMAD R19, R0, c[0x0][0x448], RZ ;  /* 0x0001120000137a24 */ /* 0x000fe200078e02ff */
[----:B------:R-:W-:Y:S01]  /*12890*/  MOV R10, R9 ;  /* 0x00000009000a7202 */ /* 0x000fe20000000f00 */
[C---:B------:R-:W-:Y:S01]  /*128a0*/  IMAD R17, R8.reuse, c[0x0][0x4e4], R17 ;  /* 0x0001390008117a24 */ /* 0x040fe200078e0211 */
[--C-:B------:R-:W-:Y:S01]  /*128b0*/  SHF.R.S32.HI R14, RZ, 0x1f, R11.reuse ;  /* 0x0000001fff0e7819 */ /* 0x100fe2000001140b */
[----:B------:R-:W-:Y:S02]  /*128c0*/  IMAD.MOV R0, RZ, RZ, -R11 ;  /* 0x000000ffff007224 */ /* 0x000fe400078e0a0b */
[C---:B------:R-:W-:Y:S02]  /*128d0*/  IMAD R19, R8.reuse, c[0x0][0x44c], R19 ;  /* 0x0001130008137a24 */ /* 0x040fe400078e0213 */
[----:B------:R-:W-:-:S04]  /*128e0*/  IMAD.WIDE.U32 R22, R8, c[0x0][0x448], R22 ;  /* 0x0001120008167a25 */ /* 0x000fc800078e0016 */
[----:B------:R-:W-:-:S04]  /*128f0*/  IMAD.WIDE.U32 R20, R8, c[0x0][0x4e0], R20 ;  /* 0x0001380008147a25 */ /* 0x000fc800078e0014 */
[----:B------:R-:W-:Y:S01]  /*12900*/  @P1 IMAD.HI.U32 R8, R9, c[0x0][0x4ec], RZ ;  /* 0x00013b0009081a27 */ /* 0x000fe200078e00ff */
[----:B------:R-:W-:-:S03]  /*12910*/  IADD3 R16, P0, R11, R20, RZ ;  /* 0x000000140b107210 */ /* 0x000fc60007f1e0ff */
[----:B------:R-:W-:Y:S01]  /*12920*/  IMAD R0, R0, c[0x0][0x4e8], R9 ;  /* 0x00013a0000007a24 */ /* 0x000fe200078e0209 */
[----:B------:R-:W-:Y:S01]  /*12930*/  @P1 SHF.R.U32.HI R10, RZ, c[0x0][0x4f0], R8 ;  /* 0x00013c00ff0a1a19 */ /* 0x000fe20000011608 */
[----:B------:R-:W-:Y:S01]  /*12940*/  IMAD.IADD R23, R23, 0x1, R19 ;  /* 0x0000000117177824 */ /* 0x000fe200078e0213 */
[----:B------:R-:W-:Y:S01]  /*12950*/  IADD3.X R17, R14, R21, R17, P0, !PT ;  /* 0x000000150e117210 */ /* 0x000fe200007fe411 */
[----:B------:R-:W-:Y:S01]  /*12960*/  IMAD R13, R13, c[0x0][0x388], RZ ;  /* 0x0000e2000d0d7a24 */ /* 0x000fe200078e02ff */
[----:B------:R-:W-:Y:S01]  /*12970*/  SHF.R.S32.HI R8, RZ, 0x1f, R0 ;  /* 0x0000001fff087819 */ /* 0x000fe20000011400 */
[C---:B------:R-:W-:Y:S01]  /*12980*/  IMAD.WIDE.U32 R22, R10.reuse, c[0x0][0x430], R22 ;  /* 0x00010c000a167a25 */ /* 0x040fe200078e0016 */
[----:B------:R-:W-:Y:S02]  /*12990*/  IADD3 R14, -R10, RZ, RZ ;  /* 0x000000ff0a0e7210 */ /* 0x000fe40007ffe1ff */
[----:B------:R-:W-:Y:S01]  /*129a0*/  LOP3.LUT P1, RZ, R6, 0x3, RZ, 0xc0, !PT ;  /* 0x0000000306ff7812 */ /* 0x000fe2000782c0ff */
[----:B------:R-:W-:Y:S01]  /*129b0*/  IMAD R11, R8, c[0x0][0x4c8], RZ ;  /* 0x00013200080b7a24 */ /* 0x000fe200078e02ff */
[----:B------:R-:W-:Y:S01]  /*129c0*/  SHF.R.S32.HI R8, RZ, 0x1f, R10 ;  /* 0x0000001fff087819 */ /* 0x000fe2000001140a */
[----:B------:R-:W-:Y:S01]  /*129d0*/  IMAD.WIDE.U32 R16, R0, c[0x0][0x4c8], R16 ;  /* 0x0001320000107a25 */ /* 0x000fe200078e0010 */
[----:B------:R-:W-:-:S03]  /*129e0*/  ISETP.GE.OR P2, PT, R12, R13, P1 ;  /* 0x0000000d0c00720c */ /* 0x000fc60000f46670 */
[----:B------:R-:W-:Y:S01]  /*129f0*/  IMAD R11, R0, c[0x0][0x4cc], R11 ;  /* 0x00013300000b7a24 */ /* 0x000fe200078e020b */
[----:B------:R-:W-:Y:S01]  /*12a00*/  LEA R0, P0, R16, c[0x0][0x4a8], 0x2 ;  /* 0x00012a0010007a11 */ /* 0x000fe200078010ff */
[----:B------:R-:W-:Y:S02]  /*12a10*/  IMAD R14, R14, c[0x0][0x4e8], R9 ;  /* 0x00013a000e0e7a24 */ /* 0x000fe400078e0209 */
[----:B------:R-:W-:Y:S02]  /*12a20*/  IMAD.IADD R11, R17, 0x1, R11 ;  /* 0x00000001110b7824 */ /* 0x000fe400078e020b */
[----:B------:R-:W-:Y:S01]  /*12a30*/  IMAD R9, R8, c[0x0][0x430], RZ ;  /* 0x00010c0008097a24 */ /* 0x000fe200078e02ff */
[----:B------:R-:W-:Y:S01]  /*12a40*/  SHFL.IDX PT, R18, R0, 0x1, 0x1c1f ;  /* 0x003c1f0000127f89 */ /* 0x000fe200000e0000 */
[----:B------:R-:W-:Y:S02]  /*12a50*/  SHF.R.S32.HI R8, RZ, 0x1f, R14 ;  /* 0x0000001fff087819 */ /* 0x000fe4000001140e */
[----:B------:R-:W-:Y:S01]  /*12a60*/  LEA.HI.X R11, R16, c[0x0][0x4ac], R11, 0x2, P0 ;  /* 0x00012b00100b7a11 */ /* 0x000fe200000f140b */
[----:B------:R-:W-:Y:S01]  /*12a70*/  IMAD R9, R10, c[0x0][0x434], R9 ;  /* 0x00010d000a097a24 */ /* 0x000fe200078e0209 */
[----:B------:R-:W-:Y:S03]  /*12a80*/  SHFL.IDX PT, R16, R0, RZ, 0x1c1f ;  /* 0x001c1fff00107589 */ /* 0x000fe600000e0000 */
[----:B------:R-:W-:Y:S01]  /*12a90*/  IMAD.IADD R23, R23, 0x1, R9 ;  /* 0x0000000117177824 */ /* 0x000fe200078e0209 */
[----:B------:R-:W1:Y:S01]  /*12aa0*/  SHFL.IDX PT, R17, R11, RZ, 0x1c1f ;  /* 0x001c1fff0b117589 */ /* 0x000e6200000e0000 */
[----:B------:R-:W-:Y:S01]  /*12ab0*/  IMAD R9, R8, c[0x0][0x428], RZ ;  /* 0x00010a0008097a24 */ /* 0x000fe200078e02ff */
[----:B------:R-:W-:-:S02]  /*12ac0*/  IADD3 R8, R12, 0x8, RZ ;  /* 0x000000080c087810 */ /* 0x000fc40007ffe0ff */
[----:B------:R2:W3:Y:S01]  /*12ad0*/  SHFL.IDX PT, R19, R11, 0x1, 0x1c1f ;  /* 0x003c1f000b137f89 */ /* 0x0004e200000e0000 */
[----:B------:R-:W-:Y:S01]  /*12ae0*/  IMAD R9, R14, c[0x0][0x42c], R9 ;  /* 0x00010b000e097a24 */ /* 0x000fe200078e0209 */
[----:B------:R-:W-:Y:S01]  /*12af0*/  ISETP.GE.OR P1, PT, R8, R13, P1 ;  /* 0x0000000d0800720c */ /* 0x000fe20000f26670 */
[----:B------:R-:W-:-:S05]  /*12b00*/  IMAD.WIDE.U32 R14, R14, c[0x0][0x428], R22 ;  /* 0x00010a000e0e7a25 */ /* 0x000fca00078e0016 */
[----:B------:R-:W-:Y:S02]  /*12b10*/  IADD3 R10, R15, R9, RZ ;  /* 0x000000090f0a7210 */ /* 0x000fe40007ffe0ff */
[----:B------:R-:W-:-:S04]  /*12b20*/  LEA R9, P0, R14, c[0x0][0x400], 0x2 ;  /* 0x000100000e097a11 */ /* 0x000fc800078010ff */
[----:B------:R-:W-:Y:S02]  /*12b30*/  LEA.HI.X R10, R14, c[0x0][0x404], R10, 0x2, P0 ;  /* 0x000101000e0a7a11 */ /* 0x000fe400000f140a */
[----:B------:R4:W4:Y:S01]  /*12b40*/  SHFL.IDX PT, R14, R9, RZ, 0x1c1f ;  /* 0x001c1fff090e7589 */ /* 0x00092200000e0000 */
[----:B------:R-:W-:-:S03]  /*12b50*/  ISETP.GE.AND P0, PT, R8, R13, PT ;  /* 0x0000000d0800720c */ /* 0x000fc60003f06270 */
[----:B-1----:R1:W-:Y:S01]  /*12b60*/  @!P2 ST.E [R16.64], R5 ;  /* 0x000000051000a985 */ /* 0x0023e2000c10190e */
[----:B--2---:R-:W-:-:S03]  /*12b70*/  LOP3.LUT R11, R4, 0x7ffffffc, RZ, 0xc0, !PT ;  /* 0x7ffffffc040b7812 */ /* 0x004fc600078ec0ff */
[----:B---3--:R1:W-:Y:S01]  /*12b80*/  @!P1 ST.E [R18.64], R7 ;  /* 0x0000000712009985 */ /* 0x0083e2000c10190e */
[----:B------:R-:W-:Y:S01]  /*12b90*/  ISETP.GE.AND P1, PT, R12, R13, PT ;  /* 0x0000000d0c00720c */ /* 0x000fe20003f26270 */
[----:B------:R-:W-:Y:S02]  /*12ba0*/  IMAD.IADD R11, R6, 0x1, -R11 ;  /* 0x00000001060b7824 */ /* 0x000fe400078e0a0b */
[----:B------:R1:W2:Y:S03]  /*12bb0*/  SHFL.IDX PT, R15, R10, RZ, 0x1c1f ;  /* 0x001c1fff0a0f7589 */ /* 0x0002a600000e0000 */
[----:B------:R-:W-:-:S07]  /*12bc0*/  SHF.L.U32 R11, R11, 0x1, RZ ;  /* 0x000000010b0b7819 */ /* 0x000fce00000006ff */
[----:B------:R-:W-:Y:S05]  /*12bd0*/  @P1 BRA `(.L_x_67) ;  /* 0x000005d000001947 */ /* 0x000fea0003800000 */
[C---:B-1----:R-:W-:Y:S02]  /*12be0*/  IADD3 R7, R11.reuse, 0x8, RZ ;  /* 0x000000080b077810 */ /* 0x042fe40007ffe0ff */
[C---:B------:R-:W-:Y:S02]  /*12bf0*/  IADD3 R5, R11.reuse, 0x10, RZ ;  /* 0x000000100b057810 */ /* 0x040fe40007ffe0ff */
[----:B------:R-:W-:Y:S02]  /*12c00*/  IADD3 R4, R11, 0x18, RZ ;  /* 0x000000180b047810 */ /* 0x000fe40007ffe0ff */
[----:B------:R-:W-:Y:S02]  /*12c10*/  ISETP.GE.AND P3, PT, R7, c[0x0][0x3c8], PT ;  /* 0x0000f20007007a0c */ /* 0x000fe40003f66270 */
[----:B------:R-:W-:Y:S02]  /*12c20*/  ISETP.GE.AND P2, PT, R5, c[0x0][0x3c8], PT ;  /* 0x0000f20005007a0c */ /* 0x000fe40003f46270 */
[----:B------:R-:W-:-:S02]  /*12c30*/  ISETP.GE.AND P1, PT, R4, c[0x0][0x3c8], PT ;  /* 0x0000f20004007a0c */ /* 0x000fc40003f26270 */
[C---:B------:R-:W-:Y:S02]  /*12c40*/  ISETP.GE.AND P4, PT, R11.reuse, c[0x0][0x3c8], PT ;  /* 0x0000f2000b007a0c */ /* 0x040fe40003f86270 */
[C---:B------:R-:W-:Y:S02]  /*12c50*/  IADD3 R0, R11.reuse, 0x20, RZ ;  /* 0x000000200b007810 */ /* 0x040fe40007ffe0ff */
[----:B------:R-:W-:Y:S02]  /*12c60*/  IADD3 R18, R11, 0x28, RZ ;  /* 0x000000280b127810 */ /* 0x000fe40007ffe0ff */
[----:B------:R-:W-:Y:S02]  /*12c70*/  ISETP.GE.AND P6, PT, R0, c[0x0][0x3c8], PT ;  /* 0x0000f20000007a0c */ /* 0x000fe40003fc6270 */
[----:B------:R-:W-:Y:S02]  /*12c80*/  @!P3 LEA.HI R7, R7, R7, RZ, 0x1 ;  /* 0x000000070707b211 */ /* 0x000fe400078f08ff */
[----:B------:R-:W-:-:S02]  /*12c90*/  @!P2 LEA.HI R5, R5, R5, RZ, 0x1 ;  /* 0x000000050505a211 */ /* 0x000fc400078f08ff */
[----:B------:R-:W-:Y:S01]  /*12ca0*/  @!P1 LEA.HI R4, R4, R4, RZ, 0x1 ;  /* 0x0000000404049211 */ /* 0x000fe200078f08ff */
[--C-:B--2-4-:R-:W-:Y:S01]  /*12cb0*/  @!P4 IMAD.WIDE R12, R11, 0x4, R14.reuse ;  /* 0x000000040b0cc825 */ /* 0x114fe200078e020e */
[----:B------:R-:W-:Y:S02]  /*12cc0*/  @!P3 LOP3.LUT R7, R7, 0xfffffffe, RZ, 0xc0, !PT ;  /* 0xfffffffe0707b812 */ /* 0x000fe400078ec0ff */
[----:B------:R-:W-:Y:S02]  /*12cd0*/  @!P2 LOP3.LUT R5, R5, 0xfffffffe, RZ, 0xc0, !PT ;  /* 0xfffffffe0505a812 */ /* 0x000fe400078ec0ff */
[----:B------:R-:W-:Y:S01]  /*12ce0*/  @!P1 LOP3.LUT R21, R4, 0xfffffffe, RZ, 0xc0, !PT ;  /* 0xfffffffe04159812 */ /* 0x000fe200078ec0ff */
[--C-:B------:R-:W-:Y:S01]  /*12cf0*/  @!P3 IMAD.WIDE R6, R7, 0x4, R14.reuse ;  /* 0x000000040706b825 */ /* 0x100fe200078e020e */
[----:B------:R1:W-:Y:S01]  /*12d00*/  @!P4 ST.E.64 [R12.64], R112 ;  /* 0x000000700c00c985 */ /* 0x0003e2000c101b0e */
[----:B------:R-:W-:Y:S02]  /*12d10*/  IADD3 R8, R11, 0x30, RZ ;  /* 0x000000300b087810 */ /* 0x000fe40007ffe0ff */
[----:B------:R-:W-:Y:S01]  /*12d20*/  @!P2 IMAD.WIDE R16, R5, 0x4, R14 ;  /* 0x000000040510a825 */ /* 0x000fe200078e020e */
[C---:B------:R-:W-:Y:S01]  /*12d30*/  IADD3 R5, R11.reuse, 0x38, RZ ;  /* 0x000000380b057810 */ /* 0x040fe20007ffe0ff */
[----:B------:R2:W-:Y:S01]  /*12d40*/  @!P3 ST.E.64 [R6.64], R108 ;  /* 0x0000006c0600b985 */ /* 0x0005e2000c101b0e */
[----:B------:R-:W-:-:S02]  /*12d50*/  IADD3 R19, R11, 0x40, RZ ;  /* 0x000000400b137810 */ /* 0x000fc40007ffe0ff */
[----:B------:R-:W-:Y:S01]  /*12d60*/  ISETP.GE.AND P5, PT, R18, c[0x0][0x3c8], PT ;  /* 0x0000f20012007a0c */ /* 0x000fe20003fa6270 */
[----:B------:R3:W-:Y:S01]  /*12d70*/  @!P2 ST.E.64 [R16.64], R104 ;  /* 0x000000681000a985 */ /* 0x0007e2000c101b0e */
[----:B------:R-:W-:Y:S02]  /*12d80*/  IADD3 R4, R11, 0x48, RZ ;  /* 0x000000480b047810 */ /* 0x000fe40007ffe0ff */
[----:B------:R-:W-:Y:S02]  /*12d90*/  ISETP.GE.AND P4, PT, R8, c[0x0][0x3c8], PT ;  /* 0x0000f20008007a0c */ /* 0x000fe40003f86270 */
[----:B------:R-:W-:Y:S02]  /*12da0*/  ISETP.GE.AND P3, PT, R5, c[0x0][0x3c8], PT ;  /* 0x0000f20005007a0c */ /* 0x000fe40003f66270 */
[----:B------:R-:W-:Y:S02]  /*12db0*/  ISETP.GE.AND P2, PT, R19, c[0x0][0x3c8], PT ;  /* 0x0000f20013007a0c */ /* 0x000fe40003f46270 */
[----:B------:R-:W-:-:S03]  /*12dc0*/  @!P6 LEA.HI R0, R0, R0, RZ, 0x1 ;  /* 0x000000000000e211 */ /* 0x000fc600078f08ff */
[----:B------:R-:W-:-:S04]  /*12dd0*/  @!P5 LEA.HI R18, R18, R18, RZ, 0x1 ;  /* 0x000000121212d211 */ /* 0x000fc800078f08ff */
[----:B------:R-:W-:Y:S02]  /*12de0*/  @!P4 LEA.HI R8, R8, R8, RZ, 0x1 ;  /* 0x000000080808c211 */ /* 0x000fe400078f08ff */
[----:B------:R-:W-:Y:S01]  /*12df0*/  @!P3 LEA.HI R5, R5, R5, RZ, 0x1 ;  /* 0x000000050505b211 */ /* 0x000fe200078f08ff */
[----:B-1----:R-:W-:Y:S01]  /*12e00*/  @!P1 IMAD.WIDE R12, R21, 0x4, R14 ;  /* 0x00000004150c9825 */ /* 0x002fe200078e020e */
[----:B------:R-:W-:Y:S02]  /*12e10*/  @!P2 LEA.HI R19, R19, R19, RZ, 0x1 ;  /* 0x000000131313a211 */ /* 0x000fe400078f08ff */
[----:B------:R-:W-:Y:S02]  /*12e20*/  @!P4 LOP3.LUT R21, R8, 0xfffffffe, RZ, 0xc0, !PT ;  /* 0xfffffffe0815c812 */ /* 0x000fe400078ec0ff */
[----:B------:R1:W-:Y:S01]  /*12e30*/  @!P1 ST.E.64 [R12.64], R2 ;  /* 0x000000020c009985 */ /* 0x0003e2000c101b0e */
[----:B------:R-:W-:Y:S02]  /*12e40*/  ISETP.GE.AND P1, PT, R4, c[0x0][0x3c8], PT ;  /* 0x0000f20004007a0c */ /* 0x000fe40003f26270 */
[----:B--2---:R-:W-:-:S02]  /*12e50*/  @!P6 LOP3.LUT R7, R0, 0xfffffffe, RZ, 0xc0, !PT ;  /* 0xfffffffe0007e812 */ /* 0x004fc400078ec0ff */
[----:B---3--:R-:W-:Y:S02]  /*12e60*/  @!P5 LOP3.LUT R17, R18, 0xfffffffe, RZ, 0xc0, !PT ;  /* 0xfffffffe1211d812 */ /* 0x008fe400078ec0ff */
[----:B------:R-:W-:Y:S01]  /*12e70*/  @!P3 LOP3.LUT R5, R5, 0xfffffffe, RZ, 0xc0, !PT ;  /* 0xfffffffe0505b812 */ /* 0x000fe200078ec0ff */
[----:B------:R-:W-:Y:S01]  /*12e80*/  @!P6 IMAD.WIDE R6, R7, 0x4, R14 ;  /* 0x000000040706e825 */ /* 0x000fe200078e020e */
[----:B------:R-:W-:Y:S02]  /*12e90*/  @!P2 LOP3.LUT R19, R19, 0xfffffffe, RZ, 0xc0, !PT ;  /* 0xfffffffe1313a812 */ /* 0x000fe400078ec0ff */
[C---:B------:R-:W-:Y:S02]  /*12ea0*/  IADD3 R0, R11.reuse, 0x50, RZ ;  /* 0x000000500b007810 */ /* 0x040fe40007ffe0ff */
[----:B------:R2:W-:Y:S01]  /*12eb0*/  @!P6 ST.E.64 [R6.64], R96 ;  /* 0x000000600600e985 */ /* 0x0005e2000c101b0e */
[----:B------:R-:W-:Y:S02]  /*12ec0*/  @!P1 LEA.HI R4, R4, R4, RZ, 0x1 ;  /* 0x0000000404049211 */ /* 0x000fe400078f08ff */
[----:B------:R-:W-:-:S02]  /*12ed0*/  IADD3 R8, R11, 0x58, RZ ;  /* 0x000000580b087810 */ /* 0x000fc40007ffe0ff */
[----:B------:R-:W-:Y:S02]  /*12ee0*/  IADD3 R18, R11, 0x68, RZ ;  /* 0x000000680b127810 */ /* 0x000fe40007ffe0ff */
[----:B------:R-:W-:Y:S01]  /*12ef0*/  ISETP.GE.AND P6, PT, R0, c[0x0][0x3c8], PT ;  /* 0x0000f20000007a0c */ /* 0x000fe20003fc6270 */
[----:B-1----:R-:W-:-:S04]  /*12f00*/  @!P5 IMAD.WIDE R2, R17, 0x4, R14 ;  /* 0x000000041102d825 */ /* 0x002fc800078e020e */
[--C-:B------:R-:W-:Y:S01]  /*12f10*/  @!P4 IMAD.WIDE R12, R21, 0x4, R14.reuse ;  /* 0x00000004150cc825 */ /* 0x100fe200078e020e */
[----:B------:R1:W-:Y:S01]  /*12f20*/  @!P5 ST.E.64 [R2.64], R92 ;  /* 0x0000005c0200d985 */ /* 0x0003e2000c101b0e */
[----:B------:R-:W-:Y:S02]  /*12f30*/  ISETP.GE.AND P5, PT, R8, c[0x0][0x3c8], PT ;  /* 0x0000f20008007a0c */ /* 0x000fe40003fa6270 */
[--C-:B------:R-:W-:Y:S01]  /*12f40*/  @!P2 IMAD.WIDE R16, R19, 0x4, R14.reuse ;  /* 0x000000041310a825 */ /* 0x100fe200078e020e */
[----:B------:R-:W-:Y:S01]  /*12f50*/  IADD3 R19, R11, 0x60, RZ ;  /* 0x000000600b137810 */ /* 0x000fe20007ffe0ff */
[----:B------:R3:W-:Y:S02]  /*12f60*/  @!P4 ST.E.64 [R12.64], R88 ;  /* 0x000000580c00c985 */ /* 0x0007e4000c101b0e */
[----:B------:R-:W-:Y:S02]  /*12f70*/  @!P6 LEA.HI R0, R0, R0, RZ, 0x1 ;  /* 0x000000000000e211 */ /* 0x000fe400078f08ff */
[----:B--2---:R-:W-:Y:S01]  /*12f80*/  @!P1 LOP3.LUT R7, R4, 0xfffffffe, RZ, 0xc0, !PT ;  /* 0xfffffffe04079812 */ /* 0x004fe200078ec0ff */
[----:B------:R-:W-:Y:S01]  /*12f90*/  @!P3 IMAD.WIDE R4, R5, 0x4, R14 ;  /* 0x000000040504b825 */ /* 0x000fe200078e020e */
[----:B------:R-:W-:-:S03]  /*12fa0*/  ISETP.GE.AND P4, PT, R19, c[0x0][0x3c8], PT ;  /* 0x0000f20013007a0c */ /* 0x000fc60003f86270 */
[----:B------:R-:W-:Y:S01]  /*12fb0*/  @!P1 IMAD.WIDE R6, R7, 0x4, R14 ;  /* 0x0000000407069825 */ /* 0x000fe200078e020e */
[----:B------:R2:W-:Y:S01]  /*12fc0*/  @!P3 ST.E.64 [R4.64], R84 ;  /* 0x000000540400b985 */ /* 0x0005e2000c101b0e */
[----:B------:R-:W-:Y:S02]  /*12fd0*/  ISETP.GE.AND P3, PT, R18, c[0x0][0x3c8], PT ;  /* 0x0000f20012007a0c */ /* 0x000fe40003f66270 */
[----:B------:R-:W-:Y:S01]  /*12fe0*/  @!P5 LEA.HI R8, R8, R8, RZ, 0x1 ;  /* 0x000000080808d211 */ /* 0x000fe200078f08ff */
[----:B------:R-:W-:Y:S04]  /*12ff0*/  @!P2 ST.E.64 [R16.64], R80 ;  /* 0x000000501000a985 */ /* 0x000fe8000c101b0e */
[----:B------:R4:W-:Y:S01]  /*13000*/  @!P1 ST.E.64 [R6.64], R76 ;  /* 0x0000004c06009985 */ /* 0x0009e2000c101b0e */
[----:B------:R-:W-:-:S04]  /*13010*/  @!P4 LEA.HI R19, R19, R19, RZ, 0x1 ;  /* 0x000000131313c211 */ /* 0x000fc800078f08ff */
[----:B------:R-:W-:Y:S02]  /*13020*/  @!P4 LOP3.LUT R19, R19, 0xfffffffe, RZ, 0xc0, !PT ;  /* 0xfffffffe1313c812 */ /* 0x000fe400078ec0ff */
[C---:B-1----:R-:W-:Y:S02]  /*13030*/  IADD3 R3, R11.reuse, 0x70, RZ ;  /* 0x000000700b037810 */ /* 0x042fe40007ffe0ff */
[----:B------:R-:W-:Y:S02]  /*13040*/  IADD3 R2, R11, 0x78, RZ ;  /* 0x000000780b027810 */ /* 0x000fe40007ffe0ff */
[----:B------:R-:W-:Y:S02]  /*13050*/  ISETP.GE.AND P2, PT, R3, c[0x0][0x3c8], PT ;  /* 0x0000f20003007a0c */ /* 0x000fe40003f46270 */
[----:B------:R-:W-:Y:S02]  /*13060*/  ISETP.GE.AND P1, PT, R2, c[0x0][0x3c8], PT ;  /* 0x0000f20002007a0c */ /* 0x000fe40003f26270 */
[----:B------:R-:W-:-:S04]  /*13070*/  @!P3 LEA.HI R18, R18, R18, RZ, 0x1 ;  /* 0x000000121212b211 */ /* 0x000fc800078f08ff */
[----:B---3--:R-:W-:Y:S01]  /*13080*/  @!P3 LOP3.LUT R13, R18, 0xfffffffe, RZ, 0xc0, !PT ;  /* 0xfffffffe120db812 */ /* 0x008fe200078ec0ff */
[----:B------:R-:W-:Y:S01]  /*13090*/  @!P4 IMAD.WIDE R18, R19, 0x4, R14 ;  /* 0x000000041312c825 */ /* 0x000fe200078e020e */
[----:B--2---:R-:W-:-:S03]  /*130a0*/  @!P6 LOP3.LUT R5, R0, 0xfffffffe, RZ, 0xc0, !PT ;  /* 0xfffffffe0005e812 */ /* 0x004fc600078ec0ff */
[----:B------:R-:W-:Y:S01]  /*130b0*/  @!P2 LEA.HI R3, R3, R3, RZ, 0x1 ;  /* 0x000000030303a211 */ /* 0x000fe200078f08ff */
[--C-:B------:R-:W-:Y:S01]  /*130c0*/  @!P3 IMAD.WIDE R12, R13, 0x4, R14.reuse ;  /* 0x000000040d0cb825 */ /* 0x100fe200078e020e */
[----:B------:R-:W-:Y:S02]  /*130d0*/  @!P1 LEA.HI R2, R2, R2, RZ, 0x1 ;  /* 0x0000000202029211 */ /* 0x000fe400078f08ff */
[----:B------:R-:W-:Y:S01]  /*130e0*/  @!P2 LOP3.LUT R3, R3, 0xfffffffe, RZ, 0xc0, !PT ;  /* 0xfffffffe0303a812 */ /* 0x000fe200078ec0ff */
[--C-:B------:R-:W-:Y:S01]  /*130f0*/  @!P6 IMAD.WIDE R4, R5, 0x4, R14.reuse ;  /* 0x000000040504e825 */ /* 0x100fe200078e020e */
[----:B----4-:R-:W-:Y:S02]  /*13100*/  @!P5 LOP3.LUT R7, R8, 0xfffffffe, RZ, 0xc0, !PT ;  /* 0xfffffffe0807d812 */ /* 0x010fe400078ec0ff */
[----:B------:R-:W-:Y:S01]  /*13110*/  @!P1 LOP3.LUT R17, R2, 0xfffffffe, RZ, 0xc0, !PT ;  /* 0xfffffffe02119812 */ /* 0x000fe200078ec0ff */
[--C-:B------:R-:W-:Y:S01]  /*13120*/  @!P2 IMAD.WIDE R2, R3, 0x4, R14.reuse ;  /* 0x000000040302a825 */ /* 0x100fe200078e020e */
[----:B------:R1:W-:Y:S03]  /*13130*/  @!P6 ST.E.64 [R4.64], R72 ;  /* 0x000000480400e985 */ /* 0x0003e6000c101b0e */
[----:B------:R-:W-:-:S04]  /*13140*/  @!P5 IMAD.WIDE R6, R7, 0x4, R14 ;  /* 0x000000040706d825 */ /* 0x000fc800078e020e */
[----:B------:R-:W-:Y:S01]  /*13150*/  @!P1 IMAD.WIDE R14, R17, 0x4, R14 ;  /* 0x00000004110e9825 */ /* 0x000fe200078e020e */
[----:B------:R1:W-:Y:S04]  /*13160*/  @!P5 ST.E.64 [R6.64], R68 ;  /* 0x000000440600d985 */ /* 0x0003e8000c101b0e */
[----:B------:R1:W-:Y:S04]  /*13170*/  @!P4 ST.E.64 [R18.64], R52 ;  /* 0x000000341200c985 */ /* 0x0003e8000c101b0e */
[----:B------:R1:W-:Y:S04]  /*13180*/  @!P3 ST.E.64 [R12.64], R56 ;  /* 0x000000380c00b985 */ /* 0x0003e8000c101b0e */
[----:B------:R1:W-:Y:S04]  /*13190*/  @!P2 ST.E.64 [R2.64], R60 ;  /* 0x0000003c0200a985 */ /* 0x0003e8000c101b0e */
[----:B------:R1:W-:Y:S02]  /*131a0*/  @!P1 ST.E.64 [R14.64], R64 ;  /* 0x000000400e009985 */ /* 0x0003e4000c101b0e */
.L_x_67:
[----:B------:R-:W-:Y:S05]  /*131b0*/  BSYNC B0 ;  /* 0x0000000000007941 */ /* 0x000fea0003800000 */
.L_x_66:
[----:B-1----:R1:W3:Y:S04]  /*131c0*/  SHFL.IDX PT, R5, R10, 0x1, 0x1c1f ;  /* 0x003c1f000a057f89 */ /* 0x0022e800000e0000 */
[----:B------:R1:W4:Y:S01]  /*131d0*/  SHFL.IDX PT, R4, R9, 0x1, 0x1c1f ;  /* 0x003c1f0009047f89 */ /* 0x00032200000e0000 */
[----:B------:R-:W-:Y:S05]  /*131e0*/  @P0 EXIT ;  /* 0x000000000000094d */ /* 0x000fea0003800000 */
[C---:B------:R-:W-:Y:S02]  /*131f0*/  ISETP.GE.AND P0, PT, R11.reuse, c[0x0][0x3c8], PT ;  /* 0x0000f2000b007a0c */ /* 0x040fe40003f06270 */
[----:B------:R-:W-:-:S02]  /*13200*/  IADD3 R2, R11, 0x8, RZ ;  /* 0x000000080b027810 */ /* 0x000fc40007ffe0ff */
[C---:B------:R-:W-:Y:S02]  /*13210*/  IADD3 R0, R11.reuse, 0x10, RZ ;  /* 0x000000100b007810 */ /* 0x040fe40007ffe0ff */
[----:B------:R-:W-:Y:S02]  /*13220*/  ISETP.GE.AND P6, PT, R2, c[0x0][0x3c8], PT ;  /* 0x0000f20002007a0c */ /* 0x000fe40003fc6270 */
[----:B------:R-:W-:Y:S02]  /*13230*/  ISETP.GE.AND P5, PT, R0, c[0x0][0x3c8], PT ;  /* 0x0000f20000007a0c */ /* 0x000fe40003fa6270 */
[C---:B-1--4-:R-:W-:Y:S02]  /*13240*/  IADD3 R9, R11.reuse, 0x18, RZ ;  /* 0x000000180b097810 */ /* 0x052fe40007ffe0ff */
[C---:B------:R-:W-:Y:S01]  /*13250*/  IADD3 R8, R11.reuse, 0x20, RZ ;  /* 0x000000200b087810 */ /* 0x040fe20007ffe0ff */
[C---:B--23--:R-:W-:Y:S01]  /*13260*/  @!P0 IMAD.WIDE R14, R11.reuse, 0x4, R4 ;  /* 0x000000040b0e8825 */ /* 0x04cfe200078e0204 */
[----:B------:R-:W-:-:S02]  /*13270*/  IADD3 R7, R11, 0x28, RZ ;  /* 0x000000280b077810 */ /* 0x000fc40007ffe0ff */
[C---:B------:R-:W-:Y:S02]  /*13280*/  IADD3 R6, R11.reuse, 0x30, RZ ;  /* 0x000000300b067810 */ /* 0x040fe40007ffe0ff */
[----:B------:R-:W-:Y:S01]  /*13290*/  IADD3 R3, R11, 0x38, RZ ;  /* 0x000000380b037810 */ /* 0x000fe20007ffe0ff */
[----:B------:R1:W-:Y:S01]  /*132a0*/  @!P0 ST.E.64 [R14.64], R114 ;  /* 0x000000720e008985 */ /* 0x0003e2000c101b0e */
[----:B------:R-:W-:Y:S02]  /*132b0*/  ISETP.GE.AND P4, PT, R9, c[0x0][0x3c8], PT ;  /* 0x0000f20009007a0c */ /* 0x000fe40003f86270 */
[----:B------:R-:W-:Y:S02]  /*132c0*/  ISETP.GE.AND P3, PT, R8, c[0x0][0x3c8], PT ;  /* 0x0000f20008007a0c */ /* 0x000fe40003f66270 */
[----:B------:R-:W-:Y:S02]  /*132d0*/  ISETP.GE.AND P2, PT, R7, c[0x0][0x3c8], PT ;  /* 0x0000f20007007a0c */ /* 0x000fe40003f46270 */
[----:B------:R-:W-:-:S02]  /*132e0*/  ISETP.GE.AND P1, PT, R6, c[0x0][0x3c8], PT ;  /* 0x0000f20006007a0c */ /* 0x000fc40003f26270 */
[----:B------:R-:W-:Y:S02]  /*132f0*/  ISETP.GE.AND P0, PT, R3, c[0x0][0x3c8], PT ;  /* 0x0000f20003007a0c */ /* 0x000fe40003f06270 */
[----:B------:R-:W-:Y:S02]  /*13300*/  @!P6 LEA.HI R2, R2, R2, RZ, 0x1 ;  /* 0x000000020202e211 */ /* 0x000fe400078f08ff */
[----:B------:R-:W-:Y:S02]  /*13310*/  @!P5 LEA.HI R0, R0, R0, RZ, 0x1 ;  /* 0x000000000000d211 */ /* 0x000fe400078f08ff */
[----:B------:R-:W-:Y:S02]  /*13320*/  @!P6 LOP3.LUT R13, R2, 0xfffffffe, RZ, 0xc0, !PT ;  /* 0xfffffffe020de812 */ /* 0x000fe400078ec0ff */
[----:B------:R-:W-:Y:S02]  /*13330*/  @!P4 LEA.HI R9, R9, R9, RZ, 0x1 ;  /* 0x000000090909c211 */ /* 0x000fe400078f08ff */
[----:B------:R-:W-:Y:S01]  /*13340*/  @!P3 LEA.HI R8, R8, R8, RZ, 0x1 ;  /* 0x000000080808b211 */ /* 0x000fe200078f08ff */
[----:B------:R-:W-:Y:S01]  /*13350*/  @!P6 IMAD.WIDE R12, R13, 0x4, R4 ;  /* 0x000000040d0ce825 */ /* 0x000fe200078e0204 */
[----:B------:R-:W-:-:S02]  /*13360*/  @!P2 LEA.HI R7, R7, R7, RZ, 0x1 ;  /* 0x000000070707a211 */ /* 0x000fc400078f08ff */
[----:B------:R-:W-:Y:S02]  /*13370*/  @!P1 LEA.HI R6, R6, R6, RZ, 0x1 ;  /* 0x0000000606069211 */ /* 0x000fe400078f08ff */
[----:B------:R-:W-:Y:S01]  /*13380*/  @!P0 LEA.HI R3, R3, R3, RZ, 0x1 ;  /* 0x0000000303038211 */ /* 0x000fe200078f08ff */
[----:B------:R2:W-:Y:S01]  /*13390*/  @!P6 ST.E.64 [R12.64], R110 ;  /* 0x0000006e0c00e985 */ /* 0x0005e2000c101b0e */
[----:B------:R-:W-:Y:S02]  /*133a0*/  @!P4 LOP3.LUT R9, R9, 0xfffffffe, RZ, 0xc0, !PT ;  /* 0xfffffffe0909c812 */ /* 0x000fe400078ec0ff */
[----:B-1----:R-:W-:Y:S02]  /*133b0*/  @!P5 LOP3.LUT R15, R0, 0xfffffffe, RZ, 0xc0, !PT ;  /* 0xfffffffe000fd812 */ /* 0x002fe400078ec0ff */
[----:B------:R-:W-:Y:S02]  /*133c0*/  IADD3 R2, R11, 0x40, RZ ;  /* 0x000000400b027810 */ /* 0x000fe40007ffe0ff */
[----:B------:R-:W-:Y:S01]  /*133d0*/  @!P3 LOP3.LUT R17, R8, 0xfffffffe, RZ, 0xc0, !PT ;  /* 0xfffffffe0811b812 */ /* 0x000fe200078ec0ff */
[----:B------:R-:W-:Y:S01]  /*133e0*/  @!P5 IMAD.WIDE R14, R15, 0x4, R4 ;  /* 0x000000040f0ed825 */ /* 0x000fe200078e0204 */
[----:B------:R-:W-:-:S02]  /*133f0*/  IADD3 R0, R11, 0x48, RZ ;  /* 0x000000480b007810 */ /* 0x000fc40007ffe0ff */
[----:B------:R-:W-:Y:S01]  /*13400*/  @!P2 LOP3.LUT R7, R7, 0xfffffffe, RZ, 0xc0, !PT ;  /* 0xfffffffe0707a812 */ /* 0x000fe200078ec0ff */
[----:B------:R-:W-:Y:S01]  /*13410*/  @!P4 IMAD.WIDE R8, R9, 0x4, R4 ;  /* 0x000000040908c825 */ /* 0x000fe200078e0204 */
[----:B------:R-:W-:Y:S01]  /*13420*/  @!P0 LOP3.LUT R3, R3, 0xfffffffe, RZ, 0xc0, !PT ;  /* 0xfffffffe03038812 */ /* 0x000fe200078ec0ff */
[----:B------:R1:W-:Y:S01]  /*13430*/  @!P5 ST.E.64 [R14.64], R106 ;  /* 0x0000006a0e00d985 */ /* 0x0003e2000c101b0e */
[----:B------:R-:W-:Y:S02]  /*13440*/  ISETP.GE.AND P6, PT, R2, c[0x0][0x3c8], PT ;  /* 0x0000f20002007a0c */ /* 0x000fe40003fc6270 */
[----:B------:R-:W-:Y:S01]  /*13450*/  ISETP.GE.AND P5, PT, R0, c[0x0][0x3c8], PT ;  /* 0x0000f20000007a0c */ /* 0x000fe20003fa6270 */
[----:B------:R3:W-:Y:S01]  /*13460*/  @!P4 ST.E.64 [R8.64], R102 ;  /* 0x000000660800c985 */ /* 0x0007e2000c101b0e */
[C---:B------:R-:W-:Y:S02]  /*13470*/  IADD3 R20, R11.reuse, 0x50, RZ ;  /* 0x000000500b147810 */ /* 0x040fe40007ffe0ff */
[----:B------:R-:W-:-:S02]  /*13480*/  IADD3 R19, R11, 0x58, RZ ;  /* 0x000000580b137810 */ /* 0x000fc40007ffe0ff */
[C---:B------:R-:W-:Y:S02]  /*13490*/  IADD3 R18, R11.reuse, 0x60, RZ ;  /* 0x000000600b127810 */ /* 0x040fe40007ffe0ff */
[----:B------:R-:W-:Y:S02]  /*134a0*/  IADD3 R10, R11, 0x68, RZ ;  /* 0x000000680b0a7810 */ /* 0x000fe40007ffe0ff */
[----:B------:R-:W-:Y:S02]  /*134b0*/  ISETP.GE.AND P4, PT, R20, c[0x0][0x3c8], PT ;  /* 0x0000f20014007a0c */ /* 0x000fe40003f86270 */
[----:B--2---:R-:W-:Y:S01]  /*134c0*/  @!P1 LOP3.LUT R13, R6, 0xfffffffe, RZ, 0xc0, !PT ;  /* 0xfffffffe060d9812 */ /* 0x004fe200078ec0ff */
[--C-:B------:R-:W-:Y:S01]  /*134d0*/  @!P2 IMAD.WIDE R6, R7, 0x4, R4.reuse ;  /* 0x000000040706a825 */ /* 0x100fe200078e0204 */
[----:B------:R-:W-:Y:S02]  /*134e0*/  @!P6 LEA.HI R2, R2, R2, RZ, 0x1 ;  /* 0x000000020202e211 */ /* 0x000fe400078f08ff */
[----:B------:R-:W-:Y:S01]  /*134f0*/  @!P5 LEA.HI R0, R0, R0, RZ, 0x1 ;  /* 0x000000000000d211 */ /* 0x000fe200078f08ff */
[----:B------:R-:W-:-:S06]  /*13500*/  @!P1 IMAD.WIDE R12, R13, 0x4, R4 ;  /* 0x000000040d0c9825 */ /* 0x000fcc00078e0204 */
[----:B------:R-:W-:Y:S01]  /*13510*/  @!P4 LEA.HI R20, R20, R20, RZ, 0x1 ;  /* 0x000000141414c211 */ /* 0x000fe200078f08ff */
[----:B-1----:R-:W-:-:S04]  /*13520*/  @!P3 IMAD.WIDE R14, R17, 0x4, R4 ;  /* 0x00000004110eb825 */ /* 0x002fc800078e0204 */
[----:B------:R-:W-:Y:S01]  /*13530*/  @!P0 IMAD.WIDE R16, R3, 0x4, R4 ;  /* 0x0000000403108825 */ /* 0x000fe200078e0204 */
[----:B------:R1:W-:Y:S01]  /*13540*/  @!P3 ST.E.64 [R14.64], R98 ;  /* 0x000000620e00b985 */ /* 0x0003e2000c101b0e */
[----:B------:R-:W-:Y:S02]  /*13550*/  IADD3 R3, R11, 0x70, RZ ;  /* 0x000000700b037810 */ /* 0x000fe40007ffe0ff */
[----:B------:R-:W-:Y:S01]  /*13560*/  ISETP.GE.AND P3, PT, R19, c[0x0][0x3c8], PT ;  /* 0x0000f20013007a0c */ /* 0x000fe20003f66270 */
[----:B------:R2:W-:Y:S01]  /*13570*/  @!P2 ST.E.64 [R6.64], R94 ;  /* 0x0000005e0600a985 */ /* 0x0005e2000c101b0e */
[----:B------:R-:W-:Y:S02]  /*13580*/  ISETP.GE.AND P2, PT, R18, c[0x0][0x3c8], PT ;  /* 0x0000f20012007a0c */ /* 0x000fe40003f46270 */
[----:B---3--:R-:W-:Y:S01]  /*13590*/  @!P5 LOP3.LUT R9, R0, 0xfffffffe, RZ, 0xc0, !PT ;  /* 0xfffffffe0009d812 */ /* 0x008fe200078ec0ff */
[----:B------:R3:W-:Y:S01]  /*135a0*/  @!P1 ST.E.64 [R12.64], R90 ;  /* 0x0000005a0c009985 */ /* 0x0007e2000c101b0e */
[----:B------:R-:W-:-:S02]  /*135b0*/  ISETP.GE.AND P1, PT, R10, c[0x0][0x3c8], PT ;  /* 0x0000f2000a007a0c */ /* 0x000fc40003f26270 */
[----:B------:R-:W-:Y:S01]  /*135c0*/  IADD3 R11, R11, 0x78, RZ ;  /* 0x000000780b0b7810 */ /* 0x000fe20007ffe0ff */
[----:B------:R4:W-:Y:S01]  /*135d0*/  @!P0 ST.E.64 [R16.64], R86 ;  /* 0x0000005610008985 */ /* 0x0009e2000c101b0e */
[----:B------:R-:W-:Y:S01]  /*135e0*/  ISETP.GE.AND P0, PT, R3, c[0x0][0x3c8], PT ;  /* 0x0000f20003007a0c */ /* 0x000fe20003f06270 */
[----:B------:R-:W-:Y:S02]  /*135f0*/  @!P5 IMAD.WIDE R8, R9, 0x4, R4 ;  /* 0x000000040908d825 */ /* 0x000fe400078e0204 */
[----:B------:R-:W-:Y:S02]  /*13600*/  @!P3 LEA.HI R19, R19, R19, RZ, 0x1 ;  /* 0x000000131313b211 */ /* 0x000fe400078f08ff */
[----:B------:R-:W-:Y:S02]  /*13610*/  @!P2 LEA.HI R18, R18, R18, RZ, 0x1 ;  /* 0x000000121212a211 */ /* 0x000fe400078f08ff */
[----:B------:R-:W-:Y:S02]  /*13620*/  @!P3 LOP3.LUT R19, R19, 0xfffffffe, RZ, 0xc0, !PT ;  /* 0xfffffffe1313b812 */ /* 0x000fe400078ec0ff */
[----:B------:R-:W-:-:S04]  /*13630*/  @!P1 LEA.HI R10, R10, R10, RZ, 0x1 ;  /* 0x0000000a0a0a9211 */ /* 0x000fc800078f08ff */
[----:B------:R-:W-:Y:S02]  /*13640*/  @!P0 LEA.HI R3, R3, R3, RZ, 0x1 ;  /* 0x0000000303038211 */ /* 0x000fe400078f08ff */
[----:B-1----:R-:W-:Y:S02]  /*13650*/  @!P2 LOP3.LUT R15, R18, 0xfffffffe, RZ, 0xc0, !PT ;  /* 0xfffffffe120fa812 */ /* 0x002fe400078ec0ff */
[----:B------:R-:W-:Y:S02]  /*13660*/  @!P0 LOP3.LUT R3, R3, 0xfffffffe, RZ, 0xc0, !PT ;  /* 0xfffffffe03038812 */ /* 0x000fe400078ec0ff */
[----:B--2---:R-:W-:-:S03]  /*13670*/  @!P6 LOP3.LUT R7, R2, 0xfffffffe, RZ, 0xc0, !PT ;  /* 0xfffffffe0207e812 */ /* 0x004fc600078ec0ff */
[----:B------:R-:W-:Y:S01]  /*13680*/  @!P0 IMAD.WIDE R2, R3, 0x4, R4 ;  /* 0x0000000403028825 */ /* 0x000fe200078e0204 */
[----:B---3--:R-:W-:-:S03]  /*13690*/  @!P4 LOP3.LUT R13, R20, 0xfffffffe, RZ, 0xc0, !PT ;  /* 0xfffffffe140dc812 */ /* 0x008fc600078ec0ff */
[----:B------:R-:W-:Y:S01]  /*136a0*/  @!P6 IMAD.WIDE R6, R7, 0x4, R4 ;  /* 0x000000040706e825 */ /* 0x000fe200078e0204 */
[----:B----4-:R-:W-:-:S04]  /*136b0*/  @!P1 LOP3.LUT R17, R10, 0xfffffffe, RZ, 0xc0, !PT ;  /* 0xfffffffe0a119812 */ /* 0x010fc800078ec0ff */
[----:B------:R1:W-:Y:S04]  /*136c0*/  @!P6 ST.E.64 [R6.64], R82 ;  /* 0x000000520600e985 */ /* 0x0003e8000c101b0e */
[----:B------:R2:W-:Y:S01]  /*136d0*/  @!P5 ST.E.64 [R8.64], R78 ;  /* 0x0000004e0800d985 */ /* 0x0005e2000c101b0e */
[----:B-1----:R-:W-:-:S04]  /*136e0*/  @!P4 IMAD.WIDE R6, R13, 0x4, R4 ;  /* 0x000000040d06c825 */ /* 0x002fc800078e0204 */
[--C-:B--2---:R-:W-:Y:S01]  /*136f0*/  @!P3 IMAD.WIDE R8, R19, 0x4, R4.reuse ;  /* 0x000000041308b825 */ /* 0x104fe200078e0204 */
[----:B------:R1:W-:Y:S03]  /*13700*/  @!P4 ST.E.64 [R6.64], R74 ;  /* 0x0000004a0600c985 */ /* 0x0003e6000c101b0e */
[--C-:B------:R-:W-:Y:S01]  /*13710*/  @!P2 IMAD.WIDE R12, R15, 0x4, R4.reuse ;  /* 0x000000040f0ca825 */ /* 0x100fe200078e0204 */
[----:B------:R1:W-:Y:S03]  /*13720*/  @!P3 ST.E.64 [R8.64], R70 ;  /* 0x000000460800b985 */ /* 0x0003e6000c101b0e */
[----:B------:R-:W-:Y:S01]  /*13730*/  @!P1 IMAD.WIDE R14, R17, 0x4, R4 ;  /* 0x00000004110e9825 */ /* 0x000fe200078e0204 */
[----:B------:R1:W-:Y:S04]  /*13740*/  @!P2 ST.E.64 [R12.64], R54 ;  /* 0x000000360c00a985 */ /* 0x0003e8000c101b0e */
[----:B------:R1:W-:Y:S04]  /*13750*/  @!P1 ST.E.64 [R14.64], R58 ;  /* 0x0000003a0e009985 */ /* 0x0003e8000c101b0e */
[----:B------:R1:W-:Y:S01]  /*13760*/  @!P0 ST.E.64 [R2.64], R62 ;  /* 0x0000003e02008985 */ /* 0x0003e2000c101b0e */
[----:B------:R-:W-:-:S13]  /*13770*/  ISETP.GE.AND P0, PT, R11, c[0x0][0x3c8], PT ;  /* 0x0000f2000b007a0c */ /* 0x000fda0003f06270 */
[----:B------:R-:W-:Y:S05]  /*13780*/  @P0 EXIT ;  /* 0x000000000000094d */ /* 0x000fea0003800000 */
[----:B-1----:R-:W-:-:S04]  /*13790*/  LEA.HI R3, R11, R11, RZ, 0x1 ;  /* 0x0000000b0b037211 */ /* 0x002fc800078f08ff */
[----:B------:R-:W-:-:S05]  /*137a0*/  LOP3.LUT R3, R3, 0xfffffffe, RZ, 0xc0, !PT ;  /* 0xfffffffe03037812 */ /* 0x000fca00078ec0ff */
[----:B------:R-:W-:-:S05]  /*137b0*/  IMAD.WIDE R4, R3, 0x4, R4 ;  /* 0x0000000403047825 */ /* 0x000fca00078e0204 */
[----:B------:R-:W-:Y:S01]  /*137c0*/  ST.E.64 [R4.64], R66 ;  /* 0x0000004204007985 */ /* 0x000fe2000c101b0e */
[----:B------:R-:W-:Y:S05]  /*137d0*/  EXIT ;  /* 0x000000000000794d */ /* 0x000fea0003800000 */
.L_x_65:
        /* <DEDUP_REMOVED lines=26> */
[----:B------:R-:W-:Y:S01]  /*13980*/  IMAD.WIDE.U32 R8, R5, c[0x0][0x4d8], R8 ;  /* 0x0001360005087a25 */ /* 0x000fe200078e0008 */
[----:B------:R-:W-:-:S03]  /*13990*/  IADD3 R4, -R6, RZ, RZ ;  /* 0x000000ff06047210 */ /* 0x000fc60007ffe1ff */
[----:B------:R-:W-:Y:S02]  /*139a0*/  IMAD R0, R0, c[0x0][0x4d8], RZ ;  /* 0x0001360000007a24 */ /* 0x000fe400078e02ff */
[----:B--2---:R-:W-:Y:S02]  /*139b0*/  IMAD R2, R2, c[0x0][0x550], R3 ;  /* 0x0001540002027a24 */ /* 0x004fe400078e0203 */
[----:B------:R-:W-:Y:S02]  /*139c0*/  IMAD R0, R5, c[0x0][0x4dc], R0 ;  /* 0x0001370005007a24 */ /* 0x000fe400078e0200 */
[----:B------:R-:W-:Y:S01]  /*139d0*/  IMAD R4, R4, c[0x0][0x4e8], R7 ;  /* 0x00013a0004047a24 */ /* 0x000fe200078e0207 */
[----:B------:R-:W-:Y:S01]  /*139e0*/  SHF.R.S32.HI R3, RZ, 0x1f, R2 ;  /* 0x0000001fff037819 */ /* 0x000fe20000011402 */
[----:B------:R-:W-:Y:S01]  /*139f0*/  IMAD.IADD R9, R0, 0x1, R9 ;  /* 0x0000000100097824 */ /* 0x000fe200078e0209 */
[----:B------:R-:W-:-:S03]  /*13a00*/  SHF.R.S32.HI R0, RZ, 0x1f, R6 ;  /* 0x0000001fff007819 */ /* 0x000fc60000011406 */
[----:B------:R-:W-:Y:S02]  /*13a10*/  IMAD R3, R3, c[0x0][0x4e0], RZ ;  /* 0x0001380003037a24 */ /* 0x000fe400078e02ff */
[----:B------:R-:W-:-:S04]  /*13a20*/  IMAD.WIDE.U32 R8, R2, c[0x0][0x4e0], R8 ;  /* 0x0001380002087a25 */ /* 0x000fc800078e0008 */
[----:B------:R-:W-:Y:S01]  /*13a30*/  IMAD R3, R2, c[0x0][0x4e4], R3 ;  /* 0x0001390002037a24 */ /* 0x000fe200078e0203 */
[----:B------:R-:W-:Y:S02]  /*13a40*/  SHF.R.S32.HI R2, RZ, 0x1f, R4 ;  /* 0x0000001fff027819 */ /* 0x000fe40000011404 */
[----:B------:R-:W-:-:S03]  /*13a50*/  IADD3 R6, P0, R6, R8, RZ ;  /* 0x0000000806067210 */ /* 0x000fc60007f1e0ff */
[----:B------:R-:W-:Y:S01]  /*13a60*/  IMAD R5, R2, c[0x0][0x4c8], RZ ;  /* 0x0001320002057a24 */ /* 0x000fe200078e02ff */
[----:B------:R-:W-:-:S03]  /*13a70*/  IADD3.X R7, R0, R9, R3, P0, !PT ;  /* 0x0000000900077210 */ /* 0x000fc600007fe403 */
[C---:B------:R-:W-:Y:S02]  /*13a80*/  IMAD R5, R4.reuse, c[0x0][0x4cc], R5 ;  /* 0x0001330004057a24 */ /* 0x040fe400078e0205 */
[----:B------:R-:W-:-:S05]  /*13a90*/  IMAD.WIDE.U32 R6, R4, c[0x0][0x4c8], R6 ;  /* 0x0001320004067a25 */ /* 0x000fca00078e0006 */
[----:B------:R-:W-:Y:S02]  /*13aa0*/  IADD3 R5, R7, R5, RZ ;  /* 0x0000000507057210 */ /* 0x000fe40007ffe0ff */
[----:B------:R-:W-:-:S04]  /*13ab0*/  LEA R2, P0, R6, c[0x0][0x4a8], 0x2 ;  /* 0x00012a0006027a11 */ /* 0x000fc800078010ff */
[----:B------:R-:W-:Y:S02]  /*13ac0*/  LEA.HI.X R3, R6, c[0x0][0x4ac], R5, 0x2, P0 ;  /* 0x00012b0006037a11 */ /* 0x000fe400000f1405 */
[----:B------:R-:W-:-:S05]  /*13ad0*/  MOV R5, 0xff800000 ;  /* 0xff80000000057802 */ /* 0x000fca0000000f00 */
[----:B------:R-:W-:Y:S01]  /*13ae0*/  STG.E [R2.64], R5 ;  /* 0x0000000502007986 */ /* 0x000fe2000c10190e */
[----:B------:R-:W-:Y:S05]  /*13af0*/  EXIT ;  /* 0x000000000000794d */ /* 0x000fea0003800000 */
.L_x_68:
        /* <DEDUP_REMOVED lines=16> */
.L_x_1785:


//--------------------- .text._ZN7cutlass13device_kernelIN5flash19enable_sm80_to_sm89INS1_16FlashAttnFwdSm80INS1_25CollectiveMainloopFwdSm80ILi8ELi1ELb1EN4cute5tupleIJNS5_1CILi128EEES8_S8_EEELi128ENS_6half_tEfNS_4arch4Sm80ELb1ELb0ELb1ELb0ELb1ELb0ELb1ELb1EEENS1_21CollectiveEpilogueFwdIS9_NS6_IJNS7_ILi1EEESF_SF_EEESA_SC_Li256ELb0ELb1ELb1ELb0EEENS1_30DynamicPersistentTileSchedulerILi256ELi256ELb1ELb1ELb0EEEEEEEEEvNT_6ParamsE --------------------------
	.section	.text._ZN7cutlass13device_kernelIN5flash19enable_sm80_to_sm89INS1_16FlashAttnFwdSm80INS1_25CollectiveMainloopFwdSm80ILi8ELi1ELb1EN4cute5tupleIJNS5_1CILi128EEES8_S8_EEELi128ENS_6half_tEfNS_4arch4Sm80ELb1ELb0ELb1ELb0ELb1ELb0ELb1ELb1EEENS1_21CollectiveEpilogueFwdIS9_NS6_IJNS7_ILi1EEESF_SF_EEESA_SC_Li256ELb0ELb1ELb1ELb0EEENS1_30DynamicPersistentTileSchedulerILi256ELi256ELb1ELb1ELb0EEEEEEEEEvNT_6ParamsE,"ax",@progbits
	.sectioninfo	@"SHI_REGISTERS=255"
	.align	128
.text._ZN7cutlass13device_kernelIN5flash19enable_sm80_to_sm89INS1_16FlashAttnFwdSm80INS1_25CollectiveMainloopFwdSm80ILi8ELi1ELb1EN4cute5tupleIJNS5_1CILi128EEES8_S8_EEELi128ENS_6half_tEfNS_4arch4Sm80ELb1ELb0ELb1ELb0ELb1ELb0ELb1ELb1EEENS1_21CollectiveEpilogueFwdIS9_NS6_IJNS7_ILi1EEESF_SF_EEESA_SC_Li256ELb0ELb1ELb1ELb0EEENS1_30DynamicPersistentTileSchedulerILi256ELi256ELb1ELb1ELb0EEEEEEEEEvNT_6ParamsE:
        .type           _ZN7cutlass13device_kernelIN5flash19enable_sm80_to_sm89INS1_16FlashAttnFwdSm80INS1_25CollectiveMainloopFwdSm80ILi8ELi1ELb1EN4cute5tupleIJNS5_1CILi128EEES8_S8_EEELi128ENS_6half_tEfNS_4arch4Sm80ELb1ELb0ELb1ELb0ELb1ELb0ELb1ELb1EEENS1_21CollectiveEpilogueFwdIS9_NS6_IJNS7_ILi1EEESF_SF_EEESA_SC_Li256ELb0ELb1ELb1ELb0EEENS1_30DynamicPersistentTileSchedulerILi256ELi256ELb1ELb1ELb0EEEEEEEEEvNT_6ParamsE,@function
        .size           _ZN7cutlass13device_kernelIN5flash19enable_sm80_to_sm89INS1_16FlashAttnFwdSm80INS1_25CollectiveMainloopFwdSm80ILi8ELi1ELb1EN4cute5tupleIJNS5_1CILi128EEES8_S8_EEELi128ENS_6half_tEfNS_4arch4Sm80ELb1ELb0ELb1ELb0ELb1ELb0ELb1ELb1EEENS1_21CollectiveEpilogueFwdIS9_NS6_IJNS7_ILi1EEESF_SF_EEESA_SC_Li256ELb0ELb1ELb1ELb0EEENS1_30DynamicPersistentTileSchedulerILi256ELi256ELb1ELb1ELb0EEEEEEEEEvNT_6ParamsE,(.L_x_1786 - _ZN7cutlass13device_kernelIN5flash19enable_sm80_to_sm89INS1_16FlashAttnFwdSm80INS1_25CollectiveMainloopFwdSm80ILi8ELi1ELb1EN4cute5tupleIJNS5_1CILi128EEES8_S8_EEELi128ENS_6half_tEfNS_4arch4Sm80ELb1ELb0ELb1ELb0ELb1ELb0ELb1ELb1EEENS1_21CollectiveEpilogueFwdIS9_NS6_IJNS7_ILi1EEESF_SF_EEESA_SC_Li256ELb0ELb1ELb1ELb0EEENS1_30DynamicPersistentTileSchedulerILi256ELi256ELb1ELb1ELb0EEEEEEEEEvNT_6ParamsE)
        .other          _ZN7cutlass13device_kernelIN5flash19enable_sm80_to_sm89INS1_16FlashAttnFwdSm80INS1_25CollectiveMainloopFwdSm80ILi8ELi1ELb1EN4cute5tupleIJNS5_1CILi128EEES8_S8_EEELi128ENS_6half_tEfNS_4arch4Sm80ELb1ELb0ELb1ELb0ELb1ELb0ELb1ELb1EEENS1_21CollectiveEpilogueFwdIS9_NS6_IJNS7_ILi1EEESF_SF_EEESA_SC_Li256ELb0ELb1ELb1ELb0EEENS1_30DynamicPersistentTileSchedulerILi256ELi256ELb1ELb1ELb0EEEEEEEEEvNT_6ParamsE,@"STO_CUDA_ENTRY STV_DEFAULT"
_ZN7cutlass13device_kernelIN5flash19enable_sm80_to_sm89INS1_16FlashAttnFwdSm80INS1_25CollectiveMainloopFwdSm80ILi8ELi1ELb1EN4cute5tupleIJNS5_1CILi128EEES8_S8_EEELi128ENS_6half_tEfNS_4arch4Sm80ELb1ELb0ELb1ELb0ELb1ELb0ELb1ELb1EEENS1_21CollectiveEpilogueFwdIS9_NS6_IJNS7_ILi1EEESF_SF_EEESA_SC_Li256ELb0ELb1ELb1ELb0EEENS1_30DynamicPersistentTileSchedulerILi256ELi256ELb1ELb1ELb0EEEEEEEEEvNT_6ParamsE:
[----:B------:R-:W-:-:S03]  /*0000*/  MOV R1, c[0x0][0x28] ;  /* 0x00000a0000017a02 */ /* 0x000fc60000000f00 */
[----:B------:R-:W1:Y:S01]  /*0010*/  S2R R16, SR_TID.X ;  /* 0x0000000000107919 */ /* 0x000e620000002100 */
[----:B------:R-:W-:-:S03]  /*0020*/  IADD3 R1, R1, -0xd8, RZ ;  /* 0xffffff2801017810 */ /* 0x000fc60007ffe0ff */
[----:B------:R-:W2:Y:S01]  /*0030*/  S2R R13, SR_CTAID.X ;  /* 0x00000000000d7919 */ /* 0x000ea20000002500 */
[----:B-1----:R-:W-:-:S05]  /*0040*/  SHF.R.U32.HI R2, RZ, 0x5, R16 ;  /* 0x00000005ff027819 */ /* 0x002fca0000011610 */
[----:B------:R-:W1:Y:S02]  /*0050*/  SHFL.IDX PT, R0, R2, RZ, 0x1f ;  /* 0x00001fff02007589 */ /* 0x000e6400000e0000 */
[----:B-1----:R-:W-:Y:S02]  /*0060*/  ISETP.GE.AND P0, PT, R0, 0x1, PT ;  /* 0x000000010000780c */ /* 0x002fe40003f06270 */
[----:B------:R1:W-:Y:S11]  /*0070*/  STL [R1+0xd0], R0 ;  /* 0x0000d00001007387 */ /* 0x0003f60000100800 */
[----:B------:R-:W-:Y:S06]  /*0080*/  @P0 BAR.ARV 0x4, 0x100 ;  /* 0x0104000000000b1d */ /* 0x000fec0000002000 */
[----:B--2---:R-:W-:-:S13]  /*0090*/  ISETP.GE.AND P0, PT, R13, c[0x0][0x538], PT ;  /* 0x00014e000d007a0c */ /* 0x004fda0003f06270 */
[----:B------:R-:W-:Y:S05]  /*00a0*/  @P0 EXIT ;  /* 0x000000000000094d */ /* 0x000fea0003800000 */
[----:B-1----:R-:W-:Y:S01]  /*00b0*/  SHF.R.S32.HI R12, RZ, 0x1f, R16 ;  /* 0x0000001fff0c7819 */ /* 0x002fe20000011410 */
[----:B------:R-:W-:Y:S01]  /*00c0*/  IMAD.MOV.U32 R205, RZ, RZ, 0x20 ;  /* 0x00000020ffcd7424 */ /* 0x000fe200078e00ff */
[----:B------:R-:W-:Y:S02]  /*00d0*/  ULDC.64 UR6, c[0x0][0x118] ;  /* 0x0000460000067ab9 */ /* 0x000fe40000000a00 */
[CC--:B------:R-:W-:Y:S02]  /*00e0*/  LEA.HI R2, R12.reuse, R16.reuse, RZ, 0x4 ;  /* 0x000000100c027211 */ /* 0x0c0fe400078f20ff */
[CC--:B------:R-:W-:Y:S02]  /*00f0*/  LEA.HI R10, R12.reuse, R16.reuse, RZ, 0x3 ;  /* 0x000000100c0a7211 */ /* 0x0c0fe400078f18ff */
[----:B------:R-:W-:Y:S02]  /*0100*/  SHF.R.S32.HI R3, RZ, 0x4, R2 ;  /* 0x00000004ff037819 */ /* 0x000fe40000011402 */
[----:B------:R-:W-:-:S02]  /*0110*/  LEA.HI R4, R12, R16, RZ, 0x2 ;  /* 0x000000100c047211 */ /* 0x000fc400078f10ff */
[----:B------:R-:W-:Y:S02]  /*0120*/  LEA.HI R0, R2, R3, RZ, 0x1 ;  /* 0x0000000302007211 */ /* 0x000fe400078f08ff */
[----:B------:R-:W-:Y:S02]  /*0130*/  SHF.R.S32.HI R6, RZ, 0x3, R10 ;  /* 0x00000003ff067819 */ /* 0x000fe4000001140a */
[----:B------:R-:W-:Y:S02]  /*0140*/  LOP3.LUT R0, R0, 0xfffffffe, RZ, 0xc0, !PT ;  /* 0xfffffffe00007812 */ /* 0x000fe400078ec0ff */
[----:B------:R-:W-:Y:S02]  /*0150*/  LOP3.LUT R5, R10, 0xfffffff8, RZ, 0xc0, !PT ;  /* 0xfffffff80a057812 */ /* 0x000fe400078ec0ff */
[----:B------:R-:W-:Y:S01]  /*0160*/  LEA.HI R8, R12, R16, RZ, 0x6 ;  /* 0x000000100c087211 */ /* 0x000fe200078f30ff */
[----:B------:R-:W-:Y:S01]  /*0170*/  IMAD.IADD R9, R3, 0x1, -R0 ;  /* 0x0000000103097824 */ /* 0x000fe200078e0a00 */
[----:B------:R-:W-:Y:S01]  /*0180*/  LOP3.LUT R0, R4, 0xfffffffc, RZ, 0xc0, !PT ;  /* 0xfffffffc04007812 */ /* 0x000fe200078ec0ff */
[----:B------:R-:W-:Y:S01]  /*0190*/  IMAD.IADD R5, R16, 0x1, -R5 ;  /* 0x0000000110057824 */ /* 0x000fe200078e0a05 */
[----:B------:R-:W-:Y:S01]  /*01a0*/  LOP3.LUT R3, R2, 0xfffffff0, RZ, 0xc0, !PT ;  /* 0xfffffff002037812 */ /* 0x000fe200078ec0ff */
[----:B------:R-:W-:-:S02]  /*01b0*/  IMAD.SHL.U32 R2, R6, 0x40, RZ ;  /* 0x0000004006027824 */ /* 0x000fc400078e00ff */
[C---:B------:R-:W-:Y:S02]  /*01c0*/  IMAD.IADD R4, R16.reuse, 0x1, -R0 ;  /* 0x0000000110047824 */ /* 0x040fe400078e0a00 */
[----:B------:R-:W-:Y:S01]  /*01d0*/  IMAD.IADD R3, R16, 0x1, -R3 ;  /* 0x0000000110037824 */ /* 0x000fe200078e0a03 */
[----:B------:R-:W-:Y:S01]  /*01e0*/  LOP3.LUT R0, R2, 0x1c0, RZ, 0xc0, !PT ;  /* 0x000001c002007812 */ /* 0x000fe200078ec0ff */
[C---:B------:R-:W-:Y:S01]  /*01f0*/  IMAD.SHL.U32 R241, R5.reuse, 0x8, RZ ;  /* 0x0000000805f17824 */ /* 0x040fe200078e00ff */
[----:B------:R-:W-:Y:S01]  /*0200*/  LEA.HI R2, R4, R4, RZ, 0x1 ;  /* 0x0000000404027211 */ /* 0x000fe200078f08ff */
[----:B------:R-:W-:Y:S01]  /*0210*/  IMAD.SHL.U32 R5, R5, 0x40, RZ ;  /* 0x0000004005057824 */ /* 0x000fe200078e00ff */
[----:B------:R-:W-:Y:S02]  /*0220*/  SHF.R.S32.HI R7, RZ, 0x1f, R3 ;  /* 0x0000001fff077819 */ /* 0x000fe40000011403 */
[----:B------:R-:W-:Y:S02]  /*0230*/  SHF.R.U32.HI R6, RZ, 0x3, R0 ;  /* 0x00000003ff067819 */ /* 0x000fe40000011600 */
[----:B------:R-:W-:-:S02]  /*0240*/  LOP3.LUT R2, R2, 0x1ffffffe, RZ, 0xc0, !PT ;  /* 0x1ffffffe02027812 */ /* 0x000fc400078ec0ff */
[----:B------:R-:W-:Y:S02]  /*0250*/  LOP3.LUT R0, R0, 0x38, R241, 0xf8, !PT ;  /* 0x0000003800007812 */ /* 0x000fe400078ef8f1 */
[----:B------:R-:W-:Y:S01]  /*0260*/  LEA.HI R202, R7, R3, RZ, 0x3 ;  /* 0x0000000307ca7211 */ /* 0x000fe200078f18ff */
[----:B------:R-:W-:Y:S01]  /*0270*/  IMAD.IADD R11, R4, 0x1, -R2 ;  /* 0x00000001040b7824 */ /* 0x000fe200078e0a02 */
[----:B------:R-:W-:Y:S02]  /*0280*/  LOP3.LUT R7, R0, R6, RZ, 0x3c, !PT ;  /* 0x0000000600077212 */ /* 0x000fe400078e3cff */
[----:B------:R-:W-:Y:S02]  /*0290*/  LOP3.LUT R0, R5, 0x1c0, RZ, 0xc0, !PT ;  /* 0x000001c005007812 */ /* 0x000fe400078ec0ff */
[C---:B------:R-:W-:Y:S01]  /*02a0*/  LOP3.LUT R2, R202.reuse, 0xfffffff8, RZ, 0xc0, !PT ;  /* 0xfffffff8ca027812 */ /* 0x040fe200078ec0ff */
[----:B------:R-:W-:Y:S01]  /*02b0*/  IMAD.SHL.U32 R202, R202, 0x40, RZ ;  /* 0x00000040caca7824 */ /* 0x000fe200078e00ff */
[----:B------:R-:W-:-:S02]  /*02c0*/  LOP3.LUT R5, R0, 0x8, R10, 0xf8, !PT ;  /* 0x0000000800057812 */ /* 0x000fc400078ef80a */
[----:B------:R-:W-:Y:S01]  /*02d0*/  SHF.R.U32.HI R4, RZ, 0x3, R0 ;  /* 0x00000003ff047819 */ /* 0x000fe20000011600 */
[----:B------:R-:W-:Y:S01]  /*02e0*/  IMAD.IADD R6, R3, 0x1, -R2 ;  /* 0x0000000103067824 */ /* 0x000fe200078e0a02 */
[----:B------:R-:W-:Y:S01]  /*02f0*/  IADD3 R242, R241, 0x40, RZ ;  /* 0x00000040f1f27810 */ /* 0x000fe20007ffe0ff */
[----:B------:R-:W-:Y:S01]  /*0300*/  IMAD.SHL.U32 R0, R8, 0x8, RZ ;  /* 0x0000000808007824 */ /* 0x000fe200078e00ff */
[----:B------:R-:W-:Y:S01]  /*0310*/  LEA.HI R8, R12, R16, RZ, 0x5 ;  /* 0x000000100c087211 */ /* 0x000fe200078f28ff */
[----:B------:R-:W-:Y:S01]  /*0320*/  IMAD.SHL.U32 R3, R9, 0x8, RZ ;  /* 0x0000000809037824 */ /* 0x000fe200078e00ff */
[----:B------:R-:W-:Y:S01]  /*0330*/  LOP3.LUT R71, R5, R4, RZ, 0x3c, !PT ;  /* 0x0000000405477212 */ /* 0x000fe200078e3cff */
[----:B------:R-:W-:Y:S01]  /*0340*/  IMAD.SHL.U32 R4, R6, 0x40, RZ ;  /* 0x0000004006047824 */ /* 0x000fe200078e00ff */
[----:B------:R-:W-:Y:S01]  /*0350*/  LOP3.LUT R2, R8, 0xffffffe0, RZ, 0xc0, !PT ;  /* 0xffffffe008027812 */ /* 0x000fe200078ec0ff */
[----:B------:R-:W-:Y:S01]  /*0360*/  IMAD.MOV.U32 R5, RZ, RZ, 0x10 ;  /* 0x00000010ff057424 */ /* 0x000fe200078e00ff */
[----:B------:R-:W-:Y:S01]  /*0370*/  LOP3.LUT R7, R7, 0x7ffffe00, R0, 0xf8, !PT ;  /* 0x7ffffe0007077812 */ /* 0x000fe200078ef800 */
[----:B------:R-:W-:Y:S01]  /*0380*/  IMAD R71, R9, 0x200, R71 ;  /* 0x0000020009477824 */ /* 0x000fe200078e0247 */
[----:B------:R-:W-:Y:S01]  /*0390*/  LOP3.LUT R0, R4, 0x1c0, RZ, 0xc0, !PT ;  /* 0x000001c004007812 */ /* 0x000fe200078ec0ff */
[----:B------:R-:W-:Y:S01]  /*03a0*/  IMAD.IADD R15, R16, 0x1, -R2 ;  /* 0x00000001100f7824 */ /* 0x000fe200078e0a02 */
[--C-:B------:R-:W-:Y:S01]  /*03b0*/  SHF.R.S32.HI R223, RZ, 0x5, R8.reuse ;  /* 0x00000005ffdf7819 */ /* 0x100fe20000011408 */
[----:B------:R-:W-:Y:S01]  /*03c0*/  IMAD.SHL.U32 R227, R7, 0x2, RZ ;  /* 0x0000000207e37824 */ /* 0x000fe200078e00ff */
[----:B------:R-:W-:-:S02]  /*03d0*/  SHF.R.S32.HI R4, RZ, 0x1f, R8 ;  /* 0x0000001fff047819 */ /* 0x000fc40000011408 */
[----:B------:R-:W-:Y:S02]  /*03e0*/  LOP3.LUT R3, R0, 0x8, R3, 0xf8, !PT ;  /* 0x0000000800037812 */ /* 0x000fe400078ef803 */
[----:B------:R-:W-:Y:S02]  /*03f0*/  SHF.R.U32.HI R2, RZ, 0x3, R0 ;  /* 0x00000003ff027819 */ /* 0x000fe40000011600 */
[----:B------:R-:W-:Y:S02]  /*0400*/  LEA.HI R0, R4, R223, RZ, 0x3 ;  /* 0x000000df04007211 */ /* 0x000fe400078f18ff */
[----:B------:R-:W-:Y:S02]  /*0410*/  SHF.R.S32.HI R4, RZ, 0x1f, R15 ;  /* 0x0000001fff047819 */ /* 0x000fe4000001140f */
[----:B------:R-:W-:Y:S02]  /*0420*/  R2P PR, R6, 0x6 ;  /* 0x0000000606007804 */ /* 0x000fe40000000000 */
[----:B------:R-:W-:-:S02]  /*0430*/  LOP3.LUT R0, R0, 0xffffff8, RZ, 0xc0, !PT ;  /* 0x0ffffff800007812 */ /* 0x000fc400078ec0ff */
[----:B------:R-:W-:Y:S02]  /*0440*/  LOP3.LUT R6, R3, R2, RZ, 0x3c, !PT ;  /* 0x0000000203067212 */ /* 0x000fe400078e3cff */
[----:B------:R-:W-:Y:S01]  /*0450*/  LEA.HI R3, R4, R15, RZ, 0x2 ;  /* 0x0000000f04037211 */ /* 0x000fe200078f10ff */
[----:B------:R-:W-:Y:S01]  /*0460*/  IMAD.IADD R2, R223, 0x1, -R0 ;  /* 0x00000001df027824 */ /* 0x000fe200078e0a00 */
[----:B------:R-:W-:Y:S02]  /*0470*/  SEL R5, R5, 0xfffffff0, !P1 ;  /* 0xfffffff005057807 */ /* 0x000fe40004800000 */
[----:B------:R-:W-:Y:S02]  /*0480*/  SHF.R.S32.HI R0, RZ, 0x2, R3 ;  /* 0x00000002ff007819 */ /* 0x000fe40000011403 */
[----:B------:R-:W-:Y:S02]  /*0490*/  LOP3.LUT R3, R3, 0x7ffffffc, RZ, 0xc0, !PT ;  /* 0x7ffffffc03037812 */ /* 0x000fe400078ec0ff */
[----:B------:R-:W-:Y:S01]  /*04a0*/  SEL R4, R205, 0xffffffe0, !P2 ;  /* 0xffffffe0cd047807 */ /* 0x000fe20005000000 */
[----:B------:R-:W-:Y:S01]  /*04b0*/  IMAD R14, R2, 0x10, R0 ;  /* 0x00000010020e7824 */ /* 0x000fe200078e0200 */
[----:B------:R-:W-:Y:S01]  /*04c0*/  LEA.HI R0, R12, R16, RZ, 0x7 ;  /* 0x000000100c007211 */ /* 0x000fe200078f38ff */
[----:B------:R-:W-:Y:S01]  /*04d0*/  IMAD.IADD R3, R15, 0x1, -R3 ;  /* 0x000000010f037824 */ /* 0x000fe200078e0a03 */
[----:B------:R-:W-:Y:S01]  /*04e0*/  LOP3.LUT R202, R6, 0x7ffffe00, R202, 0xf8, !PT ;  /* 0x7ffffe0006ca7812 */ /* 0x000fe200078ef8ca */
[----:B------:R-:W-:Y:S01]  /*04f0*/  IMAD.IADD R2, R5, 0x1, R4 ;  /* 0x0000000105027824 */ /* 0x000fe200078e0204 */
[----:B------:R-:W-:Y:S01]  /*0500*/  SHF.R.S32.HI R0, RZ, 0x7, R0 ;  /* 0x00000007ff007819 */ /* 0x000fe20000011400 */
[----:B------:R-:W-:Y:S01]  /*0510*/  IMAD.SHL.U32 R3, R3, 0x2, RZ ;  /* 0x0000000203037824 */ /* 0x000fe200078e00ff */
[----:B------:R-:W-:Y:S01]  /*0520*/  SHF.R.S32.HI R0, RZ, 0x1f, R242 ;  /* 0x0000001fff007819 */ /* 0x000fe200000114f2 */
[----:B------:R-:W-:Y:S01]  /*0530*/  IMAD R0, R11, 0x8, R14 ;  /* 0x000000080b007824 */ /* 0x000fe200078e020e */
[----:B------:R1:W-:Y:S01]  /*0540*/  STL [R1+0xd4], R14 ;  /* 0x0000d40e01007387 */ /* 0x0003e20000100800 */
[----:B------:R-:W-:Y:S01]  /*0550*/  IMAD.MOV.U32 R4, RZ, RZ, 0x40 ;  /* 0x00000040ff047424 */ /* 0x000fe200078e00ff */
[----:B------:R-:W-:-:S02]  /*0560*/  IADD3 R19, R3, 0x8, RZ ;  /* 0x0000000803137810 */ /* 0x000fc40007ffe0ff */
[C---:B------:R-:W-:Y:S01]  /*0570*/  IADD3 R18, R3.reuse, 0x10, RZ ;  /* 0x0000001003127810 */ /* 0x040fe20007ffe0ff */
[----:B------:R2:W-:Y:S01]  /*0580*/  STL [R1+0x50], R13 ;  /* 0x0000500d01007387 */ /* 0x0005e20000100800 */
[C---:B------:R-:W-:Y:S02]  /*0590*/  IADD3 R17, R3.reuse, 0x18, RZ ;  /* 0x0000001803117810 */ /* 0x040fe40007ffe0ff */
[C---:B------:R-:W-:Y:S01]  /*05a0*/  IADD3 R16, R3.reuse, 0x20, RZ ;  /* 0x0000002003107810 */ /* 0x040fe20007ffe0ff */
[----:B------:R3:W-:Y:S01]  /*05b0*/  STL [R1+0xcc], R0 ;  /* 0x0000cc0001007387 */ /* 0x0007e20000100800 */
[C---:B------:R-:W-:Y:S02]  /*05c0*/  IADD3 R15, R3.reuse, 0x28, RZ ;  /* 0x00000028030f7810 */ /* 0x040fe40007ffe0ff */
[C---:B------:R-:W-:Y:S01]  /*05d0*/  IADD3 R12, R3.reuse, 0x40, RZ ;  /* 0x00000040030c7810 */ /* 0x040fe20007ffe0ff */
[----:B------:R4:W-:Y:S01]  /*05e0*/  STL [R1+0x3c], R3 ;  /* 0x00003c0301007387 */ /* 0x0009e20000100800 */
[----:B------:R-:W-:-:S02]  /*05f0*/  IADD3 R10, R3, 0x48, RZ ;  /* 0x00000048030a7810 */ /* 0x000fc40007ffe0ff */
[C---:B------:R-:W-:Y:S01]  /*0600*/  IADD3 R9, R3.reuse, 0x50, RZ ;  /* 0x0000005003097810 */ /* 0x040fe20007ffe0ff */
[----:B------:R-:W-:Y:S01]  /*0610*/  STL [R1+0x8c], R19 ;  /* 0x00008c1301007387 */ /* 0x000fe20000100800 */
[C---:B------:R-:W-:Y:S02]  /*0620*/  IADD3 R8, R3.reuse, 0x58, RZ ;  /* 0x0000005803087810 */ /* 0x040fe40007ffe0ff */
[C---:B------:R-:W-:Y:S01]  /*0630*/  IADD3 R7, R3.reuse, 0x60, RZ ;  /* 0x0000006003077810 */ /* 0x040fe20007ffe0ff */
[----:B------:R-:W-:Y:S01]  /*0640*/  STL [R1+0x88], R18 ;  /* 0x0000881201007387 */ /* 0x000fe20000100800 */
[C---:B------:R-:W-:Y:S02]  /*0650*/  IADD3 R6, R3.reuse, 0x68, RZ ;  /* 0x0000006803067810 */ /* 0x040fe40007ffe0ff */
[----:B------:R-:W-:Y:S01]  /*0660*/  SHF.R.S32.HI R5, RZ, 0x1f, R241 ;  /* 0x0000001fff057819 */ /* 0x000fe200000114f1 */
[----:B------:R-:W-:Y:S01]  /*0670*/  STL [R1+0x84], R17 ;  /* 0x0000841101007387 */ /* 0x000fe20000100800 */
[----:B-1----:R-:W-:-:S02]  /*0680*/  IADD3 R14, R3, 0x30, RZ ;  /* 0x00000030030e7810 */ /* 0x002fc40007ffe0ff */
[C---:B------:R-:W-:Y:S01]  /*0690*/  IADD3 R5, R3.reuse, 0x70, RZ ;  /* 0x0000007003057810 */ /* 0x040fe20007ffe0ff */
[----:B------:R-:W-:Y:S01]  /*06a0*/  STL [R1+0x80], R16 ;  /* 0x0000801001007387 */ /* 0x000fe20000100800 */
[C---:B--2---:R-:W-:Y:S02]  /*06b0*/  IADD3 R13, R3.reuse, 0x38, RZ ;  /* 0x00000038030d7810 */ /* 0x044fe40007ffe0ff */
[----:B------:R-:W-:Y:S01]  /*06c0*/  SHF.R.S32.HI R11, RZ, 0x1f, R18 ;  /* 0x0000001fff0b7819 */ /* 0x000fe20000011412 */
[----:B------:R-:W-:Y:S01]  /*06d0*/  STL [R1+0x7c], R15 ;  /* 0x00007c0f01007387 */ /* 0x000fe20000100800 */
[----:B---3--:R-:W-:Y:S02]  /*06e0*/  SEL R0, R4, 0xffffffc0, !P2 ;  /* 0xffffffc004007807 */ /* 0x008fe40005000000 */
[----:B------:R-:W-:Y:S01]  /*06f0*/  SHF.R.S32.HI R4, RZ, 0x1f, R19 ;  /* 0x0000001fff047819 */ /* 0x000fe20000011413 */
[----:B------:R1:W-:Y:S01]  /*0700*/  STL [R1+0x78], R14 ;  /* 0x0000780e01007387 */ /* 0x0003e20000100800 */
[----:B----4-:R-:W-:-:S02]  /*0710*/  IADD3 R3, R3, 0x78, RZ ;  /* 0x0000007803037810 */ /* 0x010fc40007ffe0ff */
[----:B------:R-:W-:Y:S01]  /*0720*/  LEA R202, R202, 0x100, 0x1 ;  /* 0x00000100caca7811 */ /* 0x000fe200078e08ff */
[----:B------:R-:W-:Y:S01]  /*0730*/  STL [R1+0x74], R13 ;  /* 0x0000740d01007387 */ /* 0x000fe20000100800 */
[----:B------:R-:W-:Y:S02]  /*0740*/  SEL R205, R205, 0xffffffe0, !P1 ;  /* 0xffffffe0cdcd7807 */ /* 0x000fe40004800000 */
[----:B------:R-:W-:Y:S01]  /*0750*/  LEA R71, R71, 0x8100, 0x1 ;  /* 0x0000810047477811 */ /* 0x000fe200078e08ff */
[----:B------:R-:W-:Y:S01]  /*0760*/  STL [R1+0x70], R12 ;  /* 0x0000700c01007387 */ /* 0x000fe20000100800 */
[--C-:B------:R-:W-:Y:S02]  /*0770*/  IMAD R223, R223, 0x800, R202.reuse ;  /* 0x00000800dfdf7824 */ /* 0x100fe400078e02ca */
[----:B------:R-:W-:Y:S01]  /*0780*/  IMAD.IADD R204, R202, 0x1, R205 ;  /* 0x00000001cacc7824 */ /* 0x000fe200078e02cd */
[----:B------:R2:W-:Y:S01]  /*0790*/  STL [R1+0x6c], R10 ;  /* 0x00006c0a01007387 */ /* 0x0005e20000100800 */
[----:B------:R-:W-:Y:S01]  /*07a0*/  IMAD.IADD R224, R205, 0x1, R223 ;  /* 0x00000001cde07824 */ /* 0x000fe200078e02df */
[----:B------:R-:W-:Y:S01]  /*07b0*/  IADD3 R205, R0, R202, R205 ;  /* 0x000000ca00cd7210 */ /* 0x000fe20007ffe0cd */
[----:B------:R-:W-:Y:S01]  /*07c0*/  IMAD R215, R2, 0x2, R202 ;  /* 0x0000000202d77824 */ /* 0x000fe200078e02ca */
[----:B------:R3:W-:Y:S01]  /*07d0*/  STL [R1+0x68], R9 ;  /* 0x0000680901007387 */ /* 0x0007e20000100800 */
[----:B------:R-:W-:-:S02]  /*07e0*/  IMAD.IADD R203, R202, 0x1, R0 ;  /* 0x00000001cacb7824 */ /* 0x000fc400078e0200 */
[C---:B------:R-:W-:Y:S01]  /*07f0*/  IMAD.IADD R226, R0.reuse, 0x1, R223 ;  /* 0x0000000100e27824 */ /* 0x040fe200078e02df */
[----:B------:R-:W-:Y:S01]  /*0800*/  STL [R1+0x64], R8 ;  /* 0x0000640801007387 */ /* 0x000fe20000100800 */
[----:B------:R-:W-:-:S03]  /*0810*/  IMAD.IADD R225, R0, 0x1, R224 ;  /* 0x0000000100e17824 */ /* 0x000fc600078e02e0 */
[----:B------:R4:W-:Y:S01]  /*0820*/  STL [R1+0x60], R7 ;  /* 0x0000600701007387 */ /* 0x0009e20000100800 */
[----:B-1----:R-:W-:-:S03]  /*0830*/  SHF.R.S32.HI R14, RZ, 0x1f, R14 ;  /* 0x0000001fff0e7819 */ /* 0x002fc6000001140e */
[----:B------:R1:W-:Y:S04]  /*0840*/  STL [R1+0x5c], R6 ;  /* 0x00005c0601007387 */ /* 0x0003e80000100800 */
[----:B------:R5:W-:Y:S04]  /*0850*/  STL [R1+0xc8], R4 ;  /* 0x0000c80401007387 */ /* 0x000be80000100800 */
[----:B------:R-:W-:Y:S01]  /*0860*/  STL [R1+0x58], R5 ;  /* 0x0000580501007387 */ /* 0x000fe20000100800 */
[----:B--2---:R-:W-:-:S03]  /*0870*/  SHF.R.S32.HI R10, RZ, 0x1f, R10 ;  /* 0x0000001fff0a7819 */ /* 0x004fc6000001140a */
[----:B------:R2:W-:Y:S01]  /*0880*/  STL [R1+0xc4], R11 ;  /* 0x0000c40b01007387 */ /* 0x0005e20000100800 */
[----:B---3--:R-:W-:-:S03]  /*0890*/  SHF.R.S32.HI R9, RZ, 0x1f, R9 ;  /* 0x0000001fff097819 */ /* 0x008fc60000011409 */
[----:B------:R3:W-:Y:S01]  /*08a0*/  STL [R1+0x54], R3 ;  /* 0x0000540301007387 */ /* 0x0007e20000100800 */
[----:B----4-:R-:W-:Y:S02]  /*08b0*/  SHF.R.S32.HI R7, RZ, 0x1f, R7 ;  /* 0x0000001fff077819 */ /* 0x010fe40000011407 */
[----:B-1----:R-:W-:Y:S02]  /*08c0*/  SHF.R.S32.HI R6, RZ, 0x1f, R6 ;  /* 0x0000001fff067819 */ /* 0x002fe40000011406 */
[----:B-----5:R-:W-:-:S05]  /*08d0*/  SHF.R.S32.HI R4, RZ, 0x1f, R17 ;  /* 0x0000001fff047819 */ /* 0x020fca0000011411 */
[----:B------:R1:W-:Y:S01]  /*08e0*/  STL [R1+0xc0], R4 ;  /* 0x0000c00401007387 */ /* 0x0003e20000100800 */
[----:B--2---:R-:W-:Y:S02]  /*08f0*/  SHF.R.S32.HI R11, RZ, 0x1f, R16 ;  /* 0x0000001fff0b7819 */ /* 0x004fe40000011410 */
[----:B---3--:R-:W-:-:S03]  /*0900*/  SHF.R.S32.HI R3, RZ, 0x1f, R3 ;  /* 0x0000001fff037819 */ /* 0x008fc60000011403 */
[----:B------:R2:W-:Y:S01]  /*0910*/  STL [R1+0xbc], R11 ;  /* 0x0000bc0b01007387 */ /* 0x0005e20000100800 */
[----:B-1----:R-:W-:-:S05]  /*0920*/  SHF.R.S32.HI R4, RZ, 0x1f, R15 ;  /* 0x0000001fff047819 */ /* 0x002fca000001140f */
[----:B------:R1:W-:Y:S01]  /*0930*/  STL [R1+0xb8], R4 ;  /* 0x0000b80401007387 */ /* 0x0003e20000100800 */
[----:B--2---:R-:W-:-:S03]  /*0940*/  SHF.R.S32.HI R11, RZ, 0x1f, R13 ;  /* 0x0000001fff0b7819 */ /* 0x004fc6000001140d */
[----:B------:R-:W-:Y:S04]  /*0950*/  STL [R1+0xb4], R14 ;  /* 0x0000b40e01007387 */ /* 0x000fe80000100800 */
[----:B------:R-:W-:Y:S01]  /*0960*/  STL [R1+0xb0], R11 ;  /* 0x0000b00b01007387 */ /* 0x000fe20000100800 */
[----:B-1----:R-:W-:-:S05]  /*0970*/  SHF.R.S32.HI R4, RZ, 0x1f, R12 ;  /* 0x0000001fff047819 */ /* 0x002fca000001140c */
[----:B------:R1:W-:Y:S04]  /*0980*/  STL [R1+0xac], R4 ;  /* 0x0000ac0401007387 */ /* 0x0003e80000100800 */
[----:B------:R-:W-:Y:S04]  /*0990*/  STL [R1+0xa8], R10 ;  /* 0x0000a80a01007387 */ /* 0x000fe80000100800 */
[----:B------:R-:W-:Y:S01]  /*09a0*/  STL [R1+0xa4], R9 ;  /* 0x0000a40901007387 */ /* 0x000fe20000100800 */
[----:B-1----:R-:W-:-:S05]  /*09b0*/  SHF.R.S32.HI R4, RZ, 0x1f, R8 ;  /* 0x0000001fff047819 */ /* 0x002fca0000011408 */
[----:B------:R1:W-:Y:S04]  /*09c0*/  STL [R1+0xa0], R4 ;  /* 0x0000a00401007387 */ /* 0x0003e80000100800 */
[----:B------:R2:W-:Y:S04]  /*09d0*/  STL [R1+0x9c], R7 ;  /* 0x00009c0701007387 */ /* 0x0005e80000100800 */
[----:B------:R2:W-:Y:S01]  /*09e0*/  STL [R1+0x98], R6 ;  /* 0x0000980601007387 */ /* 0x0005e20000100800 */
[----:B-1----:R-:W-:-:S05]  /*09f0*/  SHF.R.S32.HI R4, RZ, 0x1f, R5 ;  /* 0x0000001fff047819 */ /* 0x002fca0000011405 */
[----:B------:R2:W-:Y:S04]  /*0a00*/  STL [R1+0x94], R4 ;  /* 0x0000940401007387 */ /* 0x0005e80000100800 */
[----:B------:R2:W-:Y:S02]  /*0a10*/  STL [R1+0x90], R3 ;  /* 0x0000900301007387 */ /* 0x0005e40000100800 */
.L_x_114:
[----:B--2---:R-:W2:Y:S01]  /*0a20*/  LDL R4, [R1+0x50] ;  /* 0x0000500001047983 */ /* 0x004ea20000100800 */
[----:B------:R-:W-:Y:S01]  /*0a30*/  IMAD.MOV.U32 R0, RZ, RZ, c[0x0][0x560] ;  /* 0x00015800ff007624 */ /* 0x000fe200078e00ff */
[----:B------:R-:W-:Y:S01]  /*0a40*/  YIELD ;  /* 0x0000000000007946 */ /* 0x000fe20003800000 */
[----:B------:R-:W-:Y:S03]  /*0a50*/  BSSY B0, `(.L_x_69) ;  /* 0x0000016000007945 */ /* 0x000fe60003800000 */
[----:B------:R-:W-:-:S13]  /*0a60*/  ISETP.NE.AND P0, PT, R0, 0x1, PT ;  /* 0x000000010000780c */ /* 0x000fda0003f05270 */
[----:B--2---:R-:W-:Y:S01]  /*0a70*/  @P0 IMAD.HI.U32 R0, R4, c[0x0][0x564], RZ ;  /* 0x0001590004000a27 */ /* 0x004fe200078e00ff */
[----:B------:R-:W-:-:S04]  /*0a80*/  MOV R3, R4 ;  /* 0x0000000400037202 */ /* 0x000fc80000000f00 */
[----:B------:R-:W-:-:S04]  /*0a90*/  @P0 SHF.R.U32.HI R3, RZ, c[0x0][0x568], R0 ;  /* 0x00015a00ff030a19 */ /* 0x000fc80000011600 */
[----:B------:R-:W-:Y:S01]  /*0aa0*/  ISETP.GE.AND P0, PT, R3, c[0x0][0x578], PT ;  /* 0x00015e0003007a0c */ /* 0x000fe20003f06270 */
[----:B------:R-:W-:-:S04]  /*0ab0*/  IMAD.MOV R2, RZ, RZ, -R3 ;  /* 0x000000ffff027224 */ /* 0x000fc800078e0a03 */
[----:B------:R-:W-:-:S08]  /*0ac0*/  IMAD R2, R2, c[0x0][0x560], R4 ;  /* 0x0001580002027a24 */ /* 0x000fd000078e0204 */
[----:B------:R-:W-:Y:S05]  /*0ad0*/  @!P0 BRA `(.L_x_70) ;  /* 0x0000007000008947 */ /* 0x000fea0003800000 */
[----:B------:R-:W-:-:S04]  /*0ae0*/  MOV R0, c[0x0][0x56c] ;  /* 0x00015b0000007a02 */ /* 0x000fc80000000f00 */
[----:B------:R-:W-:Y:S02]  /*0af0*/  ISETP.NE.AND P0, PT, R0, 0x1, PT ;  /* 0x000000010000780c */ /* 0x000fe40003f05270 */
[----:B------:R-:W-:-:S11]  /*0b00*/  MOV R0, R2 ;  /* 0x0000000200007202 */ /* 0x000fd60000000f00 */
[----:B------:R-:W-:-:S05]  /*0b10*/  @P0 IMAD.HI.U32 R4, R2, c[0x0][0x570], RZ ;  /* 0x00015c0002040a27 */ /* 0x000fca00078e00ff */
[----:B------:R-:W-:-:S05]  /*0b20*/  @P0 SHF.R.U32.HI R0, RZ, c[0x0][0x574], R4 ;  /* 0x00015d00ff000a19 */ /* 0x000fca0000011604 */
[----:B------:R-:W-:Y:S01]  /*0b30*/  IMAD R4, R0, c[0x0][0x56c], RZ ;  /* 0x00015b0000047a24 */ /* 0x000fe200078e02ff */
[----:B------:R-:W-:Y:S05]  /*0b40*/  BRA `(.L_x_71) ;  /* 0x0000006000007947 */ /* 0x000fea0003800000 */
.L_x_70:
[----:B------:R-:W-:-:S04]  /*0b50*/  MOV R0, c[0x0][0x554] ;  /* 0x0001550000007a02 */ /* 0x000fc80000000f00 */
[----:B------:R-:W-:Y:S02]  /*0b60*/  ISETP.NE.AND P0, PT, R0, 0x1, PT ;  /* 0x000000010000780c */ /* 0x000fe40003f05270 */
[----:B------:R-:W-:-:S11]  /*0b70*/  MOV R0, R2 ;  /* 0x0000000200007202 */ /* 0x000fd60000000f00 */
[----:B------:R-:W-:-:S05]  /*0b80*/  @P0 IMAD.HI.U32 R4, R2, c[0x0][0x558], RZ ;  /* 0x0001560002040a27 */ /* 0x000fca00078e00ff */
[----:B------:R-:W-:-:S05]  /*0b90*/  @P0 SHF.R.U32.HI R0, RZ, c[0x0][0x55c], R4 ;  /* 0x00015700ff000a19 */ /* 0x000fca0000011604 */
[----:B------:R-:W-:Y:S02]  /*0ba0*/  IMAD R4, R0, c[0x0][0x554], RZ ;  /* 0x0001550000047a24 */ /* 0x000fe400078e02ff */
.L_x_71:
[----:B------:R-:W-:Y:S05]  /*0bb0*/  BSYNC B0 ;  /* 0x0000000000007941 */ /* 0x000fea0003800000 */
.L_x_69:
[----:B------:R-:W-:Y:S01]  /*0bc0*/  IMAD.MOV.U32 R5, RZ, RZ, c[0x0][0x548] ;  /* 0x00015200ff057624 */ /* 0x000fe200078e00ff */
[----:B------:R-:W-:Y:S01]  /*0bd0*/  ISETP.NE.U32.AND P0, PT, RZ, c[0x0][0x370], PT ;  /* 0x0000dc00ff007a0c */ /* 0x000fe20003f05070 */
[----:B------:R-:W-:Y:S02]  /*0be0*/  IMAD.IADD R4, R2, 0x1, -R4 ;  /* 0x0000000102047824 */ /* 0x000fe400078e0a04 */
[----:B------:R-:W-:Y:S01]  /*0bf0*/  IMAD.MOV.U32 R166, RZ, RZ, RZ ;  /* 0x000000ffffa67224 */ /* 0x000fe200078e00ff */
[----:B------:R-:W-:Y:S01]  /*0c00*/  ISETP.NE.AND P1, PT, R5, 0x1, PT ;  /* 0x000000010500780c */ /* 0x000fe20003f25270 */
[----:B------:R-:W-:Y:S01]  /*0c10*/  IMAD R4, R3, c[0x0][0x554], R4 ;  /* 0x0001550003047a24 */ /* 0x000fe200078e0204 */
[----:B------:R-:W-:-:S03]  /*0c20*/  ISETP.NE.AND.EX P0, PT, RZ, c[0x0][0x374], PT, P0 ;  /* 0x0000dd00ff007a0c */ /* 0x000fc60003f05300 */
[----:B------:R-:W-:-:S08]  /*0c30*/  IMAD.MOV.U32 R14, RZ, RZ, R4 ;  /* 0x000000ffff0e7224 */ /* 0x000fd000078e0004 */
[----:B------:R-:W-:-:S04]  /*0c40*/  @P1 IMAD.HI.U32 R2, R4, c[0x0][0x54c], RZ ;  /* 0x0001530004021a27 */ /* 0x000fc800078e00ff */
[----:B------:R-:W-:Y:S01]  /*0c50*/  @P0 IMAD.MOV.U32 R3, RZ, RZ, 0x4 ;  /* 0x00000004ff030424 */ /* 0x000fe200078e00ff */
[----:B------:R-:W-:-:S05]  /*0c60*/  @P1 SHF.R.U32.HI R14, RZ, c[0x0][0x550], R2 ;  /* 0x00015400ff0e1a19 */ /* 0x000fca0000011602 */
[----:B------:R-:W-:Y:S01]  /*0c70*/  @P0 IMAD.WIDE R2, R14, R3, c[0x0][0x370] ;  /* 0x0000dc000e020625 */ /* 0x000fe200078e0203 */
[----:B------:R-:W-:Y:S01]  /*0c80*/  MOV R12, c[0x0][0x2c4] ;  /* 0x0000b100000c7a02 */ /* 0x000fe20000000f00 */
[----:B------:R1:W-:Y:S04]  /*0c90*/  STL [R1+0x40], R14 ;  /* 0x0000400e01007387 */ /* 0x0003e80000100800 */
[----:B------:R2:W3:Y:S01]  /*0ca0*/  @P0 LDG.E R166, [R2.64] ;  /* 0x0000000602a60981 */ /* 0x0004e2000c1e1900 */
[----:B------:R-:W-:Y:S01]  /*0cb0*/  IMAD.MOV.U32 R11, RZ, RZ, R0 ;  /* 0x000000ffff0b7224 */ /* 0x000fe200078e0000 */
[----:B------:R-:W-:Y:S01]  /*0cc0*/  ISETP.NE.AND P4, PT, R12, 0x1, PT ;  /* 0x000000010c00780c */ /* 0x000fe20003f85270 */
[----:B------:R-:W-:Y:S01]  /*0cd0*/  IMAD.MOV.U32 R5, RZ, RZ, 0x80 ;  /* 0x00000080ff057424 */ /* 0x000fe200078e00ff */
[----:B------:R-:W-:Y:S04]  /*0ce0*/  BSSY B0, `(.L_x_72) ;  /* 0x0000041000007945 */ /* 0x000fe80003800000 */
[----:B------:R-:W-:Y:S01]  /*0cf0*/  IADD3 R5, R5, -c[0x0][0x168], RZ ;  /* 0x80005a0005057a10 */ /* 0x000fe20007ffe0ff */
[----:B--2---:R-:W-:-:S05]  /*0d00*/  IMAD.MOV.U32 R2, RZ, RZ, c[0x0][0x53c] ;  /* 0x00014f00ff027624 */ /* 0x004fca00078e00ff */
[----:B------:R-:W-:Y:S02]  /*0d10*/  ISETP.NE.AND P0, PT, R2, 0x1, PT ;  /* 0x000000010200780c */ /* 0x000fe40003f05270 */
[----:B------:R-:W-:-:S11]  /*0d20*/  LOP3.LUT R2, R0, 0x1ffffff, RZ, 0x3c, !PT ;  /* 0x01ffffff00027812 */ /* 0x000fd600078e3cff */
[----:B------:R-:W-:Y:S01]  /*0d30*/  @P0 IMAD.HI.U32 R3, R0, c[0x0][0x540], RZ ;  /* 0x0001500000030a27 */ /* 0x000fe200078e00ff */
[----:B------:R-:W-:-:S03]  /*0d40*/  IADD3 R0, R2, c[0x0][0x53c], RZ ;  /* 0x00014f0002007a10 */ /* 0x000fc60007ffe0ff */
[----:B------:R-:W-:Y:S01]  /*0d50*/  IMAD.MOV.U32 R2, RZ, RZ, c[0x0][0x2ac] ;  /* 0x0000ab00ff027624 */ /* 0x000fe200078e00ff */
[----:B------:R-:W-:-:S03]  /*0d60*/  @P0 SHF.R.U32.HI R11, RZ, c[0x0][0x544], R3 ;  /* 0x00015100ff0b0a19 */ /* 0x000fc60000011603 */
[C---:B------:R-:W-:Y:S02]  /*0d70*/  IMAD R233, R2.reuse, c[0x0][0x1d0], RZ ;  /* 0x0000740002e97a24 */ /* 0x040fe400078e02ff */
[----:B------:R-:W-:Y:S01]  /*0d80*/  IMAD R0, R11, c[0x0][0x53c], R0 ;  /* 0x00014f000b007a24 */ /* 0x000fe200078e0200 */
[----:B------:R1:W-:Y:S01]  /*0d90*/  STL [R1+0x48], R11 ;  /* 0x0000480b01007387 */ /* 0x0003e20000100800 */
[----:B------:R-:W-:Y:S01]  /*0da0*/  IMAD R2, R2, c[0x0][0x1d0], R5 ;  /* 0x0000740002027a24 */ /* 0x000fe200078e0205 */
[----:B------:R-:W-:Y:S01]  /*0db0*/  IADD3 R5, R233, 0x7f, RZ ;  /* 0x0000007fe9057810 */ /* 0x000fe20007ffe0ff */
[----:B------:R-:W-:-:S05]  /*0dc0*/  IMAD.SHL.U32 R13, R0, 0x80, RZ ;  /* 0x00000080000d7824 */ /* 0x000fca00078e00ff */
[----:B------:R-:W-:Y:S01]  /*0dd0*/  IADD3 R0, R13, 0x7f, RZ ;  /* 0x0000007f0d007810 */ /* 0x000fe20007ffe0ff */
[----:B------:R1:W-:Y:S04]  /*0de0*/  STL [R1+0x4c], R13 ;  /* 0x00004c0d01007387 */ /* 0x0003e80000100800 */
[----:B------:R-:W-:-:S05]  /*0df0*/  @P4 IMAD.HI.U32 R3, R0, c[0x0][0x2c8], RZ ;  /* 0x0000b20000034a27 */ /* 0x000fca00078e00ff */
[----:B------:R-:W-:-:S04]  /*0e00*/  @P4 SHF.R.U32.HI R0, RZ, c[0x0][0x2cc], R3 ;  /* 0x0000b300ff004a19 */ /* 0x000fc80000011603 */
[----:B------:R-:W-:Y:S02]  /*0e10*/  IADD3 R0, R2, R0, RZ ;  /* 0x0000000002007210 */ /* 0x000fe40007ffe0ff */
[----:B------:R-:W-:Y:S02]  /*0e20*/  SHF.R.S32.HI R2, RZ, 0x1f, R5 ;  /* 0x0000001fff027819 */ /* 0x000fe40000011405 */
[----:B------:R-:W-:Y:S02]  /*0e30*/  SHF.R.S32.HI R3, RZ, 0x1f, R0 ;  /* 0x0000001fff037819 */ /* 0x000fe40000011400 */
[----:B------:R-:W-:Y:S02]  /*0e40*/  LEA.HI R2, R2, R5, RZ, 0x7 ;  /* 0x0000000502027211 */ /* 0x000fe400078f38ff */
[----:B------:R-:W-:Y:S02]  /*0e50*/  LEA.HI R3, R3, R0, RZ, 0x7 ;  /* 0x0000000003037211 */ /* 0x000fe400078f38ff */
[----:B------:R-:W-:-:S02]  /*0e60*/  SHF.R.S32.HI R0, RZ, 0x7, R2 ;  /* 0x00000007ff007819 */ /* 0x000fc40000011402 */
[----:B------:R-:W-:-:S04]  /*0e70*/  SHF.R.S32.HI R2, RZ, 0x7, R3 ;  /* 0x00000007ff027819 */ /* 0x000fc80000011403 */
[----:B------:R-:W-:Y:S01]  /*0e80*/  IMNMX R7, R0, R2, PT ;  /* 0x0000000200077217 */ /* 0x000fe20003800200 */
[----:B------:R-:W-:Y:S02]  /*0e90*/  IMAD.MOV R0, RZ, RZ, -R14 ;  /* 0x000000ffff007224 */ /* 0x000fe400078e0a0e */
[----:B------:R-:W-:Y:S01]  /*0ea0*/  IMAD.MOV.U32 R2, RZ, RZ, RZ ;  /* 0x000000ffff027224 */ /* 0x000fe200078e00ff */
[----:B------:R-:W-:Y:S01]  /*0eb0*/  ISETP.GE.AND P0, PT, R7, 0x1, PT ;  /* 0x000000010700780c */ /* 0x000fe20003f06270 */
[----:B------:R-:W-:Y:S01]  /*0ec0*/  IMAD R42, R0, c[0x0][0x548], R4 ;  /* 0x00015200002a7a24 */ /* 0x000fe200078e0204 */
[----:B---3--:R1:W-:Y:S04]  /*0ed0*/  STL [R1+0x10], R166 ;  /* 0x000010a601007387 */ /* 0x0083e80000100800 */
[----:B------:R1:W-:Y:S07]  /*0ee0*/  STL [R1+0x44], R42 ;  /* 0x0000442a01007387 */ /* 0x0003ee0000100800 */
[----:B------:R-:W-:Y:S05]  /*0ef0*/  @!P0 BRA `(.L_x_73) ;  /* 0x000001f000008947 */ /* 0x000fea0003800000 */
[----:B------:R-:W-:-:S04]  /*0f00*/  SHF.R.U32.HI R0, RZ, 0x10, R11 ;  /* 0x00000010ff007819 */ /* 0x000fc8000001160b */
[----:B------:R-:W-:-:S04]  /*0f10*/  ISETP.NE.AND P0, PT, R0, RZ, PT ;  /* 0x000000ff0000720c */ /* 0x000fc80003f05270 */
[----:B------:R-:W-:-:S04]  /*0f20*/  SEL R0, R0, c[0x0][0x338], P0 ;  /* 0x0000ce0000007a07 */ /* 0x000fc80000000000 */
[----:B------:R-:W-:Y:S02]  /*0f30*/  IABS R3, R0 ;  /* 0x0000000000037213 */ /* 0x000fe40000000000 */
[----:B------:R-:W-:Y:S02]  /*0f40*/  IADD3 R6, R0, -0x1, R7 ;  /* 0xffffffff00067810 */ /* 0x000fe40007ffe007 */
[----:B------:R-:W2:Y:S02]  /*0f50*/  I2F.RP R4, R3 ;  /* 0x0000000300047306 */ /* 0x000ea40000209400 */
[----:B------:R-:W-:Y:S02]  /*0f60*/  IABS R10, R6 ;  /* 0x00000006000a7213 */ /* 0x000fe40000000000 */
[----:B------:R-:W-:-:S04]  /*0f70*/  LOP3.LUT R6, R6, R0, RZ, 0x3c, !PT ;  /* 0x0000000006067212 */ /* 0x000fc800078e3cff */
[----:B------:R-:W-:Y:S01]  /*0f80*/  ISETP.GE.AND P0, PT, R6, RZ, PT ;  /* 0x000000ff0600720c */ /* 0x000fe20003f06270 */
[----:B--2---:R-:W2:Y:S02]  /*0f90*/  MUFU.RCP R4, R4 ;  /* 0x0000000400047308 */ /* 0x004ea40000001000 */
[----:B--2---:R-:W-:-:S06]  /*0fa0*/  IADD3 R4, R4, 0xffffffe, RZ ;  /* 0x0ffffffe04047810 */ /* 0x004fcc0007ffe0ff */
[----:B------:R-:W2:Y:S02]  /*0fb0*/  F2I.FTZ.U32.TRUNC.NTZ R5, R4 ;  /* 0x0000000400057305 */ /* 0x000ea4000021f000 */
[----:B--2---:R-:W-:Y:S02]  /*0fc0*/  IMAD.MOV R2, RZ, RZ, -R5 ;  /* 0x000000ffff027224 */ /* 0x004fe400078e0a05 */
[----:B------:R-:W-:Y:S02]  /*0fd0*/  IMAD.MOV.U32 R4, RZ, RZ, RZ ;  /* 0x000000ffff047224 */ /* 0x000fe400078e00ff */
[----:B------:R-:W-:Y:S01]  /*0fe0*/  IMAD.MOV.U32 R8, RZ, RZ, R2 ;  /* 0x000000ffff087224 */ /* 0x000fe200078e0002 */
[----:B------:R-:W-:-:S03]  /*0ff0*/  IABS R2, R0 ;  /* 0x0000000000027213 */ /* 0x000fc60000000000 */
[----:B------:R-:W-:Y:S02]  /*1000*/  IMAD R8, R8, R3, RZ ;  /* 0x0000000308087224 */ /* 0x000fe400078e02ff */
[----:B------:R-:W-:Y:S02]  /*1010*/  IMAD.MOV R9, RZ, RZ, -R2 ;  /* 0x000000ffff097224 */ /* 0x000fe400078e0a02 */
[----:B------:R-:W-:-:S04]  /*1020*/  IMAD.HI.U32 R2, R5, R8, R4 ;  /* 0x0000000805027227 */ /* 0x000fc800078e0004 */
[----:B------:R-:W-:Y:S02]  /*1030*/  IMAD.MOV.U32 R4, RZ, RZ, R10 ;  /* 0x000000ffff047224 */ /* 0x000fe400078e000a */
[----:B------:R-:W-:Y:S02]  /*1040*/  IMAD.MOV.U32 R5, RZ, RZ, R9 ;  /* 0x000000ffff057224 */ /* 0x000fe400078e0009 */
[----:B------:R-:W-:-:S04]  /*1050*/  IMAD.HI.U32 R2, R2, R4, RZ ;  /* 0x0000000402027227 */ /* 0x000fc800078e00ff */
[----:B------:R-:W-:-:S05]  /*1060*/  IMAD R4, R2, R5, R4 ;  /* 0x0000000502047224 */ /* 0x000fca00078e0204 */
[----:B------:R-:W-:-:S13]  /*1070*/  ISETP.GT.U32.AND P1, PT, R3, R4, PT ;  /* 0x000000040300720c */ /* 0x000fda0003f24070 */
[----:B------:R-:W-:Y:S01]  /*1080*/  @!P1 IMAD.IADD R4, R4, 0x1, -R3 ;  /* 0x0000000104049824 */ /* 0x000fe200078e0a03 */
[----:B------:R-:W-:Y:S02]  /*1090*/  @!P1 IADD3 R2, R2, 0x1, RZ ;  /* 0x0000000102029810 */ /* 0x000fe40007ffe0ff */
[----:B------:R-:W-:Y:S02]  /*10a0*/  ISETP.NE.AND P1, PT, R0, RZ, PT ;  /* 0x000000ff0000720c */ /* 0x000fe40003f25270 */
[----:B------:R-:W-:-:S13]  /*10b0*/  ISETP.GE.U32.AND P2, PT, R4, R3, PT ;  /* 0x000000030400720c */ /* 0x000fda0003f46070 */
[----:B------:R-:W-:-:S05]  /*10c0*/  @P2 IADD3 R2, R2, 0x1, RZ ;  /* 0x0000000102022810 */ /* 0x000fca0007ffe0ff */
[----:B------:R-:W-:Y:S01]  /*10d0*/  @!P0 IMAD.MOV R2, RZ, RZ, -R2 ;  /* 0x000000ffff028224 */ /* 0x000fe200078e0a02 */
[----:B------:R-:W-:Y:S02]  /*10e0*/  @!P1 LOP3.LUT R2, RZ, R0, RZ, 0x33, !PT ;  /* 0x00000000ff029212 */ /* 0x000fe400078e33ff */
.L_x_73:
[----:B------:R-:W-:Y:S05]  /*10f0*/  BSYNC B0 ;  /* 0x0000000000007941 */ /* 0x000fea0003800000 */
.L_x_72:
[----:B------:R-:W-:Y:S01]  /*1100*/  LOP3.LUT R0, R11, 0xffff, RZ, 0xc0, !PT ;  /* 0x0000ffff0b007812 */ /* 0x000fe200078ec0ff */
[----:B------:R-:W-:Y:S01]  /*1110*/  CS2R R16, SRZ ;  /* 0x0000000000107805 */ /* 0x000fe2000001ff00 */
[----:B------:R-:W-:Y:S01]  /*1120*/  CS2R R74, SRZ ;  /* 0x00000000004a7805 */ /* 0x000fe2000001ff00 */
[----:B------:R-:W-:Y:S01]  /*1130*/  CS2R R72, SRZ ;  /* 0x0000000000487805 */ /* 0x000fe2000001ff00 */
[----:B------:R-:W-:Y:S01]  /*1140*/  CS2R R78, SRZ ;  /* 0x00000000004e7805 */ /* 0x000fe2000001ff00 */
[----:B------:R-:W-:Y:S01]  /*1150*/  IMAD R167, R0, R2, RZ ;  /* 0x0000000200a77224 */ /* 0x000fe200078e02ff */
[----:B------:R-:W-:Y:S01]  /*1160*/  PRMT R0, RZ, 0x7610, R0 ;  /* 0x00007610ff007816 */ /* 0x000fe20000000000 */
[----:B------:R-:W-:Y:S01]  /*1170*/  CS2R R76, SRZ ;  /* 0x00000000004c7805 */ /* 0x000fe2000001ff00 */
[----:B------:R-:W-:Y:S01]  /*1180*/  CS2R R82, SRZ ;  /* 0x0000000000527805 */ /* 0x000fe2000001ff00 */
[----:B------:R-:W-:Y:S01]  /*1190*/  IMAD.IADD R2, R167, 0x1, R2 ;  /* 0x00000001a7027824 */ /* 0x000fe200078e0202 */
[----:B------:R2:W-:Y:S01]  /*11a0*/  STL [R1+0x4], R167 ;  /* 0x000004a701007387 */ /* 0x0005e20000100800 */
[----:B------:R-:W-:Y:S01]  /*11b0*/  CS2R R80, SRZ ;  /* 0x0000000000507805 */ /* 0x000fe2000001ff00 */
[----:B------:R-:W-:Y:S01]  /*11c0*/  CS2R R86, SRZ ;  /* 0x0000000000567805 */ /* 0x000fe2000001ff00 */
[----:B------:R-:W-:Y:S01]  /*11d0*/  CS2R R84, SRZ ;  /* 0x0000000000547805 */ /* 0x000fe2000001ff00 */
[----:B------:R-:W-:Y:S01]  /*11e0*/  IMNMX R232, R7, R2, PT ;  /* 0x0000000207e87217 */ /* 0x000fe20003800200 */
        /* <DEDUP_REMOVED lines=26> */
[----:B--2---:R-:W-:-:S04]  /*1390*/  ISETP.NE.U32.AND P0, PT, RZ, c[0x0][0x340], PT ;  /* 0x0000d000ff007a0c */ /* 0x004fc80003f05070 */
[----:B------:R-:W-:-:S13]  /*13a0*/  ISETP.NE.AND.EX P0, PT, RZ, c[0x0][0x344], PT, P0 ;  /* 0x0000d100ff007a0c */ /* 0x000fda0003f05300 */
[----:B------:R-:W-:-:S04]  /*13b0*/  @P0 IMAD.MOV.U32 R2, RZ, RZ, 0x4 ;  /* 0x00000004ff020424 */ /* 0x000fc800078e00ff */
[----:B------:R-:W-:-:S05]  /*13c0*/  @P0 IMAD.WIDE R2, R14, R2, c[0x0][0x340] ;  /* 0x0000d0000e020625 */ /* 0x000fca00078e0202 */
[----:B------:R2:W5:Y:S01]  /*13d0*/  @P0 LDG.E R0, [R2.64] ;  /* 0x0000000602000981 */ /* 0x000562000c1e1900 */
[----:B------:R-:W-:Y:S01]  /*13e0*/  WARPSYNC 0xffffffff ;  /* 0xffffffff00007948 */ /* 0x000fe20003800000 */
[----:B------:R-:W-:Y:S01]  /*13f0*/  IADD3 R70, R232, -0x1, RZ ;  /* 0xffffffffe8467810 */ /* 0x000fe20007ffe0ff */
[----:B------:R-:W-:-:S03]  /*1400*/  @!P0 IMAD.MOV.U32 R0, RZ, RZ, R14 ;  /* 0x000000ffff008224 */ /* 0x000fc600078e000e */
[----:B--2---:R-:W2:Y:S01]  /*1410*/  S2R R4, SR_TID.X ;  /* 0x0000000000047919 */ /* 0x004ea20000002100 */
[----:B------:R-:W-:Y:S01]  /*1420*/  IMAD.MOV.U32 R2, RZ, RZ, c[0x0][0x2b8] ;  /* 0x0000ae00ff027624 */ /* 0x000fe200078e00ff */
[----:B-----5:R-:W-:Y:S01]  /*1430*/  SHF.R.S32.HI R3, RZ, 0x1f, R0 ;  /* 0x0000001fff037819 */ /* 0x020fe20000011400 */
[----:B------:R-:W-:Y:S01]  /*1440*/  IMAD.WIDE.U32 R164, R0, c[0x0][0x2b0], RZ ;  /* 0x0000ac0000a47a25 */ /* 0x000fe200078e00ff */
[----:B------:R-:W-:Y:S02]  /*1450*/  BAR.SYNC.DEFER_BLOCKING 0x0 ;  /* 0x0000000000007b1d */ /* 0x000fe40000010000 */
[----:B------:R-:W-:Y:S01]  /*1460*/  ISETP.NE.AND P3, PT, R2, 0x1, PT ;  /* 0x000000010200780c */ /* 0x000fe20003f65270 */
[----:B------:R-:W-:Y:S01]  /*1470*/  IMAD.MOV.U32 R238, RZ, RZ, RZ ;  /* 0x000000ffffee7224 */ /* 0x000fe200078e00ff */
[----:B------:R-:W-:-:S02]  /*1480*/  SHF.R.S32.HI R37, RZ, 0x1f, R42 ;  /* 0x0000001fff257819 */ /* 0x000fc4000001142a */
[----:B------:R-:W-:Y:S01]  /*1490*/  SHF.R.S32.HI R6, RZ, 0x1f, R14 ;  /* 0x0000001fff067819 */ /* 0x000fe2000001140e */
[----:B------:R-:W-:Y:S01]  /*14a0*/  IMAD R16, R12, c[0x0][0x168], RZ ;  /* 0x00005a000c107a24 */ /* 0x000fe200078e02ff */
[----:B------:R-:W-:Y:S02]  /*14b0*/  SHF.R.S32.HI R39, RZ, 0x1f, R241 ;  /* 0x0000001fff277819 */ /* 0x000fe400000114f1 */
[----:B--2---:R-:W-:Y:S02]  /*14c0*/  SHF.R.S32.HI R18, RZ, 0x1f, R4 ;  /* 0x0000001fff127819 */ /* 0x004fe40000011404 */
[----:B------:R-:W-:Y:S02]  /*14d0*/  SHF.R.S32.HI R38, RZ, 0x1f, R242 ;  /* 0x0000001fff267819 */ /* 0x000fe400000114f2 */
[----:B------:R-:W-:Y:S02]  /*14e0*/  ISETP.GE.AND P2, PT, R241, c[0x0][0x198], PT ;  /* 0x00006600f1007a0c */ /* 0x000fe40003f46270 */
[----:B------:R-:W-:Y:S01]  /*14f0*/  ISETP.GE.AND P6, PT, R242, c[0x0][0x198], PT ;  /* 0x00006600f2007a0c */ /* 0x000fe20003fc6270 */
[----:B------:R-:W-:Y:S01]  /*1500*/  IMAD.WIDE.U32 R162, R42, c[0x0][0x1e8], RZ ;  /* 0x00007a002aa27a25 */ /* 0x000fe200078e00ff */
[----:B------:R-:W-:Y:S01]  /*1510*/  LEA.HI R18, R18, R4, RZ, 0x3 ;  /* 0x0000000412127211 */ /* 0x000fe200078f18ff */
[----:B------:R-:W-:Y:S01]  /*1520*/  STL.64 [R1+0x20], R164 ;  /* 0x000020a401007387 */ /* 0x000fe20000100a00 */
[----:B------:R-:W-:-:S02]  /*1530*/  SHF.R.S32.HI R19, RZ, 0x1f, R4 ;  /* 0x0000001fff137819 */ /* 0x000fc40000011404 */
[----:B------:R-:W-:Y:S02]  /*1540*/  LOP3.LUT R18, R18, 0xfffffff8, RZ, 0xc0, !PT ;  /* 0xfffffff812127812 */ /* 0x000fe400078ec0ff */
[----:B------:R-:W-:-:S03]  /*1550*/  LEA.HI R19, R19, R4, RZ, 0x3 ;  /* 0x0000000413137211 */ /* 0x000fc600078f18ff */
[----:B------:R-:W-:Y:S01]  /*1560*/  IMAD.IADD R18, R4, 0x1, -R18 ;  /* 0x0000000104127824 */ /* 0x000fe200078e0a12 */
[----:B------:R-:W-:-:S05]  /*1570*/  SHF.R.S32.HI R19, RZ, 0x3, R19 ;  /* 0x00000003ff137819 */ /* 0x000fca0000011413 */
[----:B------:R-:W-:-:S04]  /*1580*/  IMAD R156, R18, 0x20, R19 ;  /* 0x00000020129c7824 */ /* 0x000fc800078e0213 */
[----:B------:R-:W-:-:S04]  /*1590*/  IMAD R2, R70, 0x80, R156 ;  /* 0x0000008046027824 */ /* 0x000fc800078e029c */
[C---:B-1----:R-:W-:Y:S01]  /*15a0*/  IMAD.IADD R11, R2.reuse, 0x1, R166 ;  /* 0x00000001020b7824 */ /* 0x042fe200078e02a6 */
[----:B------:R-:W-:Y:S01]  /*15b0*/  ISETP.GE.AND P1, PT, R2, R233, PT ;  /* 0x000000e90200720c */ /* 0x000fe20003f26270 */
[----:B------:R-:W-:Y:S02]  /*15c0*/  IMAD R2, R3, c[0x0][0x2b0], RZ ;  /* 0x0000ac0003027a24 */ /* 0x000fe400078e02ff */
[----:B------:R-:W-:Y:S01]  /*15d0*/  @P3 IMAD.HI.U32 R3, R11, c[0x0][0x2bc], RZ ;  /* 0x0000af000b033a27 */ /* 0x000fe200078e00ff */
[----:B------:R-:W-:Y:S02]  /*15e0*/  ISETP.GT.OR P1, PT, R156, 0x7f, P1 ;  /* 0x0000007f9c00780c */ /* 0x000fe40000f24670 */
[----:B------:R-:W-:Y:S01]  /*15f0*/  MOV R10, R11 ;  /* 0x0000000b000a7202 */ /* 0x000fe20000000f00 */
[----:B------:R-:W-:Y:S01]  /*1600*/  IMAD R2, R0, c[0x0][0x2b4], R2 ;  /* 0x0000ad0000027a24 */ /* 0x000fe200078e0202 */
[----:B------:R-:W-:-:S03]  /*1610*/  @P3 SHF.R.U32.HI R10, RZ, c[0x0][0x2c0], R3 ;  /* 0x0000b000ff0a3a19 */ /* 0x000fc60000011603 */
[----:B------:R-:W-:Y:S02]  /*1620*/  IMAD.IADD R161, R165, 0x1, R2 ;  /* 0x00000001a5a17824 */ /* 0x000fe400078e0202 */
[----:B------:R-:W-:Y:S02]  /*1630*/  IMAD R5, R37, c[0x0][0x1b8], RZ ;  /* 0x00006e0025057a24 */ /* 0x000fe400078e02ff */
[----:B------:R-:W-:Y:S02]  /*1640*/  IMAD.IADD R4, R13, 0x1, R156 ;  /* 0x000000010d047824 */ /* 0x000fe400078e029c */
[----:B------:R-:W-:Y:S01]  /*1650*/  IMAD R157, R70, -0x80, R233 ;  /* 0xffffff80469d7824 */ /* 0x000fe200078e02e9 */
[----:B------:R-:W-:Y:S01]  /*1660*/  @!P1 IADD3 R0, P0, R10, R164, RZ ;  /* 0x000000a40a009210 */ /* 0x000fe20007f1e0ff */
[----:B------:R-:W-:Y:S01]  /*1670*/  IMAD.IADD R12, R19, 0x1, R13 ;  /* 0x00000001130c7824 */ /* 0x000fe200078e020d */
[----:B------:R-:W-:Y:S01]  /*1680*/  IADD3 R206, R71, 0x20, RZ ;  /* 0x0000002047ce7810 */ /* 0x000fe20007ffe0ff */
[----:B------:R-:W-:Y:S01]  /*1690*/  IMAD.WIDE.U32 R40, R42, c[0x0][0x210], RZ ;  /* 0x000084002a287a25 */ /* 0x000fe200078e00ff */
[----:B------:R-:W-:Y:S01]  /*16a0*/  @!P1 LEA.HI.X.SX32 R3, R10, R161, 0x1, P0 ;  /* 0x000000a10a039211 */ /* 0x000fe200000f0eff */
[----:B------:R-:W-:Y:S01]  /*16b0*/  STL [R1+0x34], R161 ;  /* 0x000034a101007387 */ /* 0x000fe20000100800 */
[----:B------:R-:W-:-:S04]  /*16c0*/  @!P1 LEA R2, P0, R0, c[0x0][0x2a0], 0x2 ;  /* 0x0000a80000029a11 */ /* 0x000fc800078010ff */
[----:B------:R-:W-:-:S05]  /*16d0*/  @!P1 LEA.HI.X R3, R0, c[0x0][0x2a4], R3, 0x2, P0 ;  /* 0x0000a90000039a11 */ /* 0x000fca00000f1403 */
[----:B------:R1:W2:Y:S01]  /*16e0*/  @!P1 LDG.E R238, [R2.64] ;  /* 0x0000000602ee9981 */ /* 0x0002a2000c1e1900 */
[----:B------:R-:W-:Y:S01]  /*16f0*/  IMAD R5, R42, c[0x0][0x1bc], R5 ;  /* 0x00006f002a057a24 */ /* 0x000fe200078e0205 */
[C---:B------:R-:W-:Y:S01]  /*1700*/  SHF.L.U64.HI R68, R241.reuse, 0x1, R39 ;  /* 0x00000001f1447819 */ /* 0x040fe20000010227 */
[----:B------:R-:W-:Y:S01]  /*1710*/  @P4 IMAD.HI.U32 R7, R4, c[0x0][0x2c8], RZ ;  /* 0x0000b20004074a27 */ /* 0x000fe200078e00ff */
[----:B------:R-:W-:Y:S01]  /*1720*/  STL.64 [R1+0x18], R162 ;  /* 0x000018a201007387 */ /* 0x000fe20000100a00 */
[C---:B------:R-:W-:Y:S01]  /*1730*/  SHF.L.U64.HI R69, R242.reuse, 0x1, R38 ;  /* 0x00000001f2457819 */ /* 0x040fe20000010226 */
[----:B------:R-:W-:Y:S01]  /*1740*/  BSSY B0, `(.L_x_75) ;  /* 0x0000272000007945 */ /* 0x000fe20003800000 */
[----:B------:R-:W-:Y:S01]  /*1750*/  IMAD.MOV.U32 R0, RZ, RZ, R4 ;  /* 0x000000ffff007224 */ /* 0x000fe200078e0004 */
[----:B------:R-:W-:Y:S01]  /*1760*/  @P4 SHF.R.U32.HI R0, RZ, c[0x0][0x2cc], R7 ;  /* 0x0000b300ff004a19 */ /* 0x000fe20000011607 */
[----:B------:R-:W-:Y:S02]  /*1770*/  IMAD.SHL.U32 R158, R241, 0x2, RZ ;  /* 0x00000002f19e7824 */ /* 0x000fe400078e00ff */
[----:B------:R-:W-:Y:S01]  /*1780*/  IMAD.SHL.U32 R159, R242, 0x2, RZ ;  /* 0x00000002f29f7824 */ /* 0x000fe200078e00ff */
[----:B------:R-:W-:Y:S01]  /*1790*/  SHF.R.S32.HI R7, RZ, 0x1f, R0 ;  /* 0x0000001fff077819 */ /* 0x000fe20000011400 */
[----:B-1----:R-:W-:-:S04]  /*17a0*/  IMAD.WIDE.U32 R2, R42, c[0x0][0x1b8], RZ ;  /* 0x00006e002a027a25 */ /* 0x002fc800078e00ff */
[----:B------:R-:W-:Y:S02]  /*17b0*/  IMAD.IADD R3, R3, 0x1, R5 ;  /* 0x0000000103037824 */ /* 0x000fe400078e0205 */
[----:B------:R-:W-:Y:S02]  /*17c0*/  IMAD R5, R6, c[0x0][0x1c0], RZ ;  /* 0x0000700006057a24 */ /* 0x000fe400078e02ff */
[----:B------:R-:W-:-:S04]  /*17d0*/  IMAD.WIDE.U32 R2, R14, c[0x0][0x1c0], R2 ;  /* 0x000070000e027a25 */ /* 0x000fc800078e0002 */
[----:B------:R-:W-:Y:S01]  /*17e0*/  IMAD R6, R14, c[0x0][0x1c4], R5 ;  /* 0x000071000e067a24 */ /* 0x000fe200078e0205 */
[----:B------:R-:W-:-:S03]  /*17f0*/  IADD3 R5, -R0, RZ, RZ ;  /* 0x000000ff00057210 */ /* 0x000fc60007ffe1ff */
[----:B------:R-:W-:Y:S02]  /*1800*/  IMAD.IADD R3, R3, 0x1, R6 ;  /* 0x0000000103037824 */ /* 0x000fe400078e0206 */
[----:B------:R-:W-:Y:S02]  /*1810*/  IMAD R4, R5, c[0x0][0x2c4], R4 ;  /* 0x0000b10005047a24 */ /* 0x000fe400078e0204 */
[----:B------:R-:W-:Y:S02]  /*1820*/  IMAD R5, R7, c[0x0][0x1b0], RZ ;  /* 0x00006c0007057a24 */ /* 0x000fe400078e02ff */
[----:B------:R-:W-:-:S04]  /*1830*/  IMAD.WIDE.U32 R2, R0, c[0x0][0x1b0], R2 ;  /* 0x00006c0000027a25 */ /* 0x000fc800078e0002 */
[----:B------:R-:W-:Y:S01]  /*1840*/  IMAD R6, R0, c[0x0][0x1b4], R5 ;  /* 0x00006d0000067a24 */ /* 0x000fe200078e0205 */
[----:B------:R-:W-:-:S03]  /*1850*/  SHF.R.S32.HI R5, RZ, 0x1f, R4 ;  /* 0x0000001fff057819 */ /* 0x000fc60000011404 */
[----:B------:R-:W-:Y:S01]  /*1860*/  IMAD.IADD R3, R3, 0x1, R6 ;  /* 0x0000000103037824 */ /* 0x000fe200078e0206 */
[----:B------:R-:W-:Y:S01]  /*1870*/  IADD3 R6, R12, 0x20, RZ ;  /* 0x000000200c067810 */ /* 0x000fe20007ffe0ff */
[----:B------:R-:W-:Y:S02]  /*1880*/  IMAD R0, R5, c[0x0][0x1a8], RZ ;  /* 0x00006a0005007a24 */ /* 0x000fe400078e02ff */
[----:B------:R-:W-:-:S04]  /*1890*/  IMAD.WIDE.U32 R2, R4, c[0x0][0x1a8], R2 ;  /* 0x00006a0004027a25 */ /* 0x000fc800078e0002 */
[----:B------:R-:W-:Y:S01]  /*18a0*/  IMAD R0, R4, c[0x0][0x1ac], R0 ;  /* 0x00006b0004007a24 */ /* 0x000fe200078e0200 */
[----:B------:R-:W-:-:S03]  /*18b0*/  LEA R9, P0, R2, c[0x0][0x160], 0x1 ;  /* 0x0000580002097a11 */ /* 0x000fc600078008ff */
[----:B------:R-:W-:Y:S02]  /*18c0*/  IMAD.IADD R8, R3, 0x1, R0 ;  /* 0x0000000103087824 */ /* 0x000fe400078e0200 */
[----:B------:R-:W1:Y:S03]  /*18d0*/  SHFL.IDX PT, R0, R9, RZ, 0x181f ;  /* 0x00181fff09007589 */ /* 0x000e6600000e0000 */
[----:B------:R-:W-:Y:S01]  /*18e0*/  LEA.HI.X R8, R2, c[0x0][0x164], R8, 0x1, P0 ;  /* 0x0000590002087a11 */ /* 0x000fe200000f0c08 */
[----:B------:R-:W-:Y:S01]  /*18f0*/  SHFL.IDX PT, R13, R9, 0x2, 0x181f ;  /* 0x00581f00090d7f89 */ /* 0x000fe200000e0000 */
[----:B------:R-:W-:Y:S02]  /*1900*/  ISETP.GE.AND P0, PT, R12, R16, PT ;  /* 0x000000100c00720c */ /* 0x000fe40003f06270 */
[----:B------:R-:W-:Y:S01]  /*1910*/  IADD3 R2, -R10, RZ, RZ ;  /* 0x000000ff0a027210 */ /* 0x000fe20007ffe1ff */
[----:B------:R-:W3:Y:S04]  /*1920*/  SHFL.IDX PT, R5, R8, RZ, 0x181f ;  /* 0x00181fff08057589 */ /* 0x000ee800000e0000 */
[----:B------:R-:W4:Y:S01]  /*1930*/  SHFL.IDX PT, R10, R9, 0x1, 0x181f ;  /* 0x00381f00090a7f89 */ /* 0x000f2200000e0000 */
[----:B------:R-:W-:-:S03]  /*1940*/  IMAD R239, R2, c[0x0][0x2b8], R11 ;  /* 0x0000ae0002ef7a24 */ /* 0x000fc600078e020b */
[----:B------:R-:W4:Y:S02]  /*1950*/  SHFL.IDX PT, R11, R8, 0x1, 0x181f ;  /* 0x00381f00080b7f89 */ /* 0x000f2400000e0000 */
[----:B------:R-:W-:Y:S02]  /*1960*/  SHF.R.S32.HI R36, RZ, 0x1f, R239 ;  /* 0x0000001fff247819 */ /* 0x000fe400000114ef */
[----:B------:R-:W4:Y:S01]  /*1970*/  SHFL.IDX PT, R14, R8, 0x2, 0x181f ;  /* 0x00581f00080e7f89 */ /* 0x000f2200000e0000 */
[----:B-1----:R-:W-:-:S03]  /*1980*/  @!P0 LEA R2, P5, R241, R0, 0x1 ;  /* 0x00000000f1028211 */ /* 0x002fc600078a08ff */
[----:B------:R-:W1:Y:S01]  /*1990*/  SHFL.IDX PT, R9, R9, 0x3, 0x181f ;  /* 0x00781f0009097f89 */ /* 0x000e6200000e0000 */
[----:B------:R-:W-:Y:S01]  /*19a0*/  @!P0 LEA R4, P1, R242, R0, 0x1 ;  /* 0x00000000f2048211 */ /* 0x000fe200078208ff */
[----:B------:R-:W-:Y:S02]  /*19b0*/  IMAD R0, R36, c[0x0][0x1e0], RZ ;  /* 0x0000780024007a24 */ /* 0x000fe400078e02ff */
[----:B------:R-:W1:Y:S02]  /*19c0*/  SHFL.IDX PT, R8, R8, 0x3, 0x181f ;  /* 0x00781f0008087f89 */ /* 0x000e6400000e0000 */
[----:B------:R-:W-:Y:S01]  /*19d0*/  IMAD R0, R239, c[0x0][0x1e4], R0 ;  /* 0x00007900ef007a24 */ /* 0x000fe200078e0200 */
[CC--:B---3--:R-:W-:Y:S02]  /*19e0*/  @!P0 LEA.HI.X R3, R241.reuse, R5.reuse, R39, 0x1, P5 ;  /* 0x00000005f1038211 */ /* 0x0c8fe400028f0c27 */
[----:B------:R-:W-:Y:S02]  /*19f0*/  @!P0 LEA.HI.X R5, R242, R5, R38, 0x1, P1 ;  /* 0x00000005f2058211 */ /* 0x000fe400008f0c26 */
[----:B------:R-:W-:Y:S01]  /*1a00*/  ISETP.GE.AND P1, PT, R6, R16, PT ;  /* 0x000000100600720c */ /* 0x000fe20003f26270 */
[----:B------:R3:W-:Y:S04]  /*1a10*/  @!P0 LDGSTS.E.BYPASS.LTC128B.128 [R227+0x100], [R2.64], !P2 ;  /* 0x0010000002e38fae */ /* 0x0007e8000d101d46 */
[----:B------:R1:W-:Y:S08]  /*1a20*/  @!P0 LDGSTS.E.BYPASS.LTC128B.128 [R227+0x4100], [R4.64], !P6 ;  /* 0x0410000004e38fae */ /* 0x0003f0000f101d46 */
[----:B----4-:R-:W-:-:S04]  /*1a30*/  @!P1 LEA R6, P0, R241, R10, 0x1 ;  /* 0x0000000af1069211 */ /* 0x010fc800078008ff */
[----:B------:R-:W-:-:S05]  /*1a40*/  @!P1 LEA.HI.X R7, R241, R11, R39, 0x1, P0 ;  /* 0x0000000bf1079211 */ /* 0x000fca00000f0c27 */
[----:B------:R4:W-:Y:S01]  /*1a50*/  @!P1 LDGSTS.E.BYPASS.LTC128B.128 [R227+0x1100], [R6.64], !P2 ;  /* 0x0110000006e39fae */ /* 0x0009e2000d101d46 */
[----:B---3--:R-:W-:Y:S01]  /*1a60*/  IMAD.WIDE.U32 R2, R239, c[0x0][0x1e0], RZ ;  /* 0x00007800ef027a25 */ /* 0x008fe200078e00ff */
[----:B-1----:R-:W-:-:S03]  /*1a70*/  IADD3 R4, R12, 0x40, RZ ;  /* 0x000000400c047810 */ /* 0x002fc60007ffe0ff */
[----:B------:R-:W-:Y:S01]  /*1a80*/  IMAD.IADD R3, R3, 0x1, R0 ;  /* 0x0000000103037824 */ /* 0x000fe200078e0200 */
[----:B------:R-:W-:Y:S01]  /*1a90*/  IADD3 R12, R12, 0x60, RZ ;  /* 0x000000600c0c7810 */ /* 0x000fe20007ffe0ff */
[----:B------:R-:W-:Y:S01]  /*1aa0*/  IMAD R0, R37, c[0x0][0x1e8], RZ ;  /* 0x00007a0025007a24 */ /* 0x000fe200078e02ff */
[----:B------:R-:W-:Y:S02]  /*1ab0*/  ISETP.GE.AND P5, PT, R4, R16, PT ;  /* 0x000000100400720c */ /* 0x000fe40003fa6270 */
[----:B------:R-:W-:Y:S01]  /*1ac0*/  @!P1 LEA R4, P0, R242, R10, 0x1 ;  /* 0x0000000af2049211 */ /* 0x000fe200078008ff */
[----:B------:R-:W-:-:S03]  /*1ad0*/  IMAD R0, R42, c[0x0][0x1ec], R0 ;  /* 0x00007b002a007a24 */ /* 0x000fc600078e0200 */
[----:B------:R-:W-:Y:S01]  /*1ae0*/  @!P1 LEA.HI.X R5, R242, R11, R38, 0x1, P0 ;  /* 0x0000000bf2059211 */ /* 0x000fe200000f0c26 */
[----:B------:R-:W-:-:S04]  /*1af0*/  IMAD.IADD R160, R163, 0x1, R0 ;  /* 0x00000001a3a07824 */ /* 0x000fc800078e0200 */
[----:B------:R1:W-:Y:S04]  /*1b00*/  @!P1 LDGSTS.E.BYPASS.LTC128B.128 [R227+0x5100], [R4.64], !P6 ;  /* 0x0510000004e39fae */ /* 0x0003e8000f101d46 */
[----:B------:R-:W-:Y:S04]  /*1b10*/  STL [R1+0x30], R160 ;  /* 0x000030a001007387 */ /* 0x000fe80000100800 */
[----:B------:R-:W-:Y:S01]  /*1b20*/  STL.64 [R1+0x28], R40 ;  /* 0x0000282801007387 */ /* 0x000fe20000100a00 */
[----:B-1----:R-:W-:-:S04]  /*1b30*/  @!P5 LEA R4, P1, R241, R13, 0x1 ;  /* 0x0000000df104d211 */ /* 0x002fc800078208ff */
[----:B------:R-:W-:-:S05]  /*1b40*/  @!P5 LEA.HI.X R5, R241, R14, R39, 0x1, P1 ;  /* 0x0000000ef105d211 */ /* 0x000fca00008f0c27 */
[----:B------:R1:W-:Y:S01]  /*1b50*/  @!P5 LDGSTS.E.BYPASS.LTC128B.128 [R227+0x2100], [R4.64], !P2 ;  /* 0x0210000004e3dfae */ /* 0x0003e2000d101d46 */
[----:B--2---:R-:W-:Y:S01]  /*1b60*/  SHF.R.S32.HI R15, RZ, 0x1f, R238 ;  /* 0x0000001fff0f7819 */ /* 0x004fe200000114ee */
[----:B------:R-:W-:-:S04]  /*1b70*/  IMAD.WIDE.U32 R2, R238, c[0x0][0x1f0], R2 ;  /* 0x00007c00ee027a25 */ /* 0x000fc800078e0002 */
[----:B----4-:R-:W-:Y:S01]  /*1b80*/  IMAD R7, R15, c[0x0][0x1f0], RZ ;  /* 0x00007c000f077a24 */ /* 0x010fe200078e02ff */
[----:B------:R-:W-:Y:S02]  /*1b90*/  IADD3 R6, P0, R2, R162, RZ ;  /* 0x000000a202067210 */ /* 0x000fe40007f1e0ff */
[----:B------:R-:W-:Y:S01]  /*1ba0*/  @!P5 LEA R2, P1, R242, R13, 0x1 ;  /* 0x0000000df202d211 */ /* 0x000fe200078208ff */
[----:B------:R-:W-:Y:S02]  /*1bb0*/  IMAD R7, R238, c[0x0][0x1f4], R7 ;  /* 0x00007d00ee077a24 */ /* 0x000fe400078e0207 */
[----:B------:R-:W-:-:S03]  /*1bc0*/  IMAD.IADD R13, R157, 0x1, -R19 ;  /* 0x000000019d0d7824 */ /* 0x000fc600078e0a13 */
[----:B------:R-:W-:Y:S02]  /*1bd0*/  IADD3.X R7, R160, R3, R7, P0, !PT ;  /* 0x00000003a0077210 */ /* 0x000fe400007fe407 */
[----:B------:R-:W-:Y:S02]  /*1be0*/  LEA R0, P0, R6, c[0x0][0x1c8], 0x1 ;  /* 0x0000720006007a11 */ /* 0x000fe400078008ff */
[----:B------:R-:W-:Y:S02]  /*1bf0*/  @!P5 LEA.HI.X R3, R242, R14, R38, 0x1, P1 ;  /* 0x0000000ef203d211 */ /* 0x000fe400008f0c26 */
[----:B------:R-:W-:Y:S01]  /*1c00*/  LEA.HI.X R14, R6, c[0x0][0x1cc], R7, 0x1, P0 ;  /* 0x00007300060e7a11 */ /* 0x000fe200000f0c07 */
[----:B------:R-:W-:Y:S01]  /*1c10*/  SHFL.IDX PT, R10, R0, 0x1, 0x181f ;  /* 0x00381f00000a7f89 */ /* 0x000fe200000e0000 */
[----:B------:R-:W-:-:S03]  /*1c20*/  ISETP.GE.AND P1, PT, R12, R16, PT ;  /* 0x000000100c00720c */ /* 0x000fc60003f26270 */
[----:B------:R-:W2:Y:S04]  /*1c30*/  SHFL.IDX PT, R6, R0, RZ, 0x181f ;  /* 0x00181fff00067589 */ /* 0x000ea800000e0000 */
[----:B------:R-:W3:Y:S04]  /*1c40*/  SHFL.IDX PT, R7, R14, RZ, 0x181f ;  /* 0x00181fff0e077589 */ /* 0x000ee800000e0000 */
[----:B------:R4:W-:Y:S01]  /*1c50*/  @!P5 LDGSTS.E.BYPASS.LTC128B.128 [R227+0x6100], [R2.64], !P6 ;  /* 0x0610000002e3dfae */ /* 0x0009e2000f101d46 */
[----:B------:R-:W-:-:S03]  /*1c60*/  ISETP.GE.AND P5, PT, R13, 0x1, PT ;  /* 0x000000010d00780c */ /* 0x000fc60003fa6270 */
[----:B------:R-:W1:Y:S04]  /*1c70*/  SHFL.IDX PT, R12, R14, 0x1, 0x181f ;  /* 0x00381f000e0c7f89 */ /* 0x000e6800000e0000 */
[----:B------:R-:W-:Y:S01]  /*1c80*/  SHFL.IDX PT, R11, R14, 0x2, 0x181f ;  /* 0x00581f000e0b7f89 */ /* 0x000fe200000e0000 */
[----:B----4-:R-:W-:-:S04]  /*1c90*/  @!P1 LEA R2, P0, R241, R9, 0x1 ;  /* 0x00000009f1029211 */ /* 0x010fc800078008ff */
[CC--:B------:R-:W-:Y:S02]  /*1ca0*/  @!P1 LEA.HI.X R3, R241.reuse, R8.reuse, R39, 0x1, P0 ;  /* 0x00000008f1039211 */ /* 0x0c0fe400000f0c27 */
[C---:B-1----:R-:W-:Y:S02]  /*1cb0*/  @!P1 LEA R4, P0, R242.reuse, R9, 0x1 ;  /* 0x00000009f2049211 */ /* 0x042fe400078008ff */
[----:B------:R-:W-:Y:S02]  /*1cc0*/  SHFL.IDX PT, R9, R14, 0x3, 0x181f ;  /* 0x00781f000e097f89 */ /* 0x000fe400000e0000 */
[----:B------:R-:W-:Y:S02]  /*1cd0*/  @!P1 LEA.HI.X R5, R242, R8, R38, 0x1, P0 ;  /* 0x00000008f2059211 */ /* 0x000fe400000f0c26 */
[----:B------:R2:W-:Y:S01]  /*1ce0*/  @!P1 LDGSTS.E.BYPASS.LTC128B.128 [R227+0x3100], [R2.64], !P2 ;  /* 0x0310000002e39fae */ /* 0x0005e2000d101d46 */
[----:B------:R-:W-:-:S03]  /*1cf0*/  @P5 ISETP.GE.AND P0, PT, R241, c[0x0][0x1d4], PT ;  /* 0x00007500f1005a0c */ /* 0x000fc60003f06270 */
[----:B------:R-:W1:Y:S04]  /*1d00*/  SHFL.IDX PT, R8, R0, 0x2, 0x181f ;  /* 0x00581f0000087f89 */ /* 0x000e6800000e0000 */
[----:B------:R4:W-:Y:S04]  /*1d10*/  @!P1 LDGSTS.E.BYPASS.LTC128B.128 [R227+0x7100], [R4.64], !P6 ;  /* 0x0710000004e39fae */ /* 0x0009e8000f101d46 */
[----:B------:R-:W0:Y:S04]  /*1d20*/  LDGDEPBAR ;  /* 0x00000000000079af */ /* 0x000e280000000000 */
[----:B------:R-:W1:Y:S01]  /*1d30*/  SHFL.IDX PT, R0, R0, 0x3, 0x181f ;  /* 0x00781f0000007f89 */ /* 0x000e6200000e0000 */
[----:B--2---:R-:W-:-:S04]  /*1d40*/  @P5 LEA R2, P2, R241, R6, 0x1 ;  /* 0x00000006f1025211 */ /* 0x004fc800078408ff */
[----:B---3--:R-:W-:Y:S02]  /*1d50*/  @P5 LEA.HI.X R3, R241, R7, R39, 0x1, P2 ;  /* 0x00000007f1035211 */ /* 0x008fe400010f0c27 */
[----:B------:R-:W-:-:S03]  /*1d60*/  ISETP.GE.AND P2, PT, R13, 0x21, PT ;  /* 0x000000210d00780c */ /* 0x000fc60003f46270 */
[----:B------:R2:W-:Y:S01]  /*1d70*/  @P5 LDGSTS.E.BYPASS.LTC128B.128 [R227+0x8100], [R2.64], !P0 ;  /* 0x0810000002e35fae */ /* 0x0005e2000c101d46 */
[C---:B------:R-:W-:Y:S02]  /*1d80*/  @P5 ISETP.GE.AND P0, PT, R242.reuse, c[0x0][0x1d4], PT ;  /* 0x00007500f2005a0c */ /* 0x040fe40003f06270 */
[----:B--2---:R-:W-:-:S07]  /*1d90*/  @P5 LEA R2, P1, R242, R6, 0x1 ;  /* 0x00000006f2025211 */ /* 0x004fce00078208ff */
[C---:B------:R-:W-:Y:S02]  /*1da0*/  @P2 LEA R6, P6, R241.reuse, R10, 0x1 ;  /* 0x0000000af1062211 */ /* 0x040fe400078c08ff */
[C---:B------:R-:W-:Y:S02]  /*1db0*/  @P5 LEA.HI.X R3, R242.reuse, R7, R38, 0x1, P1 ;  /* 0x00000007f2035211 */ /* 0x040fe400008f0c26 */
[----:B------:R-:W-:Y:S02]  /*1dc0*/  @P2 LEA.HI.X R7, R241, R12, R39, 0x1, P6 ;  /* 0x0000000cf1072211 */ /* 0x000fe400030f0c27 */
[----:B------:R-:W-:Y:S01]  /*1dd0*/  ISETP.GE.AND P6, PT, R13, 0x41, PT ;  /* 0x000000410d00780c */ /* 0x000fe20003fc6270 */
[----:B------:R1:W-:Y:S01]  /*1de0*/  @P5 LDGSTS.E.BYPASS.LTC128B.128 [R227+0xc100], [R2.64], !P0 ;  /* 0x0c10000002e35fae */ /* 0x0003e2000c101d46 */
[----:B------:R-:W-:Y:S02]  /*1df0*/  @P2 ISETP.GE.AND P1, PT, R241, c[0x0][0x1d4], PT ;  /* 0x00007500f1002a0c */ /* 0x000fe40003f26270 */
[----:B----4-:R-:W-:-:S04]  /*1e00*/  @P2 LEA R4, P0, R242, R10, 0x1 ;  /* 0x0000000af2042211 */ /* 0x010fc800078008ff */
[----:B------:R-:W-:-:S05]  /*1e10*/  @P2 LEA.HI.X R5, R242, R12, R38, 0x1, P0 ;  /* 0x0000000cf2052211 */ /* 0x000fca00000f0c26 */
[C---:B------:R-:W-:Y:S02]  /*1e20*/  @P6 ISETP.GE.AND P0, PT, R241.reuse, c[0x0][0x1d4], PT ;  /* 0x00007500f1006a0c */ /* 0x040fe40003f06270 */
[----:B------:R2:W-:Y:S01]  /*1e30*/  @P2 LDGSTS.E.BYPASS.LTC128B.128 [R227+0x9100], [R6.64], !P1 ;  /* 0x0910000006e32fae */ /* 0x0005e2000c901d46 */
[----:B------:R-:W-:Y:S02]  /*1e40*/  @P2 ISETP.GE.AND P1, PT, R242, c[0x0][0x1d4], PT ;  /* 0x00007500f2002a0c */ /* 0x000fe40003f26270 */
[----:B-1----:R-:W-:-:S11]  /*1e50*/  @P6 LEA R2, P5, R241, R8, 0x1 ;  /* 0x00000008f1026211 */ /* 0x002fd600078a08ff */
[----:B------:R1:W-:Y:S01]  /*1e60*/  @P2 LDGSTS.E.BYPASS.LTC128B.128 [R227+0xd100], [R4.64], !P1 ;  /* 0x0d10000004e32fae */ /* 0x0003e2000c901d46 */
[----:B------:R-:W-:Y:S02]  /*1e70*/  @P6 LEA.HI.X R3, R241, R11, R39, 0x1, P5 ;  /* 0x0000000bf1036211 */ /* 0x000fe400028f0c27 */
[----:B------:R-:W-:-:S03]  /*1e80*/  ISETP.GE.AND P5, PT, R13, 0x61, PT ;  /* 0x000000610d00780c */ /* 0x000fc60003fa6270 */
[----:B------:R3:W-:Y:S01]  /*1e90*/  @P6 LDGSTS.E.BYPASS.LTC128B.128 [R227+0xa100], [R2.64], !P0 ;  /* 0x0a10000002e36fae */ /* 0x0007e2000c101d46 */
[----:B--2---:R-:W-:-:S04]  /*1ea0*/  @P6 LEA R6, P2, R242, R8, 0x1 ;  /* 0x00000008f2066211 */ /* 0x004fc800078408ff */
[C---:B------:R-:W-:Y:S02]  /*1eb0*/  @P6 LEA.HI.X R7, R242.reuse, R11, R38, 0x1, P2 ;  /* 0x0000000bf2076211 */ /* 0x040fe400010f0c26 */
[----:B------:R-:W-:-:S03]  /*1ec0*/  @P6 ISETP.GE.AND P2, PT, R242, c[0x0][0x1d4], PT ;  /* 0x00007500f2006a0c */ /* 0x000fc60003f46270 */
[----:B-1----:R-:W-:-:S04]  /*1ed0*/  @P5 LEA R4, P1, R241, R0, 0x1 ;  /* 0x00000000f1045211 */ /* 0x002fc800078208ff */
[----:B------:R-:W-:-:S06]  /*1ee0*/  @P5 LEA.HI.X R5, R241, R9, R39, 0x1, P1 ;  /* 0x00000009f1055211 */ /* 0x000fcc00008f0c27 */
[----:B------:R1:W-:Y:S01]  /*1ef0*/  @P6 LDGSTS.E.BYPASS.LTC128B.128 [R227+0xe100], [R6.64], !P2 ;  /* 0x0e10000006e36fae */ /* 0x0003e2000d101d46 */
[----:B------:R-:W-:Y:S02]  /*1f00*/  @P5 ISETP.GE.AND P1, PT, R241, c[0x0][0x1d4], PT ;  /* 0x00007500f1005a0c */ /* 0x000fe40003f26270 */
[----:B---3--:R-:W-:Y:S01]  /*1f10*/  @P5 LEA R2, P0, R242, R0, 0x1 ;  /* 0x00000000f2025211 */ /* 0x008fe200078008ff */
[----:B------:R-:W-:-:S03]  /*1f20*/  IMAD R0, R36, c[0x0][0x208], RZ ;  /* 0x0000820024007a24 */ /* 0x000fc600078e02ff */
[C---:B------:R-:W-:Y:S01]  /*1f30*/  @P5 LEA.HI.X R3, R242.reuse, R9, R38, 0x1, P0 ;  /* 0x00000009f2035211 */ /* 0x040fe200000f0c26 */
[----:B------:R-:W-:Y:S01]  /*1f40*/  IMAD R0, R239, c[0x0][0x20c], R0 ;  /* 0x00008300ef007a24 */ /* 0x000fe200078e0200 */
[----:B------:R-:W-:-:S05]  /*1f50*/  @P5 ISETP.GE.AND P0, PT, R242, c[0x0][0x1d4], PT ;  /* 0x00007500f2005a0c */ /* 0x000fca0003f06270 */
[----:B------:R1:W-:Y:S08]  /*1f60*/  @P5 LDGSTS.E.BYPASS.LTC128B.128 [R227+0xb100], [R4.64], !P1 ;  /* 0x0b10000004e35fae */ /* 0x0003f0000c901d46 */
[----:B------:R2:W-:Y:S01]  /*1f70*/  @P5 LDGSTS.E.BYPASS.LTC128B.128 [R227+0xf100], [R2.64], !P0 ;  /* 0x0f10000002e35fae */ /* 0x0005e2000c101d46 */
[----:B------:R-:W-:Y:S02]  /*1f80*/  R2P PR, R18, 0x6 ;  /* 0x0000000612007804 */ /* 0x000fe40000000000 */
[----:B------:R-:W-:Y:S01]  /*1f90*/  ISETP.GE.AND P6, PT, R241, c[0x0][0x1d4], PT ;  /* 0x00007500f1007a0c */ /* 0x000fe20003fc6270 */
[----:B------:R-:W0:Y:S10]  /*1fa0*/  LDGDEPBAR ;  /* 0x00000000000079af */ /* 0x000e340000000000 */
[----:B------:R-:W-:-:S04]  /*1fb0*/  @P1 IADD3 R206, R71, -0x20, RZ ;  /* 0xffffffe047ce1810 */ /* 0x000fc80007ffe0ff */
[C---:B------:R-:W-:Y:S02]  /*1fc0*/  IADD3 R207, R206.reuse, 0x4000, RZ ;  /* 0x00004000cecf7810 */ /* 0x040fe40007ffe0ff */
[C---:B------:R-:W-:Y:S02]  /*1fd0*/  IADD3 R208, R206.reuse, 0x4800, RZ ;  /* 0x00004800ced07810 */ /* 0x040fe40007ffe0ff */
[C---:B------:R-:W-:Y:S02]  /*1fe0*/  IADD3 R209, R206.reuse, 0x5000, RZ ;  /* 0x00005000ced17810 */ /* 0x040fe40007ffe0ff */
[C---:B------:R-:W-:Y:S02]  /*1ff0*/  IADD3 R210, R206.reuse, 0x5800, RZ ;  /* 0x00005800ced27810 */ /* 0x040fe40007ffe0ff */
[----:B------:R-:W-:Y:S01]  /*2000*/  IADD3 R211, R206, 0x6000, RZ ;  /* 0x00006000ced37810 */ /* 0x000fe20007ffe0ff */
[----:B--2---:R-:W-:Y:S01]  /*2010*/  IMAD.WIDE.U32 R2, R239, c[0x0][0x208], RZ ;  /* 0x00008200ef027a25 */ /* 0x004fe200078e00ff */
[----:B------:R-:W-:-:S04]  /*2020*/  DEPBAR.LE SB0, 0x1 ;  /* 0x000080400000791a */ /* 0x000fc80000000000 */
[----:B------:R-:W-:Y:S01]  /*2030*/  BAR.SYNC.DEFER_BLOCKING 0x0 ;  /* 0x0000000000007b1d */ /* 0x000fe20000010000 */
[----:B------:R-:W-:Y:S01]  /*2040*/  IMAD.IADD R3, R3, 0x1, R0 ;  /* 0x0000000103037824 */ /* 0x000fe200078e0200 */
[C---:B------:R-:W-:Y:S01]  /*2050*/  IADD3 R212, R206.reuse, 0x6800, RZ ;  /* 0x00006800ced47810 */ /* 0x040fe20007ffe0ff */
[----:B------:R-:W-:Y:S01]  /*2060*/  IMAD R0, R37, c[0x0][0x210], RZ ;  /* 0x0000840025007a24 */ /* 0x000fe200078e02ff */
[----:B------:R-:W-:Y:S01]  /*2070*/  IADD3 R213, R206, 0x7000, RZ ;  /* 0x00007000ced57810 */ /* 0x000fe20007ffe0ff */
[----:B------:R-:W-:Y:S01]  /*2080*/  IMAD.WIDE.U32 R2, R238, c[0x0][0x218], R2 ;  /* 0x00008600ee027a25 */ /* 0x000fe200078e0002 */
[C---:B------:R-:W-:Y:S02]  /*2090*/  IADD3 R214, R206.reuse, 0x7800, RZ ;  /* 0x00007800ced67810 */ /* 0x040fe40007ffe0ff */
[----:B------:R-:W-:Y:S01]  /*20a0*/  IADD3 R222, R206, 0x3800, RZ ;  /* 0x00003800cede7810 */ /* 0x000fe20007ffe0ff */
[----:B------:R-:W-:Y:S01]  /*20b0*/  IMAD R0, R42, c[0x0][0x214], R0 ;  /* 0x000085002a007a24 */ /* 0x000fe200078e0200 */
[----:B------:R-:W-:-:S02]  /*20c0*/  IADD3 R2, P0, R2, R40, RZ ;  /* 0x0000002802027210 */ /* 0x000fc40007f1e0ff */
[C---:B------:R-:W-:Y:S02]  /*20d0*/  IADD3 R221, R206.reuse, 0x3000, RZ ;  /* 0x00003000cedd7810 */ /* 0x040fe40007ffe0ff */
[C---:B------:R-:W-:Y:S02]  /*20e0*/  IADD3 R220, R206.reuse, 0x2800, RZ ;  /* 0x00002800cedc7810 */ /* 0x040fe40007ffe0ff */
[C---:B------:R-:W-:Y:S02]  /*20f0*/  IADD3 R219, R206.reuse, 0x2000, RZ ;  /* 0x00002000cedb7810 */ /* 0x040fe40007ffe0ff */
[C---:B------:R-:W-:Y:S02]  /*2100*/  IADD3 R218, R206.reuse, 0x1800, RZ ;  /* 0x00001800ceda7810 */ /* 0x040fe40007ffe0ff */
[C---:B------:R-:W-:Y:S02]  /*2110*/  IADD3 R217, R206.reuse, 0x1000, RZ ;  /* 0x00001000ced97810 */ /* 0x040fe40007ffe0ff */
[----:B------:R-:W-:Y:S01]  /*2120*/  IADD3 R216, R206, 0x800, RZ ;  /* 0x00000800ced87810 */ /* 0x000fe20007ffe0ff */
[----:B------:R-:W-:Y:S04]  /*2130*/  LDSM.16.M88.4 R136, [R223] ;  /* 0x00000000df88783b */ /* 0x000fe80000000200 */
[----:B------:R-:W-:Y:S04]  /*2140*/  LDSM.16.M88.4 R140, [R224] ;  /* 0x00000000e08c783b */ /* 0x000fe80000000200 */
[----:B------:R-:W-:Y:S04]  /*2150*/  LDSM.16.M88.4 R176, [R226] ;  /* 0x00000000e2b0783b */ /* 0x000fe80000000200 */
[----:B------:R-:W-:Y:S04]  /*2160*/  LDSM.16.M88.4 R180, [R225] ;  /* 0x00000000e1b4783b */ /* 0x000fe80000000200 */
[----:B------:R-:W-:Y:S04]  /*2170*/  LDSM.16.M88.4 R184, [R223+0x4000] ;  /* 0x00400000dfb8783b */ /* 0x000fe80000000200 */
[----:B------:R-:W-:Y:S04]  /*2180*/  LDSM.16.M88.4 R188, [R224+0x4000] ;  /* 0x00400000e0bc783b */ /* 0x000fe80000000200 */
[----:B------:R-:W-:Y:S04]  /*2190*/  LDSM.16.M88.4 R192, [R226+0x4000] ;  /* 0x00400000e2c0783b */ /* 0x000fe80000000200 */
[----:B------:R-:W-:Y:S04]  /*21a0*/  LDSM.16.M88.4 R196, [R225+0x4000] ;  /* 0x00400000e1c4783b */ /* 0x000fe80000000200 */
[----:B------:R-:W-:Y:S06]  /*21b0*/  BAR.SYNC.DEFER_BLOCKING 0x0 ;  /* 0x0000000000007b1d */ /* 0x000fec0000010000 */
[----:B------:R-:W-:-:S04]  /*21c0*/  DEPBAR.LE SB0, 0x0 ;  /* 0x000080000000791a */ /* 0x000fc80000000000 */
[----:B------:R-:W-:Y:S06]  /*21d0*/  BAR.SYNC.DEFER_BLOCKING 0x0 ;  /* 0x0000000000007b1d */ /* 0x000fec0000010000 */
[----:B-1----:R-:W1:Y:S04]  /*21e0*/  LDSM.16.M88.4 R4, [R71] ;  /* 0x000000004704783b */ /* 0x002e680000000200 */
[----:B------:R-:W-:Y:S04]  /*21f0*/  LDSM.16.M88.4 R20, [R206] ;  /* 0x00000000ce14783b */ /* 0x000fe80000000200 */
[----:B------:R-:W2:Y:S04]  /*2200*/  LDSM.16.M88.4 R24, [R71+0x800] ;  /* 0x000800004718783b */ /* 0x000ea80000000200 */
[----:B------:R-:W3:Y:S04]  /*2210*/  LDSM.16.M88.4 R32, [R206+0x800] ;  /* 0x00080000ce20783b */ /* 0x000ee80000000200 */
[----:B------:R-:W4:Y:S04]  /*2220*/  LDSM.16.M88.4 R28, [R71+0x1000] ;  /* 0x00100000471c783b */ /* 0x000f280000000200 */
[----:B------:R-:W-:Y:S04]  /*2230*/  LDSM.16.M88.4 R52, [R206+0x2000] ;  /* 0x00200000ce34783b */ /* 0x000fe80000000200 */
[----:B------:R-:W-:Y:S04]  /*2240*/  LDSM.16.M88.4 R44, [R71+0x3000] ;  /* 0x00300000472c783b */ /* 0x000fe80000000200 */
[----:B------:R-:W-:Y:S04]  /*2250*/  LDSM.16.M88.4 R36, [R206+0x2800] ;  /* 0x00280000ce24783b */ /* 0x000fe80000000200 */
[----:B------:R-:W-:Y:S04]  /*2260*/  LDSM.16.M88.4 R48, [R206+0x3000] ;  /* 0x00300000ce30783b */ /* 0x000fe80000000200 */
[----:B------:R-:W-:Y:S01]  /*2270*/  LDSM.16.M88.4 R56, [R206+0x3800] ;  /* 0x00380000ce38783b */ /* 0x000fe20000000200 */
[C---:B-1----:R-:W-:Y:S08]  /*2280*/  HMMA.16816.F32 R8, R136.reuse, R6, RZ ;  /* 0x000000068808723c */ /* 0x042ff000000018ff */
[C---:B------:R-:W-:Y:S08]  /*2290*/  HMMA.16816.F32 R16, R136.reuse, R4, RZ ;  /* 0x000000048810723c */ /* 0x040ff000000018ff */
[----:B--2---:R-:W-:Y:S08]  /*22a0*/  HMMA.16816.F32 R4, R136, R24, RZ ;  /* 0x000000188804723c */ /* 0x004ff000000018ff */
[----:B------:R-:W-:Y:S08]  /*22b0*/  HMMA.16816.F32 R152, R140, R22, R8 ;  /* 0x000000168c98723c */ /* 0x000ff00000001808 */
[----:B------:R-:W-:Y:S01]  /*22c0*/  HMMA.16816.F32 R8, R136, R26, RZ ;  /* 0x0000001a8808723c */ /* 0x000fe200000018ff */
[----:B------:R-:W1:Y:S07]  /*22d0*/  LDSM.16.M88.4 R24, [R71+0x1800] ;  /* 0x001800004718783b */ /* 0x000e6e0000000200 */
[C---:B------:R-:W-:Y:S01]  /*22e0*/  HMMA.16816.F32 R104, R140.reuse, R20, R16 ;  /* 0x000000148c68723c */ /* 0x040fe20000001810 */
[----:B------:R-:W2:Y:S07]  /*22f0*/  LDSM.16.M88.4 R16, [R206+0x1000] ;  /* 0x00100000ce10783b */ /* 0x000eae0000000200 */
[C---:B---3--:R-:W-:Y:S08]  /*2300*/  HMMA.16816.F32 R60, R140.reuse, R32, R4 ;  /* 0x000000208c3c723c */ /* 0x048ff00000001804 */
[----:B------:R-:W-:Y:S01]  /*2310*/  HMMA.16816.F32 R148, R140, R34, R8 ;  /* 0x000000228c94723c */ /* 0x000fe20000001808 */
[----:B------:R-:W3:Y:S07]  /*2320*/  LDSM.16.M88.4 R32, [R71+0x2000] ;  /* 0x002000004720783b */ /* 0x000eee0000000200 */
[C---:B----4-:R-:W-:Y:S08]  /*2330*/  HMMA.16816.F32 R4, R136.reuse, R28, RZ ;  /* 0x0000001c8804723c */ /* 0x050ff000000018ff */
[C---:B------:R-:W-:Y:S01]  /*2340*/  HMMA.16816.F32 R20, R136.reuse, R30, RZ ;  /* 0x0000001e8814723c */ /* 0x040fe200000018ff */
[----:B------:R-:W4:Y:S07]  /*2350*/  LDSM.16.M88.4 R28, [R206+0x1800] ;  /* 0x00180000ce1c783b */ /* 0x000f2e0000000200 */
[----:B-1----:R-:W-:Y:S08]  /*2360*/  HMMA.16816.F32 R8, R136, R26, RZ ;  /* 0x0000001a8808723c */ /* 0x002ff000000018ff */
[C---:B--2---:R-:W-:Y:S07]  /*2370*/  HMMA.16816.F32 R144, R140.reuse, R16, R4 ;  /* 0x000000108c90723c */ /* 0x044fee0000001804 */
[----:B------:R-:W-:Y:S01]  /*2380*/  IMAD R4, R15, c[0x0][0x218], RZ ;  /* 0x000086000f047a24 */ /* 0x000fe200078e02ff */
[----:B------:R-:W-:Y:S01]  /*2390*/  IADD3 R5, R41, R0, RZ ;  /* 0x0000000029057210 */ /* 0x000fe20007ffe0ff */
[----:B------:R-:W-:Y:S01]  /*23a0*/  HMMA.16816.F32 R132, R140, R18, R20 ;  /* 0x000000128c84723c */ /* 0x000fe20000001814 */
[----:B------:R-:W-:Y:S01]  /*23b0*/  LDSM.16.M88.4 R40, [R71+0x3800] ;  /* 0x003800004728783b */ /* 0x000fe20000000200 */
[----:B------:R-:W-:-:S03]  /*23c0*/  IMAD R0, R238, c[0x0][0x21c], R4 ;  /* 0x00008700ee007a24 */ /* 0x000fc600078e0204 */
[----:B------:R-:W-:Y:S02]  /*23d0*/  STL [R1+0x38], R5 ;  /* 0x0000380501007387 */ /* 0x000fe40000100800 */
[----:B------:R-:W-:Y:S01]  /*23e0*/  IADD3.X R3, R5, R3, R0, P0, !PT ;  /* 0x0000000305037210 */ /* 0x000fe200007fe400 */
[----:B---3--:R-:W-:Y:S01]  /*23f0*/  HMMA.16816.F32 R16, R136, R32, RZ ;  /* 0x000000208810723c */ /* 0x008fe200000018ff */
[----:B------:R-:W-:-:S04]  /*2400*/  LEA R0, P0, R2, c[0x0][0x1f8], 0x1 ;  /* 0x00007e0002007a11 */ /* 0x000fc800078008ff */
[----:B------:R-:W-:Y:S01]  /*2410*/  LEA.HI.X R6, R2, c[0x0][0x1fc], R3, 0x1, P0 ;  /* 0x00007f0002067a11 */ /* 0x000fe200000f0c03 */
[----:B------:R-:W-:Y:S02]  /*2420*/  SHFL.IDX PT, R14, R0, 0x2, 0x181f ;  /* 0x00581f00000e7f89 */ /* 0x000fe400000e0000 */
[----:B----4-:R-:W-:Y:S02]  /*2430*/  HMMA.16816.F32 R124, R140, R30, R8 ;  /* 0x0000001e8c7c723c */ /* 0x010fe40000001808 */
[----:B------:R-:W1:Y:S04]  /*2440*/  SHFL.IDX PT, R2, R0, RZ, 0x181f ;  /* 0x00181fff00027589 */ /* 0x000e6800000e0000 */
[----:B------:R-:W-:Y:S02]  /*2450*/  SHFL.IDX PT, R3, R0, 0x1, 0x181f ;  /* 0x00381f0000037f89 */ /* 0x000fe400000e0000 */
[----:B------:R-:W-:Y:S02]  /*2460*/  HMMA.16816.F32 R20, R136, R24, RZ ;  /* 0x000000188814723c */ /* 0x000fe400000018ff */
[----:B------:R-:W2:Y:S04]  /*2470*/  SHFL.IDX PT, R4, R6, RZ, 0x181f ;  /* 0x00181fff06047589 */ /* 0x000ea800000e0000 */
[----:B------:R-:W3:Y:S02]  /*2480*/  SHFL.IDX PT, R5, R6, 0x1, 0x181f ;  /* 0x00381f0006057f89 */ /* 0x000ee400000e0000 */
[----:B------:R-:W-:Y:S02]  /*2490*/  HMMA.16816.F32 R100, R140, R52, R16 ;  /* 0x000000348c64723c */ /* 0x000fe40000001810 */
[----:B------:R-:W4:Y:S04]  /*24a0*/  SHFL.IDX PT, R12, R6, 0x2, 0x181f ;  /* 0x00581f00060c7f89 */ /* 0x000f2800000e0000 */
[----:B------:R-:W3:Y:S02]  /*24b0*/  SHFL.IDX PT, R0, R0, 0x3, 0x181f ;  /* 0x00781f0000007f89 */ /* 0x000ee400000e0000 */
[----:B------:R-:W-:Y:S02]  /*24c0*/  HMMA.16816.F32 R32, R136, R34, RZ ;  /* 0x000000228820723c */ /* 0x000fe400000018ff */
[----:B------:R3:W4:Y:S01]  /*24d0*/  SHFL.IDX PT, R18, R6, 0x3, 0x181f ;  /* 0x00781f0006127f89 */ /* 0x00072200000e0000 */
[----:B-1----:R-:W-:-:S02]  /*24e0*/  IADD3 R10, P0, R2, R158, RZ ;  /* 0x0000009e020a7210 */ /* 0x002fc40007f1e0ff */
[-C--:B------:R-:W-:Y:S01]  /*24f0*/  IADD3 R8, P1, R2, R159.reuse, RZ ;  /* 0x0000009f02087210 */ /* 0x080fe20007f3e0ff */
[----:B------:R-:W1:Y:S02]  /*2500*/  LDSM.16.M88.4 R24, [R71+0x2800] ;  /* 0x002800004718783b */ /* 0x000e640000000200 */
[----:B------:R-:W-:Y:S01]  /*2510*/  HMMA.16816.F32 R128, R140, R28, R20 ;  /* 0x0000001c8c80723c */ /* 0x000fe20000001814 */
[C---:B--2---:R-:W-:Y:S01]  /*2520*/  IMAD.X R11, R4.reuse, 0x1, R68, P0 ;  /* 0x00000001040b7824 */ /* 0x044fe200000e0644 */
[----:B------:R-:W-:Y:S01]  /*2530*/  ISETP.LT.OR P0, PT, R13, 0x1, P6 ;  /* 0x000000010d00780c */ /* 0x000fe20003701670 */
[----:B------:R-:W-:Y:S01]  /*2540*/  IMAD.X R9, R4, 0x1, R69, P1 ;  /* 0x0000000104097824 */ /* 0x000fe200008e0645 */
[----:B------:R-:W-:-:S04]  /*2550*/  IADD3 R4, P1, R3, R159, RZ ;  /* 0x0000009f03047210 */ /* 0x000fc80007f3e0ff */
[----:B------:R-:W-:Y:S07]  /*2560*/  HMMA.16816.F32 R20, R136, R44, RZ ;  /* 0x0000002c8814723c */ /* 0x000fee00000018ff */
[----:B------:R-:W-:Y:S01]  /*2570*/  @!PT LDS RZ, [RZ] ;  /* 0x00000000fffff984 */ /* 0x000fe20000000800 */
[----:B------:R-:W-:Y:S01]  /*2580*/  @!PT LDS RZ, [RZ] ;  /* 0x00000000fffff984 */ /* 0x000fe20000000800 */
[----:B------:R-:W-:Y:S01]  /*2590*/  @!PT LDS RZ, [RZ] ;  /* 0x00000000fffff984 */ /* 0x000fe20000000800 */
[----:B------:R2:W-:Y:S01]  /*25a0*/  LDGSTS.E.BYPASS.LTC128B.128 [R227+0x100], [R10.64], !P0 ;  /* 0x001000000ae37fae */ /* 0x0005e2000c101d46 */
[----:B---3--:R-:W-:Y:S01]  /*25b0*/  IADD3 R6, P5, R3, R158, RZ ;  /* 0x0000009e03067210 */ /* 0x008fe20007fbe0ff */
[----:B------:R-:W-:Y:S01]  /*25c0*/  HMMA.16816.F32 R120, R140, R54, R32 ;  /* 0x000000368c78723c */ /* 0x000fe20000001820 */
[----:B------:R-:W-:-:S02]  /*25d0*/  ISETP.LT.OR P0, PT, R13, 0x21, P6 ;  /* 0x000000210d00780c */ /* 0x000fc40003701670 */
[C---:B------:R-:W-:Y:S01]  /*25e0*/  IADD3.X R7, R5.reuse, R68, RZ, P5, !PT ;  /* 0x0000004405077210 */ /* 0x040fe20002ffe4ff */
[----:B------:R-:W-:Y:S01]  /*25f0*/  IMAD.X R5, R5, 0x1, R69, P1 ;  /* 0x0000000105057824 */ /* 0x000fe200008e0645 */
[C---:B------:R-:W-:Y:S02]  /*2600*/  IADD3 R2, P5, R14.reuse, R158, RZ ;  /* 0x0000009e0e027210 */ /* 0x040fe40007fbe0ff */
[----:B------:R-:W-:-:S03]  /*2610*/  IADD3 R14, P1, R14, R159, RZ ;  /* 0x0000009f0e0e7210 */ /* 0x000fc60007f3e0ff */
[--C-:B----4-:R-:W-:Y:S01]  /*2620*/  IMAD.X R3, R12, 0x1, R68.reuse, P5 ;  /* 0x000000010c037824 */ /* 0x110fe200028e0644 */
[----:B------:R-:W-:Y:S01]  /*2630*/  IADD3 R16, P5, R0, R158, RZ ;  /* 0x0000009e00107210 */ /* 0x000fe20007fbe0ff */
[----:B------:R-:W-:Y:S01]  /*2640*/  IMAD.X R15, R12, 0x1, R69, P1 ;  /* 0x000000010c0f7824 */ /* 0x000fe200008e0645 */
[----:B------:R-:W-:Y:S02]  /*2650*/  ISETP.GE.AND P1, PT, R242, c[0x0][0x1d4], PT ;  /* 0x00007500f2007a0c */ /* 0x000fe40003f26270 */
[----:B------:R-:W-:Y:S01]  /*2660*/  HMMA.16816.F32 R108, R140, R48, R20 ;  /* 0x000000308c6c723c */ /* 0x000fe20000001814 */
[----:B------:R-:W-:Y:S01]  /*2670*/  IMAD.X R17, R18, 0x1, R68, P5 ;  /* 0x0000000112117824 */ /* 0x000fe200028e0644 */
[----:B------:R-:W-:-:S06]  /*2680*/  ISETP.LT.OR P5, PT, R13, 0x1, P1 ;  /* 0x000000010d00780c */ /* 0x000fcc0000fa1670 */
[C---:B-1----:R-:W-:Y:S07]  /*2690*/  HMMA.16816.F32 R28, R136.reuse, R24, RZ ;  /* 0x00000018881c723c */ /* 0x042fee00000018ff */
[----:B------:R2:W-:Y:S01]  /*26a0*/  LDGSTS.E.BYPASS.LTC128B.128 [R227+0x4100], [R8.64], !P5 ;  /* 0x0410000008e37fae */ /* 0x0005e2000e901d46 */
[C---:B------:R-:W-:Y:S01]  /*26b0*/  ISETP.LT.OR P5, PT, R13.reuse, 0x21, P1 ;  /* 0x000000210d00780c */ /* 0x040fe20000fa1670 */
[----:B------:R-:W-:Y:S02]  /*26c0*/  HMMA.16816.F32 R24, R136, R26, RZ ;  /* 0x0000001a8818723c */ /* 0x000fe400000018ff */
[----:B------:R1:W-:Y:S01]  /*26d0*/  LDGSTS.E.BYPASS.LTC128B.128 [R227+0x1100], [R6.64], !P0 ;  /* 0x0110000006e37fae */ /* 0x0003e2000c101d46 */
[----:B------:R-:W-:-:S05]  /*26e0*/  ISETP.LT.OR P0, PT, R13, 0x41, P6 ;  /* 0x000000410d00780c */ /* 0x000fca0003701670 */
[----:B------:R-:W-:Y:S04]  /*26f0*/  HMMA.16816.F32 R20, R136, R46, RZ ;  /* 0x0000002e8814723c */ /* 0x000fe800000018ff */
[----:B------:R1:W-:Y:S01]  /*2700*/  LDGSTS.E.BYPASS.LTC128B.128 [R227+0x5100], [R4.64], !P5 ;  /* 0x0510000004e37fae */ /* 0x0003e2000e901d46 */
[C---:B------:R-:W-:Y:S02]  /*2710*/  ISETP.LT.OR P5, PT, R13.reuse, 0x61, P6 ;  /* 0x000000610d00780c */ /* 0x040fe400037a1670 */
[C---:B------:R-:W-:Y:S01]  /*2720*/  ISETP.LT.OR P6, PT, R13.reuse, 0x41, P1 ;  /* 0x000000410d00780c */ /* 0x040fe20000fc1670 */
[----:B------:R3:W-:Y:S01]  /*2730*/  LDGSTS.E.BYPASS.LTC128B.128 [R227+0x2100], [R2.64], !P0 ;  /* 0x0210000002e37fae */ /* 0x0007e2000c101d46 */
[----:B------:R-:W-:Y:S01]  /*2740*/  ISETP.LT.OR P1, PT, R13, 0x61, P1 ;  /* 0x000000610d00780c */ /* 0x000fe20000f21670 */
[C---:B------:R-:W-:Y:S08]  /*2750*/  HMMA.16816.F32 R116, R140.reuse, R36, R28 ;  /* 0x000000248c74723c */ /* 0x040ff0000000181c */
[C---:B------:R-:W-:Y:S02]  /*2760*/  HMMA.16816.F32 R112, R140.reuse, R38, R24 ;  /* 0x000000268c70723c */ /* 0x040fe40000001818 */
[----:B------:R4:W-:Y:S04]  /*2770*/  LDGSTS.E.BYPASS.LTC128B.128 [R227+0x6100], [R14.64], !P6 ;  /* 0x061000000ee37fae */ /* 0x0009e8000f101d46 */
[----:B------:R2:W-:Y:S02]  /*2780*/  LDGSTS.E.BYPASS.LTC128B.128 [R227+0x3100], [R16.64], !P5 ;  /* 0x0310000010e37fae */ /* 0x0005e4000e901d46 */
[----:B------:R-:W-:Y:S08]  /*2790*/  HMMA.16816.F32 R96, R140, R50, R20 ;  /* 0x000000328c60723c */ /* 0x000ff00000001814 */
[----:B-1----:R-:W-:Y:S01]  /*27a0*/  HMMA.16816.F32 R4, R136, R40, RZ ;  /* 0x000000288804723c */ /* 0x002fe200000018ff */
[----:B---3--:R-:W-:-:S02]  /*27b0*/  MOV R3, 0x40 ;  /* 0x0000004000037802 */ /* 0x008fc40000000f00 */
[----:B------:R-:W-:Y:S02]  /*27c0*/  IADD3 R2, P0, R0, R159, RZ ;  /* 0x0000009f00027210 */ /* 0x000fe40007f1e0ff */
[----:B------:R-:W-:-:S03]  /*27d0*/  SEL R0, R3, 0xffffffc0, !P2 ;  /* 0xffffffc003007807 */ /* 0x000fc60005000000 */
[----:B------:R-:W-:Y:S01]  /*27e0*/  IMAD.X R3, R18, 0x1, R69, P0 ;  /* 0x0000000112037824 */ /* 0x000fe200000e0645 */
[----:B------:R-:W-:Y:S01]  /*27f0*/  ISETP.GT.AND P0, PT, R70, R167, PT ;  /* 0x000000a74600720c */ /* 0x000fe20003f04270 */
[--C-:B------:R-:W-:Y:S02]  /*2800*/  IMAD.IADD R201, R71, 0x1, R0.reuse ;  /* 0x0000000147c97824 */ /* 0x100fe400078e0200 */
[----:B------:R-:W-:Y:S01]  /*2810*/  IMAD.IADD R200, R207, 0x1, R0 ;  /* 0x00000001cfc87824 */ /* 0x000fe200078e0200 */
[----:B------:R1:W-:Y:S01]  /*2820*/  LDGSTS.E.BYPASS.LTC128B.128 [R227+0x7100], [R2.64], !P1 ;  /* 0x0710000002e37fae */ /* 0x0003e2000c901d46 */
[----:B------:R-:W-:-:S03]  /*2830*/  ISETP.GT.AND P1, PT, R156, 0x7f, PT ;  /* 0x0000007f9c00780c */ /* 0x000fc60003f24270 */
[----:B----4-:R-:W3:Y:S01]  /*2840*/  LDSM.16.M88.4 R12, [R201] ;  /* 0x00000000c90c783b */ /* 0x010ee20000000200 */
[----:B--2---:R-:W-:Y:S03]  /*2850*/  HMMA.16816.F32 R16, R136, R42, RZ ;  /* 0x0000002a8810723c */ /* 0x004fe600000018ff */
[----:B------:R-:W2:Y:S04]  /*2860*/  LDSM.16.M88.4 R8, [R201+0x800] ;  /* 0x00080000c908783b */ /* 0x000ea80000000200 */
[----:B------:R-:W4:Y:S01]  /*2870*/  LDSM.16.M88.4 R28, [R201+0x1800] ;  /* 0x00180000c91c783b */ /* 0x000f220000000200 */
[C---:B------:R-:W-:Y:S03]  /*2880*/  HMMA.16816.F32 R80, R140.reuse, R56, R4 ;  /* 0x000000388c50723c */ /* 0x040fe60000001804 */
[----:B------:R-:W1:Y:S04]  /*2890*/  LDSM.16.M88.4 R32, [R201+0x2000] ;  /* 0x00200000c920783b */ /* 0x000e680000000200 */
[----:B------:R-:W1:Y:S04]  /*28a0*/  LDSM.16.M88.4 R24, [R201+0x1000] ;  /* 0x00100000c918783b */ /* 0x000e680000000200 */
[----:B------:R-:W1:Y:S04]  /*28b0*/  LDSM.16.M88.4 R64, [R200+-0x4000] ;  /* 0xffc00000c840783b */ /* 0x000e680000000200 */
[----:B------:R-:W1:Y:S01]  /*28c0*/  LDSM.16.M88.4 R36, [R201+0x2800] ;  /* 0x00280000c924783b */ /* 0x000e620000000200 */
[----:B------:R-:W-:Y:S03]  /*28d0*/  HMMA.16816.F32 R56, R140, R58, R16 ;  /* 0x0000003a8c38723c */ /* 0x000fe60000001810 */
[----:B------:R-:W1:Y:S04]  /*28e0*/  LDSM.16.M88.4 R76, [R201+0x3000] ;  /* 0x00300000c94c783b */ /* 0x000e680000000200 */
[----:B------:R-:W1:Y:S04]  /*28f0*/  LDSM.16.M88.4 R88, [R200+-0x2800] ;  /* 0xffd80000c858783b */ /* 0x000e680000000200 */
[----:B------:R-:W1:Y:S01]  /*2900*/  LDSM.16.M88.4 R72, [R201+0x3800] ;  /* 0x00380000c948783b */ /* 0x000e620000000200 */
[C---:B---3--:R-:W-:Y:S03]  /*2910*/  HMMA.16816.F32 R40, R176.reuse, R12, R104 ;  /* 0x0000000cb028723c */ /* 0x048fe60000001868 */
[----:B------:R-:W3:Y:S04]  /*2920*/  LDSM.16.M88.4 R104, [R200+-0x2000] ;  /* 0xffe00000c868783b */ /* 0x000ee80000000200 */
[----:B------:R-:W-:Y:S01]  /*2930*/  LDSM.16.M88.4 R84, [R200+-0x3800] ;  /* 0xffc80000c854783b */ /* 0x000fe20000000200 */
[C---:B------:R-:W-:Y:S03]  /*2940*/  HMMA.16816.F32 R48, R176.reuse, R14, R152 ;  /* 0x0000000eb030723c */ /* 0x040fe60000001898 */
[----:B------:R-:W-:Y:S04]  /*2950*/  LDSM.16.M88.4 R92, [R200+-0x3000] ;  /* 0xffd00000c85c783b */ /* 0x000fe80000000200 */
[----:B------:R-:W-:Y:S01]  /*2960*/  LDSM.16.M88.4 R52, [R200+-0x1800] ;  /* 0xffe80000c834783b */ /* 0x000fe20000000200 */
[C---:B--2---:R-:W-:Y:S03]  /*2970*/  HMMA.16816.F32 R60, R176.reuse, R8, R60 ;  /* 0x00000008b03c723c */ /* 0x044fe6000000183c */
[----:B------:R-:W0:Y:S05]  /*2980*/  LDGDEPBAR ;  /* 0x00000000000079af */ /* 0x000e2a0000000000 */
[C---:B------:R-:W-:Y:S08]  /*2990*/  HMMA.16816.F32 R44, R176.reuse, R10, R148 ;  /* 0x0000000ab02c723c */ /* 0x040ff00000001894 */
[C---:B----4-:R-:W-:Y:S08]  /*29a0*/  HMMA.16816.F32 R12, R176.reuse, R28, R128 ;  /* 0x0000001cb00c723c */ /* 0x050ff00000001880 */
[C---:B------:R-:W-:Y:S08]  /*29b0*/  HMMA.16816.F32 R8, R176.reuse, R30, R124 ;  /* 0x0000001eb008723c */ /* 0x040ff0000000187c */
[C---:B-1----:R-:W-:Y:S01]  /*29c0*/  HMMA.16816.F32 R4, R176.reuse, R32, R100 ;  /* 0x00000020b004723c */ /* 0x042fe20000001864 */
[----:B------:R-:W1:Y:S07]  /*29d0*/  LDSM.16.M88.4 R100, [R71+0x4000] ;  /* 0x004000004764783b */ /* 0x000e6e0000000200 */
[C---:B------:R-:W-:Y:S08]  /*29e0*/  HMMA.16816.F32 R20, R176.reuse, R24, R144 ;  /* 0x00000018b014723c */ /* 0x040ff00000001890 */
[----:B------:R-:W-:Y:S08]  /*29f0*/  HMMA.16816.F32 R16, R176, R26, R132 ;  /* 0x0000001ab010723c */ /* 0x000ff00000001884 */
[----:B------:R-:W-:Y:S08]  /*2a00*/  HMMA.16816.F32 R24, R180, R64, R40 ;  /* 0x00000040b418723c */ /* 0x000ff00000001828 */
[C---:B------:R-:W-:Y:S08]  /*2a10*/  HMMA.16816.F32 R28, R176.reuse, R36, R116 ;  /* 0x00000024b01c723c */ /* 0x040ff00000001874 */
[C---:B------:R-:W-:Y:S08]  /*2a20*/  HMMA.16816.F32 R36, R176.reuse, R38, R112 ;  /* 0x00000026b024723c */ /* 0x040ff00000001870 */
[C---:B------:R-:W-:Y:S08]  /*2a30*/  HMMA.16816.F32 R116, R176.reuse, R76, R108 ;  /* 0x0000004cb074723c */ /* 0x040ff0000000186c */
[----:B------:R-:W-:Y:S08]  /*2a40*/  HMMA.16816.F32 R112, R176, R78, R96 ;  /* 0x0000004eb070723c */ /* 0x000ff00000001860 */
[C---:B------:R-:W-:Y:S01]  /*2a50*/  HMMA.16816.F32 R76, R180.reuse, R88, R12 ;  /* 0x00000058b44c723c */ /* 0x040fe2000000180c */
[----:B------:R-:W-:Y:S07]  /*2a60*/  LDSM.16.M88.4 R12, [R200+-0x800] ;  /* 0xfff80000c80c783b */ /* 0x000fee0000000200 */
[C---:B------:R-:W-:Y:S01]  /*2a70*/  HMMA.16816.F32 R88, R180.reuse, R90, R8 ;  /* 0x0000005ab458723c */ /* 0x040fe20000001808 */
[----:B------:R-:W2:Y:S07]  /*2a80*/  LDSM.16.M88.4 R8, [R207] ;  /* 0x00000000cf08783b */ /* 0x000eae0000000200 */
[----:B------:R-:W-:Y:S01]  /*2a90*/  HMMA.16816.F32 R40, R180, R66, R48 ;  /* 0x00000042b428723c */ /* 0x000fe20000001830 */
[----:B------:R-:W4:Y:S07]  /*2aa0*/  LDSM.16.M88.4 R48, [R71+0x4800] ;  /* 0x004800004730783b */ /* 0x000f2e0000000200 */
[----:B------:R-:W-:Y:S08]  /*2ab0*/  HMMA.16816.F32 R108, R176, R72, R80 ;  /* 0x00000048b06c723c */ /* 0x000ff00000001850 */
[----:B---3--:R-:W-:Y:S08]  /*2ac0*/  HMMA.16816.F32 R80, R180, R104, R4 ;  /* 0x00000068b450723c */ /* 0x008ff00000001804 */
[----:B-1----:R-:W-:Y:S01]  /*2ad0*/  HMMA.16816.F32 R4, R184, R100, R24 ;  /* 0x00000064b804723c */ /* 0x002fe20000001818 */
[----:B------:R-:W-:Y:S07]  /*2ae0*/  LDSM.16.M88.4 R24, [R71+0x5800] ;  /* 0x005800004718783b */ /* 0x000fee0000000200 */
[C---:B------:R-:W-:Y:S08]  /*2af0*/  HMMA.16816.F32 R60, R180.reuse, R84, R60 ;  /* 0x00000054b43c723c */ /* 0x040ff0000000183c */
[----:B------:R-:W-:Y:S01]  /*2b00*/  HMMA.16816.F32 R84, R180, R86, R44 ;  /* 0x00000056b454723c */ /* 0x000fe2000000182c */
[----:B------:R-:W1:Y:S07]  /*2b10*/  LDSM.16.M88.4 R44, [R201+0x4000] ;  /* 0x00400000c92c783b */ /* 0x000e6e0000000200 */
[----:B------:R-:W-:Y:S01]  /*2b20*/  HMMA.16816.F32 R96, R176, R74, R56 ;  /* 0x0000004ab060723c */ /* 0x000fe20000001838 */
[----:B------:R-:W-:Y:S07]  /*2b30*/  LDSM.16.M88.4 R56, [R200] ;  /* 0x00000000c838783b */ /* 0x000fee0000000200 */
[----:B------:R-:W-:Y:S08]  /*2b40*/  HMMA.16816.F32 R72, R180, R94, R16 ;  /* 0x0000005eb448723c */ /* 0x000ff00000001810 */
[----:B------:R-:W-:Y:S08]  /*2b50*/  HMMA.16816.F32 R32, R176, R34, R120 ;  /* 0x00000022b020723c */ /* 0x000ff00000001878 */
[----:B------:R-:W-:Y:S01]  /*2b60*/  HMMA.16816.F32 R16, R184, R102, R40 ;  /* 0x00000066b810723c */ /* 0x000fe20000001828 */
[----:B------:R-:W3:Y:S07]  /*2b70*/  LDSM.16.M88.4 R40, [R208] ;  /* 0x00000000d028783b */ /* 0x000eee0000000200 */
[----:B--2---:R-:W-:Y:S08]  /*2b80*/  HMMA.16816.F32 R4, R188, R8, R4 ;  /* 0x00000008bc04723c */ /* 0x004ff00000001804 */
[C---:B------:R-:W-:Y:S08]  /*2b90*/  HMMA.16816.F32 R64, R180.reuse, R92, R20 ;  /* 0x0000005cb440723c */ /* 0x040ff00000001814 */
[C---:B------:R-:W-:Y:S01]  /*2ba0*/  HMMA.16816.F32 R120, R180.reuse, R54, R36 ;  /* 0x00000036b478723c */ /* 0x040fe20000001824 */
[----:B------:R-:W2:Y:S07]  /*2bb0*/  LDSM.16.M88.4 R36, [R200+-0x1000] ;  /* 0xfff00000c824783b */ /* 0x000eae0000000200 */
[----:B------:R-:W-:Y:S01]  /*2bc0*/  HMMA.16816.F32 R92, R180, R52, R28 ;  /* 0x00000034b45c723c */ /* 0x000fe2000000181c */
[----:B------:R-:W2:Y:S04]  /*2bd0*/  LDSM.16.M88.4 R28, [R71+0x5000] ;  /* 0x00500000471c783b */ /* 0x000ea80000000200 */
[----:B------:R-:W2:Y:S03]  /*2be0*/  LDSM.16.M88.4 R52, [R201+0x4800] ;  /* 0x00480000c934783b */ /* 0x000ea60000000200 */
[----:B----4-:R-:W-:Y:S01]  /*2bf0*/  HMMA.16816.F32 R20, R184, R48, R60 ;  /* 0x00000030b814723c */ /* 0x010fe2000000183c */
[----:B------:R-:W-:Y:S07]  /*2c00*/  LDSM.16.M88.4 R60, [R71+0x6000] ;  /* 0x00600000473c783b */ /* 0x000fee0000000200 */
[----:B------:R-:W-:Y:S08]  /*2c10*/  HMMA.16816.F32 R104, R180, R106, R32 ;  /* 0x0000006ab468723c */ /* 0x000ff00000001820 */
[----:B------:R-:W-:Y:S08]  /*2c20*/  HMMA.16816.F32 R32, R188, R10, R16 ;  /* 0x0000000abc20723c */ /* 0x000ff00000001810 */
[----:B-1----:R-:W-:Y:S08]  /*2c30*/  HMMA.16816.F32 R4, R192, R44, R4 ;  /* 0x0000002cc004723c */ /* 0x002ff00000001804 */
[----:B------:R-:W-:Y:S01]  /*2c40*/  HMMA.16816.F32 R8, R184, R50, R84 ;  /* 0x00000032b808723c */ /* 0x000fe20000001854 */
[----:B------:R-:W-:Y:S07]  /*2c50*/  LDSM.16.M88.4 R48, [R71+0x6800] ;  /* 0x006800004730783b */ /* 0x000fee0000000200 */
[----:B---3--:R-:W-:Y:S08]  /*2c60*/  HMMA.16816.F32 R16, R188, R40, R20 ;  /* 0x00000028bc10723c */ /* 0x008ff00000001814 */
[C---:B--2---:R-:W-:Y:S08]  /*2c70*/  HMMA.16816.F32 R116, R180.reuse, R36, R116 ;  /* 0x00000024b474723c */ /* 0x044ff00000001874 */
[C---:B------:R-:W-:Y:S01]  /*2c80*/  HMMA.16816.F32 R112, R180.reuse, R38, R112 ;  /* 0x00000026b470723c */ /* 0x040fe20000001870 */
[----:B------:R-:W1:Y:S07]  /*2c90*/  LDSM.16.M88.4 R36, [R200+0x800] ;  /* 0x00080000c824783b */ /* 0x000e6e0000000200 */
[C---:B------:R-:W-:Y:S08]  /*2ca0*/  HMMA.16816.F32 R108, R180.reuse, R12, R108 ;  /* 0x0000000cb46c723c */ /* 0x040ff0000000186c */
[----:B------:R-:W-:Y:S08]  /*2cb0*/  HMMA.16816.F32 R96, R180, R14, R96 ;  /* 0x0000000eb460723c */ /* 0x000ff00000001860 */
[C---:B------:R-:W-:Y:S08]  /*2cc0*/  HMMA.16816.F32 R64, R184.reuse, R28, R64 ;  /* 0x0000001cb840723c */ /* 0x040ff00000001840 */
[----:B------:R-:W-:Y:S01]  /*2cd0*/  HMMA.16816.F32 R72, R184, R30, R72 ;  /* 0x0000001eb848723c */ /* 0x000fe20000001848 */
[----:B------:R-:W2:Y:S07]  /*2ce0*/  LDSM.16.M88.4 R28, [R209] ;  /* 0x00000000d11c783b */ /* 0x000eae0000000200 */
[----:B------:R-:W-:Y:S01]  /*2cf0*/  HMMA.16816.F32 R12, R192, R46, R32 ;  /* 0x0000002ec00c723c */ /* 0x000fe20000001820 */
[----:B------:R-:W-:Y:S04]  /*2d00*/  LDSM.16.M88.4 R32, [R210] ;  /* 0x00000000d220783b */ /* 0x000fe80000000200 */
[----:B------:R-:W-:Y:S03]  /*2d10*/  LDSM.16.M88.4 R44, [R201+0x5800] ;  /* 0x00580000c92c783b */ /* 0x000fe60000000200 */
[----:B------:R-:W-:Y:S08]  /*2d20*/  HMMA.16816.F32 R20, R196, R56, R4 ;  /* 0x00000038c414723c */ /* 0x000ff00000001804 */
[----:B------:R-:W-:Y:S01]  /*2d30*/  HMMA.16816.F32 R8, R188, R42, R8 ;  /* 0x0000002abc08723c */ /* 0x000fe20000001808 */
[----:B------:R-:W-:Y:S07]  /*2d40*/  LDSM.16.M88.4 R40, [R200+0x1000] ;  /* 0x00100000c828783b */ /* 0x000fee0000000200 */
[----:B------:R-:W-:Y:S08]  /*2d50*/  HMMA.16816.F32 R4, R192, R52, R16 ;  /* 0x00000034c004723c */ /* 0x000ff00000001810 */
[----:B------:R-:W-:Y:S01]  /*2d60*/  HMMA.16816.F32 R76, R184, R24, R76 ;  /* 0x00000018b84c723c */ /* 0x000fe2000000184c */
[----:B------:R-:W-:-:S04]  /*2d70*/  FMUL.FTZ R0, R20, c[0x0][0x320] ;  /* 0x0000c80014007a20 */ /* 0x000fc80000410000 */
[----:B------:R3:W4:Y:S03]  /*2d80*/  MUFU.TANH R125, R0 ;  /* 0x00000000007d7308 */ /* 0x0007260000002400 */
[----:B------:R-:W-:Y:S01]  /*2d90*/  HMMA.16816.F32 R88, R184, R26, R88 ;  /* 0x0000001ab858723c */ /* 0x000fe20000001858 */
[----:B------:R-:W4:Y:S07]  /*2da0*/  LDSM.16.M88.4 R24, [R201+0x5000] ;  /* 0x00500000c918783b */ /* 0x000f2e0000000200 */
[----:B------:R-:W-:Y:S01]  /*2db0*/  HMMA.16816.F32 R16, R196, R58, R12 ;  /* 0x0000003ac410723c */ /* 0x000fe2000000180c */
[----:B------:R-:W-:Y:S01]  /*2dc0*/  LDSM.16.M88.4 R56, [R71+0x7800] ;  /* 0x007800004738783b */ /* 0x000fe20000000200 */
[----:B---3--:R-:W-:-:S06]  /*2dd0*/  FMUL.FTZ R0, R21, c[0x0][0x320] ;  /* 0x0000c80015007a20 */ /* 0x008fcc0000410000 */
[----:B------:R-:W-:Y:S01]  /*2de0*/  HMMA.16816.F32 R12, R192, R54, R8 ;  /* 0x00000036c00c723c */ /* 0x000fe20000001808 */
[----:B------:R3:W3:Y:S07]  /*2df0*/  MUFU.TANH R124, R0 ;  /* 0x00000000007c7308 */ /* 0x0006ee0000002400 */
[----:B-1----:R-:W-:Y:S08]  /*2e00*/  HMMA.16816.F32 R8, R196, R36, R4 ;  /* 0x00000024c408723c */ /* 0x002ff00000001804 */
[----:B--2---:R-:W-:Y:S01]  /*2e10*/  HMMA.16816.F32 R4, R188, R28, R64 ;  /* 0x0000001cbc04723c */ /* 0x004fe20000001840 */
[----:B---3--:R-:W-:-:S04]  /*2e20*/  FMUL.FTZ R0, R22, c[0x0][0x320] ;  /* 0x0000c80016007a20 */ /* 0x008fc80000410000 */
[----:B------:R1:W2:Y:S03]  /*2e30*/  MUFU.TANH R129, R0 ;  /* 0x0000000000817308 */ /* 0x0002a60000002400 */
[C---:B------:R-:W-:Y:S08]  /*2e40*/  HMMA.16816.F32 R80, R184.reuse, R60, R80 ;  /* 0x0000003cb850723c */ /* 0x040ff00000001850 */
[----:B------:R-:W-:Y:S01]  /*2e50*/  HMMA.16816.F32 R64, R184, R50, R120 ;  /* 0x00000032b840723c */ /* 0x000fe20000001878 */
[----:B-1----:R-:W-:-:S07]  /*2e60*/  FMUL.FTZ R0, R23, c[0x0][0x320] ;  /* 0x0000c80017007a20 */ /* 0x002fce0000410000 */
[----:B------:R-:W-:Y:S01]  /*2e70*/  HMMA.16816.F32 R20, R188, R30, R72 ;  /* 0x0000001ebc14723c */ /* 0x000fe20000001848 */
[----:B------:R1:W3:Y:S07]  /*2e80*/  MUFU.TANH R128, R0 ;  /* 0x0000000000807308 */ /* 0x0002ee0000002400 */
[----:B------:R-:W-:Y:S01]  /*2e90*/  HMMA.16816.F32 R28, R196, R38, R12 ;  /* 0x00000026c41c723c */ /* 0x000fe2000000180c */
[----:B------:R-:W2:Y:S07]  /*2ea0*/  LDSM.16.M88.4 R36, [R71+0x7000] ;  /* 0x007000004724783b */ /* 0x000eae0000000200 */
[----:B----4-:R-:W-:Y:S01]  /*2eb0*/  HMMA.16816.F32 R12, R192, R24, R4 ;  /* 0x00000018c00c723c */ /* 0x010fe20000001804 */
[----:B-1----:R-:W-:-:S04]  /*2ec0*/  FMUL.FTZ R0, R16, c[0x0][0x320] ;  /* 0x0000c80010007a20 */ /* 0x002fc80000410000 */
[----:B------:R1:W4:Y:S03]  /*2ed0*/  MUFU.TANH R103, R0 ;  /* 0x0000000000677308 */ /* 0x0003260000002400 */
[----:B------:R-:W-:Y:S01]  /*2ee0*/  HMMA.16816.F32 R72, R184, R48, R92 ;  /* 0x00000030b848723c */ /* 0x000fe2000000185c */
[----:B------:R-:W-:Y:S07]  /*2ef0*/  LDSM.16.M88.4 R48, [R201+0x6000] ;  /* 0x00600000c930783b */ /* 0x000fee0000000200 */
[----:B------:R-:W-:Y:S01]  /*2f00*/  HMMA.16816.F32 R4, R188, R32, R76 ;  /* 0x00000020bc04723c */ /* 0x000fe2000000184c */
[----:B-1----:R-:W-:-:S07]  /*2f10*/  FMUL.FTZ R0, R17, c[0x0][0x320] ;  /* 0x0000c80011007a20 */ /* 0x002fce0000410000 */
[C---:B------:R-:W-:Y:S01]  /*2f20*/  HMMA.16816.F32 R104, R184.reuse, R62, R104 ;  /* 0x0000003eb868723c */ /* 0x040fe20000001868 */
[----:B------:R1:W1:Y:S07]  /*2f30*/  MUFU.TANH R102, R0 ;  /* 0x0000000000667308 */ /* 0x00026e0000002400 */
[----:B--2---:R-:W-:Y:S01]  /*2f40*/  HMMA.16816.F32 R60, R184, R36, R116 ;  /* 0x00000024b83c723c */ /* 0x004fe20000001874 */
[----:B-1----:R-:W-:-:S07]  /*2f50*/  FMUL.FTZ R0, R18, c[0x0][0x320] ;  /* 0x0000c80012007a20 */ /* 0x002fce0000410000 */
[----:B------:R-:W-:Y:S01]  /*2f60*/  HMMA.16816.F32 R4, R192, R44, R4 ;  /* 0x0000002cc004723c */ /* 0x000fe20000001804 */
[----:B------:R1:W2:Y:S07]  /*2f70*/  MUFU.TANH R126, R0 ;  /* 0x00000000007e7308 */ /* 0x0002ae0000002400 */
[----:B------:R-:W-:Y:S01]  /*2f80*/  HMMA.16816.F32 R52, R184, R38, R112 ;  /* 0x00000026b834723c */ /* 0x000fe20000001870 */
[----:B------:R-:W-:Y:S01]  /*2f90*/  LDSM.16.M88.4 R36, [R213] ;  /* 0x00000000d524783b */ /* 0x000fe20000000200 */
[----:B-1----:R-:W-:-:S06]  /*2fa0*/  FMUL.FTZ R0, R19, c[0x0][0x320] ;  /* 0x0000c80013007a20 */ /* 0x002fcc0000410000 */
[----:B------:R-:W-:Y:S01]  /*2fb0*/  HMMA.16816.F32 R16, R196, R40, R12 ;  /* 0x00000028c410723c */ /* 0x000fe2000000180c */
[----:B------:R1:W1:Y:S02]  /*2fc0*/  MUFU.TANH R127, R0 ;  /* 0x00000000007f7308 */ /* 0x0002640000002400 */
[----:B-1----:R-:W-:-:S06]  /*2fd0*/  FMUL.FTZ R0, R8, c[0x0][0x320] ;  /* 0x0000c80008007a20 */ /* 0x002fcc0000410000 */
[----:B------:R1:W1:Y:S02]  /*2fe0*/  MUFU.TANH R101, R0 ;  /* 0x0000000000657308 */ /* 0x0002640000002400 */
[----:B-1----:R-:W-:-:S06]  /*2ff0*/  FMUL.FTZ R0, R9, c[0x0][0x320] ;  /* 0x0000c80009007a20 */ /* 0x002fcc0000410000 */
[----:B------:R1:W1:Y:S02]  /*3000*/  MUFU.TANH R100, R0 ;  /* 0x0000000000647308 */ /* 0x0002640000002400 */
[----:B-1----:R-:W-:-:S06]  /*3010*/  FMUL.FTZ R0, R10, c[0x0][0x320] ;  /* 0x0000c8000a007a20 */ /* 0x002fcc0000410000 */
[----:B------:R1:W1:Y:S02]  /*3020*/  MUFU.TANH R94, R0 ;  /* 0x00000000005e7308 */ /* 0x0002640000002400 */
[----:B-1----:R-:W-:Y:S02]  /*3030*/  FMUL.FTZ R0, R11, c[0x0][0x320] ;  /* 0x0000c8000b007a20 */ /* 0x002fe40000410000 */
[----:B------:R-:W-:Y:S01]  /*3040*/  HMMA.16816.F32 R8, R192, R26, R20 ;  /* 0x0000001ac008723c */ /* 0x000fe20000001814 */
[----:B------:R-:W1:Y:S03]  /*3050*/  LDSM.16.M88.4 R20, [R211] ;  /* 0x00000000d314783b */ /* 0x000e660000000200 */
[----:B------:R2:W1:Y:S04]  /*3060*/  MUFU.TANH R93, R0 ;  /* 0x00000000005d7308 */ /* 0x0004680000002400 */
[----:B------:R-:W-:Y:S01]  /*3070*/  HMMA.16816.F32 R24, R188, R34, R88 ;  /* 0x00000022bc18723c */ /* 0x000fe20000001858 */
[----:B------:R-:W3:Y:S01]  /*3080*/  LDSM.16.M88.4 R32, [R200+0x1800] ;  /* 0x00180000c820783b */ /* 0x000ee20000000200 */
[----:B--2---:R-:W-:-:S04]  /*3090*/  FMUL.FTZ R0, R28, c[0x0][0x320] ;  /* 0x0000c8001c007a20 */ /* 0x004fc80000410000 */
[----:B------:R2:W1:Y:S10]  /*30a0*/  MUFU.TANH R92, R0 ;  /* 0x00000000005c7308 */ /* 0x0004740000002400 */
[----:B------:R-:W-:Y:S01]  /*30b0*/  HMMA.16816.F32 R8, R196, R42, R8 ;  /* 0x0000002ac408723c */ /* 0x000fe20000001808 */
[----:B------:R-:W-:Y:S01]  /*30c0*/  LDSM.16.M88.4 R40, [R200+0x2000] ;  /* 0x00200000c828783b */ /* 0x000fe20000000200 */
[----:B--2---:R-:W-:-:S06]  /*30d0*/  FMUL.FTZ R0, R29, c[0x0][0x320] ;  /* 0x0000c8001d007a20 */ /* 0x004fcc0000410000 */
[C---:B-1----:R-:W-:Y:S01]  /*30e0*/  HMMA.16816.F32 R12, R188.reuse, R20, R80 ;  /* 0x00000014bc0c723c */ /* 0x042fe20000001850 */
[----:B------:R1:W2:Y:S07]  /*30f0*/  MUFU.TANH R86, R0 ;  /* 0x0000000000567308 */ /* 0x0002ae0000002400 */
[----:B------:R-:W-:Y:S01]  /*3100*/  HMMA.16816.F32 R20, R188, R22, R104 ;  /* 0x00000016bc14723c */ /* 0x000fe20000001868 */
[----:B-1----:R-:W-:-:S04]  /*3110*/  FMUL.FTZ R0, R30, c[0x0][0x320] ;  /* 0x0000c8001e007a20 */ /* 0x002fc80000410000 */
[----:B------:R1:W1:Y:S02]  /*3120*/  MUFU.TANH R89, R0 ;  /* 0x0000000000597308 */ /* 0x0002640000002400 */
[----:B-1----:R-:W-:Y:S02]  /*3130*/  FMUL.FTZ R0, R31, c[0x0][0x320] ;  /* 0x0000c8001f007a20 */ /* 0x002fe40000410000 */
[----:B------:R-:W1:Y:S04]  /*3140*/  LDSM.16.M88.4 R28, [R212] ;  /* 0x00000000d41c783b */ /* 0x000e680000000200 */
[----:B------:R2:W1:Y:S02]  /*3150*/  MUFU.TANH R88, R0 ;  /* 0x0000000000587308 */ /* 0x0004640000002400 */
[----:B--2---:R-:W-:-:S06]  /*3160*/  FMUL.FTZ R0, R16, c[0x0][0x320] ;  /* 0x0000c80010007a20 */ /* 0x004fcc0000410000 */
[----:B------:R2:W1:Y:S02]  /*3170*/  MUFU.TANH R85, R0 ;  /* 0x0000000000557308 */ /* 0x0004640000002400 */
[----:B--2---:R-:W-:-:S06]  /*3180*/  FMUL.FTZ R0, R17, c[0x0][0x320] ;  /* 0x0000c80011007a20 */ /* 0x004fcc0000410000 */
[----:B------:R2:W1:Y:S02]  /*3190*/  MUFU.TANH R84, R0 ;  /* 0x0000000000547308 */ /* 0x0004640000002400 */
[----:B--2---:R-:W-:-:S06]  /*31a0*/  FMUL.FTZ R0, R18, c[0x0][0x320] ;  /* 0x0000c80012007a20 */ /* 0x004fcc0000410000 */
[----:B------:R2:W1:Y:S02]  /*31b0*/  MUFU.TANH R87, R0 ;  /* 0x0000000000577308 */ /* 0x0004640000002400 */
[----:B--2---:R-:W-:Y:S02]  /*31c0*/  FMUL.FTZ R0, R19, c[0x0][0x320] ;  /* 0x0000c80013007a20 */ /* 0x004fe40000410000 */
[----:B---3--:R-:W-:Y:S04]  /*31d0*/  HMMA.16816.F32 R16, R196, R32, R4 ;  /* 0x00000020c410723c */ /* 0x008fe80000001804 */
[----:B------:R2:W3:Y:S04]  /*31e0*/  MUFU.TANH R83, R0 ;  /* 0x0000000000537308 */ /* 0x0004e80000002400 */
[----:B------:R-:W-:Y:S01]  /*31f0*/  HMMA.16816.F32 R4, R192, R46, R24 ;  /* 0x0000002ec004723c */ /* 0x000fe20000001818 */
[----:B------:R-:W-:Y:S01]  /*3200*/  LDSM.16.M88.4 R44, [R200+0x2800] ;  /* 0x00280000c82c783b */ /* 0x000fe20000000200 */
[----:B--2---:R-:W-:-:S04]  /*3210*/  FMUL.FTZ R0, R8, c[0x0][0x320] ;  /* 0x0000c80008007a20 */ /* 0x004fc80000410000 */
[----:B------:R2:W1:Y:S11]  /*3220*/  MUFU.TANH R80, R0 ;  /* 0x0000000000507308 */ /* 0x0004760000002400 */
[----:B------:R-:W-:Y:S07]  /*3230*/  @!UPT UIADD3 URZ, URZ, URZ, URZ ;  /* 0x0000003f3f3ff290 */ /* 0x000fee000fffe03f */
[----:B------:R-:W-:Y:S01]  /*3240*/  HMMA.16816.F32 R4, R196, R34, R4 ;  /* 0x00000022c404723c */ /* 0x000fe20000001804 */
[----:B------:R-:W1:Y:S01]  /*3250*/  LDSM.16.M88.4 R32, [R201+0x6800] ;  /* 0x00680000c920783b */ /* 0x000e620000000200 */
[----:B--2---:R-:W-:-:S04]  /*3260*/  FMUL.FTZ R0, R9, c[0x0][0x320] ;  /* 0x0000c80009007a20 */ /* 0x004fc80000410000 */
[----:B------:R2:W1:Y:S02]  /*3270*/  MUFU.TANH R78, R0 ;  /* 0x00000000004e7308 */ /* 0x0004640000002400 */
[----:B--2---:R-:W-:-:S06]  /*3280*/  FMUL.FTZ R0, R10, c[0x0][0x320] ;  /* 0x0000c8000a007a20 */ /* 0x004fcc0000410000 */
[----:B------:R2:W1:Y:S02]  /*3290*/  MUFU.TANH R82, R0 ;  /* 0x0000000000527308 */ /* 0x0004640000002400 */
[----:B--2---:R-:W-:Y:S02]  /*32a0*/  FMUL.FTZ R0, R11, c[0x0][0x320] ;  /* 0x0000c8000b007a20 */ /* 0x004fe40000410000 */
[----:B------:R-:W-:Y:S04]  /*32b0*/  HMMA.16816.F32 R8, R192, R48, R12 ;  /* 0x00000030c008723c */ /* 0x000fe8000000180c */
[----:B------:R2:W2:Y:S04]  /*32c0*/  MUFU.TANH R81, R0 ;  /* 0x0000000000517308 */ /* 0x0004a80000002400 */
[----:B-1----:R-:W-:Y:S01]  /*32d0*/  HMMA.16816.F32 R12, R188, R28, R72 ;  /* 0x0000001cbc0c723c */ /* 0x002fe20000001848 */
[----:B--2---:R-:W-:-:S04]  /*32e0*/  FMUL.FTZ R0, R16, c[0x0][0x320] ;  /* 0x0000c80010007a20 */ /* 0x004fc80000410000 */
[----:B------:R1:W2:Y:S11]  /*32f0*/  MUFU.TANH R77, R0 ;  /* 0x00000000004d7308 */ /* 0x0002b60000002400 */
[----:B------:R-:W-:Y:S08]  /*3300*/  HMMA.16816.F32 R24, R196, R40, R8 ;  /* 0x00000028c418723c */ /* 0x000ff00000001808 */
[----:B------:R-:W-:Y:S01]  /*3310*/  HMMA.16816.F32 R8, R192, R50, R20 ;  /* 0x00000032c008723c */ /* 0x000fe20000001814 */
[----:B-1----:R-:W-:-:S07]  /*3320*/  FMUL.FTZ R0, R17, c[0x0][0x320] ;  /* 0x0000c80011007a20 */ /* 0x002fce0000410000 */
[----:B------:R-:W-:Y:S01]  /*3330*/  HMMA.16816.F32 R20, R188, R30, R64 ;  /* 0x0000001ebc14723c */ /* 0x000fe20000001840 */
[----:B------:R-:W1:Y:S01]  /*3340*/  LDSM.16.M88.4 R28, [R201+0x7000] ;  /* 0x00700000c91c783b */ /* 0x000e620000000200 */
[----:B------:R2:W1:Y:S06]  /*3350*/  MUFU.TANH R76, R0 ;  /* 0x00000000004c7308 */ /* 0x00046c0000002400 */
[----:B------:R-:W-:Y:S01]  /*3360*/  HMMA.16816.F32 R48, R184, R56, R108 ;  /* 0x00000038b830723c */ /* 0x000fe2000000186c */
[----:B--2---:R-:W-:-:S04]  /*3370*/  FMUL.FTZ R0, R18, c[0x0][0x320] ;  /* 0x0000c80012007a20 */ /* 0x004fc80000410000 */
[----:B------:R2:W1:Y:S02]  /*3380*/  MUFU.TANH R79, R0 ;  /* 0x00000000004f7308 */ /* 0x0004640000002400 */
[----:B--2---:R-:W-:Y:S02]  /*3390*/  FMUL.FTZ R0, R19, c[0x0][0x320] ;  /* 0x0000c80013007a20 */ /* 0x004fe40000410000 */
[----:B------:R-:W-:Y:S04]  /*33a0*/  HMMA.16816.F32 R16, R192, R32, R12 ;  /* 0x00000020c010723c */ /* 0x000fe8000000180c */
[----:B------:R2:W1:Y:S04]  /*33b0*/  MUFU.TANH R75, R0 ;  /* 0x00000000004b7308 */ /* 0x0004680000002400 */
[----:B------:R-:W-:Y:S01]  /*33c0*/  HMMA.16816.F32 R12, R188, R36, R60 ;  /* 0x00000024bc0c723c */ /* 0x000fe2000000183c */
[----:B--2---:R-:W-:-:S04]  /*33d0*/  FMUL.FTZ R0, R4, c[0x0][0x320] ;  /* 0x0000c80004007a20 */ /* 0x004fc80000410000 */
[----:B------:R2:W1:Y:S02]  /*33e0*/  MUFU.TANH R73, R0 ;  /* 0x0000000000497308 */ /* 0x0004640000002400 */
[----:B--2---:R-:W-:-:S06]  /*33f0*/  FMUL.FTZ R0, R5, c[0x0][0x320] ;  /* 0x0000c80005007a20 */ /* 0x004fcc0000410000 */
[----:B------:R2:W1:Y:S02]  /*3400*/  MUFU.TANH R72, R0 ;  /* 0x0000000000487308 */ /* 0x0004640000002400 */
[----:B--2---:R-:W-:-:S06]  /*3410*/  FMUL.FTZ R0, R6, c[0x0][0x320] ;  /* 0x0000c80006007a20 */ /* 0x004fcc0000410000 */
[----:B------:R2:W1:Y:S02]  /*3420*/  MUFU.TANH R74, R0 ;  /* 0x00000000004a7308 */ /* 0x0004640000002400 */
[----:B--2---:R-:W-:Y:S02]  /*3430*/  FMUL.FTZ R0, R7, c[0x0][0x320] ;  /* 0x0000c80007007a20 */ /* 0x004fe40000410000 */
[----:B------:R-:W-:Y:S01]  /*3440*/  HMMA.16816.F32 R4, R196, R42, R8 ;  /* 0x0000002ac404723c */ /* 0x000fe20000001808 */
[----:B------:R-:W2:Y:S03]  /*3450*/  LDSM.16.M88.4 R40, [R214] ;  /* 0x00000000d628783b */ /* 0x000ea60000000200 */
[----:B------:R1:W1:Y:S04]  /*3460*/  MUFU.TANH R65, R0 ;  /* 0x0000000000417308 */ /* 0x0002680000002400 */
[----:B------:R-:W-:Y:S01]  /*3470*/  HMMA.16816.F32 R8, R192, R34, R20 ;  /* 0x00000022c008723c */ /* 0x000fe20000001814 */
[----:B------:R-:W3:Y:S07]  /*3480*/  LDSM.16.M88.4 R32, [R201+0x7800] ;  /* 0x00780000c920783b */ /* 0x000eee0000000200 */
[----:B------:R-:W-:Y:S01]  /*3490*/  HMMA.16816.F32 R20, R196, R44, R16 ;  /* 0x0000002cc414723c */ /* 0x000fe20000001810 */
[----:B-1----:R-:W-:-:S04]  /*34a0*/  FMUL.FTZ R0, R24, c[0x0][0x320] ;  /* 0x0000c80018007a20 */ /* 0x002fc80000410000 */
[----:B------:R1:W1:Y:S03]  /*34b0*/  MUFU.TANH R64, R0 ;  /* 0x0000000000407308 */ /* 0x0002660000002400 */
[----:B------:R-:W-:Y:S08]  /*34c0*/  HMMA.16816.F32 R16, R192, R28, R12 ;  /* 0x0000001cc010723c */ /* 0x000ff0000000180c */
[----:B------:R-:W-:Y:S01]  /*34d0*/  HMMA.16816.F32 R8, R196, R46, R8 ;  /* 0x0000002ec408723c */ /* 0x000fe20000001808 */
[----:B-1----:R-:W-:-:S07]  /*34e0*/  FMUL.FTZ R0, R25, c[0x0][0x320] ;  /* 0x0000c80019007a20 */ /* 0x002fce0000410000 */
[----:B------:R-:W-:Y:S01]  /*34f0*/  FMUL.FTZ R21, R21, c[0x0][0x320] ;  /* 0x0000c80015157a20 */ /* 0x000fe20000410000 */
[----:B--2---:R-:W-:Y:S01]  /*3500*/  HMMA.16816.F32 R12, R188, R40, R48 ;  /* 0x00000028bc0c723c */ /* 0x004fe20000001830 */
[----:B------:R1:W2:Y:S01]  /*3510*/  MUFU.TANH R57, R0 ;  /* 0x0000000000397308 */ /* 0x0002a20000002400 */
[----:B------:R-:W-:Y:S02]  /*3520*/  FMUL.FTZ R22, R22, c[0x0][0x320] ;  /* 0x0000c80016167a20 */ /* 0x000fe40000410000 */
[----:B------:R-:W-:-:S05]  /*3530*/  FMUL.FTZ R23, R23, c[0x0][0x320] ;  /* 0x0000c80017177a20 */ /* 0x000fca0000410000 */
[----:B------:R-:W2:Y:S06]  /*3540*/  MUFU.TANH R44, R21 ;  /* 0x00000015002c7308 */ /* 0x000eac0000002400 */
[----:B------:R-:W-:Y:S02]  /*3550*/  FMUL.FTZ R8, R8, c[0x0][0x320] ;  /* 0x0000c80008087a20 */ /* 0x000fe40000410000 */
[----:B-1----:R-:W-:Y:S01]  /*3560*/  FMUL.FTZ R0, R26, c[0x0][0x320] ;  /* 0x0000c8001a007a20 */ /* 0x002fe20000410000 */
[----:B------:R-:W1:Y:S01]  /*3570*/  MUFU.TANH R47, R22 ;  /* 0x00000016002f7308 */ /* 0x000e620000002400 */
[----:B------:R-:W-:-:S02]  /*3580*/  FMUL.FTZ R9, R9, c[0x0][0x320] ;  /* 0x0000c80009097a20 */ /* 0x000fc40000410000 */
[----:B------:R-:W-:Y:S02]  /*3590*/  FMUL.FTZ R10, R10, c[0x0][0x320] ;  /* 0x0000c8000a0a7a20 */ /* 0x000fe40000410000 */
[----:B------:R-:W-:Y:S01]  /*35a0*/  FMUL.FTZ R11, R11, c[0x0][0x320] ;  /* 0x0000c8000b0b7a20 */ /* 0x000fe20000410000 */
[----:B---3--:R-:W-:Y:S02]  /*35b0*/  HMMA.16816.F32 R12, R192, R32, R12 ;  /* 0x00000020c00c723c */ /* 0x008fe4000000180c */
[----:B------:R3:W1:Y:S08]  /*35c0*/  MUFU.TANH R61, R0 ;  /* 0x00000000003d7308 */ /* 0x0006700000002400 */
[----:B------:R-:W1:Y:S01]  /*35d0*/  MUFU.TANH R46, R23 ;  /* 0x00000017002e7308 */ /* 0x000e620000002400 */
[----:B---3--:R-:W-:-:S07]  /*35e0*/  FMUL.FTZ R0, R27, c[0x0][0x320] ;  /* 0x0000c8001b007a20 */ /* 0x008fce0000410000 */
[----:B------:R-:W3:Y:S01]  /*35f0*/  MUFU.TANH R40, R8 ;  /* 0x0000000800287308 */ /* 0x000ee20000002400 */
[----:B------:R-:W-:Y:S01]  /*3600*/  HMMA.16816.F32 R24, R188, R38, R52 ;  /* 0x00000026bc18723c */ /* 0x000fe20000001834 */
[----:B------:R-:W1:Y:S06]  /*3610*/  LDSM.16.M88.4 R36, [R200+0x3000] ;  /* 0x00300000c824783b */ /* 0x000e6c0000000200 */
[----:B------:R2:W1:Y:S08]  /*3620*/  MUFU.TANH R60, R0 ;  /* 0x00000000003c7308 */ /* 0x0004700000002400 */
[----:B------:R-:W1:Y:S01]  /*3630*/  MUFU.TANH R41, R11 ;  /* 0x0000000b00297308 */ /* 0x000e620000002400 */
[----:B--2---:R-:W-:-:S08]  /*3640*/  FMUL.FTZ R0, R4, c[0x0][0x320] ;  /* 0x0000c80004007a20 */ /* 0x004fd00000410000 */
[----:B------:R-:W-:Y:S01]  /*3650*/  HMMA.16816.F32 R24, R192, R30, R24 ;  /* 0x0000001ec018723c */ /* 0x000fe20000001818 */
[----:B------:R-:W2:Y:S01]  /*3660*/  LDSM.16.M88.4 R28, [R200+0x3800] ;  /* 0x00380000c81c783b */ /* 0x000ea20000000200 */
[----:B------:R-:W-:-:S04]  /*3670*/  DEPBAR.LE SB0, 0x0 ;  /* 0x000080000000791a */ /* 0x000fc80000000000 */
[----:B------:R1:W1:Y:S02]  /*3680*/  MUFU.TANH R56, R0 ;  /* 0x0000000000387308 */ /* 0x0002640000002400 */
[----:B-1----:R-:W-:-:S06]  /*3690*/  FMUL.FTZ R0, R5, c[0x0][0x320] ;  /* 0x0000c80005007a20 */ /* 0x002fcc0000410000 */
[----:B------:R1:W1:Y:S02]  /*36a0*/  MUFU.TANH R53, R0 ;  /* 0x0000000000357308 */ /* 0x0002640000002400 */
[----:B-1----:R-:W-:-:S06]  /*36b0*/  FMUL.FTZ R0, R6, c[0x0][0x320] ;  /* 0x0000c80006007a20 */ /* 0x002fcc0000410000 */
[----:B------:R1:W1:Y:S02]  /*36c0*/  MUFU.TANH R55, R0 ;  /* 0x0000000000377308 */ /* 0x0002640000002400 */
[----:B-1----:R-:W-:Y:S02]  /*36d0*/  FMUL.FTZ R0, R7, c[0x0][0x320] ;  /* 0x0000c80007007a20 */ /* 0x002fe40000410000 */
[----:B------:R-:W-:Y:S04]  /*36e0*/  HMMA.16816.F32 R4, R184, R58, R96 ;  /* 0x0000003ab804723c */ /* 0x000fe80000001860 */
[----:B------:R1:W1:Y:S02]  /*36f0*/  MUFU.TANH R54, R0 ;  /* 0x0000000000367308 */ /* 0x0002640000002400 */
[----:B-1----:R-:W-:-:S02]  /*3700*/  FMUL.FTZ R0, R20, c[0x0][0x320] ;  /* 0x0000c80014007a20 */ /* 0x002fc40000410000 */
[----:B------:R-:W-:Y:S04]  /*3710*/  HMMA.16816.F32 R20, R196, R36, R16 ;  /* 0x00000024c414723c */ /* 0x000fe80000001810 */
[----:B------:R-:W1:Y:S11]  /*3720*/  MUFU.TANH R37, R9 ;  /* 0x0000000900257308 */ /* 0x000e760000002400 */
[----:B------:R-:W-:Y:S01]  /*3730*/  @!UPT UIADD3 URZ, URZ, URZ, URZ ;  /* 0x0000003f3f3ff290 */ /* 0x000fe2000fffe03f */
[----:B------:R-:W-:Y:S01]  /*3740*/  HMMA.16816.F32 R4, R188, R42, R4 ;  /* 0x0000002abc04723c */ /* 0x000fe20000001804 */
[----:B------:R2:W1:Y:S07]  /*3750*/  MUFU.TANH R42, R10 ;  /* 0x0000000a002a7308 */ /* 0x00046e0000002400 */
[----:B------:R-:W-:Y:S01]  /*3760*/  HMMA.16816.F32 R16, R196, R38, R24 ;  /* 0x00000026c410723c */ /* 0x000fe20000001818 */
[----:B------:R1:W1:Y:S01]  /*3770*/  MUFU.TANH R45, R0 ;  /* 0x00000000002d7308 */ /* 0x0002620000002400 */
[----:B------:R-:W-:-:S06]  /*3780*/  FMUL.FTZ R20, R20, c[0x0][0x320] ;  /* 0x0000c80014147a20 */ /* 0x000fcc0000410000 */
[----:B--2---:R-:W-:Y:S01]  /*3790*/  HMMA.16816.F32 R8, R196, R28, R12 ;  /* 0x0000001cc408723c */ /* 0x004fe2000000180c */
[----:B------:R-:W-:Y:S02]  /*37a0*/  FMUL.FTZ R22, R22, c[0x0][0x320] ;  /* 0x0000c80016167a20 */ /* 0x000fe40000410000 */
[----:B------:R-:W-:Y:S01]  /*37b0*/  FMUL.FTZ R23, R23, c[0x0][0x320] ;  /* 0x0000c80017177a20 */ /* 0x000fe20000410000 */
[----:B------:R2:W1:Y:S01]  /*37c0*/  MUFU.TANH R25, R20 ;  /* 0x0000001400197308 */ /* 0x0004620000002400 */
[----:B------:R-:W-:-:S03]  /*37d0*/  FMUL.FTZ R21, R21, c[0x0][0x320] ;  /* 0x0000c80015157a20 */ /* 0x000fc60000410000 */
[----:B------:R-:W-:Y:S04]  /*37e0*/  HMMA.16816.F32 R4, R192, R34, R4 ;  /* 0x00000022c004723c */ /* 0x000fe80000001804 */
[----:B------:R2:W1:Y:S04]  /*37f0*/  MUFU.TANH R38, R22 ;  /* 0x0000001600267308 */ /* 0x0004680000002400 */
        /* <DEDUP_REMOVED lines=10> */
[----:B------:R-:W-:Y:S05]  /*38a0*/  HMMA.16816.F32 R4, R196, R30, R4 ;  /* 0x0000001ec404723c */ /* 0x000fea0000001804 */
[----:B------:R2:W1:Y:S08]  /*38b0*/  MUFU.TANH R24, R21 ;  /* 0x0000001500187308 */ /* 0x0004700000002400 */
[----:B------:R2:W1:Y:S08]  /*38c0*/  MUFU.TANH R23, R16 ;  /* 0x0000001000177308 */ /* 0x0004700000002400 */
[----:B------:R2:W1:Y:S03]  /*38d0*/  MUFU.TANH R22, R17 ;  /* 0x0000001100167308 */ /* 0x0004660000002400 */
[----:B------:R-:W-:-:S02]  /*38e0*/  FMUL.FTZ R4, R4, c[0x0][0x320] ;  /* 0x0000c80004047a20 */ /* 0x000fc40000410000 */
[----:B------:R-:W-:Y:S02]  /*38f0*/  FMUL.FTZ R5, R5, c[0x0][0x320] ;  /* 0x0000c80005057a20 */ /* 0x000fe40000410000 */
[----:B------:R-:W-:Y:S01]  /*3900*/  FMUL.FTZ R6, R6, c[0x0][0x320] ;  /* 0x0000c80006067a20 */ /* 0x000fe20000410000 */
[----:B------:R2:W1:Y:S01]  /*3910*/  MUFU.TANH R34, R18 ;  /* 0x0000001200227308 */ /* 0x0004620000002400 */
[----:B------:R-:W-:-:S07]  /*3920*/  FMUL.FTZ R7, R7, c[0x0][0x320] ;  /* 0x0000c80007077a20 */ /* 0x000fce0000410000 */
[----:B------:R2:W1:Y:S08]  /*3930*/  MUFU.TANH R20, R8 ;  /* 0x0000000800147308 */ /* 0x0004700000002400 */
[----:B------:R2:W1:Y:S08]  /*3940*/  MUFU.TANH R19, R9 ;  /* 0x0000000900137308 */ /* 0x0004700000002400 */
[----:B------:R2:W1:Y:S08]  /*3950*/  MUFU.TANH R29, R10 ;  /* 0x0000000a001d7308 */ /* 0x0004700000002400 */
[----:B------:R2:W1:Y:S08]  /*3960*/  MUFU.TANH R28, R11 ;  /* 0x0000000b001c7308 */ /* 0x0004700000002400 */
[----:B------:R2:W1:Y:S08]  /*3970*/  MUFU.TANH R15, R4 ;  /* 0x00000004000f7308 */ /* 0x0004700000002400 */
[----:B------:R2:W1:Y:S08]  /*3980*/  MUFU.TANH R14, R5 ;  /* 0x00000005000e7308 */ /* 0x0004700000002400 */
[----:B------:R2:W1:Y:S08]  /*3990*/  MUFU.TANH R27, R6 ;  /* 0x00000006001b7308 */ /* 0x0004700000002400 */
[----:B------:R2:W1:Y:S01]  /*39a0*/  MUFU.TANH R26, R7 ;  /* 0x00000007001a7308 */ /* 0x0004620000002400 */
[----:B------:R-:W-:Y:S06]  /*39b0*/  BAR.SYNC.DEFER_BLOCKING 0x0 ;  /* 0x0000000000007b1d */ /* 0x000fec0000010000 */
[----:B------:R-:W-:Y:S05]  /*39c0*/  @!P0 BRA `(.L_x_76) ;  /* 0x0000049000008947 */ /* 0x000fea0003800000 */
[----:B---34-:R-:W-:Y:S01]  /*39d0*/  IMAD R2, R70, 0x80, R166 ;  /* 0x0000008046027824 */ /* 0x018fe200078e02a6 */
[----:B------:R-:W-:-:S04]  /*39e0*/  MOV R238, RZ ;  /* 0x000000ff00ee7202 */ /* 0x000fc80000000f00 */
[----:B------:R-:W-:-:S05]  /*39f0*/  IADD3 R2, R2, -0x80, R156 ;  /* 0xffffff8002027810 */ /* 0x000fca0007ffe09c */
[----:B------:R-:W-:-:S04]  /*3a00*/  @P3 IMAD.HI.U32 R3, R2, c[0x0][0x2bc], RZ ;  /* 0x0000af0002033a27 */ /* 0x000fc800078e00ff */
[----:B-1----:R-:W-:Y:S01]  /*3a10*/  IMAD.MOV.U32 R0, RZ, RZ, R2 ;  /* 0x000000ffff007224 */ /* 0x002fe200078e0002 */
[----:B------:R-:W-:-:S04]  /*3a20*/  @P3 SHF.R.U32.HI R0, RZ, c[0x0][0x2c0], R3 ;  /* 0x0000b000ff003a19 */ /* 0x000fc80000011603 */
[----:B------:R-:W-:-:S04]  /*3a30*/  @!P1 IADD3 R3, P0, R0, R164, RZ ;  /* 0x000000a400039210 */ /* 0x000fc80007f1e0ff */
[----:B--2---:R-:W-:Y:S02]  /*3a40*/  @!P1 LEA.HI.X.SX32 R5, R0, R161, 0x1, P0 ;  /* 0x000000a100059211 */ /* 0x004fe400000f0eff */
[----:B------:R-:W-:-:S04]  /*3a50*/  @!P1 LEA R4, P0, R3, c[0x0][0x2a0], 0x2 ;  /* 0x0000a80003049a11 */ /* 0x000fc800078010ff */
[----:B------:R-:W-:-:S05]  /*3a60*/  @!P1 LEA.HI.X R5, R3, c[0x0][0x2a4], R5, 0x2, P0 ;  /* 0x0000a90003059a11 */ /* 0x000fca00000f1405 */
[----:B------:R-:W2:Y:S01]  /*3a70*/  @!P1 LDG.E R238, [R4.64] ;  /* 0x0000000604ee9981 */ /* 0x000ea2000c1e1900 */
[----:B------:R-:W-:-:S04]  /*3a80*/  IMAD.MOV R239, RZ, RZ, -R0 ;  /* 0x000000ffffef7224 */ /* 0x000fc800078e0a00 */
[----:B------:R-:W-:-:S04]  /*3a90*/  IMAD R239, R239, c[0x0][0x2b8], R2 ;  /* 0x0000ae00efef7a24 */ /* 0x000fc800078e0202 */
[----:B------:R-:W-:Y:S01]  /*3aa0*/  IMAD.WIDE.U32 R2, R239, c[0x0][0x1e0], RZ ;  /* 0x00007800ef027a25 */ /* 0x000fe200078e00ff */
[----:B------:R-:W-:-:S05]  /*3ab0*/  SHF.R.S32.HI R0, RZ, 0x1f, R239 ;  /* 0x0000001fff007819 */ /* 0x000fca00000114ef */
[----:B------:R-:W-:-:S04]  /*3ac0*/  IMAD R0, R0, c[0x0][0x1e0], RZ ;  /* 0x0000780000007a24 */ /* 0x000fc800078e02ff */
[----:B------:R-:W-:-:S05]  /*3ad0*/  IMAD R0, R239, c[0x0][0x1e4], R0 ;  /* 0x00007900ef007a24 */ /* 0x000fca00078e0200 */
[----:B------:R-:W-:Y:S02]  /*3ae0*/  IADD3 R3, R3, R0, RZ ;  /* 0x0000000003037210 */ /* 0x000fe40007ffe0ff */
[----:B--2---:R-:W-:-:S03]  /*3af0*/  SHF.R.S32.HI R4, RZ, 0x1f, R238 ;  /* 0x0000001fff047819 */ /* 0x004fc600000114ee */
[----:B------:R-:W-:-:S04]  /*3b00*/  IMAD.WIDE.U32 R2, R238, c[0x0][0x1f0], R2 ;  /* 0x00007c00ee027a25 */ /* 0x000fc800078e0002 */
[----:B------:R-:W-:Y:S01]  /*3b10*/  IMAD R4, R4, c[0x0][0x1f0], RZ ;  /* 0x00007c0004047a24 */ /* 0x000fe200078e02ff */
[----:B------:R-:W-:-:S03]  /*3b20*/  IADD3 R0, P2, R162, R2, RZ ;  /* 0x00000002a2007210 */ /* 0x000fc60007f5e0ff */
[----:B------:R-:W-:Y:S01]  /*3b30*/  IMAD R2, R238, c[0x0][0x1f4], R4 ;  /* 0x00007d00ee027a24 */ /* 0x000fe200078e0204 */
[----:B------:R-:W-:-:S04]  /*3b40*/  LEA R4, P0, R0, c[0x0][0x1c8], 0x1 ;  /* 0x0000720000047a11 */ /* 0x000fc800078008ff */
[----:B------:R-:W-:-:S04]  /*3b50*/  IADD3.X R2, R160, R3, R2, P2, !PT ;  /* 0x00000003a0027210 */ /* 0x000fc800017fe402 */
[----:B------:R-:W-:Y:S01]  /*3b60*/  LEA.HI.X R0, R0, c[0x0][0x1cc], R2, 0x1, P0 ;  /* 0x0000730000007a11 */ /* 0x000fe200000f0c02 */
[----:B------:R-:W-:Y:S05]  /*3b70*/  BRA.DIV ~URZ, `(.L_x_77) ;  /* 0x0000d9227f007947 */ /* 0x000fea000b800000 */
[----:B------:R1:W2:Y:S02]  /*3b80*/  SHFL.IDX PT, R5, R0, RZ, 0x181f ;  /* 0x00181fff00057589 */ /* 0x0002a400000e0000 */
.L_x_115:
[----:B------:R-:W-:Y:S05]  /*3b90*/  BRA.DIV ~URZ, `(.L_x_78) ;  /* 0x0000d9727f007947 */ /* 0x000fea000b800000 */
[----:B------:R-:W3:Y:S01]  /*3ba0*/  SHFL.IDX PT, R2, R4, RZ, 0x181f ;  /* 0x00181fff04027589 */ /* 0x000ee200000e0000 */
[----:B------:R-:W-:Y:S02]  /*3bb0*/  ISETP.GE.AND P2, PT, R241, c[0x0][0x1d4], PT ;  /* 0x00007500f1007a0c */ /* 0x000fe40003f46270 */
[----:B------:R-:W-:Y:S01]  /*3bc0*/  ISETP.GE.AND P0, PT, R242, c[0x0][0x1d4], PT ;  /* 0x00007500f2007a0c */ /* 0x000fe20003f06270 */
[----:B------:R-:W4:Y:S04]  /*3bd0*/  SHFL.IDX PT, R8, R4, 0x1, 0x181f ;  /* 0x00381f0004087f89 */ /* 0x000f2800000e0000 */
[----:B------:R-:W5:Y:S04]  /*3be0*/  SHFL.IDX PT, R9, R0, 0x1, 0x181f ;  /* 0x00381f0000097f89 */ /* 0x000f6800000e0000 */
[----:B------:R-:W1:Y:S04]  /*3bf0*/  SHFL.IDX PT, R12, R4, 0x2, 0x181f ;  /* 0x00581f00040c7f89 */ /* 0x000e6800000e0000 */
[----:B------:R-:W2:Y:S04]  /*3c00*/  SHFL.IDX PT, R13, R0, 0x2, 0x181f ;  /* 0x00581f00000d7f89 */ /* 0x000ea800000e0000 */
[----:B-1----:R-:W1:Y:S01]  /*3c10*/  SHFL.IDX PT, R0, R0, 0x3, 0x181f ;  /* 0x00781f0000007f89 */ /* 0x002e6200000e0000 */
[----:B---3--:R-:W-:-:S03]  /*3c20*/  IADD3 R6, P6, R2, R158, RZ ;  /* 0x0000009e02067210 */ /* 0x008fc60007fde0ff */
[----:B------:R-:W3:Y:S01]  /*3c30*/  SHFL.IDX PT, R4, R4, 0x3, 0x181f ;  /* 0x00781f0004047f89 */ /* 0x000ee200000e0000 */
[----:B------:R-:W-:Y:S01]  /*3c40*/  IADD3 R2, P5, R2, R159, RZ ;  /* 0x0000009f02027210 */ /* 0x000fe20007fbe0ff */
[----:B--2---:R-:W-:Y:S01]  /*3c50*/  IMAD.X R7, R5, 0x1, R68, P6 ;  /* 0x0000000105077824 */ /* 0x004fe200030e0644 */
[----:B----4-:R-:W-:-:S03]  /*3c60*/  IADD3 R10, P6, R8, R158, RZ ;  /* 0x0000009e080a7210 */ /* 0x010fc60007fde0ff */
[--C-:B------:R-:W-:Y:S01]  /*3c70*/  IMAD.X R3, R5, 0x1, R69.reuse, P5 ;  /* 0x0000000105037824 */ /* 0x100fe200028e0645 */
[-C--:B------:R-:W-:Y:S01]  /*3c80*/  IADD3 R8, P5, R8, R159.reuse, RZ ;  /* 0x0000009f08087210 */ /* 0x080fe20007fbe0ff */
[----:B------:R2:W-:Y:S01]  /*3c90*/  LDGSTS.E.BYPASS.LTC128B.128 [R227+0x8100], [R6.64], !P2 ;  /* 0x0810000006e37fae */ /* 0x0005e2000d101d46 */
[C---:B-----5:R-:W-:Y:S01]  /*3ca0*/  IMAD.X R11, R9.reuse, 0x1, R68, P6 ;  /* 0x00000001090b7824 */ /* 0x060fe200030e0644 */
[----:B------:R-:W-:Y:S02]  /*3cb0*/  SEL R5, RZ, 0x10, P0 ;  /* 0x00000010ff057807 */ /* 0x000fe40000000000 */
[----:B------:R-:W-:Y:S01]  /*3cc0*/  IMAD.X R9, R9, 0x1, R69, P5 ;  /* 0x0000000109097824 */ /* 0x000fe200028e0645 */
[----:B------:R4:W-:Y:S04]  /*3cd0*/  LDGSTS.E.BYPASS.LTC128B.128 [R227+0xc100], [R2.64], !P0 ;  /* 0x0c10000002e37fae */ /* 0x0009e8000c101d46 */
[----:B------:R1:W-:Y:S04]  /*3ce0*/  LDGSTS.E.BYPASS.LTC128B.128 [R227+0x9100], [R10.64], !P2 ;  /* 0x091000000ae37fae */ /* 0x0003e8000d101d46 */
[----:B------:R1:W-:Y:S01]  /*3cf0*/  LDGSTS.E.BYPASS.LTC128B.128 [R227+0xd100], [R8.64], !P0 ;  /* 0x0d10000008e37fae */ /* 0x0003e2000c101d46 */
[----:B--2---:R-:W-:-:S02]  /*3d00*/  IADD3 R6, P5, R12, R159, RZ ;  /* 0x0000009f0c067210 */ /* 0x004fc40007fbe0ff */
[----:B----4-:R-:W-:-:S03]  /*3d10*/  IADD3 R2, P6, R12, R158, RZ ;  /* 0x0000009e0c027210 */ /* 0x010fc60007fde0ff */
[C---:B------:R-:W-:Y:S02]  /*3d20*/  IMAD.X R7, R13.reuse, 0x1, R69, P5 ;  /* 0x000000010d077824 */ /* 0x040fe400028e0645 */
[----:B------:R-:W-:-:S05]  /*3d30*/  IMAD.X R3, R13, 0x1, R68, P6 ;  /* 0x000000010d037824 */ /* 0x000fca00030e0644 */
[----:B------:R2:W-:Y:S04]  /*3d40*/  LDGSTS.E.BYPASS.LTC128B.128 [R227+0xa100], [R2.64], !P2 ;  /* 0x0a10000002e37fae */ /* 0x0005e8000d101d46 */
[----:B------:R4:W-:Y:S02]  /*3d50*/  LDGSTS.E.BYPASS.LTC128B.128 [R227+0xe100], [R6.64], !P0 ;  /* 0x0e10000006e37fae */ /* 0x0009e4000c101d46 */
[----:B----4-:R-:W-:-:S04]  /*3d60*/  SEL R6, RZ, 0x10, P2 ;  /* 0x00000010ff067807 */ /* 0x010fc80001000000 */
.L_x_116:
[----:B-123--:R-:W-:Y:S02]  /*3d70*/  IADD3 R2, -R6, 0x10, RZ ;  /* 0x0000001006027810 */ /* 0x00efe40007ffe1ff */
[----:B------:R-:W-:Y:S02]  /*3d80*/  IADD3 R7, -R5, 0x10, RZ ;  /* 0x0000001005077810 */ /* 0x000fe40007ffe1ff */
[----:B------:R-:W-:-:S02]  /*3d90*/  LOP3.LUT R2, R2, 0xf, RZ, 0xc0, !PT ;  /* 0x0000000f02027812 */ /* 0x000fc400078ec0ff */
[----:B------:R-:W-:Y:S02]  /*3da0*/  ISETP.NE.U32.AND P6, PT, R6, RZ, PT ;  /* 0x000000ff0600720c */ /* 0x000fe40003fc5070 */
[----:B------:R-:W-:Y:S02]  /*3db0*/  IADD3 R2, P2, P0, R2, R4, R158 ;  /* 0x0000000402027210 */ /* 0x000fe4000785e09e */
[----:B------:R-:W-:Y:S02]  /*3dc0*/  LOP3.LUT R7, R7, 0xf, RZ, 0xc0, !PT ;  /* 0x0000000f07077812 */ /* 0x000fe400078ec0ff */
[----:B------:R-:W-:Y:S02]  /*3dd0*/  ISETP.NE.U32.AND P5, PT, R5, RZ, PT ;  /* 0x000000ff0500720c */ /* 0x000fe40003fa5070 */
[----:B------:R-:W-:Y:S02]  /*3de0*/  IADD3.X R3, RZ, R0, R68, P2, P0 ;  /* 0x00000000ff037210 */ /* 0x000fe400017e0444 */
[----:B------:R-:W-:-:S03]  /*3df0*/  IADD3 R4, P2, P0, R7, R4, R159 ;  /* 0x0000000407047210 */ /* 0x000fc6000785e09f */
[----:B------:R-:W-:Y:S01]  /*3e00*/  @!PT LDS RZ, [RZ] ;  /* 0x00000000fffff984 */ /* 0x000fe20000000800 */
[----:B------:R-:W-:Y:S01]  /*3e10*/  @!PT LDS RZ, [RZ] ;  /* 0x00000000fffff984 */ /* 0x000fe20000000800 */
[----:B------:R-:W-:Y:S01]  /*3e20*/  @!PT LDS RZ, [RZ] ;  /* 0x00000000fffff984 */ /* 0x000fe20000000800 */
[----:B------:R1:W-:Y:S01]  /*3e30*/  LDGSTS.E.BYPASS.LTC128B.128.ZFILL [R227+0xb100], [R2.64], P6 ;  /* 0x0b10000002e37fae */ /* 0x0003e2000b141d46 */
[----:B------:R-:W-:-:S05]  /*3e40*/  IADD3.X R5, RZ, R0, R69, P2, P0 ;  /* 0x00000000ff057210 */ /* 0x000fca00017e0445 */
[----:B------:R1:W-:Y:S04]  /*3e50*/  LDGSTS.E.BYPASS.LTC128B.128.ZFILL [R227+0xf100], [R4.64], P5 ;  /* 0x0f10000004e37fae */ /* 0x0003e8000a941d46 */
.L_x_76:
[----:B---34-:R-:W-:Y:S05]  /*3e60*/  BSYNC B0 ;  /* 0x0000000000007941 */ /* 0x018fea0003800000 */
.L_x_75:
[----:B-1----:R-:W3:Y:S04]  /*3e70*/  LDL R3, [R1+0x4c] ;  /* 0x00004c0001037983 */ /* 0x002ee80000100800 */
[----:B------:R-:W3:Y:S04]  /*3e80*/  LDL R2, [R1+0xcc] ;  /* 0x0000cc0001027983 */ /* 0x000ee80000100800 */
[----:B--2---:R-:W2:Y:S01]  /*3e90*/  LDL R5, [R1+0x3c] ;  /* 0x00003c0001057983 */ /* 0x004ea20000100800 */
[----:B------:R-:W-:-:S03]  /*3ea0*/  MOV R0, 0xffffff80 ;  /* 0xffffff8000007802 */ /* 0x000fc60000000f00 */
[----:B------:R-:W0:Y:S02]  /*3eb0*/  LDGDEPBAR ;  /* 0x00000000000079af */ /* 0x000e240000000000 */
[----:B------:R-:W-:Y:S01]  /*3ec0*/  IMAD R0, R70, R0, 0x1 ;  /* 0x0000000146007424 */ /* 0x000fe200078e0200 */
[----:B---3--:R-:W-:Y:S02]  /*3ed0*/  IADD3 R4, R2, R3, RZ ;  /* 0x0000000302047210 */ /* 0x008fe40007ffe0ff */
[----:B------:R-:W-:Y:S02]  /*3ee0*/  MOV R3, c[0x0][0x2ac] ;  /* 0x0000ab0000037a02 */ /* 0x000fe40000000f00 */
[----:B--2---:R-:W-:Y:S01]  /*3ef0*/  IADD3 R6, -R5, R157, RZ ;  /* 0x0000009d05067210 */ /* 0x004fe20007ffe1ff */
[----:B------:R-:W-:Y:S01]  /*3f00*/  @P4 IMAD.HI.U32 R2, R4, c[0x0][0x2c8], RZ ;  /* 0x0000b20004024a27 */ /* 0x000fe200078e00ff */
[----:B------:R1:W-:Y:S03]  /*3f10*/  STL [R1+0x8], R4 ;  /* 0x0000080401007387 */ /* 0x0003e60000100800 */
[----:B------:R-:W-:-:S05]  /*3f20*/  IMAD R0, R3, c[0x0][0x1d0], R0 ;  /* 0x0000740003007a24 */ /* 0x000fca00078e0200 */
[----:B------:R-:W-:Y:S02]  /*3f30*/  IADD3 R5, R0, -c[0x0][0x168], -R5 ;  /* 0x80005a0000057a10 */ /* 0x000fe40007ffe805 */
[----:B-1----:R-:W-:Y:S01]  /*3f40*/  @P4 SHF.R.U32.HI R4, RZ, c[0x0][0x2cc], R2 ;  /* 0x0000b300ff044a19 */ /* 0x002fe20000011602 */
[----:B------:R-:W-:Y:S05]  /*3f50*/  BRA.DIV ~URZ, `(.L_x_79) ;  /* 0x0000dae27f007947 */ /* 0x000fea000b800000 */
[----:B------:R1:W2:Y:S02]  /*3f60*/  SHFL.IDX PT, R52, R4, RZ, 0x1c1f ;  /* 0x001c1fff04347589 */ /* 0x0002a400000e0000 */
.L_x_117:
[----:B--2---:R-:W-:-:S05]  /*3f70*/  IMAD.IADD R0, R5, 0x1, R52 ;  /* 0x0000000105007824 */ /* 0x004fca00078e0234 */
[----:B------:R-:W-:-:S04]  /*3f80*/  IMNMX R0, R6, R0, PT ;  /* 0x0000000006007217 */ /* 0x000fc80003800200 */
[C---:B------:R-:W-:Y:S02]  /*3f90*/  ISETP.GT.AND P6, PT, R0.reuse, RZ, PT ;  /* 0x000000ff0000720c */ /* 0x040fe40003fc4270 */
[C---:B------:R-:W-:Y:S02]  /*3fa0*/  ISETP.GT.AND P5, PT, R0.reuse, 0x1, PT ;  /* 0x000000010000780c */ /* 0x040fe40003fa4270 */
[C---:B------:R-:W-:Y:S02]  /*3fb0*/  ISETP.GT.AND P2, PT, R0.reuse, 0x8, PT ;  /* 0x000000080000780c */ /* 0x040fe40003f44270 */
[----:B------:R-:W-:Y:S02]  /*3fc0*/  ISETP.GT.AND P0, PT, R0, 0x9, PT ;  /* 0x000000090000780c */ /* 0x000fe40003f04270 */
[----:B------:R-:W-:Y:S02]  /*3fd0*/  FSEL R7, R125, -INF , P6 ;  /* 0xff8000007d077808 */ /* 0x000fe40003000000 */
[----:B------:R-:W-:-:S02]  /*3fe0*/  FSEL R9, R124, -INF , P5 ;  /* 0xff8000007c097808 */ /* 0x000fc40002800000 */
[----:B------:R-:W-:Y:S02]  /*3ff0*/  FSEL R11, R103, -INF , P2 ;  /* 0xff800000670b7808 */ /* 0x000fe40001000000 */
[----:B------:R-:W-:Y:S02]  /*4000*/  FSEL R13, R102, -INF , P0 ;  /* 0xff800000660d7808 */ /* 0x000fe40000000000 */
[C---:B------:R-:W-:Y:S02]  /*4010*/  ISETP.GT.AND P6, PT, R0.reuse, 0x10, PT ;  /* 0x000000100000780c */ /* 0x040fe40003fc4270 */
[C---:B------:R-:W-:Y:S02]  /*4020*/  ISETP.GT.AND P5, PT, R0.reuse, 0x11, PT ;  /* 0x000000110000780c */ /* 0x040fe40003fa4270 */
[C---:B------:R-:W-:Y:S02]  /*4030*/  ISETP.GT.AND P2, PT, R0.reuse, 0x18, PT ;  /* 0x000000180000780c */ /* 0x040fe40003f44270 */
[----:B------:R-:W-:-:S02]  /*4040*/  ISETP.GT.AND P0, PT, R0, 0x19, PT ;  /* 0x000000190000780c */ /* 0x000fc40003f04270 */
[----:B------:R-:W-:Y:S02]  /*4050*/  FSEL R16, R101, -INF , P6 ;  /* 0xff80000065107808 */ /* 0x000fe40003000000 */
[----:B------:R-:W-:Y:S02]  /*4060*/  FSEL R17, R100, -INF , P5 ;  /* 0xff80000064117808 */ /* 0x000fe40002800000 */
[----:B------:R-:W-:Y:S02]  /*4070*/  FSEL R18, R92, -INF , P2 ;  /* 0xff8000005c127808 */ /* 0x000fe40001000000 */
[----:B------:R-:W-:Y:S02]  /*4080*/  FSEL R21, R86, -INF , P0 ;  /* 0xff80000056157808 */ /* 0x000fe40000000000 */
[C---:B------:R-:W-:Y:S02]  /*4090*/  ISETP.GT.AND P6, PT, R0.reuse, 0x20, PT ;  /* 0x000000200000780c */ /* 0x040fe40003fc4270 */
[----:B------:R-:W-:-:S02]  /*40a0*/  ISETP.GT.AND P5, PT, R0, 0x21, PT ;  /* 0x000000210000780c */ /* 0x000fc40003fa4270 */
[C---:B------:R-:W-:Y:S02]  /*40b0*/  ISETP.GT.AND P2, PT, R0.reuse, 0x28, PT ;  /* 0x000000280000780c */ /* 0x040fe40003f44270 */
[----:B------:R-:W-:Y:S02]  /*40c0*/  ISETP.GT.AND P0, PT, R0, 0x29, PT ;  /* 0x000000290000780c */ /* 0x000fe40003f04270 */
[----:B------:R-:W-:Y:S02]  /*40d0*/  FSEL R69, R85, -INF , P6 ;  /* 0xff80000055457808 */ /* 0x000fe40003000000 */
[----:B------:R-:W-:Y:S02]  /*40e0*/  FSEL R70, R84, -INF , P5 ;  /* 0xff80000054467808 */ /* 0x000fe40002800000 */
[----:B------:R-:W-:Y:S02]  /*40f0*/  FSEL R108, R80, -INF , P2 ;  /* 0xff800000506c7808 */ /* 0x000fe40001000000 */
[----:B------:R-:W-:-:S02]  /*4100*/  FSEL R109, R78, -INF , P0 ;  /* 0xff8000004e6d7808 */ /* 0x000fc40000000000 */
[C---:B------:R-:W-:Y:S02]  /*4110*/  ISETP.GT.AND P6, PT, R0.reuse, 0x30, PT ;  /* 0x000000300000780c */ /* 0x040fe40003fc4270 */
        /* <DEDUP_REMOVED lines=38> */
[----:B------:R-:W-:Y:S01]  /*4380*/  FSEL R167, R14, -INF , P0 ;  /* 0xff8000000ea77808 */ /* 0x000fe20000000000 */
[----:B------:R-:W-:Y:S05]  /*4390*/  BRA.DIV ~URZ, `(.L_x_80) ;  /* 0x0000d7027f007947 */ /* 0x000fea000b800000 */
[----:B------:R-:W2:Y:S01]  /*43a0*/  SHFL.IDX PT, R0, R4, 0x1, 0x1c1f ;  /* 0x003c1f0004007f89 */ /* 0x000ea200000e0000 */
[----:B------:R-:W-:-:S04]  /*43b0*/  FMNMX.FTZ R2, R7, R9, !PT ;  /* 0x0000000907027209 */ /* 0x000fc80007810000 */
[----:B------:R-:W-:-:S04]  /*43c0*/  FMNMX.FTZ R2, R11, R2, !PT ;  /* 0x000000020b027209 */ /* 0x000fc80007810000 */
[----:B------:R-:W-:-:S04]  /*43d0*/  FMNMX.FTZ R2, R13, R2, !PT ;  /* 0x000000020d027209 */ /* 0x000fc80007810000 */
[----:B------:R-:W-:-:S04]  /*43e0*/  FMNMX.FTZ R2, R16, R2, !PT ;  /* 0x0000000210027209 */ /* 0x000fc80007810000 */
[----:B------:R-:W-:-:S04]  /*43f0*/  FMNMX.FTZ R2, R17, R2, !PT ;  /* 0x0000000211027209 */ /* 0x000fc80007810000 */
[----:B------:R-:W-:Y:S01]  /*4400*/  FMNMX.FTZ R2, R18, R2, !PT ;  /* 0x0000000212027209 */ /* 0x000fe20007810000 */
[----:B--2---:R-:W-:-:S03]  /*4410*/  IMAD.IADD R0, R5, 0x1, R0 ;  /* 0x0000000105007824 */ /* 0x004fc600078e0200 */
[----:B------:R-:W-:Y:S02]  /*4420*/  FMNMX.FTZ R2, R21, R2, !PT ;  /* 0x0000000215027209 */ /* 0x000fe40007810000 */
[----:B------:R-:W-:Y:S02]  /*4430*/  IMNMX R0, R6, R0, PT ;  /* 0x0000000006007217 */ /* 0x000fe40003800200 */
[----:B------:R-:W-:Y:S02]  /*4440*/  FMNMX.FTZ R2, R69, R2, !PT ;  /* 0x0000000245027209 */ /* 0x000fe40007810000 */
[C---:B------:R-:W-:Y:S02]  /*4450*/  ISETP.GT.AND P5, PT, R0.reuse, RZ, PT ;  /* 0x000000ff0000720c */ /* 0x040fe40003fa4270 */
[C---:B------:R-:W-:Y:S02]  /*4460*/  ISETP.GT.AND P2, PT, R0.reuse, 0x1, PT ;  /* 0x000000010000780c */ /* 0x040fe40003f44270 */
[----:B------:R-:W-:-:S02]  /*4470*/  ISETP.GT.AND P0, PT, R0, 0x8, PT ;  /* 0x000000080000780c */ /* 0x000fc40003f04270 */
[----:B------:R-:W-:Y:S02]  /*4480*/  FSEL R5, R129, -INF , P5 ;  /* 0xff80000081057808 */ /* 0x000fe40002800000 */
[----:B------:R-:W-:Y:S02]  /*4490*/  FSEL R8, R128, -INF , P2 ;  /* 0xff80000080087808 */ /* 0x000fe40001000000 */
[----:B------:R-:W-:Y:S02]  /*44a0*/  ISETP.GT.AND P2, PT, R0, 0x9, PT ;  /* 0x000000090000780c */ /* 0x000fe40003f44270 */
[----:B------:R-:W-:Y:S02]  /*44b0*/  FSEL R10, R126, -INF , P0 ;  /* 0xff8000007e0a7808 */ /* 0x000fe40000000000 */
[----:B------:R-:W-:Y:S02]  /*44c0*/  FMNMX.FTZ R3, R5, R8, !PT ;  /* 0x0000000805037209 */ /* 0x000fe40007810000 */
[----:B------:R-:W-:-:S02]  /*44d0*/  ISETP.GT.AND P0, PT, R0, 0x10, PT ;  /* 0x000000100000780c */ /* 0x000fc40003f04270 */
[----:B------:R-:W-:Y:S02]  /*44e0*/  FSEL R15, R127, -INF , P2 ;  /* 0xff8000007f0f7808 */ /* 0x000fe40001000000 */
[----:B------:R-:W-:Y:S02]  /*44f0*/  FMNMX.FTZ R3, R10, R3, !PT ;  /* 0x000000030a037209 */ /* 0x000fe40007810000 */
[----:B------:R-:W-:Y:S02]  /*4500*/  ISETP.GT.AND P2, PT, R0, 0x11, PT ;  /* 0x000000110000780c */ /* 0x000fe40003f44270 */
[----:B------:R-:W-:Y:S02]  /*4510*/  FSEL R14, R94, -INF , P0 ;  /* 0xff8000005e0e7808 */ /* 0x000fe40000000000 */
[----:B------:R-:W-:Y:S02]  /*4520*/  FMNMX.FTZ R3, R15, R3, !PT ;  /* 0x000000030f037209 */ /* 0x000fe40007810000 */
[----:B------:R-:W-:-:S02]  /*4530*/  ISETP.GT.AND P0, PT, R0, 0x18, PT ;  /* 0x000000180000780c */ /* 0x000fc40003f04270 */
[----:B------:R-:W-:Y:S02]  /*4540*/  FSEL R19, R93, -INF , P2 ;  /* 0xff8000005d137808 */ /* 0x000fe40001000000 */
[----:B------:R-:W-:Y:S02]  /*4550*/  FMNMX.FTZ R3, R14, R3, !PT ;  /* 0x000000030e037209 */ /* 0x000fe40007810000 */
[C---:B------:R-:W-:Y:S02]  /*4560*/  ISETP.GT.AND P2, PT, R0.reuse, 0x19, PT ;  /* 0x000000190000780c */ /* 0x040fe40003f44270 */
        /* <DEDUP_REMOVED lines=8> */
[----:B------:R-:W-:-:S02]  /*45f0*/  FMNMX.FTZ R2, R70, R2, !PT ;  /* 0x0000000246027209 */ /* 0x000fc40007810000 */
[----:B------:R-:W-:Y:S02]  /*4600*/  ISETP.GT.AND P0, PT, R0, 0x28, PT ;  /* 0x000000280000780c */ /* 0x000fe40003f04270 */
[----:B------:R-:W-:Y:S02]  /*4610*/  FSEL R58, R83, -INF , P2 ;  /* 0xff800000533a7808 */ /* 0x000fe40001000000 */
[----:B------:R-:W-:Y:S02]  /*4620*/  FMNMX.FTZ R3, R59, R3, !PT ;  /* 0x000000033b037209 */ /* 0x000fe40007810000 */
[----:B------:R-:W-:Y:S02]  /*4630*/  FMNMX.FTZ R2, R108, R2, !PT ;  /* 0x000000026c027209 */ /* 0x000fe40007810000 */
[----:B------:R-:W-:Y:S02]  /*4640*/  ISETP.GT.AND P2, PT, R0, 0x29, PT ;  /* 0x000000290000780c */ /* 0x000fe40003f44270 */
[----:B------:R-:W-:-:S02]  /*4650*/  FSEL R57, R82, -INF , P0 ;  /* 0xff80000052397808 */ /* 0x000fc40000000000 */
[----:B------:R-:W-:Y:S02]  /*4660*/  FMNMX.FTZ R3, R58, R3, !PT ;  /* 0x000000033a037209 */ /* 0x000fe40007810000 */
        /* <DEDUP_REMOVED lines=17> */
[C---:B------:R-:W-:Y:S02]  /*4780*/  ISETP.GT.AND P0, PT, R0.reuse, 0x40, PT ;  /* 0x000000400000780c */ /* 0x040fe40003f04270 */
        /* <DEDUP_REMOVED lines=63> */
[----:B------:R-:W-:Y:S02]  /*4b80*/  FSEL R171, R26, -INF , P2 ;  /* 0xff8000001aab7808 */ /* 0x000fe40001000000 */
[----:B------:R-:W-:-:S02]  /*4b90*/  FMNMX.FTZ R2, R166, R3, !PT ;  /* 0x00000003a6027209 */ /* 0x000fc40007810000 */
[----:B------:R-:W2:Y:S02]  /*4ba0*/  SHFL.BFLY PT, R3, R0, 0x2, 0x1f ;  /* 0x0c401f0000037f89 */ /* 0x000ea400000e0000 */
[----:B------:R-:W-:-:S05]  /*4bb0*/  FMNMX.FTZ R2, R171, R2, !PT ;  /* 0x00000002ab027209 */ /* 0x000fca0007810000 */
[----:B------:R-:W3:Y:S01]  /*4bc0*/  SHFL.BFLY PT, R12, R2, 0x2, 0x1f ;  /* 0x0c401f00020c7f89 */ /* 0x000ee200000e0000 */
[----:B--2---:R-:W-:-:S05]  /*4bd0*/  FMNMX.FTZ R0, R3, R0, !PT ;  /* 0x0000000003007209 */ /* 0x004fca0007810000 */
[----:B------:R-:W2:Y:S01]  /*4be0*/  SHFL.BFLY PT, R68, R0, 0x1, 0x1f ;  /* 0x0c201f0000447f89 */ /* 0x000ea200000e0000 */
[----:B---3--:R-:W-:-:S05]  /*4bf0*/  FMNMX.FTZ R12, R2, R12, !PT ;  /* 0x0000000c020c7209 */ /* 0x008fca0007810000 */
[----:B------:R3:W4:Y:S01]  /*4c00*/  SHFL.BFLY PT, R3, R12, 0x1, 0x1f ;  /* 0x0c201f000c037f89 */ /* 0x00072200000e0000 */
[----:B--2---:R-:W-:-:S05]  /*4c10*/  FMNMX.FTZ R68, R0, R68, !PT ;  /* 0x0000004400447209 */ /* 0x004fca0007810000 */
.L_x_118:
[C---:B------:R-:W-:Y:S01]  /*4c20*/  FMUL.FTZ R2, R68.reuse, c[0x0][0x2d0] ;  /* 0x0000b40044027a20 */ /* 0x040fe20000410000 */
[----:B------:R-:W-:Y:S01]  /*4c30*/  FSETP.NEU.FTZ.AND P0, PT, R68, -INF , PT ;  /* 0xff8000004400780b */ /* 0x000fe20003f1d000 */
[----:B------:R-:W2:Y:S03]  /*4c40*/  LDL R235, [R1+0x4c] ;  /* 0x00004c0001eb7983 */ /* 0x000ea60000100800 */
[----:B------:R-:W-:Y:S01]  /*4c50*/  FSEL R2, R2, RZ, P0 ;  /* 0x000000ff02027208 */ /* 0x000fe20000000000 */
[----:B------:R-:W5:Y:S01]  /*4c60*/  LDL R234, [R1+0x4] ;  /* 0x0000040001ea7983 */ /* 0x000f620000100800 */
[----:B---34-:R-:W-:Y:S01]  /*4c70*/  FMNMX.FTZ R12, R3, R12, !PT ;  /* 0x0000000c030c7209 */ /* 0x018fe20007810000 */
[----:B------:R-:W-:Y:S01]  /*4c80*/  WARPSYNC 0xffffffff ;  /* 0xffffffff00007948 */ /* 0x000fe20003800000 */
[----:B------:R-:W-:Y:S01]  /*4c90*/  IADD3 R232, R232, -0x2, RZ ;  /* 0xfffffffee8e87810 */ /* 0x000fe20007ffe0ff */
[--C-:B------:R-:W-:Y:S01]  /*4ca0*/  FFMA.FTZ R0, R7, c[0x0][0x2d0], -R2.reuse ;  /* 0x0000b40007007a23 */ /* 0x100fe20000010802 */
[----:B------:R-:W-:Y:S01]  /*4cb0*/  FSETP.NEU.FTZ.AND P0, PT, R12, -INF , PT ;  /* 0xff8000000c00780b */ /* 0x000fe20003f1d000 */
[--C-:B------:R-:W-:Y:S01]  /*4cc0*/  FFMA.FTZ R3, R17, c[0x0][0x2d0], -R2.reuse ;  /* 0x0000b40011037a23 */ /* 0x100fe20000010802 */
[----:B------:R-:W-:Y:S01]  /*4cd0*/  LDSM.16.MT88.4 R36, [R204] ;  /* 0x00000000cc24783b */ /* 0x000fe20000004200 */
[----:B------:R3:W-:Y:S03]  /*4ce0*/  MUFU.EX2 R61, R0 ;  /* 0x00000000003d7308 */ /* 0x0007e60000000800 */
[----:B------:R-:W-:Y:S04]  /*4cf0*/  LDSM.16.MT88.4 R28, [R202+0x800] ;  /* 0x00080000ca1c783b */ /* 0x000fe80000004200 */
[----:B------:R-:W-:Y:S01]  /*4d00*/  LDSM.16.MT88.4 R40, [R203] ;  /* 0x00000000cb28783b */ /* 0x000fe20000004200 */
[----:B------:R4:W-:Y:S03]  /*4d10*/  MUFU.EX2 R73, R3 ;  /* 0x0000000300497308 */ /* 0x0009e60000000800 */
[----:B------:R-:W-:Y:S04]  /*4d20*/  LDSM.16.MT88.4 R52, [R204+0x800] ;  /* 0x00080000cc34783b */ /* 0x000fe80000004200 */
[----:B------:R-:W-:Y:S01]  /*4d30*/  LDSM.16.MT88.4 R48, [R215] ;  /* 0x00000000d730783b */ /* 0x000fe20000004200 */
[----:B---3--:R-:W-:-:S03]  /*4d40*/  FFMA.FTZ R0, R9, c[0x0][0x2d0], -R2 ;  /* 0x0000b40009007a23 */ /* 0x008fc60000010802 */
[----:B------:R-:W-:Y:S01]  /*4d50*/  LDSM.16.MT88.4 R44, [R205+0x800] ;  /* 0x00080000cd2c783b */ /* 0x000fe20000004200 */
[----:B------:R3:W1:Y:S01]  /*4d60*/  MUFU.EX2 R60, R0 ;  /* 0x00000000003c7308 */ /* 0x0006620000000800 */
[----:B----4-:R-:W-:-:S07]  /*4d70*/  FFMA.FTZ R3, R18, c[0x0][0x2d0], -R2 ;  /* 0x0000b40012037a23 */ /* 0x010fce0000010802 */
[----:B------:R-:W-:Y:S01]  /*4d80*/  MUFU.EX2 R75, R3 ;  /* 0x00000003004b7308 */ /* 0x000fe20000000800 */
[----:B---3--:R-:W-:-:S07]  /*4d90*/  FFMA.FTZ R0, R11, c[0x0][0x2d0], -R2 ;  /* 0x0000b4000b007a23 */ /* 0x008fce0000010802 */
[----:B------:R3:W-:Y:S02]  /*4da0*/  MUFU.EX2 R66, R0 ;  /* 0x0000000000427308 */ /* 0x0007e40000000800 */
[----:B---3--:R-:W-:-:S06]  /*4db0*/  FFMA.FTZ R0, R13, c[0x0][0x2d0], -R2 ;  /* 0x0000b4000d007a23 */ /* 0x008fcc0000010802 */
[----:B------:R3:W4:Y:S02]  /*4dc0*/  MUFU.EX2 R67, R0 ;  /* 0x0000000000437308 */ /* 0x0007240000000800 */
[----:B---3--:R-:W-:-:S06]  /*4dd0*/  FFMA.FTZ R0, R16, c[0x0][0x2d0], -R2 ;  /* 0x0000b40010007a23 */ /* 0x008fcc0000010802 */
[----:B------:R3:W-:Y:S02]  /*4de0*/  MUFU.EX2 R74, R0 ;  /* 0x00000000004a7308 */ /* 0x0007e40000000800 */
[----:B---3--:R-:W-:-:S05]  /*4df0*/  FMUL.FTZ R0, R12, c[0x0][0x2d0] ;  /* 0x0000b4000c007a20 */ /* 0x008fca0000410000 */
[----:B------:R-:W-:-:S05]  /*4e00*/  FSEL R0, R0, RZ, P0 ;  /* 0x000000ff00007208 */ /* 0x000fca0000000000 */
[--C-:B------:R-:W-:Y:S02]  /*4e10*/  FFMA.FTZ R3, R5, c[0x0][0x2d0], -R0.reuse ;  /* 0x0000b40005037a23 */ /* 0x100fe40000010800 */
[----:B-1----:R-:W1:Y:S02]  /*4e20*/  LDSM.16.MT88.4 R4, [R202] ;  /* 0x00000000ca04783b */ /* 0x002e640000004200 */
[----:B------:R3:W-:Y:S02]  /*4e30*/  MUFU.EX2 R64, R3 ;  /* 0x0000000300407308 */ /* 0x0007e40000000800 */
[----:B---3--:R-:W-:Y:S01]  /*4e40*/  FFMA.FTZ R3, R8, c[0x0][0x2d0], -R0 ;  /* 0x0000b40008037a23 */ /* 0x008fe20000010800 */
[----:B------:R-:W-:-:S05]  /*4e50*/  F2FP.PACK_AB R8, R60, R61 ;  /* 0x0000003d3c08723e */ /* 0x000fca00000000ff */
[----:B------:R3:W1:Y:S02]  /*4e60*/  MUFU.EX2 R13, R3 ;  /* 0x00000003000d7308 */ /* 0x0006640000000800 */
[----:B---3--:R-:W-:Y:S01]  /*4e70*/  FFMA.FTZ R3, R10, c[0x0][0x2d0], -R0 ;  /* 0x0000b4000a037a23 */ /* 0x008fe20000010800 */
[----:B----4-:R-:W-:Y:S02]  /*4e80*/  F2FP.PACK_AB R10, R67, R66 ;  /* 0x00000042430a723e */ /* 0x010fe400000000ff */
[----:B-1----:R-:W-:-:S03]  /*4e90*/  F2FP.PACK_AB R9, R13, R64 ;  /* 0x000000400d09723e */ /* 0x002fc600000000ff */
[----:B------:R1:W3:Y:S01]  /*4ea0*/  MUFU.EX2 R65, R3 ;  /* 0x0000000300417308 */ /* 0x0002e20000000800 */
[----:B------:R-:W-:Y:S02]  /*4eb0*/  FADD.FTZ R13, R64, R13 ;  /* 0x0000000d400d7221 */ /* 0x000fe40000010000 */
[----:B-1----:R-:W-:Y:S02]  /*4ec0*/  FFMA.FTZ R3, R15, c[0x0][0x2d0], -R0 ;  /* 0x0000b4000f037a23 */ /* 0x002fe40000010800 */
[----:B---3--:R-:W-:-:S03]  /*4ed0*/  FADD.FTZ R13, R65, R13 ;  /* 0x0000000d410d7221 */ /* 0x008fc60000010000 */
[----:B------:R1:W3:Y:S02]  /*4ee0*/  MUFU.EX2 R15, R3 ;  /* 0x00000003000f7308 */ /* 0x0002e40000000800 */
[----:B-1----:R-:W-:Y:S01]  /*4ef0*/  FFMA.FTZ R3, R21, c[0x0][0x2d0], -R2 ;  /* 0x0000b40015037a23 */ /* 0x002fe20000010802 */
[C---:B---3--:R-:W-:Y:S01]  /*4f00*/  F2FP.PACK_AB R11, R15.reuse, R65 ;  /* 0x000000410f0b723e */ /* 0x048fe200000000ff */
[----:B------:R-:W-:-:S04]  /*4f10*/  FADD.FTZ R13, R15, R13 ;  /* 0x0000000d0f0d7221 */ /* 0x000fc80000010000 */
[----:B------:R1:W-:Y:S02]  /*4f20*/  MUFU.EX2 R230, R3 ;  /* 0x0000000300e67308 */ /* 0x0003e40000000800 */
[----:B------:R-:W-:Y:S07]  /*4f30*/  HMMA.16816.F32 R24, R8, R4, RZ ;  /* 0x000000040818723c */ /* 0x000fee00000018ff */
[----:B------:R-:W-:Y:S01]  /*4f40*/  F2FP.PACK_AB R4, R73, R74 ;  /* 0x0000004a4904723e */ /* 0x000fe200000000ff */
[----:B-1----:R-:W-:-:S04]  /*4f50*/  FFMA.FTZ R3, R14, c[0x0][0x2d0], -R0 ;  /* 0x0000b4000e037a23 */ /* 0x002fc80000010800 */
[----:B------:R1:W3:Y:S02]  /*4f60*/  MUFU.EX2 R14, R3 ;  /* 0x00000003000e7308 */ /* 0x0002e40000000800 */
[----:B-1----:R-:W-:Y:S02]  /*4f70*/  FFMA.FTZ R3, R19, c[0x0][0x2d0], -R0 ;  /* 0x0000b40013037a23 */ /* 0x002fe40000010800 */
[----:B------:R-:W-:Y:S01]  /*4f80*/  HMMA.16816.F32 R16, R8, R36, RZ ;  /* 0x000000240810723c */ /* 0x000fe200000018ff */
[----:B---3--:R-:W-:-:S03]  /*4f90*/  FADD.FTZ R13, R14, R13 ;  /* 0x0000000d0e0d7221 */ /* 0x008fc60000010000 */
[----:B------:R1:W3:Y:S02]  /*4fa0*/  MUFU.EX2 R72, R3 ;  /* 0x0000000300487308 */ /* 0x0002e40000000800 */
[----:B-1----:R-:W-:Y:S01]  /*4fb0*/  FFMA.FTZ R3, R20, c[0x0][0x2d0], -R0 ;  /* 0x0000b40014037a23 */ /* 0x002fe20000010800 */
[C---:B---3--:R-:W-:Y:S01]  /*4fc0*/  F2FP.PACK_AB R5, R72.reuse, R14 ;  /* 0x0000000e4805723e */ /* 0x048fe200000000ff */
[----:B------:R-:W-:Y:S01]  /*4fd0*/  HMMA.16816.F32 R20, R8, R6, RZ ;  /* 0x000000060814723c */ /* 0x000fe200000018ff */
[----:B------:R-:W-:-:S03]  /*4fe0*/  FADD.FTZ R13, R72, R13 ;  /* 0x0000000d480d7221 */ /* 0x000fc60000010000 */
[----:B------:R1:W-:Y:S03]  /*4ff0*/  MUFU.EX2 R229, R3 ;  /* 0x0000000300e57308 */ /* 0x0003e60000000800 */
[----:B------:R-:W-:Y:S01]  /*5000*/  F2FP.PACK_AB R6, R230, R75 ;  /* 0x0000004be606723e */ /* 0x000fe200000000ff */
[----:B-1----:R-:W-:Y:S02]  /*5010*/  FFMA.FTZ R3, R32, c[0x0][0x2d0], -R0 ;  /* 0x0000b40020037a23 */ /* 0x002fe40000010800 */
[----:B------:R-:W1:Y:S02]  /*5020*/  LDSM.16.MT88.4 R32, [R203+0x800] ;  /* 0x00080000cb20783b */ /* 0x000e640000004200 */
[----:B------:R-:W3:Y:S02]  /*5030*/  MUFU.EX2 R228, R3 ;  /* 0x0000000300e47308 */ /* 0x000ee40000000800 */
[----:B---3--:R-:W-:Y:S01]  /*5040*/  F2FP.PACK_AB R7, R228, R229 ;  /* 0x000000e5e407723e */ /* 0x008fe200000000ff */
[----:B------:R-:W-:-:S04]  /*5050*/  FADD.FTZ R3, R61, R60 ;  /* 0x0000003c3d037221 */ /* 0x000fc80000010000 */
[----:B------:R-:W-:Y:S02]  /*5060*/  FADD.FTZ R3, R66, R3 ;  /* 0x0000000342037221 */ /* 0x000fe40000010000 */
[----:B------:R-:W-:Y:S02]  /*5070*/  HMMA.16816.F32 R116, R4, R28, R24 ;  /* 0x0000001c0474723c */ /* 0x000fe40000001818 */
[----:B------:R-:W-:-:S04]  /*5080*/  FADD.FTZ R3, R67, R3 ;  /* 0x0000000343037221 */ /* 0x000fc80000010000 */
[----:B------:R-:W-:Y:S02]  /*5090*/  FADD.FTZ R3, R74, R3 ;  /* 0x000000034a037221 */ /* 0x000fe40000010000 */
[----:B------:R-:W-:Y:S02]  /*50a0*/  HMMA.16816.F32 R104, R4, R30, R20 ;  /* 0x0000001e0468723c */ /* 0x000fe40000001814 */
[----:B------:R-:W-:-:S04]  /*50b0*/  FADD.FTZ R3, R73, R3 ;  /* 0x0000000349037221 */ /* 0x000fc80000010000 */
[----:B------:R-:W-:Y:S02]  /*50c0*/  FADD.FTZ R14, R75, R3 ;  /* 0x000000034b0e7221 */ /* 0x000fe40000010000 */
[----:B------:R-:W-:Y:S01]  /*50d0*/  HMMA.16816.F32 R28, R8, R38, RZ ;  /* 0x00000026081c723c */ /* 0x000fe200000018ff */
[----:B------:R-:W3:Y:S01]  /*50e0*/  LDSM.16.MT88.4 R36, [R202+0x4000] ;  /* 0x00400000ca24783b */ /* 0x000ee20000004200 */
[----:B------:R-:W-:-:S04]  /*50f0*/  FFMA.FTZ R3, R69, c[0x0][0x2d0], -R2 ;  /* 0x0000b40045037a23 */ /* 0x000fc80000010802 */
[----:B------:R4:W-:Y:S02]  /*5100*/  MUFU.EX2 R15, R3 ;  /* 0x00000003000f7308 */ /* 0x0009e40000000800 */
[----:B------:R-:W-:Y:S08]  /*5110*/  HMMA.16816.F32 R24, R8, R40, RZ ;  /* 0x000000280818723c */ /* 0x000ff000000018ff */
[----:B------:R-:W-:Y:S01]  /*5120*/  HMMA.16816.F32 R112, R4, R52, R16 ;  /* 0x000000340470723c */ /* 0x000fe20000001810 */
[----:B----4-:R-:W-:-:S07]  /*5130*/  FFMA.FTZ R3, R70, c[0x0][0x2d0], -R2 ;  /* 0x0000b40046037a23 */ /* 0x010fce0000010802 */
[----:B------:R-:W-:Y:S01]  /*5140*/  HMMA.16816.F32 R16, R8, R48, RZ ;  /* 0x000000300810723c */ /* 0x000fe200000018ff */
[----:B------:R4:W2:Y:S07]  /*5150*/  MUFU.EX2 R172, R3 ;  /* 0x0000000300ac7308 */ /* 0x0008ae0000000800 */
[----:B-1----:R-:W-:Y:S01]  /*5160*/  HMMA.16816.F32 R100, R4, R32, R24 ;  /* 0x000000200464723c */ /* 0x002fe20000001818 */
[----:B------:R-:W1:Y:S07]  /*5170*/  LDSM.16.MT88.4 R24, [R202+0x4800] ;  /* 0x00480000ca18783b */ /* 0x000e6e0000004200 */
[----:B------:R-:W-:Y:S01]  /*5180*/  HMMA.16816.F32 R20, R8, R42, RZ ;  /* 0x0000002a0814723c */ /* 0x000fe200000018ff */
[----:B----4-:R-:W-:-:S04]  /*5190*/  FFMA.FTZ R3, R108, c[0x0][0x2d0], -R2 ;  /* 0x0000b4006c037a23 */ /* 0x010fc80000010802 */
[----:B------:R4:W-:Y:S03]  /*51a0*/  MUFU.EX2 R108, R3 ;  /* 0x00000003006c7308 */ /* 0x0009e60000000800 */
[----:B------:R-:W-:Y:S08]  /*51b0*/  HMMA.16816.F32 R96, R4, R44, R16 ;  /* 0x0000002c0460723c */ /* 0x000ff00000001810 */
[----:B---3--:R-:W-:Y:S01]  /*51c0*/  HMMA.16816.F32 R16, R8, R36, RZ ;  /* 0x000000240810723c */ /* 0x008fe200000018ff */
[----:B----4-:R-:W-:-:S07]  /*51d0*/  FFMA.FTZ R3, R109, c[0x0][0x2d0], -R2 ;  /* 0x0000b4006d037a23 */ /* 0x010fce0000010802 */
[C---:B------:R-:W-:Y:S01]  /*51e0*/  HMMA.16816.F32 R84, R4.reuse, R34, R20 ;  /* 0x000000220454723c */ /* 0x040fe20000001814 */
[----:B------:R3:W4:Y:S07]  /*51f0*/  MUFU.EX2 R173, R3 ;  /* 0x0000000300ad7308 */ /* 0x00072e0000000800 */
[----:B------:R-:W-:Y:S01]  /*5200*/  HMMA.16816.F32 R92, R4, R54, R28 ;  /* 0x00000036045c723c */ /* 0x000fe2000000181c */
[----:B------:R-:W2:Y:S07]  /*5210*/  LDSM.16.MT88.4 R28, [R204+0x4000] ;  /* 0x00400000cc1c783b */ /* 0x000eae0000004200 */
[----:B------:R-:W-:Y:S01]  /*5220*/  HMMA.16816.F32 R20, R8, R50, RZ ;  /* 0x000000320814723c */ /* 0x000fe200000018ff */
[----:B---3--:R-:W-:-:S04]  /*5230*/  FFMA.FTZ R3, R59, c[0x0][0x2d0], -R0 ;  /* 0x0000b4003b037a23 */ /* 0x008fc80000010800 */
[----:B------:R3:W-:Y:S03]  /*5240*/  MUFU.EX2 R70, R3 ;  /* 0x0000000300467308 */ /* 0x0007e60000000800 */
[----:B-1----:R-:W-:Y:S08]  /*5250*/  HMMA.16816.F32 R80, R4, R24, R16 ;  /* 0x000000180450723c */ /* 0x002ff00000001810 */
[----:B------:R-:W-:Y:S01]  /*5260*/  HMMA.16816.F32 R16, R8, R38, RZ ;  /* 0x000000260810723c */ /* 0x000fe200000018ff */
[----:B---3--:R-:W-:-:S07]  /*5270*/  FFMA.FTZ R3, R58, c[0x0][0x2d0], -R0 ;  /* 0x0000b4003a037a23 */ /* 0x008fce0000010800 */
[C---:B------:R-:W-:Y:S01]  /*5280*/  HMMA.16816.F32 R52, R4.reuse, R46, R20 ;  /* 0x0000002e0434723c */ /* 0x040fe20000001814 */
[----:B------:R-:W1:Y:S01]  /*5290*/  LDSM.16.MT88.4 R20, [R204+0x4800] ;  /* 0x00480000cc14783b */ /* 0x000e620000004200 */
[----:B------:R3:W1:Y:S11]  /*52a0*/  MUFU.EX2 R69, R3 ;  /* 0x0000000300457308 */ /* 0x0006760000000800 */
[----:B------:R-:W-:Y:S03]  /*52b0*/  @!UPT UIADD3 URZ, URZ, URZ, URZ ;  /* 0x0000003f3f3ff290 */ /* 0x000fe6000fffe03f */
[----:B------:R-:W-:Y:S01]  /*52c0*/  HMMA.16816.F32 R60, R4, R26, R16 ;  /* 0x0000001a043c723c */ /* 0x000fe20000001810 */
[----:B------:R-:W4:Y:S01]  /*52d0*/  LDSM.16.MT88.4 R24, [R203+0x4000] ;  /* 0x00400000cb18783b */ /* 0x000f220000004200 */
[----:B---3--:R-:W-:-:S04]  /*52e0*/  FFMA.FTZ R3, R57, c[0x0][0x2d0], -R0 ;  /* 0x0000b40039037a23 */ /* 0x008fc80000010800 */
[----:B------:R3:W-:Y:S02]  /*52f0*/  MUFU.EX2 R174, R3 ;  /* 0x0000000300ae7308 */ /* 0x0007e40000000800 */
[----:B--2---:R-:W-:Y:S01]  /*5300*/  HMMA.16816.F32 R16, R8, R28, RZ ;  /* 0x0000001c0810723c */ /* 0x004fe200000018ff */
[----:B---3--:R-:W-:-:S05]  /*5310*/  FFMA.FTZ R3, R56, c[0x0][0x2d0], -R0 ;  /* 0x0000b40038037a23 */ /* 0x008fca0000010800 */
[----:B------:R2:W3:Y:S11]  /*5320*/  MUFU.EX2 R175, R3 ;  /* 0x0000000300af7308 */ /* 0x0004f60000000800 */
[----:B------:R-:W-:Y:S07]  /*5330*/  @!UPT UIADD3 URZ, URZ, URZ, URZ ;  /* 0x0000003f3f3ff290 */ /* 0x000fee000fffe03f */
[----:B-1----:R-:W-:Y:S08]  /*5340*/  HMMA.16816.F32 R88, R4, R20, R16 ;  /* 0x000000140458723c */ /* 0x002ff00000001810 */
[----:B------:R-:W-:Y:S01]  /*5350*/  HMMA.16816.F32 R16, R8, R30, RZ ;  /* 0x0000001e0810723c */ /* 0x000fe200000018ff */
[----:B--2---:R-:W-:-:S04]  /*5360*/  FFMA.FTZ R3, R122, c[0x0][0x2d0], -R2 ;  /* 0x0000b4007a037a23 */ /* 0x004fc80000010802 */
[----:B------:R1:W-:Y:S02]  /*5370*/  MUFU.EX2 R109, R3 ;  /* 0x00000003006d7308 */ /* 0x0003e40000000800 */
[----:B-1----:R-:W-:Y:S11]  /*5380*/  FFMA.FTZ R3, R123, c[0x0][0x2d0], -R2 ;  /* 0x0000b4007b037a23 */ /* 0x002ff60000010802 */
[----:B------:R-:W-:Y:S06]  /*5390*/  @!UPT UIADD3 URZ, URZ, URZ, URZ ;  /* 0x0000003f3f3ff290 */ /* 0x000fec000fffe03f */
[----:B------:R-:W-:Y:S01]  /*53a0*/  HMMA.16816.F32 R76, R4, R22, R16 ;  /* 0x00000016044c723c */ /* 0x000fe20000001810 */
[----:B------:R-:W1:Y:S07]  /*53b0*/  LDSM.16.MT88.4 R20, [R203+0x4800] ;  /* 0x00480000cb14783b */ /* 0x000e6e0000004200 */
[----:B----4-:R-:W-:Y:S11]  /*53c0*/  HMMA.16816.F32 R16, R8, R24, RZ ;  /* 0x000000180810723c */ /* 0x010ff600000018ff */
[----:B------:R-:W-:Y:S11]  /*53d0*/  @!UPT UIADD3 URZ, URZ, URZ, URZ ;  /* 0x0000003f3f3ff290 */ /* 0x000ff6000fffe03f */
[----:B------:R-:W-:Y:S02]  /*53e0*/  @!UPT UIADD3 URZ, URZ, URZ, URZ ;  /* 0x0000003f3f3ff290 */ /* 0x000fe4000fffe03f */
[----:B-1----:R-:W-:Y:S08]  /*53f0*/  HMMA.16816.F32 R72, R4, R20, R16 ;  /* 0x000000140448723c */ /* 0x002ff00000001810 */
[----:B------:R-:W-:Y:S11]  /*5400*/  HMMA.16816.F32 R16, R8, R26, RZ ;  /* 0x0000001a0810723c */ /* 0x000ff600000018ff */
[----:B------:R-:W-:Y:S11]  /*5410*/  @!UPT UIADD3 URZ, URZ, URZ, URZ ;  /* 0x0000003f3f3ff290 */ /* 0x000ff6000fffe03f */
[----:B------:R-:W-:Y:S02]  /*5420*/  @!UPT UIADD3 URZ, URZ, URZ, URZ ;  /* 0x0000003f3f3ff290 */ /* 0x000fe4000fffe03f */
[----:B------:R-:W-:Y:S01]  /*5430*/  HMMA.16816.F32 R64, R4, R22, R16 ;  /* 0x000000160440723c */ /* 0x000fe20000001810 */
[----:B------:R-:W1:Y:S07]  /*5440*/  LDSM.16.MT88.4 R16, [R205+0x4000] ;  /* 0x00400000cd10783b */ /* 0x000e6e0000004200 */
[C---:B-1----:R-:W-:Y:S08]  /*5450*/  HMMA.16816.F32 R20, R8.reuse, R16, RZ ;  /* 0x000000100814723c */ /* 0x042ff000000018ff */
[----:B------:R-:W-:Y:S01]  /*5460*/  HMMA.16816.F32 R8, R8, R18, RZ ;  /* 0x000000120808723c */ /* 0x000fe200000018ff */
[----:B------:R-:W1:Y:S11]  /*5470*/  LDSM.16.MT88.4 R16, [R205+0x4800] ;  /* 0x00480000cd10783b */ /* 0x000e760000004200 */
[----:B------:R-:W-:Y:S04]  /*5480*/  @!UPT UIADD3 URZ, URZ, URZ, URZ ;  /* 0x0000003f3f3ff290 */ /* 0x000fe8000fffe03f */
[C---:B-1----:R-:W-:Y:S08]  /*5490*/  HMMA.16816.F32 R48, R4.reuse, R16, R20 ;  /* 0x000000100430723c */ /* 0x042ff00000001814 */
[----:B------:R-:W-:Y:S01]  /*54a0*/  HMMA.16816.F32 R16, R4, R18, R8 ;  /* 0x000000120410723c */ /* 0x000fe20000001808 */
[----:B------:R-:W1:Y:S06]  /*54b0*/  LDSM.16.MT88.4 R8, [R202+0x1000] ;  /* 0x00100000ca08783b */ /* 0x000e6c0000004200 */
[----:B------:R-:W-:-:S02]  /*54c0*/  F2FP.PACK_AB R4, R172, R15 ;  /* 0x0000000fac04723e */ /* 0x000fc400000000ff */
[----:B------:R-:W-:Y:S02]  /*54d0*/  F2FP.PACK_AB R6, R173, R108 ;  /* 0x0000006cad06723e */ /* 0x000fe400000000ff */
[----:B------:R-:W-:Y:S02]  /*54e0*/  F2FP.PACK_AB R5, R69, R70 ;  /* 0x000000464505723e */ /* 0x000fe400000000ff */
[----:B---3--:R-:W-:-:S07]  /*54f0*/  F2FP.PACK_AB R7, R175, R174 ;  /* 0x000000aeaf07723e */ /* 0x008fce00000000ff */
[C---:B-1----:R-:W-:Y:S08]  /*5500*/  HMMA.16816.F32 R40, R4.reuse, R8, R116 ;  /* 0x000000080428723c */ /* 0x042ff00000001874 */
[----:B------:R-:W-:Y:S01]  /*5510*/  HMMA.16816.F32 R28, R4, R10, R104 ;  /* 0x0000000a041c723c */ /* 0x000fe20000001868 */
[----:B------:R-:W1:Y:S01]  /*5520*/  LDSM.16.MT88.4 R8, [R204+0x1000] ;  /* 0x00100000cc08783b */ /* 0x000e620000004200 */
[----:B------:R2:W3:Y:S02]  /*5530*/  MUFU.EX2 R107, R3 ;  /* 0x00000003006b7308 */ /* 0x0004e40000000800 */
[----:B--2---:R-:W-:-:S06]  /*5540*/  FFMA.FTZ R3, R125, c[0x0][0x2d0], -R2 ;  /* 0x0000b4007d037a23 */ /* 0x004fcc0000010802 */
[----:B------:R2:W-:Y:S02]  /*5550*/  MUFU.EX2 R106, R3 ;  /* 0x00000003006a7308 */ /* 0x0005e40000000800 */
[----:B--2---:R-:W-:Y:S01]  /*5560*/  FFMA.FTZ R3, R124, c[0x0][0x2d0], -R2 ;  /* 0x0000b4007c037a23 */ /* 0x004fe20000010802 */
[C---:B-1----:R-:W-:Y:S05]  /*5570*/  HMMA.16816.F32 R36, R4.reuse, R8, R112 ;  /* 0x000000080424723c */ /* 0x042fea0000001870 */
[----:B------:R1:W2:Y:S03]  /*5580*/  MUFU.EX2 R122, R3 ;  /* 0x00000003007a7308 */ /* 0x0002a60000000800 */
[----:B------:R-:W-:Y:S01]  /*5590*/  HMMA.16816.F32 R24, R4, R10, R92 ;  /* 0x0000000a0418723c */ /* 0x000fe2000000185c */
[----:B------:R-:W4:Y:S01]  /*55a0*/  LDSM.16.MT88.4 R8, [R203+0x1000] ;  /* 0x00100000cb08783b */ /* 0x000f220000004200 */
[----:B-1----:R-:W-:-:S04]  /*55b0*/  FFMA.FTZ R3, R121, c[0x0][0x2d0], -R0 ;  /* 0x0000b40079037a23 */ /* 0x002fc80000010800 */
[----:B------:R1:W-:Y:S02]  /*55c0*/  MUFU.EX2 R105, R3 ;  /* 0x0000000300697308 */ /* 0x0003e40000000800 */
[----:B-1----:R-:W-:-:S06]  /*55d0*/  FFMA.FTZ R3, R120, c[0x0][0x2d0], -R0 ;  /* 0x0000b40078037a23 */ /* 0x002fcc0000010800 */
[----:B------:R1:W1:Y:S01]  /*55e0*/  MUFU.EX2 R104, R3 ;  /* 0x0000000300687308 */ /* 0x0002620000000800 */
[C---:B----4-:R-:W-:Y:S08]  /*55f0*/  HMMA.16816.F32 R32, R4.reuse, R8, R100 ;  /* 0x000000080420723c */ /* 0x050ff00000001864 */
[----:B------:R-:W-:Y:S01]  /*5600*/  HMMA.16816.F32 R20, R4, R10, R84 ;  /* 0x0000000a0414723c */ /* 0x000fe20000001854 */
[----:B------:R-:W4:Y:S01]  /*5610*/  LDSM.16.MT88.4 R8, [R205+0x1000] ;  /* 0x00100000cd08783b */ /* 0x000f220000004200 */
[----:B-1----:R-:W-:-:S04]  /*5620*/  FFMA.FTZ R3, R111, c[0x0][0x2d0], -R0 ;  /* 0x0000b4006f037a23 */ /* 0x002fc80000010800 */
[----:B------:R1:W-:Y:S02]  /*5630*/  MUFU.EX2 R120, R3 ;  /* 0x0000000300787308 */ /* 0x0003e40000000800 */
[----:B-1----:R-:W-:-:S06]  /*5640*/  FFMA.FTZ R3, R110, c[0x0][0x2d0], -R0 ;  /* 0x0000b4006e037a23 */ /* 0x002fcc0000010800 */
[----:B------:R1:W1:Y:S01]  /*5650*/  MUFU.EX2 R121, R3 ;  /* 0x0000000300797308 */ /* 0x0002620000000800 */
[----:B----4-:R-:W-:Y:S01]  /*5660*/  HMMA.16816.F32 R44, R4, R8, R96 ;  /* 0x00000008042c723c */ /* 0x010fe20000001860 */
[----:B-1----:R-:W-:-:S06]  /*5670*/  FFMA.FTZ R3, R147, c[0x0][0x2d0], -R2 ;  /* 0x0000b40093037a23 */ /* 0x002fcc0000010802 */
[----:B------:R1:W-:Y:S01]  /*5680*/  MUFU.EX2 R113, R3 ;  /* 0x0000000300717308 */ /* 0x0003e20000000800 */
[----:B------:R-:W-:Y:S01]  /*5690*/  HMMA.16816.F32 R52, R4, R10, R52 ;  /* 0x0000000a0434723c */ /* 0x000fe20000001834 */
[----:B------:R-:W4:Y:S01]  /*56a0*/  LDSM.16.MT88.4 R8, [R202+0x5000] ;  /* 0x00500000ca08783b */ /* 0x000f220000004200 */
[----:B-1----:R-:W-:-:S05]  /*56b0*/  FFMA.FTZ R3, R146, c[0x0][0x2d0], -R2 ;  /* 0x0000b40092037a23 */ /* 0x002fca0000010802 */
[----:B------:R1:W-:Y:S02]  /*56c0*/  MUFU.EX2 R114, R3 ;  /* 0x0000000300727308 */ /* 0x0003e40000000800 */
[----:B-1----:R-:W-:-:S06]  /*56d0*/  FFMA.FTZ R3, R145, c[0x0][0x2d0], -R2 ;  /* 0x0000b40091037a23 */ /* 0x002fcc0000010802 */
[----:B------:R1:W-:Y:S01]  /*56e0*/  MUFU.EX2 R115, R3 ;  /* 0x0000000300737308 */ /* 0x0003e20000000800 */
[C---:B----4-:R-:W-:Y:S08]  /*56f0*/  HMMA.16816.F32 R56, R4.reuse, R8, R80 ;  /* 0x000000080438723c */ /* 0x050ff00000001850 */
[----:B------:R-:W-:Y:S01]  /*5700*/  HMMA.16816.F32 R60, R4, R10, R60 ;  /* 0x0000000a043c723c */ /* 0x000fe2000000183c */
[----:B------:R-:W4:Y:S01]  /*5710*/  LDSM.16.MT88.4 R8, [R204+0x5000] ;  /* 0x00500000cc08783b */ /* 0x000f220000004200 */
[----:B-1----:R-:W-:-:S04]  /*5720*/  FFMA.FTZ R3, R144, c[0x0][0x2d0], -R2 ;  /* 0x0000b40090037a23 */ /* 0x002fc80000010802 */
[----:B------:R1:W1:Y:S02]  /*5730*/  MUFU.EX2 R231, R3 ;  /* 0x0000000300e77308 */ /* 0x0002640000000800 */
[----:B-1----:R-:W-:Y:S01]  /*5740*/  FADD.FTZ R3, R230, R14 ;  /* 0x0000000ee6037221 */ /* 0x002fe20000010000 */
[C---:B----4-:R-:W-:Y:S08]  /*5750*/  HMMA.16816.F32 R88, R4.reuse, R8, R88 ;  /* 0x000000080458723c */ /* 0x050ff00000001858 */
[C---:B------:R-:W-:Y:S01]  /*5760*/  HMMA.16816.F32 R76, R4.reuse, R10, R76 ;  /* 0x0000000a044c723c */ /* 0x040fe2000000184c */
[----:B------:R-:W1:Y:S07]  /*5770*/  LDSM.16.MT88.4 R8, [R203+0x5000] ;  /* 0x00500000cb08783b */ /* 0x000e6e0000004200 */
[C---:B-1----:R-:W-:Y:S08]  /*5780*/  HMMA.16816.F32 R84, R4.reuse, R8, R72 ;  /* 0x000000080454723c */ /* 0x042ff00000001848 */
[C---:B------:R-:W-:Y:S01]  /*5790*/  HMMA.16816.F32 R72, R4.reuse, R10, R64 ;  /* 0x0000000a0448723c */ /* 0x040fe20000001840 */
[----:B------:R-:W1:Y:S07]  /*57a0*/  LDSM.16.MT88.4 R8, [R205+0x5000] ;  /* 0x00500000cd08783b */ /* 0x000e6e0000004200 */
[C---:B-1----:R-:W-:Y:S08]  /*57b0*/  HMMA.16816.F32 R80, R4.reuse, R8, R48 ;  /* 0x000000080450723c */ /* 0x042ff00000001830 */
[----:B------:R-:W-:Y:S01]  /*57c0*/  HMMA.16816.F32 R64, R4, R10, R16 ;  /* 0x0000000a0440723c */ /* 0x000fe20000001810 */
[----:B------:R-:W1:Y:S06]  /*57d0*/  LDSM.16.MT88.4 R8, [R202+0x1800] ;  /* 0x00180000ca08783b */ /* 0x000e6c0000004200 */
[----:B---3--:R-:W-:-:S02]  /*57e0*/  F2FP.PACK_AB R4, R107, R109 ;  /* 0x0000006d6b04723e */ /* 0x008fc400000000ff */
[----:B--2---:R-:W-:Y:S02]  /*57f0*/  F2FP.PACK_AB R6, R122, R106 ;  /* 0x0000006a7a06723e */ /* 0x004fe400000000ff */
[----:B------:R-:W-:Y:S02]  /*5800*/  F2FP.PACK_AB R5, R104, R105 ;  /* 0x000000696805723e */ /* 0x000fe400000000ff */
[----:B------:R-:W-:-:S07]  /*5810*/  F2FP.PACK_AB R7, R121, R120 ;  /* 0x000000787907723e */ /* 0x000fce00000000ff */
[C---:B-1----:R-:W-:Y:S08]  /*5820*/  HMMA.16816.F32 R132, R4.reuse, R8, R40 ;  /* 0x000000080484723c */ /* 0x042ff00000001828 */
[C---:B------:R-:W-:Y:S01]  /*5830*/  HMMA.16816.F32 R96, R4.reuse, R10, R28 ;  /* 0x0000000a0460723c */ /* 0x040fe2000000181c */
[----:B------:R-:W1:Y:S07]  /*5840*/  LDSM.16.MT88.4 R8, [R204+0x1800] ;  /* 0x00180000cc08783b */ /* 0x000e6e0000004200 */
        /* <DEDUP_REMOVED lines=21> */
[----:B------:R-:W-:Y:S01]  /*59a0*/  FFMA.FTZ R4, R129, c[0x0][0x2d0], -R0 ;  /* 0x0000b40081047a23 */ /* 0x000fe20000010800 */
[----:B------:R-:W-:Y:S01]  /*59b0*/  F2FP.PACK_AB R6, R231, R115 ;  /* 0x00000073e706723e */ /* 0x000fe200000000ff */
[----:B------:R-:W-:-:S02]  /*59c0*/  FADD.FTZ R5, R229, R13 ;  /* 0x0000000de5057221 */ /* 0x000fc40000010000 */
[----:B------:R2:W-:Y:S02]  /*59d0*/  MUFU.EX2 R112, R4 ;  /* 0x0000000400707308 */ /* 0x0005e40000000800 */
[----:B------:R-:W-:Y:S02]  /*59e0*/  FADD.FTZ R5, R228, R5 ;  /* 0x00000005e4057221 */ /* 0x000fe40000010000 */
[----:B--2---:R-:W-:Y:S02]  /*59f0*/  FADD.FTZ R4, R15, R3 ;  /* 0x000000030f047221 */ /* 0x004fe40000010000 */
[----:B------:R-:W-:Y:S02]  /*5a00*/  FFMA.FTZ R3, R128, c[0x0][0x2d0], -R0 ;  /* 0x0000b40080037a23 */ /* 0x000fe40000010800 */
[----:B------:R-:W-:Y:S02]  /*5a10*/  FFMA.FTZ R15, R170, c[0x0][0x2d0], -R2 ;  /* 0x0000b400aa0f7a23 */ /* 0x000fe40000010802 */
[----:B------:R2:W-:Y:S02]  /*5a20*/  MUFU.EX2 R228, R3 ;  /* 0x0000000300e47308 */ /* 0x0005e40000000800 */
[----:B--2---:R-:W-:-:S06]  /*5a30*/  FFMA.FTZ R3, R131, c[0x0][0x2d0], -R0 ;  /* 0x0000b40083037a23 */ /* 0x004fcc0000010800 */
[----:B------:R2:W-:Y:S02]  /*5a40*/  MUFU.EX2 R230, R3 ;  /* 0x0000000300e67308 */ /* 0x0005e40000000800 */
[----:B--2---:R-:W-:Y:S02]  /*5a50*/  FFMA.FTZ R3, R130, c[0x0][0x2d0], -R0 ;  /* 0x0000b40082037a23 */ /* 0x004fe40000010800 */
[----:B------:R-:W-:Y:S04]  /*5a60*/  LDSM.16.MT88.4 R128, [R202+0x3800] ;  /* 0x00380000ca80783b */ /* 0x000fe80000004200 */
[----:B------:R2:W3:Y:S02]  /*5a70*/  MUFU.EX2 R229, R3 ;  /* 0x0000000300e57308 */ /* 0x0004e40000000800 */
[----:B--2---:R-:W-:Y:S01]  /*5a80*/  FADD.FTZ R3, R172, R4 ;  /* 0x00000004ac037221 */ /* 0x004fe20000010000 */
[----:B---3--:R-:W-:Y:S01]  /*5a90*/  F2FP.PACK_AB R7, R229, R230 ;  /* 0x000000e6e507723e */ /* 0x008fe200000000ff */
[----:B------:R-:W-:Y:S01]  /*5aa0*/  FADD.FTZ R4, R70, R5 ;  /* 0x0000000546047221 */ /* 0x000fe20000010000 */
[----:B------:R-:W-:Y:S01]  /*5ab0*/  F2FP.PACK_AB R5, R228, R112 ;  /* 0x00000070e405723e */ /* 0x000fe200000000ff */
[----:B------:R-:W-:-:S02]  /*5ac0*/  FADD.FTZ R13, R108, R3 ;  /* 0x000000036c0d7221 */ /* 0x000fc40000010000 */
[----:B------:R-:W-:Y:S01]  /*5ad0*/  FADD.FTZ R14, R69, R4 ;  /* 0x00000004450e7221 */ /* 0x000fe20000010000 */
[----:B------:R-:W-:Y:S01]  /*5ae0*/  F2FP.PACK_AB R4, R114, R113 ;  /* 0x000000717204723e */ /* 0x000fe200000000ff */
[----:B------:R-:W-:-:S06]  /*5af0*/  FFMA.FTZ R3, R155, c[0x0][0x2d0], -R2 ;  /* 0x0000b4009b037a23 */ /* 0x000fcc0000010802 */
[C---:B-1----:R-:W-:Y:S08]  /*5b00*/  HMMA.16816.F32 R132, R4.reuse, R8, R132 ;  /* 0x000000080484723c */ /* 0x042ff00000001884 */
[----:B------:R-:W-:Y:S01]  /*5b10*/  HMMA.16816.F32 R76, R4, R10, R96 ;  /* 0x0000000a044c723c */ /* 0x000fe20000001860 */
[----:B------:R-:W1:Y:S01]  /*5b20*/  LDSM.16.MT88.4 R8, [R204+0x2000] ;  /* 0x00200000cc08783b */ /* 0x000e620000004200 */
[----:B------:R2:W-:Y:S02]  /*5b30*/  MUFU.EX2 R97, R3 ;  /* 0x0000000300617308 */ /* 0x0005e40000000800 */
[----:B--2---:R-:W-:-:S06]  /*5b40*/  FFMA.FTZ R3, R154, c[0x0][0x2d0], -R2 ;  /* 0x0000b4009a037a23 */ /* 0x004fcc0000010802 */
[----:B------:R2:W-:Y:S02]  /*5b50*/  MUFU.EX2 R98, R3 ;  /* 0x0000000300627308 */ /* 0x0005e40000000800 */
[--C-:B--2---:R-:W-:Y:S01]  /*5b60*/  FFMA.FTZ R3, R153, c[0x0][0x2d0], -R2.reuse ;  /* 0x0000b40099037a23 */ /* 0x104fe20000010802 */
[C---:B-1----:R-:W-:Y:S05]  /*5b70*/  HMMA.16816.F32 R124, R4.reuse, R8, R124 ;  /* 0x00000008047c723c */ /* 0x042fea000000187c */
[----:B------:R1:W-:Y:S03]  /*5b80*/  MUFU.EX2 R153, R3 ;  /* 0x0000000300997308 */ /* 0x0003e60000000800 */
[----:B------:R-:W-:Y:S01]  /*5b90*/  HMMA.16816.F32 R80, R4, R10, R92 ;  /* 0x0000000a0450723c */ /* 0x000fe2000000185c */
[----:B------:R-:W2:Y:S01]  /*5ba0*/  LDSM.16.MT88.4 R8, [R203+0x2000] ;  /* 0x00200000cb08783b */ /* 0x000ea20000004200 */
[----:B-1----:R-:W-:-:S04]  /*5bb0*/  FFMA.FTZ R3, R152, c[0x0][0x2d0], -R2 ;  /* 0x0000b40098037a23 */ /* 0x002fc80000010802 */
[----:B------:R1:W3:Y:S02]  /*5bc0*/  MUFU.EX2 R152, R3 ;  /* 0x0000000300987308 */ /* 0x0002e40000000800 */
[----:B-1----:R-:W-:-:S06]  /*5bd0*/  FFMA.FTZ R3, R150, c[0x0][0x2d0], -R0 ;  /* 0x0000b40096037a23 */ /* 0x002fcc0000010800 */
[----:B------:R1:W-:Y:S01]  /*5be0*/  MUFU.EX2 R96, R3 ;  /* 0x0000000300607308 */ /* 0x0003e20000000800 */
[C---:B--2---:R-:W-:Y:S08]  /*5bf0*/  HMMA.16816.F32 R100, R4.reuse, R8, R100 ;  /* 0x000000080464723c */ /* 0x044ff00000001864 */
[----:B------:R-:W-:Y:S01]  /*5c00*/  HMMA.16816.F32 R92, R4, R10, R24 ;  /* 0x0000000a045c723c */ /* 0x000fe20000001818 */
[----:B------:R-:W2:Y:S01]  /*5c10*/  LDSM.16.MT88.4 R8, [R205+0x2000] ;  /* 0x00200000cd08783b */ /* 0x000ea20000004200 */
[----:B-1----:R-:W-:-:S04]  /*5c20*/  FFMA.FTZ R3, R149, c[0x0][0x2d0], -R0 ;  /* 0x0000b40095037a23 */ /* 0x002fc80000010800 */
[----:B------:R1:W-:Y:S02]  /*5c30*/  MUFU.EX2 R149, R3 ;  /* 0x0000000300957308 */ /* 0x0003e40000000800 */
[----:B-1----:R-:W-:-:S06]  /*5c40*/  FFMA.FTZ R3, R148, c[0x0][0x2d0], -R0 ;  /* 0x0000b40094037a23 */ /* 0x002fcc0000010800 */
[----:B------:R1:W-:Y:S01]  /*5c50*/  MUFU.EX2 R147, R3 ;  /* 0x0000000300937308 */ /* 0x0003e20000000800 */
[----:B--2---:R-:W-:Y:S01]  /*5c60*/  HMMA.16816.F32 R88, R4, R8, R32 ;  /* 0x000000080458723c */ /* 0x004fe20000001820 */
[----:B-1----:R-:W-:-:S06]  /*5c70*/  FFMA.FTZ R3, R151, c[0x0][0x2d0], -R0 ;  /* 0x0000b40097037a23 */ /* 0x002fcc0000010800 */
[----:B------:R-:W1:Y:S01]  /*5c80*/  MUFU.EX2 R148, R3 ;  /* 0x0000000300947308 */ /* 0x000e620000000800 */
[C---:B------:R-:W-:Y:S01]  /*5c90*/  HMMA.16816.F32 R84, R4.reuse, R10, R20 ;  /* 0x0000000a0454723c */ /* 0x040fe20000001814 */
[----:B------:R-:W2:Y:S04]  /*5ca0*/  LDSM.16.MT88.4 R8, [R202+0x6000] ;  /* 0x00600000ca08783b */ /* 0x000ea80000004200 */
[----:B------:R-:W-:Y:S03]  /*5cb0*/  LDSM.16.MT88.4 R20, [R203+0x2800] ;  /* 0x00280000cb14783b */ /* 0x000fe60000004200 */
[C---:B--2---:R-:W-:Y:S08]  /*5cc0*/  HMMA.16816.F32 R56, R4.reuse, R8, R28 ;  /* 0x000000080438723c */ /* 0x044ff0000000181c */
[C---:B------:R-:W-:Y:S01]  /*5cd0*/  HMMA.16816.F32 R28, R4.reuse, R10, R16 ;  /* 0x0000000a041c723c */ /* 0x040fe20000001810 */
[----:B------:R-:W2:Y:S04]  /*5ce0*/  LDSM.16.MT88.4 R8, [R204+0x6000] ;  /* 0x00600000cc08783b */ /* 0x000ea80000004200 */
[----:B------:R-:W-:Y:S03]  /*5cf0*/  LDSM.16.MT88.4 R16, [R202+0x2800] ;  /* 0x00280000ca10783b */ /* 0x000fe60000004200 */
[C---:B--2---:R-:W-:Y:S08]  /*5d00*/  HMMA.16816.F32 R52, R4.reuse, R8, R40 ;  /* 0x000000080434723c */ /* 0x044ff00000001828 */
[C---:B------:R-:W-:Y:S01]  /*5d10*/  HMMA.16816.F32 R44, R4.reuse, R10, R36 ;  /* 0x0000000a042c723c */ /* 0x040fe20000001824 */
[----:B------:R-:W2:Y:S07]  /*5d20*/  LDSM.16.MT88.4 R8, [R203+0x6000] ;  /* 0x00600000cb08783b */ /* 0x000eae0000004200 */
[C---:B--2---:R-:W-:Y:S08]  /*5d30*/  HMMA.16816.F32 R40, R4.reuse, R8, R48 ;  /* 0x000000080428723c */ /* 0x044ff00000001830 */
[C---:B------:R-:W-:Y:S01]  /*5d40*/  HMMA.16816.F32 R36, R4.reuse, R10, R60 ;  /* 0x0000000a0424723c */ /* 0x040fe2000000183c */
[----:B------:R-:W2:Y:S07]  /*5d50*/  LDSM.16.MT88.4 R8, [R205+0x6000] ;  /* 0x00600000cd08783b */ /* 0x000eae0000004200 */
[C---:B--2---:R-:W-:Y:S08]  /*5d60*/  HMMA.16816.F32 R32, R4.reuse, R8, R72 ;  /* 0x000000080420723c */ /* 0x044ff00000001848 */
[----:B------:R-:W-:Y:S01]  /*5d70*/  HMMA.16816.F32 R24, R4, R10, R64 ;  /* 0x0000000a0418723c */ /* 0x000fe20000001840 */
[----:B------:R-:W2:Y:S06]  /*5d80*/  LDSM.16.MT88.4 R8, [R204+0x2800] ;  /* 0x00280000cc08783b */ /* 0x000eac0000004200 */
[----:B------:R-:W-:Y:S01]  /*5d90*/  FADD.FTZ R4, R173, R13 ;  /* 0x0000000dad047221 */ /* 0x000fe20000010000 */
[----:B---3--:R-:W-:Y:S01]  /*5da0*/  F2FP.PACK_AB R6, R152, R153 ;  /* 0x000000999806723e */ /* 0x008fe200000000ff */
[----:B------:R-:W-:Y:S01]  /*5db0*/  FADD.FTZ R5, R174, R14 ;  /* 0x0000000eae057221 */ /* 0x000fe20000010000 */
[----:B-1----:R-:W-:Y:S01]  /*5dc0*/  F2FP.PACK_AB R7, R148, R147 ;  /* 0x000000939407723e */ /* 0x002fe200000000ff */
[----:B------:R-:W-:-:S02]  /*5dd0*/  FADD.FTZ R3, R109, R4 ;  /* 0x000000046d037221 */ /* 0x000fc40000010000 */
[----:B------:R-:W-:Y:S01]  /*5de0*/  FADD.FTZ R4, R175, R5 ;  /* 0x00000005af047221 */ /* 0x000fe20000010000 */
[----:B------:R-:W-:Y:S01]  /*5df0*/  F2FP.PACK_AB R5, R149, R96 ;  /* 0x000000609505723e */ /* 0x000fe200000000ff */
[----:B------:R-:W-:Y:S02]  /*5e00*/  FADD.FTZ R3, R107, R3 ;  /* 0x000000036b037221 */ /* 0x000fe40000010000 */
[----:B------:R-:W-:Y:S02]  /*5e10*/  FADD.FTZ R4, R105, R4 ;  /* 0x0000000469047221 */ /* 0x000fe40000010000 */
[----:B------:R-:W-:Y:S02]  /*5e20*/  FADD.FTZ R13, R106, R3 ;  /* 0x000000036a0d7221 */ /* 0x000fe40000010000 */
[----:B------:R-:W-:Y:S01]  /*5e30*/  FADD.FTZ R14, R104, R4 ;  /* 0x00000004680e7221 */ /* 0x000fe20000010000 */
[----:B------:R-:W-:Y:S01]  /*5e40*/  F2FP.PACK_AB R4, R98, R97 ;  /* 0x000000616204723e */ /* 0x000fe200000000ff */
[----:B------:R-:W-:Y:S01]  /*5e50*/  FFMA.FTZ R3, R160, c[0x0][0x2d0], -R2 ;  /* 0x0000b400a0037a23 */ /* 0x000fe20000010802 */
[----:B------:R-:W-:Y:S05]  /*5e60*/  LDSM.16.MT88.4 R104, [R205+0x3800] ;  /* 0x00380000cd68783b */ /* 0x000fea0000004200 */
[C---:B------:R-:W-:Y:S08]  /*5e70*/  HMMA.16816.F32 R132, R4.reuse, R16, R132 ;  /* 0x000000100484723c */ /* 0x040ff00000001884 */
[C---:B------:R-:W-:Y:S01]  /*5e80*/  HMMA.16816.F32 R60, R4.reuse, R18, R76 ;  /* 0x00000012043c723c */ /* 0x040fe2000000184c */
[----:B------:R-:W1:Y:S07]  /*5e90*/  LDSM.16.MT88.4 R16, [R205+0x2800] ;  /* 0x00280000cd10783b */ /* 0x000e6e0000004200 */
[C---:B--2---:R-:W-:Y:S08]  /*5ea0*/  HMMA.16816.F32 R124, R4.reuse, R8, R124 ;  /* 0x00000008047c723c */ /* 0x044ff0000000187c */
[C---:B------:R-:W-:Y:S01]  /*5eb0*/  HMMA.16816.F32 R64, R4.reuse, R10, R80 ;  /* 0x0000000a0440723c */ /* 0x040fe20000001850 */
[----:B------:R-:W2:Y:S07]  /*5ec0*/  LDSM.16.MT88.4 R8, [R202+0x6800] ;  /* 0x00680000ca08783b */ /* 0x000eae0000004200 */
[C---:B------:R-:W-:Y:S08]  /*5ed0*/  HMMA.16816.F32 R76, R4.reuse, R22, R92 ;  /* 0x00000016044c723c */ /* 0x040ff0000000185c */
[C---:B------:R-:W-:Y:S01]  /*5ee0*/  HMMA.16816.F32 R116, R4.reuse, R20, R100 ;  /* 0x000000140474723c */ /* 0x040fe20000001864 */
[----:B------:R-:W3:Y:S07]  /*5ef0*/  LDSM.16.MT88.4 R20, [R204+0x6800] ;  /* 0x00680000cc14783b */ /* 0x000eee0000004200 */
[C---:B-1----:R-:W-:Y:S08]  /*5f00*/  HMMA.16816.F32 R108, R4.reuse, R16, R88 ;  /* 0x00000010046c723c */ /* 0x042ff00000001858 */
[C---:B------:R-:W-:Y:S01]  /*5f10*/  HMMA.16816.F32 R92, R4.reuse, R18, R84 ;  /* 0x00000012045c723c */ /* 0x040fe20000001854 */
[----:B------:R-:W1:Y:S07]  /*5f20*/  LDSM.16.MT88.4 R16, [R203+0x6800] ;  /* 0x00680000cb10783b */ /* 0x000e6e0000004200 */
[C---:B--2---:R-:W-:Y:S08]  /*5f30*/  HMMA.16816.F32 R88, R4.reuse, R8, R56 ;  /* 0x000000080458723c */ /* 0x044ff00000001838 */
[C---:B------:R-:W-:Y:S01]  /*5f40*/  HMMA.16816.F32 R84, R4.reuse, R10, R28 ;  /* 0x0000000a0454723c */ /* 0x040fe2000000181c */
[----:B------:R-:W2:Y:S04]  /*5f50*/  LDSM.16.MT88.4 R8, [R205+0x6800] ;  /* 0x00680000cd08783b */ /* 0x000ea80000004200 */
[----:B------:R-:W-:Y:S03]  /*5f60*/  LDSM.16.MT88.4 R28, [R205+0x7000] ;  /* 0x00700000cd1c783b */ /* 0x000fe60000004200 */
[C---:B---3--:R-:W-:Y:S08]  /*5f70*/  HMMA.16816.F32 R80, R4.reuse, R20, R52 ;  /* 0x000000140450723c */ /* 0x048ff00000001834 */
[C---:B------:R-:W-:Y:S01]  /*5f80*/  HMMA.16816.F32 R72, R4.reuse, R22, R44 ;  /* 0x000000160448723c */ /* 0x040fe2000000182c */
[----:B------:R-:W3:Y:S07]  /*5f90*/  LDSM.16.MT88.4 R20, [R202+0x3000] ;  /* 0x00300000ca14783b */ /* 0x000eee0000004200 */
[C---:B-1----:R-:W-:Y:S08]  /*5fa0*/  HMMA.16816.F32 R56, R4.reuse, R16, R40 ;  /* 0x000000100438723c */ /* 0x042ff00000001828 */
[C---:B------:R-:W-:Y:S01]  /*5fb0*/  HMMA.16816.F32 R48, R4.reuse, R18, R36 ;  /* 0x000000120430723c */ /* 0x040fe20000001824 */
[----:B------:R-:W1:Y:S07]  /*5fc0*/  LDSM.16.MT88.4 R16, [R204+0x3000] ;  /* 0x00300000cc10783b */ /* 0x000e6e0000004200 */
[C---:B--2---:R-:W-:Y:S01]  /*5fd0*/  HMMA.16816.F32 R40, R4.reuse, R8, R32 ;  /* 0x000000080428723c */ /* 0x044fe20000001820 */
[----:B------:R2:W-:Y:S07]  /*5fe0*/  MUFU.EX2 R35, R3 ;  /* 0x0000000300237308 */ /* 0x0005ee0000000800 */
[----:B------:R-:W-:Y:S01]  /*5ff0*/  HMMA.16816.F32 R36, R4, R10, R24 ;  /* 0x0000000a0424723c */ /* 0x000fe20000001818 */
[----:B------:R-:W4:Y:S04]  /*6000*/  LDSM.16.MT88.4 R8, [R203+0x3000] ;  /* 0x00300000cb08783b */ /* 0x000f280000004200 */
[----:B------:R-:W1:Y:S02]  /*6010*/  LDSM.16.MT88.4 R24, [R205+0x3000] ;  /* 0x00300000cd18783b */ /* 0x000e640000004200 */
[----:B------:R-:W-:-:S02]  /*6020*/  FFMA.FTZ R4, R156, c[0x0][0x2d0], -R0 ;  /* 0x0000b4009c047a23 */ /* 0x000fc40000010800 */
[----:B--2---:R-:W-:Y:S02]  /*6030*/  FFMA.FTZ R3, R161, c[0x0][0x2d0], -R2 ;  /* 0x0000b400a1037a23 */ /* 0x004fe40000010802 */
[----:B------:R2:W-:Y:S01]  /*6040*/  MUFU.EX2 R34, R4 ;  /* 0x0000000400227308 */ /* 0x0005e20000000800 */
[----:B------:R-:W-:Y:S02]  /*6050*/  FADD.FTZ R5, R120, R14 ;  /* 0x0000000e78057221 */ /* 0x000fe40000010000 */
[----:B------:R-:W-:-:S05]  /*6060*/  FFMA.FTZ R14, R169, c[0x0][0x2d0], -R2 ;  /* 0x0000b400a90e7a23 */ /* 0x000fca0000010802 */
[----:B------:R3:W-:Y:S01]  /*6070*/  MUFU.EX2 R144, R3 ;  /* 0x0000000300907308 */ /* 0x0007e20000000800 */
[----:B--2---:R-:W-:-:S07]  /*6080*/  FFMA.FTZ R4, R159, c[0x0][0x2d0], -R0 ;  /* 0x0000b4009f047a23 */ /* 0x004fce0000010800 */
[----:B------:R-:W-:Y:S01]  /*6090*/  MUFU.EX2 R246, R14 ;  /* 0x0000000e00f67308 */ /* 0x000fe20000000800 */
[----:B---3--:R-:W-:-:S07]  /*60a0*/  FFMA.FTZ R3, R162, c[0x0][0x2d0], -R2 ;  /* 0x0000b400a2037a23 */ /* 0x008fce0000010802 */
[----:B------:R2:W3:Y:S08]  /*60b0*/  MUFU.EX2 R70, R4 ;  /* 0x0000000400467308 */ /* 0x0004f00000000800 */
[----:B------:R1:W-:Y:S01]  /*60c0*/  MUFU.EX2 R145, R3 ;  /* 0x0000000300917308 */ /* 0x0003e20000000800 */
[----:B--2---:R-:W-:Y:S01]  /*60d0*/  FADD.FTZ R4, R121, R5 ;  /* 0x0000000579047221 */ /* 0x004fe20000010000 */
[----:B---3--:R-:W-:-:S03]  /*60e0*/  F2FP.PACK_AB R7, R70, R34 ;  /* 0x000000224607723e */ /* 0x008fc600000000ff */
[----:B------:R-:W-:Y:S01]  /*60f0*/  FADD.FTZ R32, R112, R4 ;  /* 0x0000000470207221 */ /* 0x000fe20000010000 */
[----:B------:R-:W-:Y:S01]  /*6100*/  F2FP.PACK_AB R4, R144, R35 ;  /* 0x000000239004723e */ /* 0x000fe200000000ff */
[----:B-1----:R-:W-:-:S04]  /*6110*/  FFMA.FTZ R3, R163, c[0x0][0x2d0], -R2 ;  /* 0x0000b400a3037a23 */ /* 0x002fc80000010802 */
[----:B------:R1:W2:Y:S02]  /*6120*/  MUFU.EX2 R146, R3 ;  /* 0x0000000300927308 */ /* 0x0002a40000000800 */
[----:B-1----:R-:W-:Y:S01]  /*6130*/  FFMA.FTZ R3, R158, c[0x0][0x2d0], -R0 ;  /* 0x0000b4009e037a23 */ /* 0x002fe20000010800 */
[----:B--2---:R-:W-:-:S05]  /*6140*/  F2FP.PACK_AB R6, R146, R145 ;  /* 0x000000919206723e */ /* 0x004fca00000000ff */
[----:B------:R1:W-:Y:S02]  /*6150*/  MUFU.EX2 R33, R3 ;  /* 0x0000000300217308 */ /* 0x0003e40000000800 */
[----:B-1----:R-:W-:-:S06]  /*6160*/  FFMA.FTZ R3, R157, c[0x0][0x2d0], -R0 ;  /* 0x0000b4009d037a23 */ /* 0x002fcc0000010800 */
[----:B------:R-:W1:Y:S02]  /*6170*/  MUFU.EX2 R69, R3 ;  /* 0x0000000300457308 */ /* 0x000e640000000800 */
[----:B-1----:R-:W-:Y:S01]  /*6180*/  F2FP.PACK_AB R5, R69, R33 ;  /* 0x000000214505723e */ /* 0x002fe200000000ff */
[----:B------:R-:W-:Y:S02]  /*6190*/  FADD.FTZ R3, R122, R13 ;  /* 0x0000000d7a037221 */ /* 0x000fe40000010000 */
[--C-:B------:R-:W-:Y:S01]  /*61a0*/  FFMA.FTZ R13, R168, c[0x0][0x2d0], -R2.reuse ;  /* 0x0000b400a80d7a23 */ /* 0x100fe20000010802 */
[----:B------:R-:W-:Y:S01]  /*61b0*/  LDSM.16.MT88.4 R120, [R204+0x3800] ;  /* 0x00380000cc78783b */ /* 0x000fe20000004200 */
[----:B------:R-:W-:Y:S02]  /*61c0*/  FFMA.FTZ R2, R167, c[0x0][0x2d0], -R2 ;  /* 0x0000b400a7027a23 */ /* 0x000fe40000010802 */
[----:B------:R-:W-:Y:S01]  /*61d0*/  HMMA.16816.F32 R132, R4, R20, R132 ;  /* 0x000000140484723c */ /* 0x000fe20000001884 */
[----:B------:R-:W-:-:S04]  /*61e0*/  FADD.FTZ R3, R113, R3 ;  /* 0x0000000371037221 */ /* 0x000fc80000010000 */
[----:B------:R-:W-:-:S03]  /*61f0*/  FADD.FTZ R3, R114, R3 ;  /* 0x0000000372037221 */ /* 0x000fc60000010000 */
[----:B------:R-:W-:Y:S01]  /*6200*/  HMMA.16816.F32 R44, R4, R22, R60 ;  /* 0x00000016042c723c */ /* 0x000fe2000000183c */
[----:B------:R-:W1:Y:S01]  /*6210*/  LDSM.16.MT88.4 R20, [R202+0x7000] ;  /* 0x00700000ca14783b */ /* 0x000e620000004200 */
[----:B------:R-:W-:-:S03]  /*6220*/  FADD.FTZ R3, R115, R3 ;  /* 0x0000000373037221 */ /* 0x000fc60000010000 */
[----:B------:R-:W-:Y:S01]  /*6230*/  LDSM.16.MT88.4 R112, [R203+0x3800] ;  /* 0x00380000cb70783b */ /* 0x000fe20000004200 */
[----:B------:R-:W-:Y:S02]  /*6240*/  FADD.FTZ R3, R231, R3 ;  /* 0x00000003e7037221 */ /* 0x000fe40000010000 */
[C---:B------:R-:W-:Y:S08]  /*6250*/  HMMA.16816.F32 R124, R4.reuse, R16, R124 ;  /* 0x00000010047c723c */ /* 0x040ff0000000187c */
[C---:B------:R-:W-:Y:S01]  /*6260*/  HMMA.16816.F32 R52, R4.reuse, R18, R64 ;  /* 0x000000120434723c */ /* 0x040fe20000001840 */
[----:B------:R-:W2:Y:S07]  /*6270*/  LDSM.16.MT88.4 R16, [R204+0x7000] ;  /* 0x00700000cc10783b */ /* 0x000eae0000004200 */
[C---:B----4-:R-:W-:Y:S08]  /*6280*/  HMMA.16816.F32 R116, R4.reuse, R8, R116 ;  /* 0x000000080474723c */ /* 0x050ff00000001874 */
[C---:B------:R-:W-:Y:S01]  /*6290*/  HMMA.16816.F32 R60, R4.reuse, R10, R76 ;  /* 0x0000000a043c723c */ /* 0x040fe2000000184c */
[----:B------:R-:W3:Y:S07]  /*62a0*/  LDSM.16.MT88.4 R8, [R203+0x7000] ;  /* 0x00700000cb08783b */ /* 0x000eee0000004200 */
[C---:B------:R-:W-:Y:S08]  /*62b0*/  HMMA.16816.F32 R108, R4.reuse, R24, R108 ;  /* 0x00000018046c723c */ /* 0x040ff0000000186c */
[C---:B-1----:R-:W-:Y:S01]  /*62c0*/  HMMA.16816.F32 R100, R4.reuse, R20, R88 ;  /* 0x000000140464723c */ /* 0x042fe20000001858 */
[----:B------:R-:W1:Y:S01]  /*62d0*/  MUFU.EX2 R20, R15 ;  /* 0x0000000f00147308 */ /* 0x000e620000000800 */
[----:B------:R-:W4:Y:S06]  /*62e0*/  LDSM.16.MT88.4 R88, [R204+0x7800] ;  /* 0x00780000cc58783b */ /* 0x000f2c0000004200 */
[C---:B------:R-:W-:Y:S01]  /*62f0*/  HMMA.16816.F32 R24, R4.reuse, R26, R92 ;  /* 0x0000001a0418723c */ /* 0x040fe2000000185c */
[----:B------:R1:W-:Y:S07]  /*6300*/  MUFU.EX2 R15, R2 ;  /* 0x00000002000f7308 */ /* 0x0003ee0000000800 */
[C---:B--2---:R-:W-:Y:S01]  /*6310*/  HMMA.16816.F32 R92, R4.reuse, R16, R80 ;  /* 0x00000010045c723c */ /* 0x044fe20000001850 */
[----:B------:R-:W2:Y:S01]  /*6320*/  MUFU.EX2 R21, R13 ;  /* 0x0000000d00157308 */ /* 0x000ea20000000800 */
[----:B------:R-:W-:Y:S06]  /*6330*/  LDSM.16.MT88.4 R80, [R203+0x7800] ;  /* 0x00780000cb50783b */ /* 0x000fec0000004200 */
[----:B------:R-:W-:Y:S01]  /*6340*/  HMMA.16816.F32 R84, R4, R22, R84 ;  /* 0x000000160454723c */ /* 0x000fe20000001854 */
[----:B-1----:R-:W-:-:S04]  /*6350*/  FFMA.FTZ R2, R164, c[0x0][0x2d0], -R0 ;  /* 0x0000b400a4027a23 */ /* 0x002fc80000010800 */
[----:B------:R1:W-:Y:S03]  /*6360*/  MUFU.EX2 R14, R2 ;  /* 0x00000002000e7308 */ /* 0x0003e60000000800 */
[C---:B------:R-:W-:Y:S07]  /*6370*/  HMMA.16816.F32 R16, R4.reuse, R18, R72 ;  /* 0x000000120410723c */ /* 0x040fee0000001848 */
[----:B------:R-:W-:Y:S01]  /*6380*/  F2FP.PACK_AB R72, R246, R20 ;  /* 0x00000014f648723e */ /* 0x000fe200000000ff */
[----:B---3--:R-:W-:Y:S01]  /*6390*/  HMMA.16816.F32 R56, R4, R8, R56 ;  /* 0x000000080438723c */ /* 0x008fe20000001838 */
[----:B--2---:R-:W-:Y:S01]  /*63a0*/  F2FP.PACK_AB R74, R15, R21 ;  /* 0x000000150f4a723e */ /* 0x004fe200000000ff */
[----:B-1----:R-:W-:-:S06]  /*63b0*/  FFMA.FTZ R2, R165, c[0x0][0x2d0], -R0 ;  /* 0x0000b400a5027a23 */ /* 0x002fcc0000010800 */
[C---:B------:R-:W-:Y:S01]  /*63c0*/  HMMA.16816.F32 R48, R4.reuse, R10, R48 ;  /* 0x0000000a0430723c */ /* 0x040fe20000001830 */
[----:B------:R1:W2:Y:S01]  /*63d0*/  MUFU.EX2 R13, R2 ;  /* 0x00000002000d7308 */ /* 0x0002a20000000800 */
[----:B------:R-:W-:Y:S06]  /*63e0*/  LDSM.16.MT88.4 R8, [R205+0x7800] ;  /* 0x00780000cd08783b */ /* 0x000fec0000004200 */
[C---:B------:R-:W-:Y:S08]  /*63f0*/  HMMA.16816.F32 R40, R4.reuse, R28, R40 ;  /* 0x0000001c0428723c */ /* 0x040ff00000001828 */
[----:B------:R-:W-:Y:S01]  /*6400*/  HMMA.16816.F32 R36, R4, R30, R36 ;  /* 0x0000001e0424723c */ /* 0x000fe20000001824 */
[----:B-1----:R-:W-:Y:S01]  /*6410*/  FFMA.FTZ R2, R166, c[0x0][0x2d0], -R0 ;  /* 0x0000b400a6027a23 */ /* 0x002fe20000010800 */
[----:B--2---:R-:W-:-:S03]  /*6420*/  F2FP.PACK_AB R73, R13, R14 ;  /* 0x0000000e0d49723e */ /* 0x004fc600000000ff */
[----:B------:R1:W-:Y:S02]  /*6430*/  MUFU.EX2 R7, R2 ;  /* 0x0000000200077308 */ /* 0x0003e40000000800 */
[----:B------:R-:W-:-:S04]  /*6440*/  @P4 IMAD.HI.U32 R4, R235, c[0x0][0x2c8], RZ ;  /* 0x0000b200eb044a27 */ /* 0x000fc800078e00ff */
[----:B-1----:R-:W-:Y:S02]  /*6450*/  FFMA.FTZ R2, R171, c[0x0][0x2d0], -R0 ;  /* 0x0000b400ab027a23 */ /* 0x002fe40000010800 */
[----:B------:R-:W-:Y:S02]  /*6460*/  FADD.FTZ R0, R228, R32 ;  /* 0x00000020e4007221 */ /* 0x000fe40000010000 */
[----:B------:R1:W2:Y:S02]  /*6470*/  MUFU.EX2 R6, R2 ;  /* 0x0000000200067308 */ /* 0x0002a40000000800 */
[----:B------:R-:W-:-:S04]  /*6480*/  FADD.FTZ R0, R230, R0 ;  /* 0x00000000e6007221 */ /* 0x000fc80000010000 */
[----:B------:R-:W-:-:S04]  /*6490*/  FADD.FTZ R0, R229, R0 ;  /* 0x00000000e5007221 */ /* 0x000fc80000010000 */
[----:B------:R-:W-:-:S04]  /*64a0*/  FADD.FTZ R0, R96, R0 ;  /* 0x0000000060007221 */ /* 0x000fc80000010000 */
[----:B------:R-:W-:Y:S02]  /*64b0*/  FADD.FTZ R0, R149, R0 ;  /* 0x0000000095007221 */ /* 0x000fe40000010000 */
[----:B-1----:R-:W-:Y:S01]  /*64c0*/  FADD.FTZ R2, R97, R3 ;  /* 0x0000000361027221 */ /* 0x002fe20000010000 */
[----:B--2---:R-:W-:-:S03]  /*64d0*/  F2FP.PACK_AB R75, R6, R7 ;  /* 0x00000007064b723e */ /* 0x004fc600000000ff */
[----:B------:R-:W-:Y:S02]  /*64e0*/  FADD.FTZ R2, R98, R2 ;  /* 0x0000000262027221 */ /* 0x000fe40000010000 */
[----:B------:R-:W1:Y:S02]  /*64f0*/  LDSM.16.MT88.4 R96, [R202+0x7800] ;  /* 0x00780000ca60783b */ /* 0x000e640000004200 */
[----:B------:R-:W-:Y:S01]  /*6500*/  FADD.FTZ R3, R153, R2 ;  /* 0x0000000299037221 */ /* 0x000fe20000010000 */
[----:B----4-:R-:W-:Y:S01]  /*6510*/  HMMA.16816.F32 R92, R72, R88, R92 ;  /* 0x00000058485c723c */ /* 0x010fe2000000185c */
[----:B------:R-:W-:Y:S01]  /*6520*/  FADD.FTZ R2, R147, R0 ;  /* 0x0000000093027221 */ /* 0x000fe20000010000 */
[----:B------:R-:W-:Y:S01]  /*6530*/  MOV R0, R235 ;  /* 0x000000eb00007202 */ /* 0x000fe20000000f00 */
[----:B------:R-:W-:Y:S01]  /*6540*/  FADD.FTZ R3, R152, R3 ;  /* 0x0000000398037221 */ /* 0x000fe20000010000 */
[----:B------:R-:W-:Y:S01]  /*6550*/  @P4 SHF.R.U32.HI R0, RZ, c[0x0][0x2cc], R4 ;  /* 0x0000b300ff004a19 */ /* 0x000fe20000011604 */
[----:B------:R-:W-:-:S02]  /*6560*/  FADD.FTZ R2, R148, R2 ;  /* 0x0000000294027221 */ /* 0x000fc40000010000 */
[----:B------:R-:W-:Y:S01]  /*6570*/  FADD.FTZ R3, R35, R3 ;  /* 0x0000000323037221 */ /* 0x000fe20000010000 */
[----:B------:R-:W-:Y:S01]  /*6580*/  IADD3 R0, R0, -c[0x0][0x168], R233 ;  /* 0x80005a0000007a10 */ /* 0x000fe20007ffe0e9 */
[----:B------:R-:W-:Y:S01]  /*6590*/  FADD.FTZ R2, R33, R2 ;  /* 0x0000000221027221 */ /* 0x000fe20000010000 */
[C---:B------:R-:W-:Y:S01]  /*65a0*/  HMMA.16816.F32 R88, R72.reuse, R90, R16 ;  /* 0x0000005a4858723c */ /* 0x040fe20000001810 */
[----:B------:R-:W-:Y:S01]  /*65b0*/  FADD.FTZ R3, R144, R3 ;  /* 0x0000000390037221 */ /* 0x000fe20000010000 */
[----:B------:R-:W-:Y:S01]  /*65c0*/  SHF.R.S32.HI R5, RZ, 0x1f, R0 ;  /* 0x0000001fff057819 */ /* 0x000fe20000011400 */
[----:B------:R-:W-:Y:S02]  /*65d0*/  FADD.FTZ R2, R69, R2 ;  /* 0x0000000245027221 */ /* 0x000fe40000010000 */
[----:B------:R-:W-:Y:S01]  /*65e0*/  FADD.FTZ R4, R145, R3 ;  /* 0x0000000391047221 */ /* 0x000fe20000010000 */
[----:B------:R-:W-:Y:S01]  /*65f0*/  LEA.HI R5, R5, R0, RZ, 0x7 ;  /* 0x0000000005057211 */ /* 0x000fe200078f38ff */
[----:B------:R-:W-:Y:S01]  /*6600*/  FADD.FTZ R3, R34, R2 ;  /* 0x0000000222037221 */ /* 0x000fe20000010000 */
[----:B------:R-:W-:Y:S01]  /*6610*/  HMMA.16816.F32 R132, R72, R128, R132 ;  /* 0x000000804884723c */ /* 0x000fe20000001884 */
[----:B------:R-:W-:-:S02]  /*6620*/  FADD.FTZ R2, R146, R4 ;  /* 0x0000000492027221 */ /* 0x000fc40000010000 */
[----:B------:R-:W-:Y:S01]  /*6630*/  FADD.FTZ R0, R70, R3 ;  /* 0x0000000346007221 */ /* 0x000fe20000010000 */
[----:B------:R-:W-:Y:S01]  /*6640*/  SHF.R.S32.HI R3, RZ, 0x7, R5 ;  /* 0x00000007ff037819 */ /* 0x000fe20000011405 */
[----:B------:R-:W-:Y:S02]  /*6650*/  FADD.FTZ R2, R20, R2 ;  /* 0x0000000214027221 */ /* 0x000fe40000010000 */
[----:B------:R-:W-:Y:S01]  /*6660*/  FADD.FTZ R0, R14, R0 ;  /* 0x000000000e007221 */ /* 0x000fe20000010000 */
[----:B-----5:R-:W-:Y:S01]  /*6670*/  IMNMX R16, R234, R3, !PT ;  /* 0x00000003ea107217 */ /* 0x020fe20007800200 */
[----:B------:R-:W-:Y:S01]  /*6680*/  FADD.FTZ R246, R246, R2 ;  /* 0x00000002f6f67221 */ /* 0x000fe20000010000 */
[----:B------:R-:W-:Y:S01]  /*6690*/  HMMA.16816.F32 R124, R72, R120, R124 ;  /* 0x00000078487c723c */ /* 0x000fe2000000187c */
[----:B------:R-:W-:Y:S01]  /*66a0*/  FADD.FTZ R0, R13, R0 ;  /* 0x000000000d007221 */ /* 0x000fe20000010000 */
[----:B------:R-:W-:Y:S01]  /*66b0*/  ISETP.GE.AND P0, PT, R232, R16, PT ;  /* 0x00000010e800720c */ /* 0x000fe20003f06270 */
[----:B------:R2:W-:Y:S01]  /*66c0*/  STL [R1+0xc], R16 ;  /* 0x00000c1001007387 */ /* 0x0005e20000100800 */
[----:B------:R-:W-:-:S02]  /*66d0*/  FADD.FTZ R246, R21, R246 ;  /* 0x000000f615f67221 */ /* 0x000fc40000010000 */
[----:B------:R-:W-:Y:S02]  /*66e0*/  FADD.FTZ R0, R7, R0 ;  /* 0x0000000007007221 */ /* 0x000fe40000010000 */
[----:B------:R-:W-:Y:S01]  /*66f0*/  HMMA.16816.F32 R116, R72, R112, R116 ;  /* 0x000000704874723c */ /* 0x000fe20000001874 */
[----:B------:R-:W-:Y:S02]  /*6700*/  FADD.FTZ R246, R15, R246 ;  /* 0x000000f60ff67221 */ /* 0x000fe40000010000 */
[----:B------:R-:W-:-:S05]  /*6710*/  FADD.FTZ R0, R6, R0 ;  /* 0x0000000006007221 */ /* 0x000fca0000010000 */
[----:B------:R2:W-:Y:S01]  /*6720*/  STL [R1], R0 ;  /* 0x0000000001007387 */ /* 0x0005e20000100800 */
[C---:B-1----:R-:W-:Y:S08]  /*6730*/  HMMA.16816.F32 R100, R72.reuse, R96, R100 ;  /* 0x000000604864723c */ /* 0x042ff00000001864 */
        /* <DEDUP_REMOVED lines=9> */
[----:B------:R-:W-:Y:S01]  /*67d0*/  HMMA.16816.F32 R72, R72, R10, R36 ;  /* 0x0000000a4848723c */ /* 0x000fe20000001824 */
[----:B------:R-:W-:Y:S01]  /*67e0*/  @!UPT UIADD3 URZ, URZ, URZ, URZ ;  /* 0x0000003f3f3ff290 */ /* 0x000fe2000fffe03f */
[----:B------:R-:W-:Y:S11]  /*67f0*/  @!P0 BRA `(.L_x_81) ;  /* 0x00004d5000008947 */ /* 0x000ff60003800000 */
[----:B--2---:R-:W-:Y:S02]  /*6800*/  MOV R70, R12 ;  /* 0x0000000c00467202 */ /* 0x004fe40000000f00 */
[----:B------:R-:W-:-:S02]  /*6810*/  MOV R69, R68 ;  /* 0x0000004400457202 */ /* 0x000fc40000000f00 */
[----:B------:R-:W-:-:S07]  /*6820*/  MOV R240, R232 ;  /* 0x000000e800f07202 */ /* 0x000fce0000000f00 */
.L_x_92:
[----:B------:R-:W2:Y:S01]  /*6830*/  LDL R0, [R1+0x4] ;  /* 0x0000040001007983 */ /* 0x000ea20000100800 */
[----:B------:R-:W-:Y:S04]  /*6840*/  DEPBAR.LE SB0, 0x0 ;  /* 0x000080000000791a */ /* 0x000fe80000000000 */
[----:B------:R-:W-:Y:S01]  /*6850*/  WARPSYNC 0xffffffff ;  /* 0xffffffff00007948 */ /* 0x000fe20003800000 */
[----:B------:R-:W-:Y:S06]  /*6860*/  BAR.SYNC.DEFER_BLOCKING 0x0 ;  /* 0x0000000000007b1d */ /* 0x000fec0000010000 */
[----:B------:R1:W3:Y:S01]  /*6870*/  LDSM.16.M88.4 R8, [R71] ;  /* 0x000000004708783b */ /* 0x0002e20000000200 */
[----:B------:R-:W-:Y:S03]  /*6880*/  BSSY B0, `(.L_x_82) ;  /* 0x0000058000007945 */ /* 0x000fe60003800000 */
[----:B------:R1:W4:Y:S04]  /*6890*/  LDSM.16.M88.4 R16, [R71+0x800] ;  /* 0x000800004710783b */ /* 0x0003280000000200 */
[----:B------:R1:W1:Y:S04]  /*68a0*/  LDSM.16.M88.4 R24, [R71+0x1000] ;  /* 0x001000004718783b */ /* 0x0002680000000200 */
[----:B------:R1:W1:Y:S04]  /*68b0*/  LDSM.16.M88.4 R32, [R71+0x1800] ;  /* 0x001800004720783b */ /* 0x0002680000000200 */
[----:B------:R1:W1:Y:S04]  /*68c0*/  LDSM.16.M88.4 R40, [R71+0x2000] ;  /* 0x002000004728783b */ /* 0x0002680000000200 */
        /* <DEDUP_REMOVED lines=8> */
[----:B------:R1:W1:Y:S04]  /*6950*/  LDSM.16.M88.4 R164, [R220] ;  /* 0x00000000dca4783b */ /* 0x0002680000000200 */
[----:B------:R1:W1:Y:S04]  /*6960*/  LDSM.16.M88.4 R168, [R221] ;  /* 0x00000000dda8783b */ /* 0x0002680000000200 */
[----:B------:R1:W1:Y:S01]  /*6970*/  LDSM.16.M88.4 R172, [R222] ;  /* 0x00000000deac783b */ /* 0x0002620000000200 */
[----:B--2---:R-:W-:Y:S11]  /*6980*/  ISETP.GT.AND P0, PT, R0, R240, PT ;  /* 0x000000f00000720c */ /* 0x004ff60003f04270 */
[----:B------:R-:W-:Y:S02]  /*6990*/  @!UPT UIADD3 URZ, URZ, URZ, URZ ;  /* 0x0000003f3f3ff290 */ /* 0x000fe4000fffe03f */
[----:B------:R-:W-:-:S05]  /*69a0*/  @P0 BRA `(.L_x_83) ;  /* 0x0000045000000947 */ /* 0x000fca0003800000 */
[----:B-1-34-:R-:W-:Y:S01]  /*69b0*/  IMAD.WIDE.U32 R2, R239, c[0x0][0x208], RZ ;  /* 0x00008200ef027a25 */ /* 0x01afe200078e00ff */
[----:B------:R-:W-:Y:S01]  /*69c0*/  SHF.R.S32.HI R0, RZ, 0x1f, R239 ;  /* 0x0000001fff007819 */ /* 0x000fe200000114ef */
[----:B------:R-:W2:Y:S02]  /*69d0*/  LDL.64 R6, [R1+0x28] ;  /* 0x0000280001067983 */ /* 0x000ea40000100a00 */
[----:B------:R-:W-:Y:S02]  /*69e0*/  IMAD.SHL.U32 R21, R242, 0x2, RZ ;  /* 0x00000002f2157824 */ /* 0x000fe400078e00ff */
[----:B------:R-:W-:Y:S02]  /*69f0*/  IMAD R0, R0, c[0x0][0x208], RZ ;  /* 0x0000820000007a24 */ /* 0x000fe400078e02ff */
[----:B------:R-:W3:Y:S01]  /*6a00*/  LDL R5, [R1+0x38] ;  /* 0x0000380001057983 */ /* 0x000ee20000100800 */
[----:B------:R-:W-:Y:S02]  /*6a10*/  IMAD.SHL.U32 R20, R241, 0x2, RZ ;  /* 0x00000002f1147824 */ /* 0x000fe400078e00ff */
[----:B------:R-:W-:Y:S04]  /*6a20*/  IMAD R0, R239, c[0x0][0x20c], R0 ;  /* 0x00008300ef007a24 */ /* 0x000fe800078e0200 */
[----:B------:R-:W-:Y:S01]  /*6a30*/  IMAD.IADD R3, R3, 0x1, R0 ;  /* 0x0000000103037824 */ /* 0x000fe200078e0200 */
[----:B------:R-:W-:Y:S03]  /*6a40*/  SHF.R.S32.HI R0, RZ, 0x1f, R238 ;  /* 0x0000001fff007819 */ /* 0x000fe600000114ee */
[----:B------:R-:W-:Y:S04]  /*6a50*/  IMAD.WIDE.U32 R2, R238, c[0x0][0x218], R2 ;  /* 0x00008600ee027a25 */ /* 0x000fe800078e0002 */
[----:B------:R-:W-:Y:S04]  /*6a60*/  IMAD R4, R0, c[0x0][0x218], RZ ;  /* 0x0000860000047a24 */ /* 0x000fe800078e02ff */
[----:B------:R-:W-:Y:S01]  /*6a70*/  IMAD R4, R238, c[0x0][0x21c], R4 ;  /* 0x00008700ee047a24 */ /* 0x000fe200078e0204 */
[----:B--2---:R-:W-:Y:S02]  /*6a80*/  IADD3 R0, P0, R6, R2, RZ ;  /* 0x0000000206007210 */ /* 0x004fe40007f1e0ff */
[----:B------:R-:W-:Y:S02]  /*6a90*/  SHF.R.S32.HI R6, RZ, 0x1f, R242 ;  /* 0x0000001fff067819 */ /* 0x000fe400000114f2 */
[----:B---3--:R-:W-:Y:S02]  /*6aa0*/  IADD3.X R2, R5, R3, R4, P0, !PT ;  /* 0x0000000305027210 */ /* 0x008fe400007fe404 */
[C---:B------:R-:W-:Y:S02]  /*6ab0*/  LEA R4, P0, R0.reuse, c[0x0][0x1f8], 0x1 ;  /* 0x00007e0000047a11 */ /* 0x040fe400078008ff */
[----:B------:R-:W-:Y:S02]  /*6ac0*/  SHF.R.S32.HI R5, RZ, 0x1f, R241 ;  /* 0x0000001fff057819 */ /* 0x000fe400000114f1 */
[----:B------:R-:W-:Y:S02]  /*6ad0*/  LEA.HI.X R0, R0, c[0x0][0x1fc], R2, 0x1, P0 ;  /* 0x00007f0000007a11 */ /* 0x000fe400000f0c02 */
[----:B------:R-:W-:Y:S02]  /*6ae0*/  SHF.L.U64.HI R6, R242, 0x1, R6 ;  /* 0x00000001f2067819 */ /* 0x000fe40000010206 */
[----:B------:R-:W-:Y:S01]  /*6af0*/  SHF.L.U64.HI R5, R241, 0x1, R5 ;  /* 0x00000001f1057819 */ /* 0x000fe20000010205 */
[----:B------:R-:W-:-:S05]  /*6b00*/  BRA.DIV ~URZ, `(.L_x_84) ;  /* 0x0000b9327f007947 */ /* 0x000fca000b800000 */
[----:B------:R1:W2:Y:S02]  /*6b10*/  SHFL.IDX PT, R7, R0, RZ, 0x181f ;  /* 0x00181fff00077589 */ /* 0x0002a400000e0000 */
.L_x_119:
[----:B------:R-:W-:-:S05]  /*6b20*/  BRA.DIV ~URZ, `(.L_x_85) ;  /* 0x0000b9827f007947 */ /* 0x000fca000b800000 */
[----:B------:R-:W3:Y:S01]  /*6b30*/  SHFL.IDX PT, R14, R4, RZ, 0x181f ;  /* 0x00181fff040e7589 */ /* 0x000ee200000e0000 */
[----:B------:R-:W-:Y:S02]  /*6b40*/  ISETP.GE.AND P2, PT, R241, c[0x0][0x1d4], PT ;  /* 0x00007500f1007a0c */ /* 0x000fe40003f46270 */
[CC--:B---3--:R-:W-:Y:S02]  /*6b50*/  IADD3 R2, P0, R14.reuse, R20.reuse, RZ ;  /* 0x000000140e027210 */ /* 0x0c8fe40007f1e0ff */
[-C--:B------:R-:W-:Y:S03]  /*6b60*/  IADD3 R14, P5, R14, R21.reuse, RZ ;  /* 0x000000150e0e7210 */ /* 0x080fe60007fbe0ff */
[C-C-:B--2---:R-:W-:Y:S01]  /*6b70*/  IMAD.X R3, R7.reuse, 0x1, R5.reuse, P0 ;  /* 0x0000000107037824 */ /* 0x144fe200000e0605 */
[----:B------:R-:W-:Y:S01]  /*6b80*/  ISETP.GE.AND P0, PT, R242, c[0x0][0x1d4], PT ;  /* 0x00007500f2007a0c */ /* 0x000fe20003f06270 */
[--C-:B------:R-:W-:Y:S02]  /*6b90*/  IMAD.X R15, R7, 0x1, R6.reuse, P5 ;  /* 0x00000001070f7824 */ /* 0x100fe400028e0606 */
[----:B------:R-:W-:Y:S04]  /*6ba0*/  SHFL.IDX PT, R7, R4, 0x2, 0x181f ;  /* 0x00581f0004077f89 */ /* 0x000fe800000e0000 */
[----:B------:R-:W-:Y:S01]  /*6bb0*/  @!PT LDS RZ, [RZ] ;  /* 0x00000000fffff984 */ /* 0x000fe20000000800 */
[----:B------:R2:W-:Y:S06]  /*6bc0*/  LDGSTS.E.BYPASS.LTC128B.128 [R227+0x100], [R2.64], !P2 ;  /* 0x0010000002e37fae */ /* 0x0005ec000d101d46 */
[----:B------:R3:W-:Y:S04]  /*6bd0*/  LDGSTS.E.BYPASS.LTC128B.128 [R227+0x4100], [R14.64], !P0 ;  /* 0x041000000ee37fae */ /* 0x0007e8000c101d46 */
[----:B--2---:R-:W2:Y:S04]  /*6be0*/  SHFL.IDX PT, R2, R4, 0x1, 0x181f ;  /* 0x00381f0004027f89 */ /* 0x004ea800000e0000 */
[----:B------:R-:W4:Y:S04]  /*6bf0*/  SHFL.IDX PT, R3, R0, 0x1, 0x181f ;  /* 0x00381f0000037f89 */ /* 0x000f2800000e0000 */
[----:B------:R-:W-:Y:S01]  /*6c00*/  SHFL.IDX PT, R4, R4, 0x3, 0x181f ;  /* 0x00781f0004047f89 */ /* 0x000fe200000e0000 */
[CC--:B--2---:R-:W-:Y:S02]  /*6c10*/  IADD3 R12, P6, R2.reuse, R20.reuse, RZ ;  /* 0x00000014020c7210 */ /* 0x0c4fe40007fde0ff */
[-C--:B------:R-:W-:Y:S03]  /*6c20*/  IADD3 R2, P5, R2, R21.reuse, RZ ;  /* 0x0000001502027210 */ /* 0x080fe60007fbe0ff */
[C-C-:B----4-:R-:W-:Y:S02]  /*6c30*/  IMAD.X R13, R3.reuse, 0x1, R5.reuse, P6 ;  /* 0x00000001030d7824 */ /* 0x150fe400030e0605 */
[--C-:B------:R-:W-:Y:S03]  /*6c40*/  IMAD.X R3, R3, 0x1, R6.reuse, P5 ;  /* 0x0000000103037824 */ /* 0x100fe600028e0606 */
[----:B------:R2:W-:Y:S04]  /*6c50*/  LDGSTS.E.BYPASS.LTC128B.128 [R227+0x1100], [R12.64], !P2 ;  /* 0x011000000ce37fae */ /* 0x0005e8000d101d46 */
[----:B------:R4:W-:Y:S04]  /*6c60*/  LDGSTS.E.BYPASS.LTC128B.128 [R227+0x5100], [R2.64], !P0 ;  /* 0x0510000002e37fae */ /* 0x0009e8000c101d46 */
[----:B--2---:R-:W2:Y:S04]  /*6c70*/  SHFL.IDX PT, R12, R0, 0x2, 0x181f ;  /* 0x00581f00000c7f89 */ /* 0x004ea800000e0000 */
[----:B-1----:R-:W1:Y:S01]  /*6c80*/  SHFL.IDX PT, R0, R0, 0x3, 0x181f ;  /* 0x00781f0000007f89 */ /* 0x002e6200000e0000 */
[C---:B----4-:R-:W-:Y:S05]  /*6c90*/  IADD3 R2, P5, R7.reuse, R20, RZ ;  /* 0x0000001407027210 */ /* 0x050fea0007fbe0ff */
[C---:B--2---:R-:W-:Y:S05]  /*6ca0*/  IMAD.X R3, R12.reuse, 0x1, R5, P5 ;  /* 0x000000010c037824 */ /* 0x044fea00028e0605 */
[----:B------:R2:W-:Y:S02]  /*6cb0*/  LDGSTS.E.BYPASS.LTC128B.128 [R227+0x2100], [R2.64], !P2 ;  /* 0x0210000002e37fae */ /* 0x0005e4000d101d46 */
[----:B--2---:R-:W-:Y:S02]  /*6cc0*/  IADD3 R2, P5, R7, R21, RZ ;  /* 0x0000001507027210 */ /* 0x004fe40007fbe0ff */
[----:B------:R-:W-:Y:S03]  /*6cd0*/  SEL R7, RZ, 0x10, P2 ;  /* 0x00000010ff077807 */ /* 0x000fe60001000000 */
[----:B------:R-:W-:Y:S01]  /*6ce0*/  IMAD.X R3, R12, 0x1, R6, P5 ;  /* 0x000000010c037824 */ /* 0x000fe200028e0606 */
[----:B------:R-:W-:Y:S04]  /*6cf0*/  SEL R12, RZ, 0x10, P0 ;  /* 0x00000010ff0c7807 */ /* 0x000fe80000000000 */
[----:B------:R3:W-:Y:S03]  /*6d00*/  LDGSTS.E.BYPASS.LTC128B.128 [R227+0x6100], [R2.64], !P0 ;  /* 0x0610000002e37fae */ /* 0x0007e6000c101d46 */
.L_x_120:
[C---:B-1----:R-:W-:Y:S02]  /*6d10*/  ISETP.NE.U32.AND P5, PT, R7.reuse, RZ, PT ;  /* 0x000000ff0700720c */ /* 0x042fe40003fa5070 */
[----:B------:R-:W-:Y:S04]  /*6d20*/  IADD3 R7, -R7, 0x10, RZ ;  /* 0x0000001007077810 */ /* 0x000fe80007ffe1ff */
[----:B------:R-:W-:Y:S04]  /*6d30*/  LOP3.LUT R7, R7, 0xf, RZ, 0xc0, !PT ;  /* 0x0000000f07077812 */ /* 0x000fe800078ec0ff */
[----:B---3--:R-:W-:Y:S04]  /*6d40*/  IADD3 R2, P2, P0, R7, R4, R20 ;  /* 0x0000000407027210 */ /* 0x008fe8000785e014 */
[----:B------:R-:W-:Y:S05]  /*6d50*/  IADD3.X R3, RZ, R0, R5, P2, P0 ;  /* 0x00000000ff037210 */ /* 0x000fea00017e0405 */
[----:B------:R-:W-:Y:S01]  /*6d60*/  @!PT LDS RZ, [RZ] ;  /* 0x00000000fffff984 */ /* 0x000fe20000000800 */
[----:B------:R-:W-:Y:S01]  /*6d70*/  @!PT LDS RZ, [RZ] ;  /* 0x00000000fffff984 */ /* 0x000fe20000000800 */
[----:B------:R-:W-:Y:S01]  /*6d80*/  @!PT LDS RZ, [RZ] ;  /* 0x00000000fffff984 */ /* 0x000fe20000000800 */
[----:B------:R1:W-:Y:S01]  /*6d90*/  LDGSTS.E.BYPASS.LTC128B.128.ZFILL [R227+0x3100], [R2.64], P5 ;  /* 0x0310000002e37fae */ /* 0x0003e2000a941d46 */
[C---:B------:R-:W-:Y:S02]  /*6da0*/  ISETP.NE.U32.AND P5, PT, R12.reuse, RZ, PT ;  /* 0x000000ff0c00720c */ /* 0x040fe40003fa5070 */
[----:B------:R-:W-:Y:S04]  /*6db0*/  IADD3 R12, -R12, 0x10, RZ ;  /* 0x000000100c0c7810 */ /* 0x000fe80007ffe1ff */
[----:B------:R-:W-:Y:S04]  /*6dc0*/  LOP3.LUT R12, R12, 0xf, RZ, 0xc0, !PT ;  /* 0x0000000f0c0c7812 */ /* 0x000fe800078ec0ff */
[----:B-1----:R-:W-:Y:S04]  /*6dd0*/  IADD3 R2, P2, P0, R12, R4, R21 ;  /* 0x000000040c027210 */ /* 0x002fe8000785e015 */
[----:B------:R-:W-:Y:S05]  /*6de0*/  IADD3.X R3, RZ, R0, R6, P2, P0 ;  /* 0x00000000ff037210 */ /* 0x000fea00017e0406 */
[----:B------:R1:W-:Y:S04]  /*6df0*/  LDGSTS.E.BYPASS.LTC128B.128.ZFILL [R227+0x7100], [R2.64], P5 ;  /* 0x0710000002e37fae */ /* 0x0003e8000a941d46 */
.L_x_83:
[----:B-1-34-:R-:W-:Y:S05]  /*6e00*/  BSYNC B0 ;  /* 0x0000000000007941 */ /* 0x01afea0003800000 */
.L_x_82:
[----:B------:R-:W0:Y:S01]  /*6e10*/  LDGDEPBAR ;  /* 0x00000000000079af */ /* 0x000e220000000000 */
[----:B------:R-:W-:Y:S01]  /*6e20*/  WARPSYNC 0xffffffff ;  /* 0xffffffff00007948 */ /* 0x000fe20003800000 */
[C---:B------:R-:W-:Y:S01]  /*6e30*/  HMMA.16816.F32 R4, R136.reuse, R8, RZ ;  /* 0x000000088804723c */ /* 0x040fe200000018ff */
[----:B------:R-:W-:Y:S05]  /*6e40*/  BSSY B0, `(.L_x_86) ;  /* 0x0000193000007945 */ /* 0x000fea0003800000 */
[----:B------:R-:W2:Y:S02]  /*6e50*/  LDL R0, [R1+0x4] ;  /* 0x0000040001007983 */ /* 0x000ea40000100800 */
[C---:B------:R-:W-:Y:S08]  /*6e60*/  HMMA.16816.F32 R8, R136.reuse, R10, RZ ;  /* 0x0000000a8808723c */ /* 0x040ff000000018ff */
        /* <DEDUP_REMOVED lines=13> */
[----:B------:R-:W-:Y:S08]  /*6f40*/  HMMA.16816.F32 R64, R136, R66, RZ ;  /* 0x000000428840723c */ /* 0x000ff000000018ff */
[C---:B------:R-:W-:Y:S08]  /*6f50*/  HMMA.16816.F32 R4, R140.reuse, R144, R4 ;  /* 0x000000908c04723c */ /* 0x040ff00000001804 */
[C---:B------:R-:W-:Y:S01]  /*6f60*/  HMMA.16816.F32 R8, R140.reuse, R146, R8 ;  /* 0x000000928c08723c */ /* 0x040fe20000001808 */
[----:B------:R-:W1:Y:S07]  /*6f70*/  LDSM.16.M88.4 R144, [R201] ;  /* 0x00000000c990783b */ /* 0x000e6e0000000200 */
[C---:B------:R-:W-:Y:S08]  /*6f80*/  HMMA.16816.F32 R12, R140.reuse, R148, R12 ;  /* 0x000000948c0c723c */ /* 0x040ff0000000180c */
[C---:B------:R-:W-:Y:S01]  /*6f90*/  HMMA.16816.F32 R16, R140.reuse, R150, R16 ;  /* 0x000000968c10723c */ /* 0x040fe20000001810 */
[----:B------:R-:W3:Y:S07]  /*6fa0*/  LDSM.16.M88.4 R148, [R201+0x800] ;  /* 0x00080000c994783b */ /* 0x000eee0000000200 */
[C---:B------:R-:W-:Y:S08]  /*6fb0*/  HMMA.16816.F32 R20, R140.reuse, R152, R20 ;  /* 0x000000988c14723c */ /* 0x040ff00000001814 */
[C---:B------:R-:W-:Y:S01]  /*6fc0*/  HMMA.16816.F32 R24, R140.reuse, R154, R24 ;  /* 0x0000009a8c18723c */ /* 0x040fe20000001818 */
[----:B------:R-:W4:Y:S07]  /*6fd0*/  LDSM.16.M88.4 R152, [R201+0x1000] ;  /* 0x00100000c998783b */ /* 0x000f2e0000000200 */
        /* <DEDUP_REMOVED lines=11> */
[----:B------:R-:W-:Y:S07]  /*7090*/  LDSM.16.M88.4 R168, [R200+-0x3000] ;  /* 0xffd00000c8a8783b */ /* 0x000fee0000000200 */
[C---:B------:R-:W-:Y:S08]  /*70a0*/  HMMA.16816.F32 R60, R140.reuse, R172, R60 ;  /* 0x000000ac8c3c723c */ /* 0x040ff0000000183c */
[----:B------:R-:W-:Y:S08]  /*70b0*/  HMMA.16816.F32 R64, R140, R174, R64 ;  /* 0x000000ae8c40723c */ /* 0x000ff00000001840 */
[C---:B-1----:R-:W-:Y:S08]  /*70c0*/  HMMA.16816.F32 R4, R176.reuse, R144, R4 ;  /* 0x00000090b004723c */ /* 0x042ff00000001804 */
[C---:B------:R-:W-:Y:S01]  /*70d0*/  HMMA.16816.F32 R8, R176.reuse, R146, R8 ;  /* 0x00000092b008723c */ /* 0x040fe20000001808 */
[----:B------:R-:W1:Y:S07]  /*70e0*/  LDSM.16.M88.4 R144, [R201+0x3000] ;  /* 0x00300000c990783b */ /* 0x000e6e0000000200 */
[C---:B---3--:R-:W-:Y:S08]  /*70f0*/  HMMA.16816.F32 R12, R176.reuse, R148, R12 ;  /* 0x00000094b00c723c */ /* 0x048ff0000000180c */
[C---:B------:R-:W-:Y:S01]  /*7100*/  HMMA.16816.F32 R16, R176.reuse, R150, R16 ;  /* 0x00000096b010723c */ /* 0x040fe20000001810 */
[----:B------:R-:W3:Y:S07]  /*7110*/  LDSM.16.M88.4 R148, [R201+0x3800] ;  /* 0x00380000c994783b */ /* 0x000eee0000000200 */
[C---:B----4-:R-:W-:Y:S08]  /*7120*/  HMMA.16816.F32 R20, R176.reuse, R152, R20 ;  /* 0x00000098b014723c */ /* 0x050ff00000001814 */
[C---:B------:R-:W-:Y:S01]  /*7130*/  HMMA.16816.F32 R24, R176.reuse, R154, R24 ;  /* 0x0000009ab018723c */ /* 0x040fe20000001818 */
[----:B------:R-:W4:Y:S07]  /*7140*/  LDSM.16.M88.4 R152, [R200+-0x4000] ;  /* 0xffc00000c898783b */ /* 0x000f2e0000000200 */
[C---:B-----5:R-:W-:Y:S03]  /*7150*/  HMMA.16816.F32 R28, R176.reuse, R156, R28 ;  /* 0x0000009cb01c723c */ /* 0x060fe6000000181c */
[----:B--2---:R-:W-:Y:S05]  /*7160*/  ISETP.GT.AND P0, PT, R240, R0, PT ;  /* 0x00000000f000720c */ /* 0x004fea0003f04270 */
[C---:B------:R-:W-:Y:S01]  /*7170*/  HMMA.16816.F32 R32, R176.reuse, R158, R32 ;  /* 0x0000009eb020723c */ /* 0x040fe20000001820 */
[----:B------:R-:W2:Y:S07]  /*7180*/  LDSM.16.M88.4 R156, [R200+-0x3800] ;  /* 0xffc80000c89c783b */ /* 0x000eae0000000200 */
[C---:B------:R-:W-:Y:S08]  /*7190*/  HMMA.16816.F32 R36, R176.reuse, R160, R36 ;  /* 0x000000a0b024723c */ /* 0x040ff00000001824 */
[C---:B------:R-:W-:Y:S01]  /*71a0*/  HMMA.16816.F32 R40, R176.reuse, R162, R40 ;  /* 0x000000a2b028723c */ /* 0x040fe20000001828 */
[----:B------:R-:W5:Y:S07]  /*71b0*/  LDSM.16.M88.4 R160, [R200+-0x2800] ;  /* 0xffd80000c8a0783b */ /* 0x000f6e0000000200 */
[C---:B------:R-:W-:Y:S08]  /*71c0*/  HMMA.16816.F32 R44, R176.reuse, R164, R44 ;  /* 0x000000a4b02c723c */ /* 0x040ff0000000182c */
[C---:B------:R-:W-:Y:S01]  /*71d0*/  HMMA.16816.F32 R48, R176.reuse, R166, R48 ;  /* 0x000000a6b030723c */ /* 0x040fe20000001830 */
[----:B------:R-:W2:Y:S07]  /*71e0*/  LDSM.16.M88.4 R164, [R200+-0x2000] ;  /* 0xffe00000c8a4783b */ /* 0x000eae0000000200 */
[C---:B-1----:R-:W-:Y:S08]  /*71f0*/  HMMA.16816.F32 R52, R176.reuse, R144, R52 ;  /* 0x00000090b034723c */ /* 0x042ff00000001834 */
[C---:B------:R-:W-:Y:S01]  /*7200*/  HMMA.16816.F32 R56, R176.reuse, R146, R56 ;  /* 0x00000092b038723c */ /* 0x040fe20000001838 */
[----:B------:R-:W1:Y:S07]  /*7210*/  LDSM.16.M88.4 R144, [R200+-0x1800] ;  /* 0xffe80000c890783b */ /* 0x000e6e0000000200 */
[C---:B---3--:R-:W-:Y:S08]  /*7220*/  HMMA.16816.F32 R60, R176.reuse, R148, R60 ;  /* 0x00000094b03c723c */ /* 0x048ff0000000183c */
[----:B------:R-:W-:Y:S01]  /*7230*/  HMMA.16816.F32 R64, R176, R150, R64 ;  /* 0x00000096b040723c */ /* 0x000fe20000001840 */
[----:B------:R-:W3:Y:S07]  /*7240*/  LDSM.16.M88.4 R148, [R200+-0x1000] ;  /* 0xfff00000c894783b */ /* 0x000eee0000000200 */
[C---:B----4-:R-:W-:Y:S08]  /*7250*/  HMMA.16816.F32 R4, R180.reuse, R152, R4 ;  /* 0x00000098b404723c */ /* 0x050ff00000001804 */
[C---:B------:R-:W-:Y:S01]  /*7260*/  HMMA.16816.F32 R8, R180.reuse, R154, R8 ;  /* 0x0000009ab408723c */ /* 0x040fe20000001808 */
[----:B------:R-:W4:Y:S07]  /*7270*/  LDSM.16.M88.4 R152, [R200+-0x800] ;  /* 0xfff80000c898783b */ /* 0x000f2e0000000200 */
[C---:B--2---:R-:W-:Y:S08]  /*7280*/  HMMA.16816.F32 R12, R180.reuse, R156, R12 ;  /* 0x0000009cb40c723c */ /* 0x044ff0000000180c */
[C---:B------:R-:W-:Y:S01]  /*7290*/  HMMA.16816.F32 R16, R180.reuse, R158, R16 ;  /* 0x0000009eb410723c */ /* 0x040fe20000001810 */
[----:B------:R-:W2:Y:S07]  /*72a0*/  LDSM.16.M88.4 R156, [R71+0x4000] ;  /* 0x00400000479c783b */ /* 0x000eae0000000200 */
[C---:B------:R-:W-:Y:S08]  /*72b0*/  HMMA.16816.F32 R20, R180.reuse, R168, R20 ;  /* 0x000000a8b414723c */ /* 0x040ff00000001814 */
[C---:B------:R-:W-:Y:S01]  /*72c0*/  HMMA.16816.F32 R24, R180.reuse, R170, R24 ;  /* 0x000000aab418723c */ /* 0x040fe20000001818 */
[----:B------:R-:W-:Y:S07]  /*72d0*/  LDSM.16.M88.4 R168, [R71+0x5000] ;  /* 0x0050000047a8783b */ /* 0x000fee0000000200 */
[C---:B-----5:R-:W-:Y:S08]  /*72e0*/  HMMA.16816.F32 R28, R180.reuse, R160, R28 ;  /* 0x000000a0b41c723c */ /* 0x060ff0000000181c */
[C---:B------:R-:W-:Y:S01]  /*72f0*/  HMMA.16816.F32 R32, R180.reuse, R162, R32 ;  /* 0x000000a2b420723c */ /* 0x040fe20000001820 */
[----:B------:R-:W5:Y:S07]  /*7300*/  LDSM.16.M88.4 R160, [R71+0x4800] ;  /* 0x0048000047a0783b */ /* 0x000f6e0000000200 */
[C---:B------:R-:W-:Y:S08]  /*7310*/  HMMA.16816.F32 R36, R180.reuse, R164, R36 ;  /* 0x000000a4b424723c */ /* 0x040ff00000001824 */
[C---:B------:R-:W-:Y:S01]  /*7320*/  HMMA.16816.F32 R40, R180.reuse, R166, R40 ;  /* 0x000000a6b428723c */ /* 0x040fe20000001828 */
[----:B------:R-:W2:Y:S07]  /*7330*/  LDSM.16.M88.4 R164, [R71+0x5800] ;  /* 0x0058000047a4783b */ /* 0x000eae0000000200 */
[C---:B-1----:R-:W-:Y:S08]  /*7340*/  HMMA.16816.F32 R44, R180.reuse, R144, R44 ;  /* 0x00000090b42c723c */ /* 0x042ff0000000182c */
[C---:B------:R-:W-:Y:S01]  /*7350*/  HMMA.16816.F32 R48, R180.reuse, R146, R48 ;  /* 0x00000092b430723c */ /* 0x040fe20000001830 */
[----:B------:R-:W1:Y:S07]  /*7360*/  LDSM.16.M88.4 R144, [R71+0x6000] ;  /* 0x006000004790783b */ /* 0x000e6e0000000200 */
[C---:B---3--:R-:W-:Y:S08]  /*7370*/  HMMA.16816.F32 R52, R180.reuse, R148, R52 ;  /* 0x00000094b434723c */ /* 0x048ff00000001834 */
[C---:B------:R-:W-:Y:S01]  /*7380*/  HMMA.16816.F32 R56, R180.reuse, R150, R56 ;  /* 0x00000096b438723c */ /* 0x040fe20000001838 */
[----:B------:R-:W3:Y:S07]  /*7390*/  LDSM.16.M88.4 R148, [R71+0x6800] ;  /* 0x006800004794783b */ /* 0x000eee0000000200 */
[C---:B----4-:R-:W-:Y:S08]  /*73a0*/  HMMA.16816.F32 R60, R180.reuse, R152, R60 ;  /* 0x00000098b43c723c */ /* 0x050ff0000000183c */
[----:B------:R-:W-:Y:S01]  /*73b0*/  HMMA.16816.F32 R64, R180, R154, R64 ;  /* 0x0000009ab440723c */ /* 0x000fe20000001840 */
[----:B------:R-:W4:Y:S07]  /*73c0*/  LDSM.16.M88.4 R152, [R71+0x7000] ;  /* 0x007000004798783b */ /* 0x000f2e0000000200 */
[C---:B--2---:R-:W-:Y:S08]  /*73d0*/  HMMA.16816.F32 R4, R184.reuse, R156, R4 ;  /* 0x0000009cb804723c */ /* 0x044ff00000001804 */
[C---:B------:R-:W-:Y:S01]  /*73e0*/  HMMA.16816.F32 R8, R184.reuse, R158, R8 ;  /* 0x0000009eb808723c */ /* 0x040fe20000001808 */
[----:B------:R-:W2:Y:S07]  /*73f0*/  LDSM.16.M88.4 R156, [R71+0x7800] ;  /* 0x00780000479c783b */ /* 0x000eae0000000200 */
[C---:B-----5:R-:W-:Y:S08]  /*7400*/  HMMA.16816.F32 R12, R184.reuse, R160, R12 ;  /* 0x000000a0b80c723c */ /* 0x060ff0000000180c */
[C---:B------:R-:W-:Y:S01]  /*7410*/  HMMA.16816.F32 R16, R184.reuse, R162, R16 ;  /* 0x000000a2b810723c */ /* 0x040fe20000001810 */
[----:B------:R-:W5:Y:S07]  /*7420*/  LDSM.16.M88.4 R160, [R207] ;  /* 0x00000000cfa0783b */ /* 0x000f6e0000000200 */
[C---:B------:R-:W-:Y:S08]  /*7430*/  HMMA.16816.F32 R20, R184.reuse, R168, R20 ;  /* 0x000000a8b814723c */ /* 0x040ff00000001814 */
[C---:B------:R-:W-:Y:S01]  /*7440*/  HMMA.16816.F32 R24, R184.reuse, R170, R24 ;  /* 0x000000aab818723c */ /* 0x040fe20000001818 */
[----:B------:R-:W2:Y:S07]  /*7450*/  LDSM.16.M88.4 R168, [R208] ;  /* 0x00000000d0a8783b */ /* 0x000eae0000000200 */
[C---:B------:R-:W-:Y:S08]  /*7460*/  HMMA.16816.F32 R28, R184.reuse, R164, R28 ;  /* 0x000000a4b81c723c */ /* 0x040ff0000000181c */
[C---:B------:R-:W-:Y:S01]  /*7470*/  HMMA.16816.F32 R32, R184.reuse, R166, R32 ;  /* 0x000000a6b820723c */ /* 0x040fe20000001820 */
[----:B------:R-:W2:Y:S07]  /*7480*/  LDSM.16.M88.4 R164, [R209] ;  /* 0x00000000d1a4783b */ /* 0x000eae0000000200 */
[C---:B-1----:R-:W-:Y:S08]  /*7490*/  HMMA.16816.F32 R36, R184.reuse, R144, R36 ;  /* 0x00000090b824723c */ /* 0x042ff00000001824 */
[C---:B------:R-:W-:Y:S01]  /*74a0*/  HMMA.16816.F32 R40, R184.reuse, R146, R40 ;  /* 0x00000092b828723c */ /* 0x040fe20000001828 */
[----:B------:R-:W1:Y:S07]  /*74b0*/  LDSM.16.M88.4 R144, [R210] ;  /* 0x00000000d290783b */ /* 0x000e6e0000000200 */
[C---:B---3--:R-:W-:Y:S08]  /*74c0*/  HMMA.16816.F32 R44, R184.reuse, R148, R44 ;  /* 0x00000094b82c723c */ /* 0x048ff0000000182c */
[C---:B------:R-:W-:Y:S01]  /*74d0*/  HMMA.16816.F32 R48, R184.reuse, R150, R48 ;  /* 0x00000096b830723c */ /* 0x040fe20000001830 */
[----:B------:R-:W3:Y:S07]  /*74e0*/  LDSM.16.M88.4 R148, [R211] ;  /* 0x00000000d394783b */ /* 0x000eee0000000200 */
[C---:B----4-:R-:W-:Y:S08]  /*74f0*/  HMMA.16816.F32 R52, R184.reuse, R152, R52 ;  /* 0x00000098b834723c */ /* 0x050ff00000001834 */
[C---:B------:R-:W-:Y:S01]  /*7500*/  HMMA.16816.F32 R56, R184.reuse, R154, R56 ;  /* 0x0000009ab838723c */ /* 0x040fe20000001838 */
[----:B------:R-:W4:Y:S07]  /*7510*/  LDSM.16.M88.4 R152, [R212] ;  /* 0x00000000d498783b */ /* 0x000f2e0000000200 */
[C---:B--2---:R-:W-:Y:S08]  /*7520*/  HMMA.16816.F32 R60, R184.reuse, R156, R60 ;  /* 0x0000009cb83c723c */ /* 0x044ff0000000183c */
[----:B------:R-:W-:Y:S01]  /*7530*/  HMMA.16816.F32 R64, R184, R158, R64 ;  /* 0x0000009eb840723c */ /* 0x000fe20000001840 */
[----:B------:R-:W2:Y:S07]  /*7540*/  LDSM.16.M88.4 R156, [R213] ;  /* 0x00000000d59c783b */ /* 0x000eae0000000200 */
[C---:B-----5:R-:W-:Y:S08]  /*7550*/  HMMA.16816.F32 R4, R188.reuse, R160, R4 ;  /* 0x000000a0bc04723c */ /* 0x060ff00000001804 */
[C---:B------:R-:W-:Y:S01]  /*7560*/  HMMA.16816.F32 R8, R188.reuse, R162, R8 ;  /* 0x000000a2bc08723c */ /* 0x040fe20000001808 */
[----:B------:R-:W5:Y:S07]  /*7570*/  LDSM.16.M88.4 R160, [R214] ;  /* 0x00000000d6a0783b */ /* 0x000f6e0000000200 */
        /* <DEDUP_REMOVED lines=15> */
[C---:B--2---:R-:W-:Y:S08]  /*7670*/  HMMA.16816.F32 R52, R188.reuse, R156, R52 ;  /* 0x0000009cbc34723c */ /* 0x044ff00000001834 */
[C---:B------:R-:W-:Y:S01]  /*7680*/  HMMA.16816.F32 R56, R188.reuse, R158, R56 ;  /* 0x0000009ebc38723c */ /* 0x040fe20000001838 */
[----:B------:R-:W2:Y:S07]  /*7690*/  LDSM.16.M88.4 R156, [R201+0x6800] ;  /* 0x00680000c99c783b */ /* 0x000eae0000000200 */
[C---:B-----5:R-:W-:Y:S08]  /*76a0*/  HMMA.16816.F32 R60, R188.reuse, R160, R60 ;  /* 0x000000a0bc3c723c */ /* 0x060ff0000000183c */
[----:B------:R-:W-:Y:S01]  /*76b0*/  HMMA.16816.F32 R64, R188, R162, R64 ;  /* 0x000000a2bc40723c */ /* 0x000fe20000001840 */
[----:B------:R-:W5:Y:S07]  /*76c0*/  LDSM.16.M88.4 R160, [R201+0x7000] ;  /* 0x00700000c9a0783b */ /* 0x000f6e0000000200 */
[C---:B------:R-:W-:Y:S08]  /*76d0*/  HMMA.16816.F32 R4, R192.reuse, R168, R4 ;  /* 0x000000a8c004723c */ /* 0x040ff00000001804 */
[C---:B------:R-:W-:Y:S01]  /*76e0*/  HMMA.16816.F32 R8, R192.reuse, R170, R8 ;  /* 0x000000aac008723c */ /* 0x040fe20000001808 */
[----:B------:R-:W2:Y:S07]  /*76f0*/  LDSM.16.M88.4 R168, [R201+0x7800] ;  /* 0x00780000c9a8783b */ /* 0x000eae0000000200 */
[C---:B------:R-:W-:Y:S08]  /*7700*/  HMMA.16816.F32 R12, R192.reuse, R164, R12 ;  /* 0x000000a4c00c723c */ /* 0x040ff0000000180c */
[C---:B------:R-:W-:Y:S01]  /*7710*/  HMMA.16816.F32 R16, R192.reuse, R166, R16 ;  /* 0x000000a6c010723c */ /* 0x040fe20000001810 */
[----:B------:R-:W2:Y:S07]  /*7720*/  LDSM.16.M88.4 R164, [R200] ;  /* 0x00000000c8a4783b */ /* 0x000eae0000000200 */
[C---:B-1----:R-:W-:Y:S08]  /*7730*/  HMMA.16816.F32 R20, R192.reuse, R144, R20 ;  /* 0x00000090c014723c */ /* 0x042ff00000001814 */
[C---:B------:R-:W-:Y:S01]  /*7740*/  HMMA.16816.F32 R24, R192.reuse, R146, R24 ;  /* 0x00000092c018723c */ /* 0x040fe20000001818 */
[----:B------:R-:W1:Y:S07]  /*7750*/  LDSM.16.M88.4 R144, [R200+0x800] ;  /* 0x00080000c890783b */ /* 0x000e6e0000000200 */
[C---:B---3--:R-:W-:Y:S08]  /*7760*/  HMMA.16816.F32 R28, R192.reuse, R148, R28 ;  /* 0x00000094c01c723c */ /* 0x048ff0000000181c */
[C---:B------:R-:W-:Y:S08]  /*7770*/  HMMA.16816.F32 R32, R192.reuse, R150, R32 ;  /* 0x00000096c020723c */ /* 0x040ff00000001820 */
[C---:B----4-:R-:W-:Y:S08]  /*7780*/  HMMA.16816.F32 R36, R192.reuse, R152, R36 ;  /* 0x00000098c024723c */ /* 0x050ff00000001824 */
[C---:B------:R-:W-:Y:S08]  /*7790*/  HMMA.16816.F32 R40, R192.reuse, R154, R40 ;  /* 0x0000009ac028723c */ /* 0x040ff00000001828 */
[C---:B--2---:R-:W-:Y:S08]  /*77a0*/  HMMA.16816.F32 R44, R192.reuse, R156, R44 ;  /* 0x0000009cc02c723c */ /* 0x044ff0000000182c */
[C---:B------:R-:W-:Y:S08]  /*77b0*/  HMMA.16816.F32 R48, R192.reuse, R158, R48 ;  /* 0x0000009ec030723c */ /* 0x040ff00000001830 */
[C---:B-----5:R-:W-:Y:S08]  /*77c0*/  HMMA.16816.F32 R52, R192.reuse, R160, R52 ;  /* 0x000000a0c034723c */ /* 0x060ff00000001834 */
[C---:B------:R-:W-:Y:S08]  /*77d0*/  HMMA.16816.F32 R56, R192.reuse, R162, R56 ;  /* 0x000000a2c038723c */ /* 0x040ff00000001838 */
[C---:B------:R-:W-:Y:S08]  /*77e0*/  HMMA.16816.F32 R60, R192.reuse, R168, R60 ;  /* 0x000000a8c03c723c */ /* 0x040ff0000000183c */
[----:B------:R-:W-:Y:S08]  /*77f0*/  HMMA.16816.F32 R64, R192, R170, R64 ;  /* 0x000000aac040723c */ /* 0x000ff00000001840 */
[C---:B------:R-:W-:Y:S08]  /*7800*/  HMMA.16816.F32 R4, R196.reuse, R164, R4 ;  /* 0x000000a4c404723c */ /* 0x040ff00000001804 */
[C---:B------:R-:W-:Y:S08]  /*7810*/  HMMA.16816.F32 R8, R196.reuse, R166, R8 ;  /* 0x000000a6c408723c */ /* 0x040ff00000001808 */
[C---:B-1----:R-:W-:Y:S08]  /*7820*/  HMMA.16816.F32 R12, R196.reuse, R144, R12 ;  /* 0x00000090c40c723c */ /* 0x042ff0000000180c */
[----:B------:R-:W-:Y:S01]  /*7830*/  FMUL.FTZ R4, R4, c[0x0][0x320] ;  /* 0x0000c80004047a20 */ /* 0x000fe20000410000 */
[C---:B------:R-:W-:Y:S03]  /*7840*/  HMMA.16816.F32 R16, R196.reuse, R146, R16 ;  /* 0x00000092c410723c */ /* 0x040fe60000001810 */
[----:B------:R-:W1:Y:S01]  /*7850*/  MUFU.TANH R231, R4 ;  /* 0x0000000400e77308 */ /* 0x000e620000002400 */
[----:B------:R-:W-:Y:S02]  /*7860*/  FMUL.FTZ R5, R5, c[0x0][0x320] ;  /* 0x0000c80005057a20 */ /* 0x000fe40000410000 */
[----:B------:R-:W-:Y:S02]  /*7870*/  FMUL.FTZ R6, R6, c[0x0][0x320] ;  /* 0x0000c80006067a20 */ /* 0x000fe40000410000 */
[----:B------:R-:W-:Y:S04]  /*7880*/  FMUL.FTZ R7, R7, c[0x0][0x320] ;  /* 0x0000c80007077a20 */ /* 0x000fe80000410000 */
[----:B------:R-:W-:Y:S01]  /*7890*/  FMUL.FTZ R8, R8, c[0x0][0x320] ;  /* 0x0000c80008087a20 */ /* 0x000fe20000410000 */
[----:B------:R-:W2:Y:S01]  /*78a0*/  MUFU.TANH R230, R5 ;  /* 0x0000000500e67308 */ /* 0x000ea20000002400 */
[----:B------:R-:W-:Y:S02]  /*78b0*/  FMUL.FTZ R9, R9, c[0x0][0x320] ;  /* 0x0000c80009097a20 */ /* 0x000fe40000410000 */
[----:B------:R-:W-:Y:S02]  /*78c0*/  FMUL.FTZ R10, R10, c[0x0][0x320] ;  /* 0x0000c8000a0a7a20 */ /* 0x000fe40000410000 */
[----:B------:R-:W-:Y:S02]  /*78d0*/  FMUL.FTZ R11, R11, c[0x0][0x320] ;  /* 0x0000c8000b0b7a20 */ /* 0x000fe40000410000 */
[----:B------:R-:W-:Y:S02]  /*78e0*/  FMUL.FTZ R12, R12, c[0x0][0x320] ;  /* 0x0000c8000c0c7a20 */ /* 0x000fe40000410000 */
        /* <DEDUP_REMOVED lines=11> */
[----:B----4-:R-:W4:Y:S09]  /*79a0*/  LDSM.16.M88.4 R4, [R200+0x1000] ;  /* 0x00100000c804783b */ /* 0x010f320000000200 */
[----:B------:R-:W1:Y:S10]  /*79b0*/  MUFU.TANH R235, R10 ;  /* 0x0000000a00eb7308 */ /* 0x000e740000002400 */
[----:B------:R5:W1:Y:S10]  /*79c0*/  MUFU.TANH R234, R11 ;  /* 0x0000000b00ea7308 */ /* 0x000a740000002400 */
[----:B------:R1:W1:Y:S10]  /*79d0*/  MUFU.TANH R171, R12 ;  /* 0x0000000c00ab7308 */ /* 0x0002740000002400 */
[----:B------:R-:W1:Y:S01]  /*79e0*/  MUFU.TANH R170, R13 ;  /* 0x0000000d00aa7308 */ /* 0x000e620000002400 */
[----:B-----5:R-:W5:Y:S01]  /*79f0*/  LDSM.16.M88.4 R8, [R200+0x1800] ;  /* 0x00180000c808783b */ /* 0x020f620000000200 */
[C---:B----4-:R-:W-:Y:S08]  /*7a00*/  HMMA.16816.F32 R20, R196.reuse, R4, R20 ;  /* 0x00000004c414723c */ /* 0x050ff00000001814 */
[----:B------:R-:W4:Y:S01]  /*7a10*/  MUFU.TANH R233, R14 ;  /* 0x0000000e00e97308 */ /* 0x000f220000002400 */
[C---:B------:R-:W-:Y:S01]  /*7a20*/  HMMA.16816.F32 R24, R196.reuse, R6, R24 ;  /* 0x00000006c418723c */ /* 0x040fe20000001818 */
[----:B------:R-:W1:Y:S08]  /*7a30*/  LDSM.16.M88.4 R4, [R200+0x2000] ;  /* 0x00200000c804783b */ /* 0x000e700000000200 */
[----:B------:R-:W1:Y:S06]  /*7a40*/  MUFU.TANH R232, R15 ;  /* 0x0000000f00e87308 */ /* 0x000e6c0000002400 */
[----:B------:R-:W-:Y:S04]  /*7a50*/  FMUL.FTZ R20, R20, c[0x0][0x320] ;  /* 0x0000c80014147a20 */ /* 0x000fe80000410000 */
[----:B------:R-:W1:Y:S01]  /*7a60*/  MUFU.TANH R169, R16 ;  /* 0x0000001000a97308 */ /* 0x000e620000002400 */
[----:B------:R-:W-:Y:S02]  /*7a70*/  FMUL.FTZ R21, R21, c[0x0][0x320] ;  /* 0x0000c80015157a20 */ /* 0x000fe40000410000 */
[----:B------:R-:W-:Y:S02]  /*7a80*/  FMUL.FTZ R22, R22, c[0x0][0x320] ;  /* 0x0000c80016167a20 */ /* 0x000fe40000410000 */
[----:B------:R-:W-:Y:S02]  /*7a90*/  FMUL.FTZ R23, R23, c[0x0][0x320] ;  /* 0x0000c80017177a20 */ /* 0x000fe40000410000 */
[----:B------:R-:W-:Y:S02]  /*7aa0*/  FMUL.FTZ R25, R25, c[0x0][0x320] ;  /* 0x0000c80019197a20 */ /* 0x000fe40000410000 */
[----:B------:R-:W-:Y:S01]  /*7ab0*/  FMUL.FTZ R26, R26, c[0x0][0x320] ;  /* 0x0000c8001a1a7a20 */ /* 0x000fe20000410000 */
[----:B------:R-:W2:Y:S01]  /*7ac0*/  MUFU.TANH R166, R17 ;  /* 0x0000001100a67308 */ /* 0x000ea20000002400 */
[----:B------:R-:W-:Y:S02]  /*7ad0*/  FMUL.FTZ R27, R27, c[0x0][0x320] ;  /* 0x0000c8001b1b7a20 */ /* 0x000fe40000410000 */
[----:B------:R-:W-:Y:S01]  /*7ae0*/  FMUL.FTZ R24, R24, c[0x0][0x320] ;  /* 0x0000c80018187a20 */ /* 0x000fe20000410000 */
[C---:B-----5:R-:W-:Y:S06]  /*7af0*/  HMMA.16816.F32 R28, R196.reuse, R8, R28 ;  /* 0x00000008c41c723c */ /* 0x060fec000000181c */
[----:B------:R-:W2:Y:S02]  /*7b00*/  MUFU.TANH R228, R18 ;  /* 0x0000001200e47308 */ /* 0x000ea40000002400 */
[C---:B------:R-:W-:Y:S01]  /*7b10*/  HMMA.16816.F32 R32, R196.reuse, R10, R32 ;  /* 0x0000000ac420723c */ /* 0x040fe20000001820 */
[----:B------:R-:W5:Y:S07]  /*7b20*/  LDSM.16.M88.4 R8, [R200+0x2800] ;  /* 0x00280000c808783b */ /* 0x000f6e0000000200 */
[----:B------:R-:W2:Y:S01]  /*7b30*/  MUFU.TANH R175, R19 ;  /* 0x0000001300af7308 */ /* 0x000ea20000002400 */
[C---:B-1----:R-:W-:Y:S07]  /*7b40*/  HMMA.16816.F32 R36, R196.reuse, R4, R36 ;  /* 0x00000004c424723c */ /* 0x042fee0000001824 */
[----:B------:R-:W-:Y:S01]  /*7b50*/  FMUL.FTZ R28, R28, c[0x0][0x320] ;  /* 0x0000c8001c1c7a20 */ /* 0x000fe20000410000 */
[C---:B------:R-:W-:Y:S01]  /*7b60*/  HMMA.16816.F32 R40, R196.reuse, R6, R40 ;  /* 0x00000006c428723c */ /* 0x040fe20000001828 */
[----:B------:R-:W1:Y:S01]  /*7b70*/  MUFU.TANH R163, R20 ;  /* 0x0000001400a37308 */ /* 0x000e620000002400 */
[----:B------:R-:W1:Y:S02]  /*7b80*/  LDSM.16.M88.4 R4, [R200+0x3000] ;  /* 0x00300000c804783b */ /* 0x000e640000000200 */
[----:B------:R-:W-:Y:S02]  /*7b90*/  FMUL.FTZ R29, R29, c[0x0][0x320] ;  /* 0x0000c8001d1d7a20 */ /* 0x000fe40000410000 */
        /* <DEDUP_REMOVED lines=8> */
[----:B------:R-:W2:Y:S01]  /*7c20*/  MUFU.TANH R173, R22 ;  /* 0x0000001600ad7308 */ /* 0x000ea20000002400 */
[----:B------:R-:W-:Y:S01]  /*7c30*/  FMUL.FTZ R37, R37, c[0x0][0x320] ;  /* 0x0000c80025257a20 */ /* 0x000fe20000410000 */
[C---:B-----5:R-:W-:Y:S03]  /*7c40*/  HMMA.16816.F32 R44, R196.reuse, R8, R44 ;  /* 0x00000008c42c723c */ /* 0x060fe6000000182c */
[----:B------:R-:W-:Y:S02]  /*7c50*/  FMUL.FTZ R43, R43, c[0x0][0x320] ;  /* 0x0000c8002b2b7a20 */ /* 0x000fe40000410000 */
[----:B------:R-:W-:Y:S03]  /*7c60*/  FMUL.FTZ R38, R38, c[0x0][0x320] ;  /* 0x0000c80026267a20 */ /* 0x000fe60000410000 */
[----:B------:R5:W2:Y:S01]  /*7c70*/  MUFU.TANH R151, R43 ;  /* 0x0000002b00977308 */ /* 0x000aa20000002400 */
[C---:B------:R-:W-:Y:S01]  /*7c80*/  HMMA.16816.F32 R48, R196.reuse, R10, R48 ;  /* 0x0000000ac430723c */ /* 0x040fe20000001830 */
[----:B------:R-:W2:Y:S01]  /*7c90*/  LDSM.16.M88.4 R8, [R200+0x3800] ;  /* 0x00380000c808783b */ /* 0x000ea20000000200 */
[----:B------:R-:W-:Y:S04]  /*7ca0*/  DEPBAR.LE SB0, 0x0 ;  /* 0x000080000000791a */ /* 0x000fe80000000000 */
[----:B------:R-:W-:Y:S02]  /*7cb0*/  FMUL.FTZ R39, R39, c[0x0][0x320] ;  /* 0x0000c80027277a20 */ /* 0x000fe40000410000 */
[----:B------:R-:W-:Y:S01]  /*7cc0*/  FMUL.FTZ R40, R40, c[0x0][0x320] ;  /* 0x0000c80028287a20 */ /* 0x000fe20000410000 */
[----:B------:R2:W2:Y:S01]  /*7cd0*/  MUFU.TANH R172, R23 ;  /* 0x0000001700ac7308 */ /* 0x0004a20000002400 */
[----:B------:R-:W-:Y:S01]  /*7ce0*/  BAR.SYNC.DEFER_BLOCKING 0x0 ;  /* 0x0000000000007b1d */ /* 0x000fe20000010000 */
[C---:B-1----:R-:W-:Y:S05]  /*7cf0*/  HMMA.16816.F32 R52, R196.reuse, R4, R52 ;  /* 0x00000004c434723c */ /* 0x042fea0000001834 */
        /* <DEDUP_REMOVED lines=13> */
[----:B------:R-:W-:Y:S01]  /*7dd0*/  FMUL.FTZ R51, R51, c[0x0][0x320] ;  /* 0x0000c80033337a20 */ /* 0x000fe20000410000 */
[C---:B--2---:R-:W-:Y:S03]  /*7de0*/  HMMA.16816.F32 R60, R196.reuse, R8, R60 ;  /* 0x00000008c43c723c */ /* 0x044fe6000000183c */
[----:B------:R-:W-:Y:S02]  /*7df0*/  FMUL.FTZ R52, R52, c[0x0][0x320] ;  /* 0x0000c80034347a20 */ /* 0x000fe40000410000 */
[----:B------:R-:W-:Y:S02]  /*7e00*/  FMUL.FTZ R53, R53, c[0x0][0x320] ;  /* 0x0000c80035357a20 */ /* 0x000fe40000410000 */
[----:B------:R-:W-:Y:S01]  /*7e10*/  FMUL.FTZ R54, R54, c[0x0][0x320] ;  /* 0x0000c80036367a20 */ /* 0x000fe20000410000 */
[----:B------:R2:W1:Y:S01]  /*7e20*/  MUFU.TANH R167, R27 ;  /* 0x0000001b00a77308 */ /* 0x0004620000002400 */
[----:B------:R-:W-:Y:S03]  /*7e30*/  HMMA.16816.F32 R64, R196, R10, R64 ;  /* 0x0000000ac440723c */ /* 0x000fe60000001840 */
        /* <DEDUP_REMOVED lines=12> */
[----:B-----5:R-:W-:Y:S02]  /*7f00*/  FMUL.FTZ R43, R65, c[0x0][0x320] ;  /* 0x0000c800412b7a20 */ /* 0x020fe40000410000 */
[----:B------:R-:W-:Y:S01]  /*7f10*/  FMUL.FTZ R66, R66, c[0x0][0x320] ;  /* 0x0000c80042427a20 */ /* 0x000fe20000410000 */
[----:B------:R2:W1:Y:S01]  /*7f20*/  MUFU.TANH R165, R30 ;  /* 0x0000001e00a57308 */ /* 0x0004620000002400 */
[----:B------:R-:W-:Y:S09]  /*7f30*/  FMUL.FTZ R67, R67, c[0x0][0x320] ;  /* 0x0000c80043437a20 */ /* 0x000ff20000410000 */
        /* <DEDUP_REMOVED lines=32> */
[----:B------:R-:W1:Y:S10]  /*8140*/  MUFU.TANH R12, R12 ;  /* 0x0000000c000c7308 */ /* 0x000e740000002400 */
[----:B------:R-:W1:Y:S10]  /*8150*/  MUFU.TANH R43, R43 ;  /* 0x0000002b002b7308 */ /* 0x000e740000002400 */
[----:B------:R2:W1:Y:S10]  /*8160*/  MUFU.TANH R150, R66 ;  /* 0x0000004200967308 */ /* 0x0004740000002400 */
[----:B------:R2:W1:Y:S01]  /*8170*/  MUFU.TANH R149, R67 ;  /* 0x0000004300957308 */ /* 0x0004620000002400 */
[----:B------:R-:W-:-:S05]  /*8180*/  @!P0 BRA `(.L_x_87) ;  /* 0x000005e000008947 */ /* 0x000fca0003800000 */
[----:B---34-:R-:W-:Y:S01]  /*8190*/  SHF.R.S32.HI R6, RZ, 0x1f, R242 ;  /* 0x0000001fff067819 */ /* 0x018fe200000114f2 */
[----:B------:R-:W3:Y:S01]  /*81a0*/  LDL R2, [R1+0x10] ;  /* 0x0000100001027983 */ /* 0x000ee20000100800 */
[----:B------:R-:W-:Y:S01]  /*81b0*/  SHF.R.S32.HI R7, RZ, 0x1f, R241 ;  /* 0x0000001fff077819 */ /* 0x000fe200000114f1 */
[----:B------:R-:W-:Y:S01]  /*81c0*/  IMAD.MOV.U32 R238, RZ, RZ, RZ ;  /* 0x000000ffffee7224 */ /* 0x000fe200078e00ff */
[C---:B------:R-:W-:Y:S01]  /*81d0*/  SHF.L.U64.HI R6, R242.reuse, 0x1, R6 ;  /* 0x00000001f2067819 */ /* 0x040fe20000010206 */
[----:B------:R-:W4:Y:S01]  /*81e0*/  LDL.64 R248, [R1+0x20] ;  /* 0x0000200001f87983 */ /* 0x000f220000100a00 */
[----:B-1----:R-:W-:Y:S02]  /*81f0*/  IMAD.SHL.U32 R24, R242, 0x2, RZ ;  /* 0x00000002f2187824 */ /* 0x002fe400078e00ff */
[----:B------:R-:W-:Y:S03]  /*8200*/  IMAD.SHL.U32 R23, R241, 0x2, RZ ;  /* 0x00000002f1177824 */ /* 0x000fe600078e00ff */
[----:B------:R-:W5:Y:S04]  /*8210*/  LDL R247, [R1+0x34] ;  /* 0x0000340001f77983 */ /* 0x000f680000100800 */
[----:B------:R-:W1:Y:S08]  /*8220*/  S2R R243, SR_TID.X ;  /* 0x0000000000f37919 */ /* 0x000e700000002100 */
[----:B--2---:R-:W2:Y:S01]  /*8230*/  LDL.64 R244, [R1+0x18] ;  /* 0x0000180001f47983 */ /* 0x004ea20000100a00 */
[--C-:B-1----:R-:W-:Y:S02]  /*8240*/  SHF.R.S32.HI R0, RZ, 0x1f, R243.reuse ;  /* 0x0000001fff007819 */ /* 0x102fe400000114f3 */
[----:B------:R-:W-:Y:S02]  /*8250*/  SHF.R.S32.HI R3, RZ, 0x1f, R243 ;  /* 0x0000001fff037819 */ /* 0x000fe400000114f3 */
[-C--:B------:R-:W-:Y:S02]  /*8260*/  LEA.HI R0, R0, R243.reuse, RZ, 0x3 ;  /* 0x000000f300007211 */ /* 0x080fe400078f18ff */
[----:B------:R-:W-:Y:S02]  /*8270*/  LEA.HI R3, R3, R243, RZ, 0x3 ;  /* 0x000000f303037211 */ /* 0x000fe400078f18ff */
[----:B------:R-:W-:Y:S02]  /*8280*/  LOP3.LUT R0, R0, 0xfffffff8, RZ, 0xc0, !PT ;  /* 0xfffffff800007812 */ /* 0x000fe400078ec0ff */
[----:B------:R-:W-:Y:S03]  /*8290*/  SHF.R.S32.HI R3, RZ, 0x3, R3 ;  /* 0x00000003ff037819 */ /* 0x000fe60000011403 */
[----:B------:R-:W-:Y:S02]  /*82a0*/  IMAD.IADD R0, R243, 0x1, -R0 ;  /* 0x00000001f3007824 */ /* 0x000fe400078e0a00 */
[----:B------:R-:W2:Y:S02]  /*82b0*/  LDL R243, [R1+0x30] ;  /* 0x0000300001f37983 */ /* 0x000ea40000100800 */
[----:B------:R-:W-:Y:S02]  /*82c0*/  IMAD R0, R0, 0x20, R3 ;  /* 0x0000002000007824 */ /* 0x000fe400078e0203 */
[----:B---3--:R-:W-:Y:S05]  /*82d0*/  IMAD R2, R240, 0x80, R2 ;  /* 0x00000080f0027824 */ /* 0x008fea00078e0202 */
[----:B------:R-:W-:Y:S05]  /*82e0*/  IADD3 R2, R2, -0x80, R0 ;  /* 0xffffff8002027810 */ /* 0x000fea0007ffe000 */
[----:B------:R-:W-:Y:S04]  /*82f0*/  @P3 IMAD.HI.U32 R3, R2, c[0x0][0x2bc], RZ ;  /* 0x0000af0002033a27 */ /* 0x000fe800078e00ff */
[----:B------:R-:W-:Y:S01]  /*8300*/  IMAD.MOV.U32 R0, RZ, RZ, R2 ;  /* 0x000000ffff007224 */ /* 0x000fe200078e0002 */
[----:B------:R-:W-:Y:S04]  /*8310*/  @P3 SHF.R.U32.HI R0, RZ, c[0x0][0x2c0], R3 ;  /* 0x0000b000ff003a19 */ /* 0x000fe80000011603 */
[C---:B----4-:R-:W-:Y:S04]  /*8320*/  @!P1 IADD3 R3, P0, R0.reuse, R248, RZ ;  /* 0x000000f800039210 */ /* 0x050fe80007f1e0ff */
[----:B-----5:R-:W-:Y:S01]  /*8330*/  @!P1 LEA.HI.X.SX32 R5, R0, R247, 0x1, P0 ;  /* 0x000000f700059211 */ /* 0x020fe200000f0eff */
[----:B------:R-:W-:Y:S01]  /*8340*/  IMAD.MOV R0, RZ, RZ, -R0 ;  /* 0x000000ffff007224 */ /* 0x000fe200078e0a00 */
[C---:B------:R-:W-:Y:S03]  /*8350*/  @!P1 LEA R4, P0, R3.reuse, c[0x0][0x2a0], 0x2 ;  /* 0x0000a80003049a11 */ /* 0x040fe600078010ff */
[----:B------:R-:W-:Y:S01]  /*8360*/  IMAD R239, R0, c[0x0][0x2b8], R2 ;  /* 0x0000ae0000ef7a24 */ /* 0x000fe200078e0202 */
[----:B------:R-:W-:Y:S03]  /*8370*/  @!P1 LEA.HI.X R5, R3, c[0x0][0x2a4], R5, 0x2, P0 ;  /* 0x0000a90003059a11 */ /* 0x000fe600000f1405 */
[C---:B------:R-:W-:Y:S01]  /*8380*/  IMAD.WIDE.U32 R2, R239.reuse, c[0x0][0x1e0], RZ ;  /* 0x00007800ef027a25 */ /* 0x040fe200078e00ff */
[----:B------:R-:W-:Y:S01]  /*8390*/  SHF.R.S32.HI R0, RZ, 0x1f, R239 ;  /* 0x0000001fff007819 */ /* 0x000fe200000114ef */
[----:B------:R1:W3:Y:S04]  /*83a0*/  @!P1 LDG.E R238, [R4.64] ;  /* 0x0000000604ee9981 */ /* 0x0002e8000c1e1900 */
[----:B------:R-:W-:Y:S04]  /*83b0*/  IMAD R0, R0, c[0x0][0x1e0], RZ ;  /* 0x0000780000007a24 */ /* 0x000fe800078e02ff */
[----:B------:R-:W-:Y:S04]  /*83c0*/  IMAD R0, R239, c[0x0][0x1e4], R0 ;  /* 0x00007900ef007a24 */ /* 0x000fe800078e0200 */
[----:B------:R-:W-:Y:S01]  /*83d0*/  IMAD.IADD R3, R3, 0x1, R0 ;  /* 0x0000000103037824 */ /* 0x000fe200078e0200 */
[----:B-1----:R-:W-:Y:S02]  /*83e0*/  SHF.L.U64.HI R5, R241, 0x1, R7 ;  /* 0x00000001f1057819 */ /* 0x002fe40000010207 */
[----:B---3--:R-:W-:Y:S01]  /*83f0*/  SHF.R.S32.HI R4, RZ, 0x1f, R238 ;  /* 0x0000001fff047819 */ /* 0x008fe200000114ee */
[----:B------:R-:W-:Y:S04]  /*8400*/  IMAD.WIDE.U32 R2, R238, c[0x0][0x1f0], R2 ;  /* 0x00007c00ee027a25 */ /* 0x000fe800078e0002 */
[----:B------:R-:W-:Y:S01]  /*8410*/  IMAD R4, R4, c[0x0][0x1f0], RZ ;  /* 0x00007c0004047a24 */ /* 0x000fe200078e02ff */
[----:B--2---:R-:W-:Y:S03]  /*8420*/  IADD3 R0, P0, R244, R2, RZ ;  /* 0x00000002f4007210 */ /* 0x004fe60007f1e0ff */
[----:B------:R-:W-:Y:S05]  /*8430*/  IMAD R4, R238, c[0x0][0x1f4], R4 ;  /* 0x00007d00ee047a24 */ /* 0x000fea00078e0204 */
[----:B------:R-:W-:Y:S02]  /*8440*/  IADD3.X R2, R243, R3, R4, P0, !PT ;  /* 0x00000003f3027210 */ /* 0x000fe400007fe404 */
[C---:B------:R-:W-:Y:S04]  /*8450*/  LEA R4, P0, R0.reuse, c[0x0][0x1c8], 0x1 ;  /* 0x0000720000047a11 */ /* 0x040fe800078008ff */
[----:B------:R-:W-:Y:S01]  /*8460*/  LEA.HI.X R0, R0, c[0x0][0x1cc], R2, 0x1, P0 ;  /* 0x0000730000007a11 */ /* 0x000fe200000f0c02 */
[----:B------:R-:W-:-:S06]  /*8470*/  BRA.DIV ~URZ, `(.L_x_88) ;  /* 0x0000a5627f007947 */ /* 0x000fcc000b800000 */
[----:B------:R1:W2:Y:S02]  /*8480*/  SHFL.IDX PT, R7, R0, RZ, 0x181f ;  /* 0x00181fff00077589 */ /* 0x0002a400000e0000 */
.L_x_121:
        /* <DEDUP_REMOVED lines=31> */
.L_x_122:
        /* <DEDUP_REMOVED lines=15> */
.L_x_87:
[----:B---34-:R-:W-:Y:S05]  /*8770*/  BSYNC B0 ;  /* 0x0000000000007941 */ /* 0x018fea0003800000 */
.L_x_86:
[----:B------:R-:W-:Y:S01]  /*8780*/  MOV R5, 0xffffff80 ;  /* 0xffffff8000057802 */ /* 0x000fe20000000f00 */
[----:B-1----:R-:W3:Y:S04]  /*8790*/  LDL R3, [R1+0x8] ;  /* 0x0000080001037983 */ /* 0x002ee80000100800 */
[----:B------:R-:W4:Y:S01]  /*87a0*/  LDL R2, [R1+0x3c] ;  /* 0x00003c0001027983 */ /* 0x000f220000100800 */
[----:B------:R-:W-:Y:S03]  /*87b0*/  IMAD R5, R240, R5, 0x1 ;  /* 0x00000001f0057424 */ /* 0x000fe600078e0205 */
[----:B------:R-:W0:Y:S01]  /*87c0*/  LDGDEPBAR ;  /* 0x00000000000079af */ /* 0x000e220000000000 */
[----:B---3--:R-:W-:Y:S01]  /*87d0*/  MOV R4, R3 ;  /* 0x0000000300047202 */ /* 0x008fe20000000f00 */
[----:B------:R-:W-:Y:S01]  /*87e0*/  @P4 IMAD.HI.U32 R0, R3, c[0x0][0x2c8], RZ ;  /* 0x0000b20003004a27 */ /* 0x000fe200078e00ff */
[----:B----4-:R-:W-:Y:S04]  /*87f0*/  IADD3 R5, -R2, R5, RZ ;  /* 0x0000000502057210 */ /* 0x010fe80007ffe1ff */
[----:B------:R-:W-:Y:S02]  /*8800*/  @P4 SHF.R.U32.HI R4, RZ, c[0x0][0x2cc], R0 ;  /* 0x0000b300ff044a19 */ /* 0x000fe40000011600 */
[----:B------:R-:W-:Y:S05]  /*8810*/  MOV R0, c[0x0][0x2ac] ;  /* 0x0000ab0000007a02 */ /* 0x000fea0000000f00 */
[----:B------:R-:W-:Y:S05]  /*8820*/  IMAD R5, R0, c[0x0][0x1d0], R5 ;  /* 0x0000740000057a24 */ /* 0x000fea00078e0205 */
[----:B------:R-:W-:Y:S01]  /*8830*/  IADD3 R5, R5, -c[0x0][0x168], RZ ;  /* 0x80005a0005057a10 */ /* 0x000fe20007ffe0ff */
[----:B------:R-:W-:-:S05]  /*8840*/  BRA.DIV ~URZ, `(.L_x_90) ;  /* 0x0000a7327f007947 */ /* 0x000fca000b800000 */
[----:B------:R1:W3:Y:S02]  /*8850*/  SHFL.IDX PT, R0, R4, RZ, 0x1c1f ;  /* 0x001c1fff04007589 */ /* 0x0002e400000e0000 */
.L_x_123:
[----:B---3--:R-:W-:Y:S05]  /*8860*/  IMAD.IADD R0, R5, 0x1, R0 ;  /* 0x0000000105007824 */ /* 0x008fea00078e0200 */
[C---:B------:R-:W-:Y:S02]  /*8870*/  ISETP.GT.AND P6, PT, R0.reuse, RZ, PT ;  /* 0x000000ff0000720c */ /* 0x040fe40003fc4270 */
[C---:B------:R-:W-:Y:S02]  /*8880*/  ISETP.GT.AND P5, PT, R0.reuse, 0x1, PT ;  /* 0x000000010000780c */ /* 0x040fe40003fa4270 */
[C---:B------:R-:W-:Y:S02]  /*8890*/  ISETP.GT.AND P2, PT, R0.reuse, 0x8, PT ;  /* 0x000000080000780c */ /* 0x040fe40003f44270 */
[C---:B------:R-:W-:Y:S02]  /*88a0*/  ISETP.GT.AND P0, PT, R0.reuse, 0x9, PT ;  /* 0x000000090000780c */ /* 0x040fe40003f04270 */
[----:B------:R-:W-:Y:S02]  /*88b0*/  FSEL R6, R231, -INF , P6 ;  /* 0xff800000e7067808 */ /* 0x000fe40003000000 */
[----:B------:R-:W-:Y:S02]  /*88c0*/  ISETP.GT.AND P6, PT, R0, 0x10, PT ;  /* 0x000000100000780c */ /* 0x000fe40003fc4270 */
[----:B--2---:R-:W-:Y:S02]  /*88d0*/  FSEL R42, R230, -INF , P5 ;  /* 0xff800000e62a7808 */ /* 0x004fe40002800000 */
[C---:B------:R-:W-:Y:S02]  /*88e0*/  ISETP.GT.AND P5, PT, R0.reuse, 0x11, PT ;  /* 0x000000110000780c */ /* 0x040fe40003fa4270 */
[----:B------:R-:W-:Y:S02]  /*88f0*/  FSEL R41, R229, -INF , P2 ;  /* 0xff800000e5297808 */ /* 0x000fe40001000000 */
[----:B------:R-:W-:Y:S02]  /*8900*/  ISETP.GT.AND P2, PT, R0, 0x18, PT ;  /* 0x000000180000780c */ /* 0x000fe40003f44270 */
[----:B------:R-:W-:Y:S02]  /*8910*/  FSEL R40, R174, -INF , P0 ;  /* 0xff800000ae287808 */ /* 0x000fe40000000000 */
        /* <DEDUP_REMOVED lines=50> */
[----:B------:R-:W-:Y:S02]  /*8c40*/  FSEL R13, R13, -INF , P5 ;  /* 0xff8000000d0d7808 */ /* 0x000fe40002800000 */
[----:B------:R-:W-:Y:S02]  /*8c50*/  FSEL R12, R12, -INF , P2 ;  /* 0xff8000000c0c7808 */ /* 0x000fe40001000000 */
[----:B------:R-:W-:Y:S01]  /*8c60*/  FSEL R11, R43, -INF , P0 ;  /* 0xff8000002b0b7808 */ /* 0x000fe20000000000 */
[----:B------:R-:W-:-:S05]  /*8c70*/  BRA.DIV ~URZ, `(.L_x_91) ;  /* 0x0000a3727f007947 */ /* 0x000fca000b800000 */
[----:B------:R-:W2:Y:S02]  /*8c80*/  SHFL.IDX PT, R0, R4, 0x1, 0x1c1f ;  /* 0x003c1f0004007f89 */ /* 0x000ea400000e0000 */
[----:B--2---:R-:W-:Y:S05]  /*8c90*/  IMAD.IADD R0, R5, 0x1, R0 ;  /* 0x0000000105007824 */ /* 0x004fea00078e0200 */
[C---:B------:R-:W-:Y:S02]  /*8ca0*/  ISETP.GT.AND P6, PT, R0.reuse, RZ, PT ;  /* 0x000000ff0000720c */ /* 0x040fe40003fc4270 */
[C---:B------:R-:W-:Y:S02]  /*8cb0*/  ISETP.GT.AND P5, PT, R0.reuse, 0x1, PT ;  /* 0x000000010000780c */ /* 0x040fe40003fa4270 */
[C---:B------:R-:W-:Y:S02]  /*8cc0*/  ISETP.GT.AND P2, PT, R0.reuse, 0x8, PT ;  /* 0x000000080000780c */ /* 0x040fe40003f44270 */
        /* <DEDUP_REMOVED lines=54> */
[----:B------:R-:W-:Y:S02]  /*9030*/  ISETP.GT.AND P2, PT, R0, 0x78, PT ;  /* 0x000000780000780c */ /* 0x000fe40003f44270 */
[----:B------:R-:W-:Y:S02]  /*9040*/  FSEL R36, R68, -INF , P0 ;  /* 0xff80000044247808 */ /* 0x000fe40000000000 */
[----:B------:R-:W-:Y:S02]  /*9050*/  ISETP.GT.AND P0, PT, R0, 0x79, PT ;  /* 0x000000790000780c */ /* 0x000fe40003f04270 */
[----:B------:R-:W-:Y:S02]  /*9060*/  FMNMX.FTZ R0, R6, R69, !PT ;  /* 0x0000004506007209 */ /* 0x000fe40007810000 */
[----:B------:R-:W-:Y:S02]  /*9070*/  FSEL R10, R154, -INF , P6 ;  /* 0xff8000009a0a7808 */ /* 0x000fe40003000000 */
[----:B------:R-:W-:Y:S02]  /*9080*/  FMNMX.FTZ R0, R42, R0, !PT ;  /* 0x000000002a007209 */ /* 0x000fe40007810000 */
[----:B------:R-:W-:Y:S02]  /*9090*/  FSEL R9, R153, -INF , P5 ;  /* 0xff80000099097808 */ /* 0x000fe40002800000 */
[----:B------:R-:W-:Y:S02]  /*90a0*/  FMNMX.FTZ R0, R41, R0, !PT ;  /* 0x0000000029007209 */ /* 0x000fe40007810000 */
[----:B------:R-:W-:Y:S02]  /*90b0*/  FSEL R8, R150, -INF , P2 ;  /* 0xff80000096087808 */ /* 0x000fe40001000000 */
[----:B------:R-:W-:Y:S02]  /*90c0*/  FMNMX.FTZ R0, R40, R0, !PT ;  /* 0x0000000028007209 */ /* 0x000fe40007810000 */
[----:B------:R-:W-:Y:S02]  /*90d0*/  FSEL R7, R149, -INF , P0 ;  /* 0xff80000095077808 */ /* 0x000fe40000000000 */
[----:B------:R-:W-:Y:S04]  /*90e0*/  FMNMX.FTZ R0, R39, R0, !PT ;  /* 0x0000000027007209 */ /* 0x000fe80007810000 */
        /* <DEDUP_REMOVED lines=26> */
[----:B------:R-:W-:Y:S05]  /*9290*/  FMNMX.FTZ R0, R11, R0, !PT ;  /* 0x000000000b007209 */ /* 0x000fea0007810000 */
[----:B------:R-:W2:Y:S02]  /*92a0*/  SHFL.BFLY PT, R2, R0, 0x2, 0x1f ;  /* 0x0c401f0000027f89 */ /* 0x000ea400000e0000 */
[----:B--2---:R-:W-:Y:S06]  /*92b0*/  FMNMX.FTZ R0, R2, R0, !PT ;  /* 0x0000000002007209 */ /* 0x004fec0007810000 */
[----:B------:R-:W2:Y:S02]  /*92c0*/  SHFL.BFLY PT, R68, R0, 0x1, 0x1f ;  /* 0x0c201f0000447f89 */ /* 0x000ea400000e0000 */
[----:B--2---:R-:W-:Y:S02]  /*92d0*/  FMNMX.FTZ R68, R0, R68, !PT ;  /* 0x0000004400447209 */ /* 0x004fe40007810000 */
        /* <DEDUP_REMOVED lines=30> */
[----:B-1----:R-:W-:Y:S04]  /*94c0*/  FMNMX.FTZ R4, R8, R0, !PT ;  /* 0x0000000008047209 */ /* 0x002fe80007810000 */
[----:B------:R-:W-:Y:S05]  /*94d0*/  FMNMX.FTZ R4, R7, R4, !PT ;  /* 0x0000000407047209 */ /* 0x000fea0007810000 */
[----:B------:R-:W1:Y:S02]  /*94e0*/  SHFL.BFLY PT, R0, R4, 0x2, 0x1f ;  /* 0x0c401f0004007f89 */ /* 0x000e6400000e0000 */
[----:B-1----:R-:W-:Y:S06]  /*94f0*/  FMNMX.FTZ R4, R4, R0, !PT ;  /* 0x0000000004047209 */ /* 0x002fec0007810000 */
[----:B------:R1:W2:Y:S02]  /*9500*/  SHFL.BFLY PT, R0, R4, 0x1, 0x1f ;  /* 0x0c201f0004007f89 */ /* 0x0002a400000e0000 */
.L_x_124:
[----:B------:R-:W3:Y:S01]  /*9510*/  LDL.LU R146, [R1] ;  /* 0x0000000001927983 */ /* 0x000ee20000300800 */
[C---:B------:R-:W-:Y:S01]  /*9520*/  FSETP.NEU.FTZ.AND P0, PT, R68.reuse, -INF , PT ;  /* 0xff8000004400780b */ /* 0x040fe20003f1d000 */
[----:B------:R-:W-:Y:S01]  /*9530*/  FMUL.FTZ R2, R68, c[0x0][0x2d0] ;  /* 0x0000b40044027a20 */ /* 0x000fe20000410000 */
[----:B--2---:R-:W-:Y:S01]  /*9540*/  FMNMX.FTZ R3, R0, R4, !PT ;  /* 0x0000000400037209 */ /* 0x004fe20007810000 */
[----:B------:R-:W-:Y:S01]  /*9550*/  WARPSYNC 0xffffffff ;  /* 0xffffffff00007948 */ /* 0x000fe20003800000 */
[----:B------:R-:W-:Y:S02]  /*9560*/  FSEL R0, R68, RZ, P0 ;  /* 0x000000ff44007208 */ /* 0x000fe40000000000 */
[----:B------:R-:W-:Y:S01]  /*9570*/  FSEL R2, R2, RZ, P0 ;  /* 0x000000ff02027208 */ /* 0x000fe20000000000 */
[C---:B-1----:R-:W-:Y:S01]  /*9580*/  FMUL.FTZ R4, R3.reuse, c[0x0][0x2d0] ;  /* 0x0000b40003047a20 */ /* 0x042fe20000410000 */
[----:B------:R-:W-:Y:S01]  /*9590*/  FSETP.NEU.FTZ.AND P0, PT, R3, -INF , PT ;  /* 0xff8000000300780b */ /* 0x000fe20003f1d000 */
[----:B------:R-:W-:Y:S02]  /*95a0*/  FADD.FTZ R0, -R0, R69 ;  /* 0x0000004500007221 */ /* 0x000fe40000010100 */
[--C-:B------:R-:W-:Y:S01]  /*95b0*/  FFMA.FTZ R6, R6, c[0x0][0x2d0], -R2.reuse ;  /* 0x0000b40006067a23 */ /* 0x100fe20000010802 */
[----:B------:R-:W-:Y:S01]  /*95c0*/  FSEL R4, R4, RZ, P0 ;  /* 0x000000ff04047208 */ /* 0x000fe20000000000 */
        /* <DEDUP_REMOVED lines=8> */
[----:B------:R-:W1:Y:S01]  /*9650*/  MUFU.EX2 R0, R0 ;  /* 0x0000000000007308 */ /* 0x000e620000000800 */
        /* <DEDUP_REMOVED lines=8> */
[--C-:B------:R-:W-:Y:S02]  /*96e0*/  FFMA.FTZ R15, R15, c[0x0][0x2d0], -R2.reuse ;  /* 0x0000b4000f0f7a23 */ /* 0x100fe40000010802 */
[--C-:B------:R-:W-:Y:S02]  /*96f0*/  FFMA.FTZ R37, R12, c[0x0][0x2d0], -R2.reuse ;  /* 0x0000b4000c257a23 */ /* 0x100fe40000010802 */
[--C-:B------:R-:W-:Y:S02]  /*9700*/  FFMA.FTZ R11, R11, c[0x0][0x2d0], -R2.reuse ;  /* 0x0000b4000b0b7a23 */ /* 0x100fe40000010802 */
[--C-:B------:R-:W-:Y:S02]  /*9710*/  FFMA.FTZ R41, R41, c[0x0][0x2d0], -R2.reuse ;  /* 0x0000b40029297a23 */ /* 0x100fe40000010802 */
[--C-:B------:R-:W-:Y:S02]  /*9720*/  FFMA.FTZ R155, R38, c[0x0][0x2d0], -R2.reuse ;  /* 0x0000b400269b7a23 */ /* 0x100fe40000010802 */
[--C-:B------:R-:W-:Y:S02]  /*9730*/  FFMA.FTZ R153, R35, c[0x0][0x2d0], -R2.reuse ;  /* 0x0000b40023997a23 */ /* 0x100fe40000010802 */
[--C-:B------:R-:W-:Y:S01]  /*9740*/  FFMA.FTZ R35, R13, c[0x0][0x2d0], -R2.reuse ;  /* 0x0000b4000d237a23 */ /* 0x100fe20000010802 */
[----:B------:R-:W4:Y:S01]  /*9750*/  MUFU.EX2 R41, R41 ;  /* 0x0000002900297308 */ /* 0x000f220000000800 */
        /* <DEDUP_REMOVED lines=10> */
[----:B------:R-:W-:Y:S02]  /*9800*/  FFMA.FTZ R40, R40, c[0x0][0x2d0], -R2 ;  /* 0x0000b40028287a23 */ /* 0x000fe40000010802 */
[--C-:B------:R-:W-:Y:S02]  /*9810*/  FFMA.FTZ R5, R5, c[0x0][0x2d0], -R4.reuse ;  /* 0x0000b40005057a23 */ /* 0x100fe40000010804 */
[--C-:B------:R-:W-:Y:S02]  /*9820*/  FFMA.FTZ R69, R67, c[0x0][0x2d0], -R4.reuse ;  /* 0x0000b40043457a23 */ /* 0x100fe40000010804 */
[--C-:B------:R-:W-:Y:S01]  /*9830*/  FFMA.FTZ R150, R65, c[0x0][0x2d0], -R4.reuse ;  /* 0x0000b40041967a23 */ /* 0x100fe20000010804 */
[----:B------:R-:W5:Y:S01]  /*9840*/  MUFU.EX2 R40, R40 ;  /* 0x0000002800287308 */ /* 0x000f620000000800 */
[--C-:B------:R-:W-:Y:S02]  /*9850*/  FFMA.FTZ R149, R64, c[0x0][0x2d0], -R4.reuse ;  /* 0x0000b40040957a23 */ /* 0x100fe40000010804 */
        /* <DEDUP_REMOVED lines=30> */
[----:B------:R-:W-:Y:S07]  /*9a40*/  FFMA.FTZ R247, R44, c[0x0][0x2d0], -R4 ;  /* 0x0000b4002cf77a23 */ /* 0x000fee0000010804 */
[----:B------:R-:W-:Y:S10]  /*9a50*/  MUFU.EX2 R160, R160 ;  /* 0x000000a000a07308 */ /* 0x000ff40000000800 */
        /* <DEDUP_REMOVED lines=10> */
[----:B------:R-:W-:Y:S01]  /*9b00*/  MUFU.EX2 R235, R235 ;  /* 0x000000eb00eb7308 */ /* 0x000fe20000000800 */
[----:B-1----:R-:W-:Y:S01]  /*9b10*/  FFMA.FTZ R2, R0, R246, R144 ;  /* 0x000000f600027223 */ /* 0x002fe20000010090 */
[----:B--2---:R-:W-:Y:S01]  /*9b20*/  F2FP.PACK_AB R144, R42, R144 ;  /* 0x000000902a90723e */ /* 0x004fe200000000ff */
[----:B------:R-:W-:Y:S02]  /*9b30*/  FMUL.FTZ R64, R0, R72 ;  /* 0x0000004800407220 */ /* 0x000fe40000410000 */
[----:B------:R-:W-:Y:S01]  /*9b40*/  FADD.FTZ R6, R42, R2 ;  /* 0x000000022a067221 */ /* 0x000fe20000010000 */
[----:B------:R-:W-:Y:S01]  /*9b50*/  FSEL R2, R3, RZ, P0 ;  /* 0x000000ff03027208 */ /* 0x000fe20000000000 */
[C---:B------:R-:W-:Y:S02]  /*9b60*/  FMUL.FTZ R65, R0.reuse, R73 ;  /* 0x0000004900417220 */ /* 0x040fe40000410000 */
[----:B------:R-:W-:Y:S02]  /*9b70*/  FMUL.FTZ R20, R0, R116 ;  /* 0x0000007400147220 */ /* 0x000fe40000410000 */
[----:B------:R-:W-:Y:S02]  /*9b80*/  FADD.FTZ R2, -R2, R70 ;  /* 0x0000004602027221 */ /* 0x000fe40000010100 */
[--C-:B------:R-:W-:Y:S02]  /*9b90*/  FFMA.FTZ R70, R66, c[0x0][0x2d0], -R4.reuse ;  /* 0x0000b40042467a23 */ /* 0x100fe40000010804 */
[----:B------:R-:W-:Y:S02]  /*9ba0*/  FMUL.FTZ R2, R2, c[0x0][0x2d0] ;  /* 0x0000b40002027a20 */ /* 0x000fe40000410000 */
[C---:B------:R-:W-:Y:S01]  /*9bb0*/  FMUL.FTZ R33, R0.reuse, R105 ;  /* 0x0000006900217220 */ /* 0x040fe20000410000 */
[----:B------:R-:W-:Y:S01]  /*9bc0*/  MUFU.EX2 R116, R70 ;  /* 0x0000004600747308 */ /* 0x000fe20000000800 */
[----:B------:R-:W-:Y:S02]  /*9bd0*/  FFMA.FTZ R246, R45, c[0x0][0x2d0], -R4 ;  /* 0x0000b4002df67a23 */ /* 0x000fe40000010804 */
[----:B----4-:R-:W-:Y:S02]  /*9be0*/  FADD.FTZ R4, R41, R6 ;  /* 0x0000000629047221 */ /* 0x010fe40000010000 */
[----:B------:R-:W-:Y:S01]  /*9bf0*/  FMUL.FTZ R8, R0, R128 ;  /* 0x0000008000087220 */ /* 0x000fe20000410000 */
[----:B------:R-:W-:Y:S01]  /*9c00*/  MOV R128, R39 ;  /* 0x0000002700807202 */ /* 0x000fe20000000f00 */
[----:B-----5:R-:W-:Y:S02]  /*9c10*/  FADD.FTZ R148, R40, R4 ;  /* 0x0000000428947221 */ /* 0x020fe40000010000 */
[C---:B------:R-:W-:Y:S01]  /*9c20*/  FMUL.FTZ R4, R0.reuse, R132 ;  /* 0x0000008400047220 */ /* 0x040fe20000410000 */
[----:B------:R-:W1:Y:S01]  /*9c30*/  MUFU.EX2 R2, R2 ;  /* 0x0000000200027308 */ /* 0x000e620000000800 */
[C---:B------:R-:W-:Y:S01]  /*9c40*/  FMUL.FTZ R9, R0.reuse, R129 ;  /* 0x0000008100097220 */ /* 0x040fe20000410000 */
[----:B------:R-:W-:Y:S01]  /*9c50*/  MOV R129, R38 ;  /* 0x0000002600817202 */ /* 0x000fe20000000f00 */
[C---:B------:R-:W-:Y:S01]  /*9c60*/  FMUL.FTZ R12, R0.reuse, R124 ;  /* 0x0000007c000c7220 */ /* 0x040fe20000410000 */
[----:B------:R-:W-:Y:S01]  /*9c70*/  MOV R124, R10 ;  /* 0x0000000a007c7202 */ /* 0x000fe20000000f00 */
[C---:B------:R-:W-:Y:S01]  /*9c80*/  FMUL.FTZ R13, R0.reuse, R125 ;  /* 0x0000007d000d7220 */ /* 0x040fe20000410000 */
[----:B------:R-:W-:Y:S01]  /*9c90*/  MOV R125, R11 ;  /* 0x0000000b007d7202 */ /* 0x000fe20000000f00 */
[C---:B------:R-:W-:Y:S01]  /*9ca0*/  FMUL.FTZ R21, R0.reuse, R117 ;  /* 0x0000007500157220 */ /* 0x040fe20000410000 */
[----:B------:R-:W-:Y:S01]  /*9cb0*/  MOV R117, R14 ;  /* 0x0000000e00757202 */ /* 0x000fe20000000f00 */
[C---:B------:R-:W-:Y:S01]  /*9cc0*/  FMUL.FTZ R24, R0.reuse, R112 ;  /* 0x0000007000187220 */ /* 0x040fe20000410000 */
[----:B------:R-:W2:Y:S01]  /*9cd0*/  MUFU.EX2 R105, R69 ;  /* 0x0000004500697308 */ /* 0x000ea20000000800 */
[----:B------:R-:W-:Y:S01]  /*9ce0*/  MOV R112, R15 ;  /* 0x0000000f00707202 */ /* 0x000fe20000000f00 */
[C---:B------:R-:W-:Y:S01]  /*9cf0*/  FMUL.FTZ R16, R0.reuse, R120 ;  /* 0x0000007800107220 */ /* 0x040fe20000410000 */
[----:B------:R-:W-:Y:S01]  /*9d00*/  MOV R120, R37 ;  /* 0x0000002500787202 */ /* 0x000fe20000000f00 */
[C---:B------:R-:W-:Y:S01]  /*9d10*/  FMUL.FTZ R17, R0.reuse, R121 ;  /* 0x0000007900117220 */ /* 0x040fe20000410000 */
[----:B------:R-:W-:Y:S01]  /*9d20*/  MOV R121, R35 ;  /* 0x0000002300797202 */ /* 0x000fe20000000f00 */
[C---:B------:R-:W-:Y:S02]  /*9d30*/  FMUL.FTZ R25, R0.reuse, R113 ;  /* 0x0000007100197220 */ /* 0x040fe40000410000 */
[C---:B------:R-:W-:Y:S02]  /*9d40*/  FMUL.FTZ R28, R0.reuse, R108 ;  /* 0x0000006c001c7220 */ /* 0x040fe40000410000 */
[C---:B------:R-:W-:Y:S01]  /*9d50*/  FMUL.FTZ R29, R0.reuse, R109 ;  /* 0x0000006d001d7220 */ /* 0x040fe20000410000 */
[----:B------:R4:W5:Y:S01]  /*9d60*/  MUFU.EX2 R69, R156 ;  /* 0x0000009c00457308 */ /* 0x0009620000000800 */
[----:B------:R-:W-:Y:S02]  /*9d70*/  FMUL.FTZ R32, R0, R104 ;  /* 0x0000006800207220 */ /* 0x000fe40000410000 */
[C---:B-1----:R-:W-:Y:S02]  /*9d80*/  FMUL.FTZ R66, R2.reuse, R74 ;  /* 0x0000004a02427220 */ /* 0x042fe40000410000 */
[C---:B------:R-:W-:Y:S02]  /*9d90*/  FMUL.FTZ R67, R2.reuse, R75 ;  /* 0x0000004b02437220 */ /* 0x040fe40000410000 */
[----:B------:R-:W1:Y:S01]  /*9da0*/  LDSM.16.MT88.4 R72, [R202] ;  /* 0x00000000ca48783b */ /* 0x000e620000004200 */
[----:B---3--:R-:W-:Y:S01]  /*9db0*/  FFMA.FTZ R5, R2, R146, R7 ;  /* 0x0000009202057223 */ /* 0x008fe20000010007 */
[----:B------:R-:W-:Y:S01]  /*9dc0*/  F2FP.PACK_AB R146, R40, R41 ;  /* 0x000000292892723e */ /* 0x000fe200000000ff */
[----:B------:R-:W-:Y:S01]  /*9dd0*/  FMUL.FTZ R10, R2, R130 ;  /* 0x00000082020a7220 */ /* 0x000fe20000410000 */
[----:B------:R-:W-:Y:S01]  /*9de0*/  MUFU.EX2 R104, R252 ;  /* 0x000000fc00687308 */ /* 0x000fe20000000800 */
[C---:B------:R-:W-:Y:S01]  /*9df0*/  FADD.FTZ R6, R145.reuse, R5 ;  /* 0x0000000591067221 */ /* 0x040fe20000010000 */
[----:B------:R-:W-:Y:S01]  /*9e00*/  F2FP.PACK_AB R145, R145, R7 ;  /* 0x000000079191723e */ /* 0x000fe200000000ff */
[----:B------:R-:W-:Y:S01]  /*9e10*/  FMUL.FTZ R5, R0, R133 ;  /* 0x0000008500057220 */ /* 0x000fe20000410000 */
[----:B------:R-:W-:Y:S01]  /*9e20*/  MOV R133, R147 ;  /* 0x0000009300857202 */ /* 0x000fe20000000f00 */
[----:B------:R-:W-:Y:S01]  /*9e30*/  FMUL.FTZ R7, R2, R135 ;  /* 0x0000008702077220 */ /* 0x000fe20000410000 */
[----:B--2---:R-:W-:Y:S01]  /*9e40*/  F2FP.PACK_AB R147, R116, R105 ;  /* 0x000000697493723e */ /* 0x004fe200000000ff */
[C---:B------:R-:W-:Y:S01]  /*9e50*/  FMUL.FTZ R11, R2.reuse, R131 ;  /* 0x00000083020b7220 */ /* 0x040fe20000410000 */
[----:B------:R-:W-:Y:S01]  /*9e60*/  MOV R132, R6 ;  /* 0x0000000600847202 */ /* 0x000fe20000000f00 */
[C---:B------:R-:W-:Y:S01]  /*9e70*/  FMUL.FTZ R6, R2.reuse, R134 ;  /* 0x0000008602067220 */ /* 0x040fe20000410000 */
[----:B------:R-:W-:Y:S01]  /*9e80*/  MUFU.EX2 R70, R153 ;  /* 0x0000009900467308 */ /* 0x000fe20000000800 */
[C---:B------:R-:W-:Y:S01]  /*9e90*/  FMUL.FTZ R18, R2.reuse, R122 ;  /* 0x0000007a02127220 */ /* 0x040fe20000410000 */
[----:B----4-:R-:W2:Y:S01]  /*9ea0*/  LDL R156, [R1+0xc] ;  /* 0x00000c00019c7983 */ /* 0x010ea20000100800 */
[C---:B------:R-:W-:Y:S02]  /*9eb0*/  FMUL.FTZ R19, R2.reuse, R123 ;  /* 0x0000007b02137220 */ /* 0x040fe40000410000 */
[C---:B------:R-:W-:Y:S02]  /*9ec0*/  FMUL.FTZ R26, R2.reuse, R114 ;  /* 0x00000072021a7220 */ /* 0x040fe40000410000 */
[C---:B------:R-:W-:Y:S02]  /*9ed0*/  FMUL.FTZ R27, R2.reuse, R115 ;  /* 0x00000073021b7220 */ /* 0x040fe40000410000 */
[C---:B------:R-:W-:Y:S01]  /*9ee0*/  FMUL.FTZ R34, R2.reuse, R106 ;  /* 0x0000006a02227220 */ /* 0x040fe20000410000 */
[----:B------:R-:W-:Y:S01]  /*9ef0*/  MUFU.EX2 R153, R247 ;  /* 0x000000f700997308 */ /* 0x000fe20000000800 */
[----:B------:R-:W-:Y:S02]  /*9f00*/  FMUL.FTZ R35, R2, R107 ;  /* 0x0000006b02237220 */ /* 0x000fe40000410000 */
[C---:B------:R-:W-:Y:S02]  /*9f10*/  FMUL.FTZ R36, R0.reuse, R100 ;  /* 0x0000006400247220 */ /* 0x040fe40000410000 */
[----:B------:R-:W-:Y:S02]  /*9f20*/  FMUL.FTZ R37, R0, R101 ;  /* 0x0000006500257220 */ /* 0x000fe40000410000 */
[C---:B------:R-:W-:Y:S02]  /*9f30*/  FMUL.FTZ R38, R2.reuse, R102 ;  /* 0x0000006602267220 */ /* 0x040fe40000410000 */
[----:B------:R-:W-:Y:S01]  /*9f40*/  FMUL.FTZ R39, R2, R103 ;  /* 0x0000006702277220 */ /* 0x000fe20000410000 */
[----:B------:R-:W-:Y:S01]  /*9f50*/  MUFU.EX2 R109, R151 ;  /* 0x00000097006d7308 */ /* 0x000fe20000000800 */
[----:B------:R-:W-:Y:S01]  /*9f60*/  LDSM.16.MT88.4 R100, [R202+0x7000] ;  /* 0x00700000ca64783b */ /* 0x000fe20000004200 */
[----:B------:R-:W-:Y:S02]  /*9f70*/  FMUL.FTZ R41, R0, R97 ;  /* 0x0000006100297220 */ /* 0x000fe40000410000 */
[C---:B------:R-:W-:Y:S01]  /*9f80*/  FMUL.FTZ R42, R2.reuse, R98 ;  /* 0x00000062022a7220 */ /* 0x040fe20000410000 */
[C---:B-1----:R-:W-:Y:S05]  /*9f90*/  HMMA.16816.F32 R4, R144.reuse, R72, R4 ;  /* 0x000000489004723c */ /* 0x042fea0000001804 */
[----:B------:R-:W-:Y:S01]  /*9fa0*/  FMUL.FTZ R43, R2, R99 ;  /* 0x00000063022b7220 */ /* 0x000fe20000410000 */
[----:B------:R-:W-:Y:S01]  /*9fb0*/  MUFU.EX2 R151, R251 ;  /* 0x000000fb00977308 */ /* 0x000fe20000000800 */
[----:B------:R-:W-:Y:S01]  /*9fc0*/  FMUL.FTZ R45, R0, R93 ;  /* 0x0000005d002d7220 */ /* 0x000fe20000410000 */
[C---:B------:R-:W-:Y:S01]  /*9fd0*/  HMMA.16816.F32 R8, R144.reuse, R74, R8 ;  /* 0x0000004a9008723c */ /* 0x040fe20000001808 */
[----:B------:R-:W1:Y:S03]  /*9fe0*/  LDSM.16.MT88.4 R72, [R204] ;  /* 0x00000000cc48783b */ /* 0x000e660000004200 */
[C---:B------:R-:W-:Y:S02]  /*9ff0*/  FMUL.FTZ R14, R2.reuse, R126 ;  /* 0x0000007e020e7220 */ /* 0x040fe40000410000 */
[C---:B------:R-:W-:Y:S02]  /*a000*/  FMUL.FTZ R15, R2.reuse, R127 ;  /* 0x0000007f020f7220 */ /* 0x040fe40000410000 */
[C---:B------:R-:W-:Y:S01]  /*a010*/  FMUL.FTZ R46, R2.reuse, R94 ;  /* 0x0000005e022e7220 */ /* 0x040fe20000410000 */
[----:B------:R-:W-:Y:S03]  /*a020*/  MUFU.EX2 R108, R152 ;  /* 0x00000098006c7308 */ /* 0x000fe60000000800 */
[----:B------:R-:W-:Y:S02]  /*a030*/  FMUL.FTZ R47, R2, R95 ;  /* 0x0000005f022f7220 */ /* 0x000fe40000410000 */
[C---:B------:R-:W-:Y:S02]  /*a040*/  FMUL.FTZ R48, R0.reuse, R88 ;  /* 0x0000005800307220 */ /* 0x040fe40000410000 */
[----:B------:R-:W-:Y:S02]  /*a050*/  FMUL.FTZ R49, R0, R89 ;  /* 0x0000005900317220 */ /* 0x000fe40000410000 */
[C---:B------:R-:W-:Y:S01]  /*a060*/  FMUL.FTZ R50, R2.reuse, R90 ;  /* 0x0000005a02327220 */ /* 0x040fe20000410000 */
[----:B------:R-:W-:Y:S01]  /*a070*/  MUFU.EX2 R152, R249 ;  /* 0x000000f900987308 */ /* 0x000fe20000000800 */
[----:B------:R-:W-:Y:S02]  /*a080*/  FMUL.FTZ R51, R2, R91 ;  /* 0x0000005b02337220 */ /* 0x000fe40000410000 */
[----:B------:R-:W-:Y:S01]  /*a090*/  LDSM.16.MT88.4 R88, [R204+0x1800] ;  /* 0x00180000cc58783b */ /* 0x000fe20000004200 */
[----:B------:R-:W-:Y:S02]  /*a0a0*/  FMUL.FTZ R53, R0, R85 ;  /* 0x0000005500357220 */ /* 0x000fe40000410000 */
[C---:B------:R-:W-:Y:S02]  /*a0b0*/  FMUL.FTZ R54, R2.reuse, R86 ;  /* 0x0000005602367220 */ /* 0x040fe40000410000 */
[----:B------:R-:W-:Y:S02]  /*a0c0*/  FMUL.FTZ R55, R2, R87 ;  /* 0x0000005702377220 */ /* 0x000fe40000410000 */
[----:B------:R-:W-:Y:S02]  /*a0d0*/  FMUL.FTZ R57, R0, R81 ;  /* 0x0000005100397220 */ /* 0x000fe40000410000 */
[C---:B------:R-:W-:Y:S02]  /*a0e0*/  FMUL.FTZ R58, R2.reuse, R82 ;  /* 0x00000052023a7220 */ /* 0x040fe40000410000 */
[C---:B------:R-:W-:Y:S02]  /*a0f0*/  FMUL.FTZ R59, R2.reuse, R83 ;  /* 0x00000053023b7220 */ /* 0x040fe40000410000 */
[C---:B------:R-:W-:Y:S02]  /*a100*/  FMUL.FTZ R62, R2.reuse, R78 ;  /* 0x0000004e023e7220 */ /* 0x040fe40000410000 */
[----:B------:R-:W-:Y:S02]  /*a110*/  FMUL.FTZ R63, R2, R79 ;  /* 0x0000004f023f7220 */ /* 0x000fe40000410000 */
[C---:B------:R-:W-:Y:S01]  /*a120*/  FMUL.FTZ R60, R0.reuse, R76 ;  /* 0x0000004c003c7220 */ /* 0x040fe20000410000 */
[C---:B-1----:R-:W-:Y:S03]  /*a130*/  HMMA.16816.F32 R12, R144.reuse, R72, R12 ;  /* 0x00000048900c723c */ /* 0x042fe6000000180c */
[----:B------:R-:W-:Y:S02]  /*a140*/  FMUL.FTZ R61, R0, R77 ;  /* 0x0000004d003d7220 */ /* 0x000fe40000410000 */
[----:B------:R-:W-:Y:S01]  /*a150*/  LDSM.16.MT88.4 R76, [R202+0x800] ;  /* 0x00080000ca4c783b */ /* 0x000fe20000004200 */
[C---:B------:R-:W-:Y:S02]  /*a160*/  FMUL.FTZ R22, R2.reuse, R118 ;  /* 0x0000007602167220 */ /* 0x040fe40000410000 */
[C---:B------:R-:W-:Y:S04]  /*a170*/  HMMA.16816.F32 R16, R144.reuse, R74, R16 ;  /* 0x0000004a9010723c */ /* 0x040fe80000001810 */
[C---:B------:R-:W-:Y:S01]  /*a180*/  FMUL.FTZ R23, R2.reuse, R119 ;  /* 0x0000007702177220 */ /* 0x040fe20000410000 */
[----:B------:R-:W1:Y:S01]  /*a190*/  LDSM.16.MT88.4 R72, [R203] ;  /* 0x00000000cb48783b */ /* 0x000e620000004200 */
[C---:B------:R-:W-:Y:S02]  /*a1a0*/  FMUL.FTZ R30, R2.reuse, R110 ;  /* 0x0000006e021e7220 */ /* 0x040fe40000410000 */
[----:B------:R-:W-:Y:S01]  /*a1b0*/  FMUL.FTZ R31, R2, R111 ;  /* 0x0000006f021f7220 */ /* 0x000fe20000410000 */
[----:B------:R-:W-:Y:S03]  /*a1c0*/  MUFU.EX2 R110, R149 ;  /* 0x00000095006e7308 */ /* 0x000fe60000000800 */
[C---:B------:R-:W-:Y:S02]  /*a1d0*/  FMUL.FTZ R40, R0.reuse, R96 ;  /* 0x0000006000287220 */ /* 0x040fe40000410000 */
[C---:B------:R-:W-:Y:S02]  /*a1e0*/  FMUL.FTZ R44, R0.reuse, R92 ;  /* 0x0000005c002c7220 */ /* 0x040fe40000410000 */
[C---:B------:R-:W-:Y:S02]  /*a1f0*/  FMUL.FTZ R52, R0.reuse, R84 ;  /* 0x0000005400347220 */ /* 0x040fe40000410000 */
[----:B------:R-:W-:Y:S01]  /*a200*/  FMUL.FTZ R56, R0, R80 ;  /* 0x0000005000387220 */ /* 0x000fe20000410000 */
[----:B------:R-:W-:Y:S01]  /*a210*/  MUFU.EX2 R84, R162 ;  /* 0x000000a200547308 */ /* 0x000fe20000000800 */
[----:B-----5:R-:W-:Y:S09]  /*a220*/  FADD.FTZ R0, R69, R148 ;  /* 0x0000009445007221 */ /* 0x020ff20000010000 */
[----:B------:R-:W-:Y:S10]  /*a230*/  MUFU.EX2 R80, R154 ;  /* 0x0000009a00507308 */ /* 0x000ff40000000800 */
[----:B------:R-:W-:Y:S01]  /*a240*/  MUFU.EX2 R92, R170 ;  /* 0x000000aa005c7308 */ /* 0x000fe20000000800 */
[C---:B-1----:R-:W-:Y:S09]  /*a250*/  HMMA.16816.F32 R20, R144.reuse, R72, R20 ;  /* 0x000000489014723c */ /* 0x042ff20000001814 */
[----:B------:R-:W-:Y:S01]  /*a260*/  MUFU.EX2 R149, R129 ;  /* 0x0000008100957308 */ /* 0x000fe20000000800 */
[C---:B------:R-:W-:Y:S01]  /*a270*/  HMMA.16816.F32 R24, R144.reuse, R74, R24 ;  /* 0x0000004a9018723c */ /* 0x040fe20000001818 */
[----:B------:R-:W1:Y:S08]  /*a280*/  LDSM.16.MT88.4 R72, [R215] ;  /* 0x00000000d748783b */ /* 0x000e700000004200 */
[----:B------:R3:W-:Y:S10]  /*a290*/  MUFU.EX2 R148, R128 ;  /* 0x0000008000947308 */ /* 0x0007f40000000800 */
[----:B------:R-:W-:Y:S10]  /*a2a0*/  MUFU.EX2 R96, R230 ;  /* 0x000000e600607308 */ /* 0x000ff40000000800 */
[----:B------:R-:W-:Y:S01]  /*a2b0*/  MUFU.EX2 R154, R246 ;  /* 0x000000f6009a7308 */ /* 0x000fe20000000800 */
[----:B---3--:R-:W-:Y:S09]  /*a2c0*/  LDSM.16.MT88.4 R128, [R202+0x3800] ;  /* 0x00380000ca80783b */ /* 0x008ff20000004200 */
[----:B------:R-:W3:Y:S01]  /*a2d0*/  MUFU.EX2 R2, R155 ;  /* 0x0000009b00027308 */ /* 0x000ee20000000800 */
[C---:B-1----:R-:W-:Y:S09]  /*a2e0*/  HMMA.16816.F32 R28, R144.reuse, R72, R28 ;  /* 0x00000048901c723c */ /* 0x042ff2000000181c */
[----:B------:R-:W-:Y:S01]  /*a2f0*/  MUFU.EX2 R155, R236 ;  /* 0x000000ec009b7308 */ /* 0x000fe20000000800 */
[C---:B------:R-:W-:Y:S01]  /*a300*/  HMMA.16816.F32 R32, R144.reuse, R74, R32 ;  /* 0x0000004a9020723c */ /* 0x040fe20000001820 */
[----:B------:R-:W1:Y:S08]  /*a310*/  LDSM.16.MT88.4 R72, [R202+0x4000] ;  /* 0x00400000ca48783b */ /* 0x000e700000004200 */
[----:B------:R-:W4:Y:S03]  /*a320*/  MUFU.EX2 R111, R150 ;  /* 0x00000096006f7308 */ /* 0x000f260000000800 */
[----:B---3--:R-:W-:Y:S04]  /*a330*/  FADD.FTZ R0, R2, R0 ;  /* 0x0000000002007221 */ /* 0x008fe80000010000 */
[----:B------:R-:W-:Y:S03]  /*a340*/  FADD.FTZ R0, R80, R0 ;  /* 0x0000000050007221 */ /* 0x000fe60000010000 */
[----:B------:R-:W3:Y:S01]  /*a350*/  MUFU.EX2 R150, R124 ;  /* 0x0000007c00967308 */ /* 0x000ee20000000800 */
[----:B------:R-:W-:Y:S01]  /*a360*/  FADD.FTZ R0, R70, R0 ;  /* 0x0000000046007221 */ /* 0x000fe20000010000 */
[C---:B-1----:R-:W-:Y:S08]  /*a370*/  HMMA.16816.F32 R36, R144.reuse, R72, R36 ;  /* 0x000000489024723c */ /* 0x042ff00000001824 */
[C---:B------:R-:W-:Y:S01]  /*a380*/  HMMA.16816.F32 R40, R144.reuse, R74, R40 ;  /* 0x0000004a9028723c */ /* 0x040fe20000001828 */
[----:B------:R-:W1:Y:S07]  /*a390*/  LDSM.16.MT88.4 R72, [R204+0x4000] ;  /* 0x00400000cc48783b */ /* 0x000e6e0000004200 */
[C---:B-1----:R-:W-:Y:S08]  /*a3a0*/  HMMA.16816.F32 R44, R144.reuse, R72, R44 ;  /* 0x00000048902c723c */ /* 0x042ff0000000182c */
[C---:B------:R-:W-:Y:S01]  /*a3b0*/  HMMA.16816.F32 R48, R144.reuse, R74, R48 ;  /* 0x0000004a9030723c */ /* 0x040fe20000001830 */
[----:B------:R-:W1:Y:S02]  /*a3c0*/  LDSM.16.MT88.4 R72, [R203+0x4000] ;  /* 0x00400000cb48783b */ /* 0x000e640000004200 */
[----:B--2---:R-:W-:Y:S05]  /*a3d0*/  ISETP.GT.AND P0, PT, R240, R156, PT ;  /* 0x0000009cf000720c */ /* 0x004fea0003f04270 */
[C---:B-1----:R-:W-:Y:S08]  /*a3e0*/  HMMA.16816.F32 R52, R144.reuse, R72, R52 ;  /* 0x000000489034723c */ /* 0x042ff00000001834 */
[C---:B------:R-:W-:Y:S01]  /*a3f0*/  HMMA.16816.F32 R56, R144.reuse, R74, R56 ;  /* 0x0000004a9038723c */ /* 0x040fe20000001838 */
[----:B------:R-:W1:Y:S07]  /*a400*/  LDSM.16.MT88.4 R72, [R205+0x4000] ;  /* 0x00400000cd48783b */ /* 0x000e6e0000004200 */
[C---:B-1----:R-:W-:Y:S07]  /*a410*/  HMMA.16816.F32 R60, R144.reuse, R72, R60 ;  /* 0x00000048903c723c */ /* 0x042fee000000183c */
[----:B------:R-:W-:Y:S01]  /*a420*/  F2FP.PACK_AB R72, R2, R69 ;  /* 0x000000450248723e */ /* 0x000fe200000000ff */
[----:B------:R-:W-:Y:S01]  /*a430*/  HMMA.16816.F32 R64, R144, R74, R64 ;  /* 0x0000004a9040723c */ /* 0x000fe20000001840 */
[----:B------:R-:W-:Y:S03]  /*a440*/  MUFU.EX2 R144, R121 ;  /* 0x0000007900907308 */ /* 0x000fe60000000800 */
[----:B----4-:R-:W-:Y:S03]  /*a450*/  F2FP.PACK_AB R73, R110, R111 ;  /* 0x0000006f6e49723e */ /* 0x010fe600000000ff */
[----:B------:R-:W-:Y:S02]  /*a460*/  F2FP.PACK_AB R74, R70, R80 ;  /* 0x00000050464a723e */ /* 0x000fe400000000ff */
[----:B------:R-:W1:Y:S02]  /*a470*/  LDSM.16.MT88.4 R80, [R204+0x800] ;  /* 0x00080000cc50783b */ /* 0x000e640000004200 */
[----:B------:R-:W2:Y:S01]  /*a480*/  MUFU.EX2 R69, R164 ;  /* 0x000000a400457308 */ /* 0x000ea20000000800 */
[----:B------:R-:W-:Y:S02]  /*a490*/  F2FP.PACK_AB R75, R108, R109 ;  /* 0x0000006d6c4b723e */ /* 0x000fe400000000ff */
[----:B---3--:R-:W-:Y:S05]  /*a4a0*/  F2FP.PACK_AB R145, R149, R150 ;  /* 0x000000969591723e */ /* 0x008fea00000000ff */
[C---:B------:R-:W-:Y:S02]  /*a4b0*/  HMMA.16816.F32 R4, R72.reuse, R76, R4 ;  /* 0x0000004c4804723c */ /* 0x040fe40000001804 */
[----:B------:R-:W3:Y:S06]  /*a4c0*/  MUFU.EX2 R2, R163 ;  /* 0x000000a300027308 */ /* 0x000eec0000000800 */
[C---:B------:R-:W-:Y:S01]  /*a4d0*/  HMMA.16816.F32 R8, R72.reuse, R78, R8 ;  /* 0x0000004e4808723c */ /* 0x040fe20000001808 */
[----:B------:R-:W4:Y:S03]  /*a4e0*/  LDSM.16.MT88.4 R76, [R203+0x800] ;  /* 0x00080000cb4c783b */ /* 0x000f260000004200 */
[----:B------:R-:W5:Y:S01]  /*a4f0*/  MUFU.EX2 R70, R161 ;  /* 0x000000a100467308 */ /* 0x000f620000000800 */
[----:B--2---:R-:W-:Y:S09]  /*a500*/  FADD.FTZ R0, R69, R0 ;  /* 0x0000000045007221 */ /* 0x004ff20000010000 */
[----:B------:R-:W-:Y:S01]  /*a510*/  MUFU.EX2 R146, R125 ;  /* 0x0000007d00927308 */ /* 0x000fe20000000800 */
[----:B---3--:R-:W-:Y:S01]  /*a520*/  FADD.FTZ R0, R2, R0 ;  /* 0x0000000002007221 */ /* 0x008fe20000010000 */
[C---:B-1----:R-:W-:Y:S03]  /*a530*/  HMMA.16816.F32 R12, R72.reuse, R80, R12 ;  /* 0x00000050480c723c */ /* 0x042fe6000000180c */
[----:B------:R-:W-:Y:S04]  /*a540*/  FADD.FTZ R0, R84, R0 ;  /* 0x0000000054007221 */ /* 0x000fe80000010000 */
[C---:B-----5:R-:W-:Y:S01]  /*a550*/  FADD.FTZ R0, R70.reuse, R0 ;  /* 0x0000000046007221 */ /* 0x060fe20000010000 */
[C---:B------:R-:W-:Y:S01]  /*a560*/  HMMA.16816.F32 R16, R72.reuse, R82, R16 ;  /* 0x000000524810723c */ /* 0x040fe20000001810 */
[----:B------:R-:W1:Y:S07]  /*a570*/  LDSM.16.MT88.4 R80, [R205+0x800] ;  /* 0x00080000cd50783b */ /* 0x000e6e0000004200 */
[C---:B----4-:R-:W-:Y:S08]  /*a580*/  HMMA.16816.F32 R20, R72.reuse, R76, R20 ;  /* 0x0000004c4814723c */ /* 0x050ff00000001814 */
[C---:B------:R-:W-:Y:S01]  /*a590*/  HMMA.16816.F32 R24, R72.reuse, R78, R24 ;  /* 0x0000004e4818723c */ /* 0x040fe20000001818 */
[----:B------:R-:W2:Y:S07]  /*a5a0*/  LDSM.16.MT88.4 R76, [R202+0x4800] ;  /* 0x00480000ca4c783b */ /* 0x000eae0000004200 */
[C---:B-1----:R-:W-:Y:S08]  /*a5b0*/  HMMA.16816.F32 R28, R72.reuse, R80, R28 ;  /* 0x00000050481c723c */ /* 0x042ff0000000181c */
[C---:B------:R-:W-:Y:S01]  /*a5c0*/  HMMA.16816.F32 R32, R72.reuse, R82, R32 ;  /* 0x000000524820723c */ /* 0x040fe20000001820 */
[----:B------:R-:W1:Y:S07]  /*a5d0*/  LDSM.16.MT88.4 R80, [R204+0x4800] ;  /* 0x00480000cc50783b */ /* 0x000e6e0000004200 */
[C---:B--2---:R-:W-:Y:S08]  /*a5e0*/  HMMA.16816.F32 R36, R72.reuse, R76, R36 ;  /* 0x0000004c4824723c */ /* 0x044ff00000001824 */
        /* <DEDUP_REMOVED lines=9> */
[----:B------:R-:W-:Y:S01]  /*a680*/  HMMA.16816.F32 R64, R72, R82, R64 ;  /* 0x000000524840723c */ /* 0x000fe20000001840 */
[----:B------:R-:W1:Y:S06]  /*a690*/  LDSM.16.MT88.4 R80, [R204+0x1000] ;  /* 0x00100000cc50783b */ /* 0x000e6c0000004200 */
[----:B------:R-:W-:Y:S02]  /*a6a0*/  F2FP.PACK_AB R74, R70, R84 ;  /* 0x00000054464a723e */ /* 0x000fe400000000ff */
[----:B------:R-:W3:Y:S01]  /*a6b0*/  LDSM.16.MT88.4 R84, [R203+0x1000] ;  /* 0x00100000cb54783b */ /* 0x000ee20000004200 */
[----:B------:R-:W-:Y:S02]  /*a6c0*/  MUFU.EX2 R70, R169 ;  /* 0x000000a900467308 */ /* 0x000fe40000000800 */
[----:B------:R-:W-:Y:S02]  /*a6d0*/  F2FP.PACK_AB R72, R2, R69 ;  /* 0x000000450248723e */ /* 0x000fe400000000ff */
[----:B------:R-:W-:Y:S02]  /*a6e0*/  F2FP.PACK_AB R73, R157, R158 ;  /* 0x0000009e9d49723e */ /* 0x000fe400000000ff */
[----:B------:R-:W-:Y:S04]  /*a6f0*/  F2FP.PACK_AB R75, R160, R159 ;  /* 0x0000009fa04b723e */ /* 0x000fe800000000ff */
[----:B------:R-:W4:Y:S03]  /*a700*/  MUFU.EX2 R69, R172 ;  /* 0x000000ac00457308 */ /* 0x000f260000000800 */
[C---:B--2---:R-:W-:Y:S07]  /*a710*/  HMMA.16816.F32 R4, R72.reuse, R76, R4 ;  /* 0x0000004c4804723c */ /* 0x044fee0000001804 */
[----:B------:R-:W2:Y:S01]  /*a720*/  MUFU.EX2 R2, R171 ;  /* 0x000000ab00027308 */ /* 0x000ea20000000800 */
[C---:B------:R-:W-:Y:S01]  /*a730*/  HMMA.16816.F32 R8, R72.reuse, R78, R8 ;  /* 0x0000004e4808723c */ /* 0x040fe20000001808 */
[----:B------:R-:W5:Y:S07]  /*a740*/  LDSM.16.MT88.4 R76, [R205+0x1000] ;  /* 0x00100000cd4c783b */ /* 0x000f6e0000004200 */
[C---:B-1----:R-:W-:Y:S04]  /*a750*/  HMMA.16816.F32 R12, R72.reuse, R80, R12 ;  /* 0x00000050480c723c */ /* 0x042fe8000000180c */
[----:B----4-:R-:W-:Y:S04]  /*a760*/  FADD.FTZ R0, R69, R0 ;  /* 0x0000000045007221 */ /* 0x010fe80000010000 */
[C---:B------:R-:W-:Y:S01]  /*a770*/  HMMA.16816.F32 R16, R72.reuse, R82, R16 ;  /* 0x000000524810723c */ /* 0x040fe20000001810 */
[----:B------:R-:W1:Y:S03]  /*a780*/  LDSM.16.MT88.4 R80, [R202+0x5000] ;  /* 0x00500000ca50783b */ /* 0x000e660000004200 */
[----:B--2---:R-:W-:Y:S04]  /*a790*/  FADD.FTZ R0, R2, R0 ;  /* 0x0000000002007221 */ /* 0x004fe80000010000 */
[C---:B---3--:R-:W-:Y:S04]  /*a7a0*/  HMMA.16816.F32 R20, R72.reuse, R84, R20 ;  /* 0x000000544814723c */ /* 0x048fe80000001814 */
[----:B------:R-:W-:Y:S04]  /*a7b0*/  FADD.FTZ R0, R92, R0 ;  /* 0x000000005c007221 */ /* 0x000fe80000010000 */
[C---:B------:R-:W-:Y:S01]  /*a7c0*/  HMMA.16816.F32 R24, R72.reuse, R86, R24 ;  /* 0x000000564818723c */ /* 0x040fe20000001818 */
[----:B------:R-:W2:Y:S03]  /*a7d0*/  LDSM.16.MT88.4 R84, [R204+0x5000] ;  /* 0x00500000cc54783b */ /* 0x000ea60000004200 */
[----:B------:R-:W-:Y:S04]  /*a7e0*/  FADD.FTZ R0, R70, R0 ;  /* 0x0000000046007221 */ /* 0x000fe80000010000 */
        /* <DEDUP_REMOVED lines=9> */
[C---:B---3--:R-:W-:Y:S07]  /*a880*/  HMMA.16816.F32 R52, R72.reuse, R76, R52 ;  /* 0x0000004c4834723c */ /* 0x048fee0000001834 */
[----:B------:R-:W-:Y:S01]  /*a890*/  F2FP.PACK_AB R76, R2, R69 ;  /* 0x00000045024c723e */ /* 0x000fe200000000ff */
[C---:B------:R-:W-:Y:S01]  /*a8a0*/  HMMA.16816.F32 R56, R72.reuse, R78, R56 ;  /* 0x0000004e4838723c */ /* 0x040fe20000001838 */
[----:B------:R-:W3:Y:S03]  /*a8b0*/  MUFU.EX2 R69, R232 ;  /* 0x000000e800457308 */ /* 0x000ee60000000800 */
[----:B------:R-:W-:Y:S03]  /*a8c0*/  F2FP.PACK_AB R77, R165, R166 ;  /* 0x000000a6a54d723e */ /* 0x000fe600000000ff */
[----:B------:R-:W-:Y:S01]  /*a8d0*/  F2FP.PACK_AB R78, R70, R92 ;  /* 0x0000005c464e723e */ /* 0x000fe200000000ff */
[C---:B-1----:R-:W-:Y:S01]  /*a8e0*/  HMMA.16816.F32 R60, R72.reuse, R80, R60 ;  /* 0x00000050483c723c */ /* 0x042fe2000000183c */
[----:B------:R-:W-:Y:S02]  /*a8f0*/  LDSM.16.MT88.4 R92, [R204+0x2000] ;  /* 0x00200000cc5c783b */ /* 0x000fe40000004200 */
[----:B------:R-:W1:Y:S01]  /*a900*/  MUFU.EX2 R2, R231 ;  /* 0x000000e700027308 */ /* 0x000e620000000800 */
[----:B------:R-:W-:Y:S04]  /*a910*/  F2FP.PACK_AB R79, R168, R167 ;  /* 0x000000a7a84f723e */ /* 0x000fe800000000ff */
[----:B------:R-:W-:Y:S01]  /*a920*/  HMMA.16816.F32 R64, R72, R82, R64 ;  /* 0x000000524840723c */ /* 0x000fe20000001840 */
[----:B------:R-:W4:Y:S04]  /*a930*/  LDSM.16.MT88.4 R72, [R203+0x1800] ;  /* 0x00180000cb48783b */ /* 0x000f280000004200 */
[----:B------:R-:W5:Y:S03]  /*a940*/  MUFU.EX2 R70, R229 ;  /* 0x000000e500467308 */ /* 0x000f660000000800 */
[C---:B--2---:R-:W-:Y:S01]  /*a950*/  HMMA.16816.F32 R4, R76.reuse, R84, R4 ;  /* 0x000000544c04723c */ /* 0x044fe20000001804 */
[----:B------:R-:W2:Y:S04]  /*a960*/  LDSM.16.MT88.4 R80, [R205+0x1800] ;  /* 0x00180000cd50783b */ /* 0x000ea80000004200 */
[----:B---3--:R-:W-:Y:S01]  /*a970*/  FADD.FTZ R0, R69, R0 ;  /* 0x0000000045007221 */ /* 0x008fe20000010000 */
[----:B------:R-:W-:Y:S02]  /*a980*/  IADD3 R232, R240, -0x1, RZ ;  /* 0xfffffffff0e87810 */ /* 0x000fe40007ffe0ff */
[C---:B------:R-:W-:Y:S01]  /*a990*/  HMMA.16816.F32 R8, R76.reuse, R86, R8 ;  /* 0x000000564c08723c */ /* 0x040fe20000001808 */
[----:B------:R-:W3:Y:S03]  /*a9a0*/  LDSM.16.MT88.4 R84, [R202+0x5800] ;  /* 0x00580000ca54783b */ /* 0x000ee60000004200 */
[----:B-1----:R-:W-:Y:S01]  /*a9b0*/  FADD.FTZ R0, R2, R0 ;  /* 0x0000000002007221 */ /* 0x002fe20000010000 */
[----:B------:R-:W-:Y:S03]  /*a9c0*/  MOV R240, R232 ;  /* 0x000000e800f07202 */ /* 0x000fe60000000f00 */
[C---:B------:R-:W-:Y:S04]  /*a9d0*/  HMMA.16816.F32 R12, R76.reuse, R88, R12 ;  /* 0x000000584c0c723c */ /* 0x040fe8000000180c */
[----:B------:R-:W-:Y:S04]  /*a9e0*/  FADD.FTZ R0, R96, R0 ;  /* 0x0000000060007221 */ /* 0x000fe80000010000 */
[C---:B------:R-:W-:Y:S01]  /*a9f0*/  HMMA.16816.F32 R16, R76.reuse, R90, R16 ;  /* 0x0000005a4c10723c */ /* 0x040fe20000001810 */
[----:B------:R-:W-:Y:S03]  /*aa00*/  LDSM.16.MT88.4 R88, [R203+0x5800] ;  /* 0x00580000cb58783b */ /* 0x000fe60000004200 */
[----:B-----5:R-:W-:Y:S04]  /*aa10*/  FADD.FTZ R0, R70, R0 ;  /* 0x0000000046007221 */ /* 0x020fe80000010000 */
[C---:B----4-:R-:W-:Y:S08]  /*aa20*/  HMMA.16816.F32 R20, R76.reuse, R72, R20 ;  /* 0x000000484c14723c */ /* 0x050ff00000001814 */
[C---:B------:R-:W-:Y:S01]  /*aa30*/  HMMA.16816.F32 R24, R76.reuse, R74, R24 ;  /* 0x0000004a4c18723c */ /* 0x040fe20000001818 */
[----:B------:R-:W1:Y:S07]  /*aa40*/  LDSM.16.MT88.4 R72, [R204+0x5800] ;  /* 0x00580000cc48783b */ /* 0x000e6e0000004200 */
[C---:B--2---:R-:W-:Y:S08]  /*aa50*/  HMMA.16816.F32 R28, R76.reuse, R80, R28 ;  /* 0x000000504c1c723c */ /* 0x044ff0000000181c */
[C---:B------:R-:W-:Y:S01]  /*aa60*/  HMMA.16816.F32 R32, R76.reuse, R82, R32 ;  /* 0x000000524c20723c */ /* 0x040fe20000001820 */
[----:B------:R-:W2:Y:S07]  /*aa70*/  LDSM.16.MT88.4 R80, [R205+0x5800] ;  /* 0x00580000cd50783b */ /* 0x000eae0000004200 */
[C---:B---3--:R-:W-:Y:S08]  /*aa80*/  HMMA.16816.F32 R36, R76.reuse, R84, R36 ;  /* 0x000000544c24723c */ /* 0x048ff00000001824 */
[C---:B------:R-:W-:Y:S01]  /*aa90*/  HMMA.16816.F32 R40, R76.reuse, R86, R40 ;  /* 0x000000564c28723c */ /* 0x040fe20000001828 */
[----:B------:R-:W3:Y:S07]  /*aaa0*/  LDSM.16.MT88.4 R84, [R202+0x2000] ;  /* 0x00200000ca54783b */ /* 0x000eee0000004200 */
[C---:B-1----:R-:W-:Y:S07]  /*aab0*/  HMMA.16816.F32 R44, R76.reuse, R72, R44 ;  /* 0x000000484c2c723c */ /* 0x042fee000000182c */
[----:B------:R-:W-:Y:S01]  /*aac0*/  F2FP.PACK_AB R72, R2, R69 ;  /* 0x000000450248723e */ /* 0x000fe200000000ff */
[C---:B------:R-:W-:Y:S01]  /*aad0*/  HMMA.16816.F32 R48, R76.reuse, R74, R48 ;  /* 0x0000004a4c30723c */ /* 0x040fe20000001830 */
[----:B------:R-:W-:Y:S03]  /*aae0*/  MUFU.EX2 R69, R244 ;  /* 0x000000f400457308 */ /* 0x000fe60000000800 */
[----:B------:R-:W-:Y:S03]  /*aaf0*/  F2FP.PACK_AB R73, R174, R173 ;  /* 0x000000adae49723e */ /* 0x000fe600000000ff */
[----:B------:R-:W-:Y:S01]  /*ab00*/  F2FP.PACK_AB R74, R70, R96 ;  /* 0x00000060464a723e */ /* 0x000fe200000000ff */
[C---:B------:R-:W-:Y:S03]  /*ab10*/  HMMA.16816.F32 R52, R76.reuse, R88, R52 ;  /* 0x000000584c34723c */ /* 0x040fe60000001834 */
[----:B------:R-:W1:Y:S01]  /*ab20*/  MUFU.EX2 R96, R243 ;  /* 0x000000f300607308 */ /* 0x000e620000000800 */
[----:B------:R-:W-:Y:S04]  /*ab30*/  F2FP.PACK_AB R75, R228, R175 ;  /* 0x000000afe44b723e */ /* 0x000fe800000000ff */
[C---:B------:R-:W-:Y:S01]  /*ab40*/  HMMA.16816.F32 R56, R76.reuse, R90, R56 ;  /* 0x0000005a4c38723c */ /* 0x040fe20000001838 */
[----:B------:R-:W4:Y:S04]  /*ab50*/  LDSM.16.MT88.4 R88, [R203+0x2000] ;  /* 0x00200000cb58783b */ /* 0x000f280000004200 */
[----:B------:R-:W5:Y:S03]  /*ab60*/  MUFU.EX2 R70, R237 ;  /* 0x000000ed00467308 */ /* 0x000f660000000800 */
[C---:B--2---:R-:W-:Y:S07]  /*ab70*/  HMMA.16816.F32 R60, R76.reuse, R80, R60 ;  /* 0x000000504c3c723c */ /* 0x044fee000000183c */
[----:B------:R-:W2:Y:S01]  /*ab80*/  MUFU.EX2 R2, R245 ;  /* 0x000000f500027308 */ /* 0x000ea20000000800 */
[----:B------:R-:W-:Y:S01]  /*ab90*/  HMMA.16816.F32 R64, R76, R82, R64 ;  /* 0x000000524c40723c */ /* 0x000fe20000001840 */
[----:B------:R-:W4:Y:S03]  /*aba0*/  LDSM.16.MT88.4 R76, [R205+0x2000] ;  /* 0x00200000cd4c783b */ /* 0x000f260000004200 */
[----:B-1----:R-:W-:Y:S04]  /*abb0*/  FADD.FTZ R0, R96, R0 ;  /* 0x0000000060007221 */ /* 0x002fe80000010000 */
[C---:B---3--:R-:W-:Y:S01]  /*abc0*/  HMMA.16816.F32 R4, R72.reuse, R84, R4 ;  /* 0x000000544804723c */ /* 0x048fe20000001804 */
[----:B------:R-:W1:Y:S04]  /*abd0*/  LDSM.16.MT88.4 R80, [R202+0x6000] ;  /* 0x00600000ca50783b */ /* 0x000e680000004200 */
[----:B-----5:R-:W-:Y:S03]  /*abe0*/  FADD.FTZ R0, R70, R0 ;  /* 0x0000000046007221 */ /* 0x020fe60000010000 */
[C---:B------:R-:W-:Y:S01]  /*abf0*/  HMMA.16816.F32 R8, R72.reuse, R86, R8 ;  /* 0x000000564808723c */ /* 0x040fe20000001808 */
[----:B------:R-:W3:Y:S03]  /*ac00*/  LDSM.16.MT88.4 R84, [R204+0x6000] ;  /* 0x00600000cc54783b */ /* 0x000ee60000004200 */
[----:B------:R-:W-:Y:S04]  /*ac10*/  FADD.FTZ R0, R69, R0 ;  /* 0x0000000045007221 */ /* 0x000fe80000010000 */
[C---:B------:R-:W-:Y:S04]  /*ac20*/  HMMA.16816.F32 R12, R72.reuse, R92, R12 ;  /* 0x0000005c480c723c */ /* 0x040fe8000000180c */
[----:B--2---:R-:W-:Y:S04]  /*ac30*/  FADD.FTZ R0, R2, R0 ;  /* 0x0000000002007221 */ /* 0x004fe80000010000 */
[C---:B------:R-:W-:Y:S01]  /*ac40*/  HMMA.16816.F32 R16, R72.reuse, R94, R16 ;  /* 0x0000005e4810723c */ /* 0x040fe20000001810 */
[----:B------:R-:W2:Y:S07]  /*ac50*/  LDSM.16.MT88.4 R92, [R203+0x6000] ;  /* 0x00600000cb5c783b */ /* 0x000eae0000004200 */
[C---:B----4-:R-:W-:Y:S08]  /*ac60*/  HMMA.16816.F32 R20, R72.reuse, R88, R20 ;  /* 0x000000584814723c */ /* 0x050ff00000001814 */
[C---:B------:R-:W-:Y:S01]  /*ac70*/  HMMA.16816.F32 R24, R72.reuse, R90, R24 ;  /* 0x0000005a4818723c */ /* 0x040fe20000001818 */
[----:B------:R-:W4:Y:S07]  /*ac80*/  LDSM.16.MT88.4 R88, [R205+0x6000] ;  /* 0x00600000cd58783b */ /* 0x000f2e0000004200 */
[C---:B------:R-:W-:Y:S07]  /*ac90*/  HMMA.16816.F32 R28, R72.reuse, R76, R28 ;  /* 0x0000004c481c723c */ /* 0x040fee000000181c */
[----:B------:R-:W-:Y:S01]  /*aca0*/  F2FP.PACK_AB R76, R70, R96 ;  /* 0x00000060464c723e */ /* 0x000fe200000000ff */
[C---:B------:R-:W-:Y:S01]  /*acb0*/  HMMA.16816.F32 R32, R72.reuse, R78, R32 ;  /* 0x0000004e4820723c */ /* 0x040fe20000001820 */
[----:B------:R-:W-:Y:S01]  /*acc0*/  LDSM.16.MT88.4 R96, [R204+0x6800] ;  /* 0x00680000cc60783b */ /* 0x000fe20000004200 */
[----:B------:R-:W5:Y:S02]  /*acd0*/  MUFU.EX2 R70, R248 ;  /* 0x000000f800467308 */ /* 0x000f640000000800 */
[----:B------:R-:W-:Y:S03]  /*ace0*/  F2FP.PACK_AB R77, R234, R233 ;  /* 0x000000e9ea4d723e */ /* 0x000fe600000000ff */
[----:B------:R-:W-:Y:S01]  /*acf0*/  F2FP.PACK_AB R78, R2, R69 ;  /* 0x00000045024e723e */ /* 0x000fe200000000ff */
[C---:B-1----:R-:W-:Y:S04]  /*ad00*/  HMMA.16816.F32 R36, R72.reuse, R80, R36 ;  /* 0x000000504824723c */ /* 0x042fe80000001824 */
[----:B------:R-:W-:Y:S01]  /*ad10*/  F2FP.PACK_AB R79, R155, R235 ;  /* 0x000000eb9b4f723e */ /* 0x000fe200000000ff */
[----:B------:R1:W-:Y:S03]  /*ad20*/  MUFU.EX2 R2, R112 ;  /* 0x0000007000027308 */ /* 0x0003e60000000800 */
[C---:B------:R-:W-:Y:S01]  /*ad30*/  HMMA.16816.F32 R40, R72.reuse, R82, R40 ;  /* 0x000000524828723c */ /* 0x040fe20000001828 */
[----:B------:R-:W4:Y:S06]  /*ad40*/  LDSM.16.MT88.4 R80, [R202+0x2800] ;  /* 0x00280000ca50783b */ /* 0x000f2c0000004200 */
[----:B------:R-:W1:Y:S01]  /*ad50*/  MUFU.EX2 R69, R250 ;  /* 0x000000fa00457308 */ /* 0x000e620000000800 */
[C---:B---3--:R-:W-:Y:S04]  /*ad60*/  HMMA.16816.F32 R44, R72.reuse, R84, R44 ;  /* 0x00000054482c723c */ /* 0x048fe8000000182c */
[----:B-----5:R-:W-:Y:S04]  /*ad70*/  FADD.FTZ R0, R70, R0 ;  /* 0x0000000046007221 */ /* 0x020fe80000010000 */
[C---:B------:R-:W-:Y:S01]  /*ad80*/  HMMA.16816.F32 R48, R72.reuse, R86, R48 ;  /* 0x000000564830723c */ /* 0x040fe20000001830 */
[----:B------:R-:W3:Y:S07]  /*ad90*/  LDSM.16.MT88.4 R84, [R204+0x2800] ;  /* 0x00280000cc54783b */ /* 0x000eee0000004200 */
[C---:B--2---:R-:W-:Y:S01]  /*ada0*/  HMMA.16816.F32 R52, R72.reuse, R92, R52 ;  /* 0x0000005c4834723c */ /* 0x044fe20000001834 */
[----:B-1----:R-:W-:Y:S03]  /*adb0*/  LDSM.16.MT88.4 R112, [R203+0x3800] ;  /* 0x00380000cb70783b */ /* 0x002fe60000004200 */
[C---:B------:R-:W-:Y:S04]  /*adc0*/  FADD.FTZ R0, R69.reuse, R0 ;  /* 0x0000000045007221 */ /* 0x040fe80000010000 */
[C---:B------:R-:W-:Y:S01]  /*add0*/  HMMA.16816.F32 R56, R72.reuse, R94, R56 ;  /* 0x0000005e4838723c */ /* 0x040fe20000001838 */
[----:B------:R-:W1:Y:S03]  /*ade0*/  LDSM.16.MT88.4 R92, [R203+0x2800] ;  /* 0x00280000cb5c783b */ /* 0x000e660000004200 */
[----:B------:R-:W-:Y:S04]  /*adf0*/  FADD.FTZ R0, R104, R0 ;  /* 0x0000000068007221 */ /* 0x000fe80000010000 */
[C---:B----4-:R-:W-:Y:S04]  /*ae00*/  HMMA.16816.F32 R60, R72.reuse, R88, R60 ;  /* 0x00000058483c723c */ /* 0x050fe8000000183c */
[C---:B------:R-:W-:Y:S04]  /*ae10*/  FADD.FTZ R0, R2.reuse, R0 ;  /* 0x0000000002007221 */ /* 0x040fe80000010000 */
[----:B------:R-:W-:Y:S01]  /*ae20*/  HMMA.16816.F32 R64, R72, R90, R64 ;  /* 0x0000005a4840723c */ /* 0x000fe20000001840 */
[----:B------:R-:W2:Y:S07]  /*ae30*/  LDSM.16.MT88.4 R72, [R205+0x2800] ;  /* 0x00280000cd48783b */ /* 0x000eae0000004200 */
[C---:B------:R-:W-:Y:S01]  /*ae40*/  HMMA.16816.F32 R4, R76.reuse, R80, R4 ;  /* 0x000000504c04723c */ /* 0x040fe20000001804 */
[----:B------:R-:W4:Y:S07]  /*ae50*/  LDSM.16.MT88.4 R88, [R202+0x6800] ;  /* 0x00680000ca58783b */ /* 0x000f2e0000004200 */
[C---:B------:R-:W-:Y:S01]  /*ae60*/  HMMA.16816.F32 R8, R76.reuse, R82, R8 ;  /* 0x000000524c08723c */ /* 0x040fe20000001808 */
[----:B------:R-:W5:Y:S07]  /*ae70*/  LDSM.16.MT88.4 R80, [R203+0x6800] ;  /* 0x00680000cb50783b */ /* 0x000f6e0000004200 */
[C---:B---3--:R-:W-:Y:S08]  /*ae80*/  HMMA.16816.F32 R12, R76.reuse, R84, R12 ;  /* 0x000000544c0c723c */ /* 0x048ff0000000180c */
[C---:B------:R-:W-:Y:S01]  /*ae90*/  HMMA.16816.F32 R16, R76.reuse, R86, R16 ;  /* 0x000000564c10723c */ /* 0x040fe20000001810 */
[----:B------:R-:W3:Y:S07]  /*aea0*/  LDSM.16.MT88.4 R84, [R205+0x6800] ;  /* 0x00680000cd54783b */ /* 0x000eee0000004200 */
[C---:B-1----:R-:W-:Y:S08]  /*aeb0*/  HMMA.16816.F32 R20, R76.reuse, R92, R20 ;  /* 0x0000005c4c14723c */ /* 0x042ff00000001814 */
[C---:B------:R-:W-:Y:S01]  /*aec0*/  HMMA.16816.F32 R24, R76.reuse, R94, R24 ;  /* 0x0000005e4c18723c */ /* 0x040fe20000001818 */
[----:B------:R-:W-:Y:S07]  /*aed0*/  LDSM.16.MT88.4 R92, [R204+0x3000] ;  /* 0x00300000cc5c783b */ /* 0x000fee0000004200 */
[C---:B--2---:R-:W-:Y:S07]  /*aee0*/  HMMA.16816.F32 R28, R76.reuse, R72, R28 ;  /* 0x000000484c1c723c */ /* 0x044fee000000181c */
[----:B------:R-:W-:Y:S01]  /*aef0*/  F2FP.PACK_AB R72, R69, R70 ;  /* 0x000000464548723e */ /* 0x000fe200000000ff */
[C---:B------:R-:W-:Y:S01]  /*af00*/  HMMA.16816.F32 R32, R76.reuse, R74, R32 ;  /* 0x0000004a4c20723c */ /* 0x040fe20000001820 */
[----:B------:R1:W-:Y:S03]  /*af10*/  MUFU.EX2 R69, R120 ;  /* 0x0000007800457308 */ /* 0x0003e60000000800 */
[----:B------:R-:W-:Y:S03]  /*af20*/  F2FP.PACK_AB R73, R153, R154 ;  /* 0x0000009a9949723e */ /* 0x000fe600000000ff */
[----:B------:R-:W-:Y:S01]  /*af30*/  F2FP.PACK_AB R74, R2, R104 ;  /* 0x00000068024a723e */ /* 0x000fe200000000ff */
[C---:B----4-:R-:W-:Y:S03]  /*af40*/  HMMA.16816.F32 R36, R76.reuse, R88, R36 ;  /* 0x000000584c24723c */ /* 0x050fe60000001824 */
[----:B------:R-:W2:Y:S01]  /*af50*/  MUFU.EX2 R2, R117 ;  /* 0x0000007500027308 */ /* 0x000ea20000000800 */
[----:B------:R-:W-:Y:S04]  /*af60*/  F2FP.PACK_AB R75, R151, R152 ;  /* 0x00000098974b723e */ /* 0x000fe800000000ff */
[C---:B------:R-:W-:Y:S01]  /*af70*/  HMMA.16816.F32 R40, R76.reuse, R90, R40 ;  /* 0x0000005a4c28723c */ /* 0x040fe20000001828 */
[----:B------:R-:W4:Y:S04]  /*af80*/  LDSM.16.MT88.4 R88, [R202+0x3000] ;  /* 0x00300000ca58783b */ /* 0x000f280000004200 */
[----:B------:R-:W3:Y:S03]  /*af90*/  MUFU.EX2 R70, R133 ;  /* 0x0000008500467308 */ /* 0x000ee60000000800 */
[C---:B------:R-:W-:Y:S01]  /*afa0*/  HMMA.16816.F32 R44, R76.reuse, R96, R44 ;  /* 0x000000604c2c723c */ /* 0x040fe2000000182c */
[----:B-1----:R-:W-:Y:S07]  /*afb0*/  LDSM.16.MT88.4 R120, [R204+0x3800] ;  /* 0x00380000cc78783b */ /* 0x002fee0000004200 */
[C---:B------:R-:W-:Y:S01]  /*afc0*/  HMMA.16816.F32 R48, R76.reuse, R98, R48 ;  /* 0x000000624c30723c */ /* 0x040fe20000001830 */
[----:B------:R-:W-:Y:S03]  /*afd0*/  LDSM.16.MT88.4 R96, [R205+0x3000] ;  /* 0x00300000cd60783b */ /* 0x000fe60000004200 */
[----:B--2---:R-:W-:Y:S04]  /*afe0*/  FADD.FTZ R0, R2, R0 ;  /* 0x0000000002007221 */ /* 0x004fe80000010000 */
[C---:B-----5:R-:W-:Y:S04]  /*aff0*/  HMMA.16816.F32 R52, R76.reuse, R80, R52 ;  /* 0x000000504c34723c */ /* 0x060fe80000001834 */
[C---:B------:R-:W-:Y:S01]  /*b000*/  FADD.FTZ R0, R144.reuse, R0 ;  /* 0x0000000090007221 */ /* 0x040fe20000010000 */
[----:B------:R-:W-:Y:S01]  /*b010*/  F2FP.PACK_AB R144, R144, R2 ;  /* 0x000000029090723e */ /* 0x000fe200000000ff */
[----:B------:R-:W-:Y:S01]  /*b020*/  FADD.FTZ R2, R105, R132 ;  /* 0x0000008469027221 */ /* 0x000fe20000010000 */
[----:B---3--:R-:W-:Y:S01]  /*b030*/  F2FP.PACK_AB R147, R70, R148 ;  /* 0x000000944693723e */ /* 0x008fe200000000ff */
[C---:B------:R-:W-:Y:S01]  /*b040*/  HMMA.16816.F32 R56, R76.reuse, R82, R56 ;  /* 0x000000524c38723c */ /* 0x040fe20000001838 */
[----:B------:R-:W1:Y:S03]  /*b050*/  LDSM.16.MT88.4 R80, [R203+0x3000] ;  /* 0x00300000cb50783b */ /* 0x000e660000004200 */
[----:B------:R-:W-:Y:S04]  /*b060*/  FADD.FTZ R0, R69, R0 ;  /* 0x0000000045007221 */ /* 0x000fe80000010000 */
[C---:B------:R-:W-:Y:S01]  /*b070*/  HMMA.16816.F32 R60, R76.reuse, R84, R60 ;  /* 0x000000544c3c723c */ /* 0x040fe2000000183c */
[----:B------:R-:W-:Y:S03]  /*b080*/  LDSM.16.MT88.4 R104, [R205+0x3800] ;  /* 0x00380000cd68783b */ /* 0x000fe60000004200 */
[C---:B------:R-:W-:Y:S01]  /*b090*/  FADD.FTZ R246, R146.reuse, R0 ;  /* 0x0000000092f67221 */ /* 0x040fe20000010000 */
[----:B------:R-:W-:Y:S01]  /*b0a0*/  F2FP.PACK_AB R146, R146, R69 ;  /* 0x000000459292723e */ /* 0x000fe200000000ff */
[----:B------:R-:W-:Y:S01]  /*b0b0*/  FADD.FTZ R0, R116, R2 ;  /* 0x0000000274007221 */ /* 0x000fe20000010000 */
[----:B------:R-:W-:Y:S01]  /*b0c0*/  MOV R69, R68 ;  /* 0x0000004400457202 */ /* 0x000fe20000000f00 */
[----:B------:R-:W-:Y:S01]  /*b0d0*/  HMMA.16816.F32 R64, R76, R86, R64 ;  /* 0x000000564c40723c */ /* 0x000fe20000001840 */
[----:B------:R-:W2:Y:S03]  /*b0e0*/  LDSM.16.MT88.4 R76, [R204+0x7000] ;  /* 0x00700000cc4c783b */ /* 0x000ea60000004200 */
[----:B------:R-:W-:Y:S04]  /*b0f0*/  FADD.FTZ R0, R111, R0 ;  /* 0x000000006f007221 */ /* 0x000fe80000010000 */
[C---:B----4-:R-:W-:Y:S01]  /*b100*/  HMMA.16816.F32 R4, R72.reuse, R88, R4 ;  /* 0x000000584804723c */ /* 0x050fe20000001804 */
[----:B------:R-:W3:Y:S04]  /*b110*/  LDSM.16.MT88.4 R84, [R203+0x7000] ;  /* 0x00700000cb54783b */ /* 0x000ee80000004200 */
[----:B------:R-:W-:Y:S03]  /*b120*/  FADD.FTZ R0, R110, R0 ;  /* 0x000000006e007221 */ /* 0x000fe60000010000 */
[C---:B------:R-:W-:Y:S01]  /*b130*/  HMMA.16816.F32 R8, R72.reuse, R90, R8 ;  /* 0x0000005a4808723c */ /* 0x040fe20000001808 */
[----:B------:R-:W-:Y:S03]  /*b140*/  LDSM.16.MT88.4 R88, [R204+0x7800] ;  /* 0x00780000cc58783b */ /* 0x000fe60000004200 */
[----:B------:R-:W-:Y:S04]  /*b150*/  FADD.FTZ R0, R109, R0 ;  /* 0x000000006d007221 */ /* 0x000fe80000010000 */
[C---:B------:R-:W-:Y:S04]  /*b160*/  HMMA.16816.F32 R12, R72.reuse, R92, R12 ;  /* 0x0000005c480c723c */ /* 0x040fe8000000180c */
[----:B------:R-:W-:Y:S04]  /*b170*/  FADD.FTZ R0, R108, R0 ;  /* 0x000000006c007221 */ /* 0x000fe80000010000 */
[C---:B------:R-:W-:Y:S04]  /*b180*/  HMMA.16816.F32 R16, R72.reuse, R94, R16 ;  /* 0x0000005e4810723c */ /* 0x040fe80000001810 */
[----:B------:R-:W-:Y:S04]  /*b190*/  FADD.FTZ R0, R158, R0 ;  /* 0x000000009e007221 */ /* 0x000fe80000010000 */
[C---:B-1----:R-:W-:Y:S04]  /*b1a0*/  HMMA.16816.F32 R20, R72.reuse, R80, R20 ;  /* 0x000000504814723c */ /* 0x042fe80000001814 */
[----:B------:R-:W-:Y:S04]  /*b1b0*/  FADD.FTZ R0, R157, R0 ;  /* 0x000000009d007221 */ /* 0x000fe80000010000 */
[C---:B------:R-:W-:Y:S01]  /*b1c0*/  HMMA.16816.F32 R24, R72.reuse, R82, R24 ;  /* 0x000000524818723c */ /* 0x040fe20000001818 */
[----:B------:R-:W1:Y:S03]  /*b1d0*/  LDSM.16.MT88.4 R80, [R205+0x7000] ;  /* 0x00700000cd50783b */ /* 0x000e660000004200 */
[----:B------:R-:W-:Y:S04]  /*b1e0*/  FADD.FTZ R0, R159, R0 ;  /* 0x000000009f007221 */ /* 0x000fe80000010000 */
[C---:B------:R-:W-:Y:S04]  /*b1f0*/  HMMA.16816.F32 R28, R72.reuse, R96, R28 ;  /* 0x00000060481c723c */ /* 0x040fe8000000181c */
[----:B------:R-:W-:Y:S04]  /*b200*/  FADD.FTZ R0, R160, R0 ;  /* 0x00000000a0007221 */ /* 0x000fe80000010000 */
[C---:B------:R-:W-:Y:S01]  /*b210*/  HMMA.16816.F32 R32, R72.reuse, R98, R32 ;  /* 0x000000624820723c */ /* 0x040fe20000001820 */
[----:B------:R-:W4:Y:S03]  /*b220*/  LDSM.16.MT88.4 R96, [R202+0x7800] ;  /* 0x00780000ca60783b */ /* 0x000f260000004200 */
[----:B------:R-:W-:Y:S04]  /*b230*/  FADD.FTZ R0, R166, R0 ;  /* 0x00000000a6007221 */ /* 0x000fe80000010000 */
[C---:B------:R-:W-:Y:S04]  /*b240*/  HMMA.16816.F32 R36, R72.reuse, R100, R36 ;  /* 0x000000644824723c */ /* 0x040fe80000001824 */
[----:B------:R-:W-:Y:S04]  /*b250*/  FADD.FTZ R0, R165, R0 ;  /* 0x00000000a5007221 */ /* 0x000fe80000010000 */
[C---:B------:R-:W-:Y:S04]  /*b260*/  HMMA.16816.F32 R40, R72.reuse, R102, R40 ;  /* 0x000000664828723c */ /* 0x040fe80000001828 */
[----:B------:R-:W-:Y:S04]  /*b270*/  FADD.FTZ R0, R167, R0 ;  /* 0x00000000a7007221 */ /* 0x000fe80000010000 */
[C---:B--2---:R-:W-:Y:S04]  /*b280*/  HMMA.16816.F32 R44, R72.reuse, R76, R44 ;  /* 0x0000004c482c723c */ /* 0x044fe8000000182c */
[----:B------:R-:W-:Y:S04]  /*b290*/  FADD.FTZ R0, R168, R0 ;  /* 0x00000000a8007221 */ /* 0x000fe80000010000 */
[C---:B------:R-:W-:Y:S04]  /*b2a0*/  HMMA.16816.F32 R48, R72.reuse, R78, R48 ;  /* 0x0000004e4830723c */ /* 0x040fe80000001830 */
[----:B------:R-:W-:Y:S04]  /*b2b0*/  FADD.FTZ R0, R173, R0 ;  /* 0x00000000ad007221 */ /* 0x000fe80000010000 */
[C---:B---3--:R-:W-:Y:S04]  /*b2c0*/  HMMA.16816.F32 R52, R72.reuse, R84, R52 ;  /* 0x000000544834723c */ /* 0x048fe80000001834 */
[----:B------:R-:W-:Y:S04]  /*b2d0*/  FADD.FTZ R0, R174, R0 ;  /* 0x00000000ae007221 */ /* 0x000fe80000010000 */
[C---:B------:R-:W-:Y:S04]  /*b2e0*/  HMMA.16816.F32 R56, R72.reuse, R86, R56 ;  /* 0x000000564838723c */ /* 0x040fe80000001838 */
[----:B------:R-:W-:Y:S04]  /*b2f0*/  FADD.FTZ R0, R175, R0 ;  /* 0x00000000af007221 */ /* 0x000fe80000010000 */
[C---:B-1----:R-:W-:Y:S04]  /*b300*/  HMMA.16816.F32 R60, R72.reuse, R80, R60 ;  /* 0x00000050483c723c */ /* 0x042fe8000000183c */
[----:B------:R-:W-:Y:S04]  /*b310*/  FADD.FTZ R0, R228, R0 ;  /* 0x00000000e4007221 */ /* 0x000fe80000010000 */
[----:B------:R-:W-:Y:S01]  /*b320*/  HMMA.16816.F32 R64, R72, R82, R64 ;  /* 0x000000524840723c */ /* 0x000fe20000001840 */
[----:B------:R-:W1:Y:S03]  /*b330*/  LDSM.16.MT88.4 R80, [R203+0x7800] ;  /* 0x00780000cb50783b */ /* 0x000e660000004200 */
[----:B------:R-:W-:Y:S04]  /*b340*/  FADD.FTZ R0, R233, R0 ;  /* 0x00000000e9007221 */ /* 0x000fe80000010000 */
[C---:B------:R-:W-:Y:S01]  /*b350*/  HMMA.16816.F32 R132, R144.reuse, R128, R4 ;  /* 0x000000809084723c */ /* 0x040fe20000001804 */
[----:B------:R-:W2:Y:S04]  /*b360*/  LDSM.16.MT88.4 R72, [R205+0x7800] ;  /* 0x00780000cd48783b */ /* 0x000ea80000004200 */
[----:B------:R-:W-:Y:S03]  /*b370*/  FADD.FTZ R0, R234, R0 ;  /* 0x00000000ea007221 */ /* 0x000fe60000010000 */
[C---:B------:R-:W-:Y:S04]  /*b380*/  HMMA.16816.F32 R128, R144.reuse, R130, R8 ;  /* 0x000000829080723c */ /* 0x040fe80000001808 */
[----:B------:R-:W-:Y:S04]  /*b390*/  FADD.FTZ R0, R235, R0 ;  /* 0x00000000eb007221 */ /* 0x000fe80000010000 */
[C---:B------:R-:W-:Y:S04]  /*b3a0*/  HMMA.16816.F32 R124, R144.reuse, R120, R12 ;  /* 0x00000078907c723c */ /* 0x040fe8000000180c */
[----:B------:R-:W-:Y:S03]  /*b3b0*/  FADD.FTZ R0, R155, R0 ;  /* 0x000000009b007221 */ /* 0x000fe60000010000 */
[-C--:B------:R-:W-:Y:S01]  /*b3c0*/  MOV R12, R3.reuse ;  /* 0x00000003000c7202 */ /* 0x080fe20000000f00 */
[C---:B------:R-:W-:Y:S04]  /*b3d0*/  HMMA.16816.F32 R120, R144.reuse, R122, R16 ;  /* 0x0000007a9078723c */ /* 0x040fe80000001810 */
[----:B------:R-:W-:Y:S04]  /*b3e0*/  FADD.FTZ R0, R154, R0 ;  /* 0x000000009a007221 */ /* 0x000fe80000010000 */
        /* <DEDUP_REMOVED lines=8> */
[C---:B----4-:R-:W-:Y:S04]  /*b470*/  HMMA.16816.F32 R100, R144.reuse, R96, R36 ;  /* 0x000000609064723c */ /* 0x050fe80000001824 */
[----:B------:R-:W-:Y:S04]  /*b480*/  FADD.FTZ R0, R149, R0 ;  /* 0x0000000095007221 */ /* 0x000fe80000010000 */
[C---:B------:R-:W-:Y:S04]  /*b490*/  HMMA.16816.F32 R96, R144.reuse, R98, R40 ;  /* 0x000000629060723c */ /* 0x040fe80000001828 */
[----:B------:R-:W-:Y:S04]  /*b4a0*/  FADD.FTZ R0, R148, R0 ;  /* 0x0000000094007221 */ /* 0x000fe80000010000 */
[C---:B------:R-:W-:Y:S04]  /*b4b0*/  HMMA.16816.F32 R92, R144.reuse, R88, R44 ;  /* 0x00000058905c723c */ /* 0x040fe8000000182c */
[----:B------:R-:W-:Y:S01]  /*b4c0*/  FADD.FTZ R0, R70, R0 ;  /* 0x0000000046007221 */ /* 0x000fe20000010000 */
[----:B------:R-:W-:Y:S03]  /*b4d0*/  MOV R70, R3 ;  /* 0x0000000300467202 */ /* 0x000fe60000000f00 */
[C---:B------:R-:W-:Y:S01]  /*b4e0*/  HMMA.16816.F32 R88, R144.reuse, R90, R48 ;  /* 0x0000005a9058723c */ /* 0x040fe20000001830 */
[----:B------:R3:W-:Y:S07]  /*b4f0*/  STL [R1], R0 ;  /* 0x0000000001007387 */ /* 0x0007ee0000100800 */
[C---:B-1----:R-:W-:Y:S08]  /*b500*/  HMMA.16816.F32 R84, R144.reuse, R80, R52 ;  /* 0x000000509054723c */ /* 0x042ff00000001834 */
[C---:B------:R-:W-:Y:S08]  /*b510*/  HMMA.16816.F32 R80, R144.reuse, R82, R56 ;  /* 0x000000529050723c */ /* 0x040ff00000001838 */
[C---:B--2---:R-:W-:Y:S08]  /*b520*/  HMMA.16816.F32 R76, R144.reuse, R72, R60 ;  /* 0x00000048904c723c */ /* 0x044ff0000000183c */
[----:B------:R-:W-:Y:S01]  /*b530*/  HMMA.16816.F32 R72, R144, R74, R64 ;  /* 0x0000004a9048723c */ /* 0x000fe20000001840 */
[----:B---3--:R-:W-:-:S07]  /*b540*/  @P0 BRA `(.L_x_92) ;  /* 0xffffb2e000000947 */ /* 0x008fce000383ffff */
.L_x_81:
[----:B--2---:R-:W2:Y:S02]  /*b550*/  LDL R0, [R1+0x4] ;  /* 0x0000040001007983 */ /* 0x004ea40000100800 */
[----:B--2---:R-:W-:-:S13]  /*b560*/  ISETP.GE.AND P0, PT, R232, R0, PT ;  /* 0x00000000e800720c */ /* 0x004fda0003f06270 */
[----:B------:R-:W-:Y:S05]  /*b570*/  @!P0 BRA `(.L_x_93) ;  /* 0x000042e000008947 */ /* 0x000fea0003800000 */
[----:B------:R-:W-:Y:S02]  /*b580*/  MOV R70, R12 ;  /* 0x0000000c00467202 */ /* 0x000fe40000000f00 */
[----:B------:R-:W-:Y:S02]  /*b590*/  MOV R69, R68 ;  /* 0x0000004400457202 */ /* 0x000fe40000000f00 */
.L_x_100:
[----:B------:R-:W2:Y:S01]  /*b5a0*/  LDL.64 R6, [R1+0x28] ;  /* 0x0000280001067983 */ /* 0x000ea20000100a00 */
[----:B------:R-:W-:Y:S04]  /*b5b0*/  DEPBAR.LE SB0, 0x0 ;  /* 0x000080000000791a */ /* 0x000fe80000000000 */
[----:B------:R-:W3:Y:S01]  /*b5c0*/  LDL R5, [R1+0x38] ;  /* 0x0000380001057983 */ /* 0x000ee20000100800 */
[----:B------:R-:W-:Y:S01]  /*b5d0*/  WARPSYNC 0xffffffff ;  /* 0xffffffff00007948 */ /* 0x000fe20003800000 */
[----:B------:R-:W-:Y:S01]  /*b5e0*/  SHF.R.S32.HI R0, RZ, 0x1f, R239 ;  /* 0x0000001fff007819 */ /* 0x000fe200000114ef */
[C---:B------:R-:W-:Y:S01]  /*b5f0*/  IMAD.WIDE.U32 R2, R239.reuse, c[0x0][0x208], RZ ;  /* 0x00008200ef027a25 */ /* 0x040fe200078e00ff */
[----:B------:R-:W-:Y:S01]  /*b600*/  BAR.SYNC.DEFER_BLOCKING 0x0 ;  /* 0x0000000000007b1d */ /* 0x000fe20000010000 */
[----:B------:R-:W-:Y:S02]  /*b610*/  SHF.R.S32.HI R4, RZ, 0x1f, R238 ;  /* 0x0000001fff047819 */ /* 0x000fe400000114ee */
[----:B------:R-:W-:Y:S02]  /*b620*/  IMAD R0, R0, c[0x0][0x208], RZ ;  /* 0x0000820000007a24 */ /* 0x000fe400078e02ff */
[----:B------:R-:W-:Y:S02]  /*b630*/  IMAD.SHL.U32 R63, R242, 0x2, RZ ;  /* 0x00000002f23f7824 */ /* 0x000fe400078e00ff */
[----:B------:R-:W-:Y:S02]  /*b640*/  IMAD R0, R239, c[0x0][0x20c], R0 ;  /* 0x00008300ef007a24 */ /* 0x000fe400078e0200 */
[----:B------:R-:W-:Y:S02]  /*b650*/  IMAD R4, R4, c[0x0][0x218], RZ ;  /* 0x0000860004047a24 */ /* 0x000fe400078e02ff */
[----:B------:R-:W-:Y:S02]  /*b660*/  IMAD.IADD R3, R3, 0x1, R0 ;  /* 0x0000000103037824 */ /* 0x000fe400078e0200 */
[C---:B------:R-:W-:Y:S02]  /*b670*/  IMAD R4, R238.reuse, c[0x0][0x21c], R4 ;  /* 0x00008700ee047a24 */ /* 0x040fe400078e0204 */
[----:B------:R-:W-:Y:S04]  /*b680*/  IMAD.WIDE.U32 R2, R238, c[0x0][0x218], R2 ;  /* 0x00008600ee027a25 */ /* 0x000fe800078e0002 */
[----:B------:R-:W-:Y:S01]  /*b690*/  IMAD.SHL.U32 R55, R241, 0x2, RZ ;  /* 0x00000002f1377824 */ /* 0x000fe200078e00ff */
[----:B------:R1:W4:Y:S04]  /*b6a0*/  LDSM.16.M88.4 R8, [R71] ;  /* 0x000000004708783b */ /* 0x0003280000000200 */
[----:B------:R1:W1:Y:S04]  /*b6b0*/  LDSM.16.M88.4 R16, [R71+0x800] ;  /* 0x000800004710783b */ /* 0x0002680000000200 */
        /* <DEDUP_REMOVED lines=23> */
[----:B-1--4-:R1:W2:Y:S02]  /*b830*/  SHFL.IDX PT, R28, R36, RZ, 0x181f ;  /* 0x00181fff241c7589 */ /* 0x0122a400000e0000 */
.L_x_125:
[C---:B------:R-:W-:Y:S01]  /*b840*/  HMMA.16816.F32 R4, R136.reuse, R8, RZ ;  /* 0x000000088804723c */ /* 0x040fe200000018ff */
[----:B------:R-:W3:Y:S01]  /*b850*/  SHFL.IDX PT, R38, R0, RZ, 0x181f ;  /* 0x00181fff00267589 */ /* 0x000ee200000e0000 */
[----:B------:R-:W-:Y:S01]  /*b860*/  BSSY B0, `(.L_x_95) ;  /* 0x00001b8000007945 */ /* 0x000fe20003800000 */
[----:B------:R-:W-:Y:S02]  /*b870*/  ISETP.GE.AND P2, PT, R241, c[0x0][0x1d4], PT ;  /* 0x00007500f1007a0c */ /* 0x000fe40003f46270 */
[----:B------:R-:W-:Y:S02]  /*b880*/  ISETP.GE.AND P0, PT, R242, c[0x0][0x1d4], PT ;  /* 0x00007500f2007a0c */ /* 0x000fe40003f06270 */
[----:B------:R-:W-:Y:S01]  /*b890*/  SEL R68, RZ, 0x10, P2 ;  /* 0x00000010ff447807 */ /* 0x000fe20001000000 */
[C---:B------:R-:W-:Y:S01]  /*b8a0*/  HMMA.16816.F32 R8, R136.reuse, R10, RZ ;  /* 0x0000000a8808723c */ /* 0x040fe200000018ff */
[----:B------:R-:W4:Y:S02]  /*b8b0*/  SHFL.IDX PT, R46, R0, 0x1, 0x181f ;  /* 0x00381f00002e7f89 */ /* 0x000f2400000e0000 */
[----:B------:R-:W-:Y:S02]  /*b8c0*/  ISETP.NE.U32.AND P6, PT, R68, RZ, PT ;  /* 0x000000ff4400720c */ /* 0x000fe40003fc5070 */
[----:B------:R-:W-:Y:S03]  /*b8d0*/  SEL R62, RZ, 0x10, P0 ;  /* 0x00000010ff3e7807 */ /* 0x000fe60000000000 */
[C---:B------:R-:W-:Y:S01]  /*b8e0*/  HMMA.16816.F32 R12, R136.reuse, R16, RZ ;  /* 0x00000010880c723c */ /* 0x040fe200000018ff */
[----:B------:R-:W5:Y:S07]  /*b8f0*/  SHFL.IDX PT, R37, R36, 0x1, 0x181f ;  /* 0x00381f0024257f89 */ /* 0x000f6e00000e0000 */
[C---:B------:R-:W-:Y:S01]  /*b900*/  HMMA.16816.F32 R16, R136.reuse, R18, RZ ;  /* 0x000000128810723c */ /* 0x040fe200000018ff */
[----:B------:R-:W1:Y:S07]  /*b910*/  SHFL.IDX PT, R45, R0, 0x2, 0x181f ;  /* 0x00581f00002d7f89 */ /* 0x000e6e00000e0000 */
[C---:B------:R-:W-:Y:S01]  /*b920*/  HMMA.16816.F32 R20, R136.reuse, R24, RZ ;  /* 0x000000188814723c */ /* 0x040fe200000018ff */
[----:B------:R-:W3:Y:S07]  /*b930*/  SHFL.IDX PT, R54, R36, 0x2, 0x181f ;  /* 0x00581f0024367f89 */ /* 0x000eee00000e0000 */
[C---:B------:R-:W-:Y:S01]  /*b940*/  HMMA.16816.F32 R24, R136.reuse, R26, RZ ;  /* 0x0000001a8818723c */ /* 0x040fe200000018ff */
[----:B------:R-:W1:Y:S08]  /*b950*/  SHFL.IDX PT, R0, R0, 0x3, 0x181f ;  /* 0x00781f0000007f89 */ /* 0x000e7000000e0000 */
[----:B------:R1:W1:Y:S08]  /*b960*/  SHFL.IDX PT, R61, R36, 0x3, 0x181f ;  /* 0x00781f00243d7f89 */ /* 0x00027000000e0000 */
[----:B------:R-:W2:Y:S01]  /*b970*/  LDL R233, [R1+0x4] ;  /* 0x0000040001e97983 */ /* 0x000ea20000100800 */
[C---:B---3--:R-:W-:Y:S02]  /*b980*/  IADD3 R2, P4, R38.reuse, R55, RZ ;  /* 0x0000003726027210 */ /* 0x048fe40007f9e0ff */
[----:B------:R-:W-:Y:S02]  /*b990*/  IADD3 R38, P5, R38, R63, RZ ;  /* 0x0000003f26267210 */ /* 0x000fe40007fbe0ff */
[C---:B--2---:R-:W-:Y:S02]  /*b9a0*/  IADD3.X R3, R28.reuse, R44, RZ, P4, !PT ;  /* 0x0000002c1c037210 */ /* 0x044fe400027fe4ff */
[----:B------:R-:W-:Y:S02]  /*b9b0*/  IADD3.X R39, R28, R60, RZ, P5, !PT ;  /* 0x0000003c1c277210 */ /* 0x000fe40002ffe4ff */
[C---:B------:R-:W-:Y:S01]  /*b9c0*/  HMMA.16816.F32 R28, R136.reuse, R32, RZ ;  /* 0x00000020881c723c */ /* 0x040fe200000018ff */
[----:B------:R1:W-:Y:S01]  /*b9d0*/  LDGSTS.E.BYPASS.LTC128B.128 [R227+0x100], [R2.64], !P2 ;  /* 0x0010000002e37fae */ /* 0x0003e2000d101d46 */
[C---:B----4-:R-:W-:Y:S02]  /*b9e0*/  IADD3 R52, P4, R46.reuse, R55, RZ ;  /* 0x000000372e347210 */ /* 0x050fe40007f9e0ff */
[----:B------:R-:W-:Y:S02]  /*b9f0*/  IADD3 R46, P5, R46, R63, RZ ;  /* 0x0000003f2e2e7210 */ /* 0x000fe40007fbe0ff */
[C---:B-----5:R-:W-:Y:S02]  /*ba00*/  IADD3.X R53, R37.reuse, R44, RZ, P4, !PT ;  /* 0x0000002c25357210 */ /* 0x060fe400027fe4ff */
[C---:B------:R-:W-:Y:S01]  /*ba10*/  HMMA.16816.F32 R32, R136.reuse, R34, RZ ;  /* 0x000000228820723c */ /* 0x040fe200000018ff */
[----:B------:R2:W-:Y:S03]  /*ba20*/  LDGSTS.E.BYPASS.LTC128B.128 [R227+0x4100], [R38.64], !P0 ;  /* 0x0410000026e37fae */ /* 0x0005e6000c101d46 */
[----:B------:R-:W-:Y:S02]  /*ba30*/  IADD3.X R47, R37, R60, RZ, P5, !PT ;  /* 0x0000003c252f7210 */ /* 0x000fe40002ffe4ff */
[C---:B------:R-:W-:Y:S02]  /*ba40*/  ISETP.NE.U32.AND P5, PT, R62.reuse, RZ, PT ;  /* 0x000000ff3e00720c */ /* 0x040fe40003fa5070 */
[----:B------:R-:W-:Y:S01]  /*ba50*/  IADD3 R62, -R62, 0x10, RZ ;  /* 0x000000103e3e7810 */ /* 0x000fe20007ffe1ff */
[----:B------:R3:W-:Y:S03]  /*ba60*/  LDGSTS.E.BYPASS.LTC128B.128 [R227+0x1100], [R52.64], !P2 ;  /* 0x0110000034e37fae */ /* 0x0007e6000d101d46 */
[----:B------:R-:W-:Y:S05]  /*ba70*/  LOP3.LUT R62, R62, 0xf, RZ, 0xc0, !PT ;  /* 0x0000000f3e3e7812 */ /* 0x000fea00078ec0ff */
[----:B------:R4:W-:Y:S01]  /*ba80*/  LDGSTS.E.BYPASS.LTC128B.128 [R227+0x5100], [R46.64], !P0 ;  /* 0x051000002ee37fae */ /* 0x0009e2000c101d46 */
[C---:B-1----:R-:W-:Y:S04]  /*ba90*/  IADD3 R2, P4, R45.reuse, R55, RZ ;  /* 0x000000372d027210 */ /* 0x042fe80007f9e0ff */
[----:B------:R-:W-:Y:S01]  /*baa0*/  IADD3.X R3, R54, R44, RZ, P4, !PT ;  /* 0x0000002c36037210 */ /* 0x000fe200027fe4ff */
[C---:B--2---:R-:W-:Y:S04]  /*bab0*/  HMMA.16816.F32 R36, R136.reuse, R40, RZ ;  /* 0x000000288824723c */ /* 0x044fe800000018ff */
[----:B------:R1:W-:Y:S04]  /*bac0*/  LDGSTS.E.BYPASS.LTC128B.128 [R227+0x2100], [R2.64], !P2 ;  /* 0x0210000002e37fae */ /* 0x0003e8000d101d46 */
[C---:B------:R-:W-:Y:S01]  /*bad0*/  HMMA.16816.F32 R40, R136.reuse, R42, RZ ;  /* 0x0000002a8828723c */ /* 0x040fe200000018ff */
[----:B---3--:R-:W-:Y:S04]  /*bae0*/  IADD3 R52, -R68, 0x10, RZ ;  /* 0x0000001044347810 */ /* 0x008fe80007ffe1ff */
[----:B------:R-:W-:Y:S02]  /*baf0*/  LOP3.LUT R52, R52, 0xf, RZ, 0xc0, !PT ;  /* 0x0000000f34347812 */ /* 0x000fe400078ec0ff */
[----:B-1----:R-:W-:Y:S05]  /*bb00*/  IADD3 R2, P2, R45, R63, RZ ;  /* 0x0000003f2d027210 */ /* 0x002fea0007f5e0ff */
[----:B------:R-:W-:Y:S02]  /*bb10*/  IADD3.X R3, R54, R60, RZ, P2, !PT ;  /* 0x0000003c36037210 */ /* 0x000fe400017fe4ff */
[-C--:B------:R-:W-:Y:S03]  /*bb20*/  IADD3 R52, P4, P2, R52, R0.reuse, R55 ;  /* 0x0000000034347210 */ /* 0x080fe60007a9e037 */
[----:B------:R1:W-:Y:S01]  /*bb30*/  LDGSTS.E.BYPASS.LTC128B.128 [R227+0x6100], [R2.64], !P0 ;  /* 0x0610000002e37fae */ /* 0x0003e2000c101d46 */
[-C--:B------:R-:W-:Y:S02]  /*bb40*/  IADD3.X R53, RZ, R61.reuse, R44, P4, P2 ;  /* 0x0000003dff357210 */ /* 0x080fe400027e442c */
[C---:B----4-:R-:W-:Y:S01]  /*bb50*/  HMMA.16816.F32 R44, R136.reuse, R48, RZ ;  /* 0x00000030882c723c */ /* 0x050fe200000018ff */
[----:B------:R-:W-:Y:S04]  /*bb60*/  IADD3 R62, P4, P2, R62, R0, R63 ;  /* 0x000000003e3e7210 */ /* 0x000fe80007a9e03f */
[----:B------:R2:W-:Y:S01]  /*bb70*/  LDGSTS.E.BYPASS.LTC128B.128.ZFILL [R227+0x3100], [R52.64], P6 ;  /* 0x0310000034e37fae */ /* 0x0005e2000b141d46 */
[----:B------:R-:W-:Y:S02]  /*bb80*/  IADD3.X R63, RZ, R61, R60, P4, P2 ;  /* 0x0000003dff3f7210 */ /* 0x000fe400027e443c */
[C---:B------:R-:W-:Y:S05]  /*bb90*/  HMMA.16816.F32 R48, R136.reuse, R50, RZ ;  /* 0x000000328830723c */ /* 0x040fea00000018ff */
[----:B------:R3:W-:Y:S08]  /*bba0*/  LDGSTS.E.BYPASS.LTC128B.128.ZFILL [R227+0x7100], [R62.64], P5 ;  /* 0x071000003ee37fae */ /* 0x0007f0000a941d46 */
[----:B------:R-:W0:Y:S01]  /*bbb0*/  LDGDEPBAR ;  /* 0x00000000000079af */ /* 0x000e220000000000 */
[C---:B--2---:R-:W-:Y:S08]  /*bbc0*/  HMMA.16816.F32 R52, R136.reuse, R56, RZ ;  /* 0x000000388834723c */ /* 0x044ff000000018ff */
[C---:B------:R-:W-:Y:S08]  /*bbd0*/  HMMA.16816.F32 R56, R136.reuse, R58, RZ ;  /* 0x0000003a8838723c */ /* 0x040ff000000018ff */
[C---:B---3--:R-:W-:Y:S08]  /*bbe0*/  HMMA.16816.F32 R60, R136.reuse, R64, RZ ;  /* 0x00000040883c723c */ /* 0x048ff000000018ff */
[----:B------:R-:W-:Y:S08]  /*bbf0*/  HMMA.16816.F32 R64, R136, R66, RZ ;  /* 0x000000428840723c */ /* 0x000ff000000018ff */
[C---:B------:R-:W-:Y:S08]  /*bc00*/  HMMA.16816.F32 R4, R140.reuse, R144, R4 ;  /* 0x000000908c04723c */ /* 0x040ff00000001804 */
[C---:B------:R-:W-:Y:S01]  /*bc10*/  HMMA.16816.F32 R8, R140.reuse, R146, R8 ;  /* 0x000000928c08723c */ /* 0x040fe20000001808 */
[----:B------:R-:W2:Y:S07]  /*bc20*/  LDSM.16.M88.4 R144, [R201] ;  /* 0x00000000c990783b */ /* 0x000eae0000000200 */
        /* <DEDUP_REMOVED lines=15> */
[C---:B------:R-:W-:Y:S08]  /*bd20*/  HMMA.16816.F32 R52, R140.reuse, R168, R52 ;  /* 0x000000a88c34723c */ /* 0x040ff00000001834 */
[C---:B------:R-:W-:Y:S01]  /*bd30*/  HMMA.16816.F32 R56, R140.reuse, R170, R56 ;  /* 0x000000aa8c38723c */ /* 0x040fe20000001838 */
[----:B------:R-:W-:Y:S07]  /*bd40*/  LDSM.16.M88.4 R168, [R200+-0x3000] ;  /* 0xffd00000c8a8783b */ /* 0x000fee0000000200 */
[C---:B------:R-:W-:Y:S08]  /*bd50*/  HMMA.16816.F32 R60, R140.reuse, R172, R60 ;  /* 0x000000ac8c3c723c */ /* 0x040ff0000000183c */
[----:B------:R-:W-:Y:S08]  /*bd60*/  HMMA.16816.F32 R64, R140, R174, R64 ;  /* 0x000000ae8c40723c */ /* 0x000ff00000001840 */
[C---:B--2---:R-:W-:Y:S08]  /*bd70*/  HMMA.16816.F32 R4, R176.reuse, R144, R4 ;  /* 0x00000090b004723c */ /* 0x044ff00000001804 */
[C---:B------:R-:W-:Y:S01]  /*bd80*/  HMMA.16816.F32 R8, R176.reuse, R146, R8 ;  /* 0x00000092b008723c */ /* 0x040fe20000001808 */
[----:B------:R-:W2:Y:S07]  /*bd90*/  LDSM.16.M88.4 R144, [R201+0x3000] ;  /* 0x00300000c990783b */ /* 0x000eae0000000200 */
[C---:B---3--:R-:W-:Y:S03]  /*bda0*/  HMMA.16816.F32 R12, R176.reuse, R148, R12 ;  /* 0x00000094b00c723c */ /* 0x048fe6000000180c */
[----:B------:R-:W-:Y:S05]  /*bdb0*/  ISETP.GT.AND P2, PT, R232, R233, PT ;  /* 0x000000e9e800720c */ /* 0x000fea0003f44270 */
[C---:B------:R-:W-:Y:S01]  /*bdc0*/  HMMA.16816.F32 R16, R176.reuse, R150, R16 ;  /* 0x00000096b010723c */ /* 0x040fe20000001810 */
[----:B------:R-:W3:Y:S07]  /*bdd0*/  LDSM.16.M88.4 R148, [R201+0x3800] ;  /* 0x00380000c994783b */ /* 0x000eee0000000200 */
[C---:B----4-:R-:W-:Y:S08]  /*bde0*/  HMMA.16816.F32 R20, R176.reuse, R152, R20 ;  /* 0x00000098b014723c */ /* 0x050ff00000001814 */
[C---:B------:R-:W-:Y:S01]  /*bdf0*/  HMMA.16816.F32 R24, R176.reuse, R154, R24 ;  /* 0x0000009ab018723c */ /* 0x040fe20000001818 */
[----:B------:R-:W4:Y:S07]  /*be00*/  LDSM.16.M88.4 R152, [R200+-0x4000] ;  /* 0xffc00000c898783b */ /* 0x000f2e0000000200 */
[C---:B-----5:R-:W-:Y:S08]  /*be10*/  HMMA.16816.F32 R28, R176.reuse, R156, R28 ;  /* 0x0000009cb01c723c */ /* 0x060ff0000000181c */
[C---:B------:R-:W-:Y:S01]  /*be20*/  HMMA.16816.F32 R32, R176.reuse, R158, R32 ;  /* 0x0000009eb020723c */ /* 0x040fe20000001820 */
[----:B------:R-:W5:Y:S07]  /*be30*/  LDSM.16.M88.4 R156, [R200+-0x3800] ;  /* 0xffc80000c89c783b */ /* 0x000f6e0000000200 */
[C---:B-1----:R-:W-:Y:S08]  /*be40*/  HMMA.16816.F32 R36, R176.reuse, R160, R36 ;  /* 0x000000a0b024723c */ /* 0x042ff00000001824 */
[C---:B------:R-:W-:Y:S01]  /*be50*/  HMMA.16816.F32 R40, R176.reuse, R162, R40 ;  /* 0x000000a2b028723c */ /* 0x040fe20000001828 */
[----:B------:R-:W1:Y:S07]  /*be60*/  LDSM.16.M88.4 R160, [R200+-0x2800] ;  /* 0xffd80000c8a0783b */ /* 0x000e6e0000000200 */
[C---:B------:R-:W-:Y:S08]  /*be70*/  HMMA.16816.F32 R44, R176.reuse, R164, R44 ;  /* 0x000000a4b02c723c */ /* 0x040ff0000000182c */
[C---:B------:R-:W-:Y:S01]  /*be80*/  HMMA.16816.F32 R48, R176.reuse, R166, R48 ;  /* 0x000000a6b030723c */ /* 0x040fe20000001830 */
[----:B------:R-:W1:Y:S07]  /*be90*/  LDSM.16.M88.4 R164, [R200+-0x2000] ;  /* 0xffe00000c8a4783b */ /* 0x000e6e0000000200 */
[C---:B--2---:R-:W-:Y:S08]  /*bea0*/  HMMA.16816.F32 R52, R176.reuse, R144, R52 ;  /* 0x00000090b034723c */ /* 0x044ff00000001834 */
[C---:B------:R-:W-:Y:S01]  /*beb0*/  HMMA.16816.F32 R56, R176.reuse, R146, R56 ;  /* 0x00000092b038723c */ /* 0x040fe20000001838 */
[----:B------:R-:W2:Y:S07]  /*bec0*/  LDSM.16.M88.4 R144, [R200+-0x1800] ;  /* 0xffe80000c890783b */ /* 0x000eae0000000200 */
[C---:B---3--:R-:W-:Y:S08]  /*bed0*/  HMMA.16816.F32 R60, R176.reuse, R148, R60 ;  /* 0x00000094b03c723c */ /* 0x048ff0000000183c */
[----:B------:R-:W-:Y:S01]  /*bee0*/  HMMA.16816.F32 R64, R176, R150, R64 ;  /* 0x00000096b040723c */ /* 0x000fe20000001840 */
[----:B------:R-:W3:Y:S07]  /*bef0*/  LDSM.16.M88.4 R148, [R200+-0x1000] ;  /* 0xfff00000c894783b */ /* 0x000eee0000000200 */
[C---:B----4-:R-:W-:Y:S08]  /*bf00*/  HMMA.16816.F32 R4, R180.reuse, R152, R4 ;  /* 0x00000098b404723c */ /* 0x050ff00000001804 */
[C---:B------:R-:W-:Y:S01]  /*bf10*/  HMMA.16816.F32 R8, R180.reuse, R154, R8 ;  /* 0x0000009ab408723c */ /* 0x040fe20000001808 */
[----:B------:R-:W4:Y:S07]  /*bf20*/  LDSM.16.M88.4 R152, [R200+-0x800] ;  /* 0xfff80000c898783b */ /* 0x000f2e0000000200 */
[C---:B-----5:R-:W-:Y:S08]  /*bf30*/  HMMA.16816.F32 R12, R180.reuse, R156, R12 ;  /* 0x0000009cb40c723c */ /* 0x060ff0000000180c */
[C---:B------:R-:W-:Y:S01]  /*bf40*/  HMMA.16816.F32 R16, R180.reuse, R158, R16 ;  /* 0x0000009eb410723c */ /* 0x040fe20000001810 */
[----:B------:R-:W5:Y:S07]  /*bf50*/  LDSM.16.M88.4 R156, [R71+0x4000] ;  /* 0x00400000479c783b */ /* 0x000f6e0000000200 */
[C---:B------:R-:W-:Y:S08]  /*bf60*/  HMMA.16816.F32 R20, R180.reuse, R168, R20 ;  /* 0x000000a8b414723c */ /* 0x040ff00000001814 */
[C---:B------:R-:W-:Y:S01]  /*bf70*/  HMMA.16816.F32 R24, R180.reuse, R170, R24 ;  /* 0x000000aab418723c */ /* 0x040fe20000001818 */
[----:B------:R-:W-:Y:S07]  /*bf80*/  LDSM.16.M88.4 R168, [R71+0x5000] ;  /* 0x0050000047a8783b */ /* 0x000fee0000000200 */
[C---:B-1----:R-:W-:Y:S08]  /*bf90*/  HMMA.16816.F32 R28, R180.reuse, R160, R28 ;  /* 0x000000a0b41c723c */ /* 0x042ff0000000181c */
        /* <DEDUP_REMOVED lines=9> */
[C---:B------:R-:W-:Y:S01]  /*c030*/  HMMA.16816.F32 R56, R180.reuse, R150, R56 ;  /* 0x00000096b438723c */ /* 0x040fe20000001838 */
[----:B------:R-:W3:Y:S07]  /*c040*/  LDSM.16.M88.4 R148, [R71+0x6800] ;  /* 0x006800004794783b */ /* 0x000eee0000000200 */
[C---:B----4-:R-:W-:Y:S08]  /*c050*/  HMMA.16816.F32 R60, R180.reuse, R152, R60 ;  /* 0x00000098b43c723c */ /* 0x050ff0000000183c */
[----:B------:R-:W-:Y:S01]  /*c060*/  HMMA.16816.F32 R64, R180, R154, R64 ;  /* 0x0000009ab440723c */ /* 0x000fe20000001840 */
[----:B------:R-:W4:Y:S07]  /*c070*/  LDSM.16.M88.4 R152, [R71+0x7000] ;  /* 0x007000004798783b */ /* 0x000f2e0000000200 */
[C---:B-----5:R-:W-:Y:S08]  /*c080*/  HMMA.16816.F32 R4, R184.reuse, R156, R4 ;  /* 0x0000009cb804723c */ /* 0x060ff00000001804 */
[C---:B------:R-:W-:Y:S01]  /*c090*/  HMMA.16816.F32 R8, R184.reuse, R158, R8 ;  /* 0x0000009eb808723c */ /* 0x040fe20000001808 */
[----:B------:R-:W5:Y:S07]  /*c0a0*/  LDSM.16.M88.4 R156, [R71+0x7800] ;  /* 0x00780000479c783b */ /* 0x000f6e0000000200 */
[C---:B-1----:R-:W-:Y:S08]  /*c0b0*/  HMMA.16816.F32 R12, R184.reuse, R160, R12 ;  /* 0x000000a0b80c723c */ /* 0x042ff0000000180c */
[C---:B------:R-:W-:Y:S01]  /*c0c0*/  HMMA.16816.F32 R16, R184.reuse, R162, R16 ;  /* 0x000000a2b810723c */ /* 0x040fe20000001810 */
[----:B------:R-:W1:Y:S07]  /*c0d0*/  LDSM.16.M88.4 R160, [R207] ;  /* 0x00000000cfa0783b */ /* 0x000e6e0000000200 */
        /* <DEDUP_REMOVED lines=8> */
[----:B------:R-:W2:Y:S07]  /*c160*/  LDSM.16.M88.4 R144, [R210] ;  /* 0x00000000d290783b */ /* 0x000eae0000000200 */
[C---:B---3--:R-:W-:Y:S08]  /*c170*/  HMMA.16816.F32 R44, R184.reuse, R148, R44 ;  /* 0x00000094b82c723c */ /* 0x048ff0000000182c */
[C---:B------:R-:W-:Y:S01]  /*c180*/  HMMA.16816.F32 R48, R184.reuse, R150, R48 ;  /* 0x00000096b830723c */ /* 0x040fe20000001830 */
[----:B------:R-:W3:Y:S07]  /*c190*/  LDSM.16.M88.4 R148, [R211] ;  /* 0x00000000d394783b */ /* 0x000eee0000000200 */
[C---:B----4-:R-:W-:Y:S08]  /*c1a0*/  HMMA.16816.F32 R52, R184.reuse, R152, R52 ;  /* 0x00000098b834723c */ /* 0x050ff00000001834 */
[C---:B------:R-:W-:Y:S01]  /*c1b0*/  HMMA.16816.F32 R56, R184.reuse, R154, R56 ;  /* 0x0000009ab838723c */ /* 0x040fe20000001838 */
[----:B------:R-:W4:Y:S07]  /*c1c0*/  LDSM.16.M88.4 R152, [R212] ;  /* 0x00000000d498783b */ /* 0x000f2e0000000200 */
[C---:B-----5:R-:W-:Y:S08]  /*c1d0*/  HMMA.16816.F32 R60, R184.reuse, R156, R60 ;  /* 0x0000009cb83c723c */ /* 0x060ff0000000183c */
[----:B------:R-:W-:Y:S01]  /*c1e0*/  HMMA.16816.F32 R64, R184, R158, R64 ;  /* 0x0000009eb840723c */ /* 0x000fe20000001840 */
[----:B------:R-:W5:Y:S07]  /*c1f0*/  LDSM.16.M88.4 R156, [R213] ;  /* 0x00000000d59c783b */ /* 0x000f6e0000000200 */
[C---:B-1----:R-:W-:Y:S08]  /*c200*/  HMMA.16816.F32 R4, R188.reuse, R160, R4 ;  /* 0x000000a0bc04723c */ /* 0x042ff00000001804 */
[C---:B------:R-:W-:Y:S01]  /*c210*/  HMMA.16816.F32 R8, R188.reuse, R162, R8 ;  /* 0x000000a2bc08723c */ /* 0x040fe20000001808 */
[----:B------:R-:W1:Y:S07]  /*c220*/  LDSM.16.M88.4 R160, [R214] ;  /* 0x00000000d6a0783b */ /* 0x000e6e0000000200 */
        /* <DEDUP_REMOVED lines=13> */
[C---:B------:R-:W-:Y:S01]  /*c300*/  HMMA.16816.F32 R48, R188.reuse, R154, R48 ;  /* 0x0000009abc30723c */ /* 0x040fe20000001830 */
[----:B------:R-:W4:Y:S07]  /*c310*/  LDSM.16.M88.4 R152, [R201+0x6000] ;  /* 0x00600000c998783b */ /* 0x000f2e0000000200 */
[C---:B-----5:R-:W-:Y:S08]  /*c320*/  HMMA.16816.F32 R52, R188.reuse, R156, R52 ;  /* 0x0000009cbc34723c */ /* 0x060ff00000001834 */
[C---:B------:R-:W-:Y:S01]  /*c330*/  HMMA.16816.F32 R56, R188.reuse, R158, R56 ;  /* 0x0000009ebc38723c */ /* 0x040fe20000001838 */
[----:B------:R-:W5:Y:S07]  /*c340*/  LDSM.16.M88.4 R156, [R201+0x6800] ;  /* 0x00680000c99c783b */ /* 0x000f6e0000000200 */
[C---:B-1----:R-:W-:Y:S08]  /*c350*/  HMMA.16816.F32 R60, R188.reuse, R160, R60 ;  /* 0x000000a0bc3c723c */ /* 0x042ff0000000183c */
[----:B------:R-:W-:Y:S01]  /*c360*/  HMMA.16816.F32 R64, R188, R162, R64 ;  /* 0x000000a2bc40723c */ /* 0x000fe20000001840 */
[----:B------:R-:W1:Y:S07]  /*c370*/  LDSM.16.M88.4 R160, [R201+0x7000] ;  /* 0x00700000c9a0783b */ /* 0x000e6e0000000200 */
[C---:B------:R-:W-:Y:S08]  /*c380*/  HMMA.16816.F32 R4, R192.reuse, R168, R4 ;  /* 0x000000a8c004723c */ /* 0x040ff00000001804 */
[C---:B------:R-:W-:Y:S01]  /*c390*/  HMMA.16816.F32 R8, R192.reuse, R170, R8 ;  /* 0x000000aac008723c */ /* 0x040fe20000001808 */
[----:B------:R-:W1:Y:S07]  /*c3a0*/  LDSM.16.M88.4 R168, [R201+0x7800] ;  /* 0x00780000c9a8783b */ /* 0x000e6e0000000200 */
[C---:B------:R-:W-:Y:S08]  /*c3b0*/  HMMA.16816.F32 R12, R192.reuse, R164, R12 ;  /* 0x000000a4c00c723c */ /* 0x040ff0000000180c */
[C---:B------:R-:W-:Y:S01]  /*c3c0*/  HMMA.16816.F32 R16, R192.reuse, R166, R16 ;  /* 0x000000a6c010723c */ /* 0x040fe20000001810 */
[----:B------:R-:W1:Y:S07]  /*c3d0*/  LDSM.16.M88.4 R164, [R200] ;  /* 0x00000000c8a4783b */ /* 0x000e6e0000000200 */
[C---:B--2---:R-:W-:Y:S08]  /*c3e0*/  HMMA.16816.F32 R20, R192.reuse, R144, R20 ;  /* 0x00000090c014723c */ /* 0x044ff00000001814 */
[C---:B------:R-:W-:Y:S01]  /*c3f0*/  HMMA.16816.F32 R24, R192.reuse, R146, R24 ;  /* 0x00000092c018723c */ /* 0x040fe20000001818 */
[----:B------:R-:W2:Y:S07]  /*c400*/  LDSM.16.M88.4 R144, [R200+0x800] ;  /* 0x00080000c890783b */ /* 0x000eae0000000200 */
[C---:B---3--:R-:W-:Y:S08]  /*c410*/  HMMA.16816.F32 R28, R192.reuse, R148, R28 ;  /* 0x00000094c01c723c */ /* 0x048ff0000000181c */
[C---:B------:R-:W-:Y:S08]  /*c420*/  HMMA.16816.F32 R32, R192.reuse, R150, R32 ;  /* 0x00000096c020723c */ /* 0x040ff00000001820 */
[C---:B----4-:R-:W-:Y:S08]  /*c430*/  HMMA.16816.F32 R36, R192.reuse, R152, R36 ;  /* 0x00000098c024723c */ /* 0x050ff00000001824 */
[C---:B------:R-:W-:Y:S08]  /*c440*/  HMMA.16816.F32 R40, R192.reuse, R154, R40 ;  /* 0x0000009ac028723c */ /* 0x040ff00000001828 */
[C---:B-----5:R-:W-:Y:S08]  /*c450*/  HMMA.16816.F32 R44, R192.reuse, R156, R44 ;  /* 0x0000009cc02c723c */ /* 0x060ff0000000182c */
[C---:B------:R-:W-:Y:S08]  /*c460*/  HMMA.16816.F32 R48, R192.reuse, R158, R48 ;  /* 0x0000009ec030723c */ /* 0x040ff00000001830 */
[C---:B-1----:R-:W-:Y:S08]  /*c470*/  HMMA.16816.F32 R52, R192.reuse, R160, R52 ;  /* 0x000000a0c034723c */ /* 0x042ff00000001834 */
        /* <DEDUP_REMOVED lines=32> */
[----:B------:R-:W1:Y:S10]  /*c680*/  MUFU.TANH R169, R12 ;  /* 0x0000000c00a97308 */ /* 0x000e740000002400 */
        /* <DEDUP_REMOVED lines=41> */
[----:B------:R-:W2:Y:S01]  /*c920*/  MUFU.TANH R163, R23 ;  /* 0x0000001700a37308 */ /* 0x000ea20000002400 */
[C---:B------:R-:W-:Y:S01]  /*c930*/  HMMA.16816.F32 R48, R196.reuse, R10, R48 ;  /* 0x0000000ac430723c */ /* 0x040fe20000001830 */
[----:B------:R-:W5:Y:S01]  /*c940*/  LDSM.16.M88.4 R8, [R200+0x3800] ;  /* 0x00380000c808783b */ /* 0x000f620000000200 */
[----:B------:R-:W-:Y:S07]  /*c950*/  DEPBAR.LE SB0, 0x0 ;  /* 0x000080000000791a */ /* 0x000fee0000000000 */
[----:B------:R2:W2:Y:S01]  /*c960*/  MUFU.TANH R157, R24 ;  /* 0x00000018009d7308 */ /* 0x0004a20000002400 */
[----:B------:R-:W-:Y:S01]  /*c970*/  BAR.SYNC.DEFER_BLOCKING 0x0 ;  /* 0x0000000000007b1d */ /* 0x000fe20000010000 */
[C---:B-1----:R-:W-:Y:S08]  /*c980*/  HMMA.16816.F32 R52, R196.reuse, R4, R52 ;  /* 0x00000004c434723c */ /* 0x042ff00000001834 */
[----:B------:R1:W1:Y:S01]  /*c990*/  MUFU.TANH R154, R25 ;  /* 0x00000019009a7308 */ /* 0x0002620000002400 */
[C---:B------:R-:W-:Y:S09]  /*c9a0*/  HMMA.16816.F32 R56, R196.reuse, R6, R56 ;  /* 0x00000006c438723c */ /* 0x040ff20000001838 */
[----:B------:R3:W3:Y:S06]  /*c9b0*/  MUFU.TANH R161, R26 ;  /* 0x0000001a00a17308 */ /* 0x0006ec0000002400 */
[----:B--2---:R-:W-:Y:S04]  /*c9c0*/  FMUL.FTZ R24, R53, c[0x0][0x320] ;  /* 0x0000c80035187a20 */ /* 0x004fe80000410000 */
[----:B------:R2:W2:Y:S01]  /*c9d0*/  MUFU.TANH R160, R27 ;  /* 0x0000001b00a07308 */ /* 0x0004a20000002400 */
[C---:B-----5:R-:W-:Y:S03]  /*c9e0*/  HMMA.16816.F32 R60, R196.reuse, R8, R60 ;  /* 0x00000008c43c723c */ /* 0x060fe6000000183c */
[----:B-1----:R-:W-:Y:S02]  /*c9f0*/  FMUL.FTZ R25, R55, c[0x0][0x320] ;  /* 0x0000c80037197a20 */ /* 0x002fe40000410000 */
[----:B------:R-:W-:Y:S02]  /*ca00*/  FMUL.FTZ R21, R56, c[0x0][0x320] ;  /* 0x0000c80038157a20 */ /* 0x000fe40000410000 */
[----:B------:R-:W-:Y:S02]  /*ca10*/  FMUL.FTZ R20, R57, c[0x0][0x320] ;  /* 0x0000c80039147a20 */ /* 0x000fe40000410000 */
[----:B------:R1:W1:Y:S01]  /*ca20*/  MUFU.TANH R151, R28 ;  /* 0x0000001c00977308 */ /* 0x0002620000002400 */
[----:B------:R-:W-:Y:S03]  /*ca30*/  HMMA.16816.F32 R64, R196, R10, R64 ;  /* 0x0000000ac440723c */ /* 0x000fe60000001840 */
[----:B---3--:R-:W-:Y:S02]  /*ca40*/  FMUL.FTZ R26, R52, c[0x0][0x320] ;  /* 0x0000c800341a7a20 */ /* 0x008fe40000410000 */
[----:B------:R-:W-:Y:S02]  /*ca50*/  FMUL.FTZ R23, R58, c[0x0][0x320] ;  /* 0x0000c8003a177a20 */ /* 0x000fe40000410000 */
[----:B------:R-:W-:Y:S02]  /*ca60*/  FMUL.FTZ R22, R59, c[0x0][0x320] ;  /* 0x0000c8003b167a20 */ /* 0x000fe40000410000 */
[----:B------:R3:W3:Y:S03]  /*ca70*/  MUFU.TANH R150, R29 ;  /* 0x0000001d00967308 */ /* 0x0006e60000002400 */
[----:B--2---:R-:W-:Y:S02]  /*ca80*/  FMUL.FTZ R27, R54, c[0x0][0x320] ;  /* 0x0000c800361b7a20 */ /* 0x004fe40000410000 */
[----:B------:R-:W-:Y:S02]  /*ca90*/  FMUL.FTZ R19, R60, c[0x0][0x320] ;  /* 0x0000c8003c137a20 */ /* 0x000fe40000410000 */
[----:B------:R-:W-:Y:S03]  /*caa0*/  FMUL.FTZ R14, R61, c[0x0][0x320] ;  /* 0x0000c8003d0e7a20 */ /* 0x000fe60000410000 */
[----:B------:R2:W2:Y:S01]  /*cab0*/  MUFU.TANH R156, R30 ;  /* 0x0000001e009c7308 */ /* 0x0004a20000002400 */
[----:B------:R-:W-:Y:S02]  /*cac0*/  FMUL.FTZ R18, R62, c[0x0][0x320] ;  /* 0x0000c8003e127a20 */ /* 0x000fe40000410000 */
[----:B------:R-:W-:Y:S02]  /*cad0*/  FMUL.FTZ R17, R63, c[0x0][0x320] ;  /* 0x0000c8003f117a20 */ /* 0x000fe40000410000 */
[----:B-1----:R-:W-:Y:S02]  /*cae0*/  FMUL.FTZ R28, R49, c[0x0][0x320] ;  /* 0x0000c800311c7a20 */ /* 0x002fe40000410000 */
[----:B------:R-:W-:Y:S02]  /*caf0*/  FMUL.FTZ R13, R64, c[0x0][0x320] ;  /* 0x0000c800400d7a20 */ /* 0x000fe40000410000 */
[----:B------:R-:W-:Y:S01]  /*cb00*/  FMUL.FTZ R12, R65, c[0x0][0x320] ;  /* 0x0000c800410c7a20 */ /* 0x000fe20000410000 */
[----:B------:R1:W1:Y:S01]  /*cb10*/  MUFU.TANH R155, R31 ;  /* 0x0000001f009b7308 */ /* 0x0002620000002400 */
[----:B------:R-:W-:Y:S02]  /*cb20*/  FMUL.FTZ R16, R66, c[0x0][0x320] ;  /* 0x0000c80042107a20 */ /* 0x000fe40000410000 */
[----:B------:R-:W-:Y:S02]  /*cb30*/  FMUL.FTZ R15, R67, c[0x0][0x320] ;  /* 0x0000c800430f7a20 */ /* 0x000fe40000410000 */
[----:B---3--:R-:W-:Y:S05]  /*cb40*/  FMUL.FTZ R29, R48, c[0x0][0x320] ;  /* 0x0000c800301d7a20 */ /* 0x008fea0000410000 */
[----:B------:R3:W3:Y:S01]  /*cb50*/  MUFU.TANH R149, R32 ;  /* 0x0000002000957308 */ /* 0x0006e20000002400 */
[----:B--2---:R-:W-:Y:S09]  /*cb60*/  FMUL.FTZ R30, R51, c[0x0][0x320] ;  /* 0x0000c800331e7a20 */ /* 0x004ff20000410000 */
[----:B------:R2:W2:Y:S01]  /*cb70*/  MUFU.TANH R146, R33 ;  /* 0x0000002100927308 */ /* 0x0004a20000002400 */
[----:B-1----:R-:W-:Y:S09]  /*cb80*/  FMUL.FTZ R31, R50, c[0x0][0x320] ;  /* 0x0000c800321f7a20 */ /* 0x002ff20000410000 */
[----:B------:R1:W1:Y:S01]  /*cb90*/  MUFU.TANH R153, R34 ;  /* 0x0000002200997308 */ /* 0x0002620000002400 */
[----:B---3--:R-:W-:Y:S09]  /*cba0*/  FMUL.FTZ R32, R45, c[0x0][0x320] ;  /* 0x0000c8002d207a20 */ /* 0x008ff20000410000 */
        /* <DEDUP_REMOVED lines=9> */
[----:B-1----:R-:W-:Y:S02]  /*cc40*/  FMUL.FTZ R38, R40, c[0x0][0x320] ;  /* 0x0000c80028267a20 */ /* 0x002fe40000410000 */
[----:B------:R-:W-:Y:S07]  /*cc50*/  FMUL.FTZ R40, R42, c[0x0][0x320] ;  /* 0x0000c8002a287a20 */ /* 0x000fee0000410000 */
[----:B------:R-:W1:Y:S01]  /*cc60*/  MUFU.TANH R38, R38 ;  /* 0x0000002600267308 */ /* 0x000e620000002400 */
[----:B---3--:R-:W-:Y:S09]  /*cc70*/  FMUL.FTZ R39, R43, c[0x0][0x320] ;  /* 0x0000c8002b277a20 */ /* 0x008ff20000410000 */
[----:B------:R-:W3:Y:S10]  /*cc80*/  MUFU.TANH R35, R35 ;  /* 0x0000002300237308 */ /* 0x000ef40000002400 */
        /* <DEDUP_REMOVED lines=25> */
[----:B------:R-:W1:Y:S01]  /*ce20*/  MUFU.TANH R15, R15 ;  /* 0x0000000f000f7308 */ /* 0x000e620000002400 */
[----:B------:R-:W-:-:S05]  /*ce30*/  @!P2 BRA `(.L_x_96) ;  /* 0x000005a00000a947 */ /* 0x000fca0003800000 */
[----:B--234-:R-:W-:Y:S01]  /*ce40*/  SHF.R.S32.HI R6, RZ, 0x1f, R242 ;  /* 0x0000001fff067819 */ /* 0x01cfe200000114f2 */
[----:B------:R-:W2:Y:S01]  /*ce50*/  LDL R237, [R1+0x10] ;  /* 0x0000100001ed7983 */ /* 0x000ea20000100800 */
[----:B------:R-:W-:Y:S01]  /*ce60*/  SHF.R.S32.HI R7, RZ, 0x1f, R241 ;  /* 0x0000001fff077819 */ /* 0x000fe200000114f1 */
[----:B------:R-:W-:Y:S01]  /*ce70*/  IMAD.MOV.U32 R238, RZ, RZ, RZ ;  /* 0x000000ffffee7224 */ /* 0x000fe200078e00ff */
[C---:B------:R-:W-:Y:S01]  /*ce80*/  SHF.L.U64.HI R6, R242.reuse, 0x1, R6 ;  /* 0x00000001f2067819 */ /* 0x040fe20000010206 */
[----:B------:R-:W3:Y:S01]  /*ce90*/  LDL.64 R244, [R1+0x20] ;  /* 0x0000200001f47983 */ /* 0x000ee20000100a00 */
[----:B------:R-:W-:Y:S02]  /*cea0*/  IMAD.SHL.U32 R42, R242, 0x2, RZ ;  /* 0x00000002f22a7824 */ /* 0x000fe400078e00ff */
[----:B------:R-:W-:Y:S03]  /*ceb0*/  IMAD.SHL.U32 R41, R241, 0x2, RZ ;  /* 0x00000002f1297824 */ /* 0x000fe600078e00ff */
[----:B------:R-:W4:Y:S04]  /*cec0*/  LDL R236, [R1+0x34] ;  /* 0x0000340001ec7983 */ /* 0x000f280000100800 */
[----:B------:R-:W5:Y:S08]  /*ced0*/  S2R R233, SR_TID.X ;  /* 0x0000000000e97919 */ /* 0x000f700000002100 */
[----:B------:R-:W4:Y:S01]  /*cee0*/  LDL.64 R234, [R1+0x18] ;  /* 0x0000180001ea7983 */ /* 0x000f220000100a00 */
[--C-:B-----5:R-:W-:Y:S02]  /*cef0*/  SHF.R.S32.HI R240, RZ, 0x1f, R233.reuse ;  /* 0x0000001ffff07819 */ /* 0x120fe400000114e9 */
[----:B------:R-:W-:Y:S02]  /*cf00*/  SHF.R.S32.HI R243, RZ, 0x1f, R233 ;  /* 0x0000001ffff37819 */ /* 0x000fe400000114e9 */
[-C--:B------:R-:W-:Y:S02]  /*cf10*/  LEA.HI R240, R240, R233.reuse, RZ, 0x3 ;  /* 0x000000e9f0f07211 */ /* 0x080fe400078f18ff */
[----:B------:R-:W-:Y:S02]  /*cf20*/  LEA.HI R243, R243, R233, RZ, 0x3 ;  /* 0x000000e9f3f37211 */ /* 0x000fe400078f18ff */
[----:B------:R-:W-:Y:S02]  /*cf30*/  LOP3.LUT R240, R240, 0xfffffff8, RZ, 0xc0, !PT ;  /* 0xfffffff8f0f07812 */ /* 0x000fe400078ec0ff */
[----:B------:R-:W-:Y:S03]  /*cf40*/  SHF.R.S32.HI R243, RZ, 0x3, R243 ;  /* 0x00000003fff37819 */ /* 0x000fe600000114f3 */
[----:B------:R-:W-:Y:S02]  /*cf50*/  IMAD.IADD R240, R233, 0x1, -R240 ;  /* 0x00000001e9f07824 */ /* 0x000fe400078e0af0 */
[----:B------:R-:W5:Y:S02]  /*cf60*/  LDL R233, [R1+0x30] ;  /* 0x0000300001e97983 */ /* 0x000f640000100800 */
[----:B------:R-:W-:Y:S02]  /*cf70*/  IMAD R0, R240, 0x20, R243 ;  /* 0x00000020f0007824 */ /* 0x000fe400078e02f3 */
[----:B--2---:R-:W-:Y:S05]  /*cf80*/  IMAD R2, R232, 0x80, R237 ;  /* 0x00000080e8027824 */ /* 0x004fea00078e02ed */
[----:B------:R-:W-:Y:S05]  /*cf90*/  IADD3 R2, R2, -0x80, R0 ;  /* 0xffffff8002027810 */ /* 0x000fea0007ffe000 */
[----:B------:R-:W-:Y:S04]  /*cfa0*/  @P3 IMAD.HI.U32 R3, R2, c[0x0][0x2bc], RZ ;  /* 0x0000af0002033a27 */ /* 0x000fe800078e00ff */
[----:B------:R-:W-:Y:S01]  /*cfb0*/  IMAD.MOV.U32 R0, RZ, RZ, R2 ;  /* 0x000000ffff007224 */ /* 0x000fe200078e0002 */
[----:B------:R-:W-:Y:S04]  /*cfc0*/  @P3 SHF.R.U32.HI R0, RZ, c[0x0][0x2c0], R3 ;  /* 0x0000b000ff003a19 */ /* 0x000fe80000011603 */
[C---:B---3--:R-:W-:Y:S04]  /*cfd0*/  @!P1 IADD3 R3, P2, R0.reuse, R244, RZ ;  /* 0x000000f400039210 */ /* 0x048fe80007f5e0ff */
[----:B----4-:R-:W-:Y:S01]  /*cfe0*/  @!P1 LEA.HI.X.SX32 R5, R0, R236, 0x1, P2 ;  /* 0x000000ec00059211 */ /* 0x010fe200010f0eff */
        /* <DEDUP_REMOVED lines=10> */
[----:B--2---:R-:W-:Y:S02]  /*d090*/  SHF.L.U64.HI R5, R241, 0x1, R7 ;  /* 0x00000001f1057819 */ /* 0x004fe40000010207 */
[----:B---3--:R-:W-:Y:S01]  /*d0a0*/  SHF.R.S32.HI R4, RZ, 0x1f, R238 ;  /* 0x0000001fff047819 */ /* 0x008fe200000114ee */
[----:B------:R-:W-:Y:S04]  /*d0b0*/  IMAD.WIDE.U32 R2, R238, c[0x0][0x1f0], R2 ;  /* 0x00007c00ee027a25 */ /* 0x000fe800078e0002 */
[----:B------:R-:W-:Y:S01]  /*d0c0*/  IMAD R4, R4, c[0x0][0x1f0], RZ ;  /* 0x00007c0004047a24 */ /* 0x000fe200078e02ff */
[----:B------:R-:W-:Y:S03]  /*d0d0*/  IADD3 R0, P2, R234, R2, RZ ;  /* 0x00000002ea007210 */ /* 0x000fe60007f5e0ff */
[----:B------:R-:W-:Y:S05]  /*d0e0*/  IMAD R4, R238, c[0x0][0x1f4], R4 ;  /* 0x00007d00ee047a24 */ /* 0x000fea00078e0204 */
[----:B-----5:R-:W-:Y:S02]  /*d0f0*/  IADD3.X R2, R233, R3, R4, P2, !PT ;  /* 0x00000003e9027210 */ /* 0x020fe400017fe404 */
[C---:B------:R-:W-:Y:S04]  /*d100*/  LEA R4, P2, R0.reuse, c[0x0][0x1c8], 0x1 ;  /* 0x0000720000047a11 */ /* 0x040fe800078408ff */
[----:B------:R-:W-:Y:S01]  /*d110*/  LEA.HI.X R0, R0, c[0x0][0x1cc], R2, 0x1, P2 ;  /* 0x0000730000007a11 */ /* 0x000fe200010f0c02 */
[----:B------:R-:W-:-:S06]  /*d120*/  BRA.DIV ~URZ, `(.L_x_97) ;  /* 0x000068927f007947 */ /* 0x000fcc000b800000 */
[----:B------:R2:W3:Y:S02]  /*d130*/  SHFL.IDX PT, R7, R0, RZ, 0x181f ;  /* 0x00181fff00077589 */ /* 0x0004e400000e0000 */
.L_x_126:
[----:B------:R-:W-:-:S05]  /*d140*/  BRA.DIV ~URZ, `(.L_x_98) ;  /* 0x000068e27f007947 */ /* 0x000fca000b800000 */
[----:B------:R-:W4:Y:S01]  /*d150*/  SHFL.IDX PT, R8, R4, RZ, 0x181f ;  /* 0x00181fff04087589 */ /* 0x000f2200000e0000 */
[C---:B------:R-:W-:Y:S02]  /*d160*/  IADD3 R2, -R68.reuse, 0x10, RZ ;  /* 0x0000001044027810 */ /* 0x040fe40007ffe1ff */
[----:B------:R-:W-:Y:S01]  /*d170*/  ISETP.NE.U32.AND P2, PT, R68, RZ, PT ;  /* 0x000000ff4400720c */ /* 0x000fe20003f45070 */
[----:B------:R-:W5:Y:S01]  /*d180*/  SHFL.IDX PT, R3, R4, 0x1, 0x181f ;  /* 0x00381f0004037f89 */ /* 0x000f6200000e0000 */
[----:B------:R-:W-:Y:S04]  /*d190*/  LOP3.LUT R2, R2, 0xf, RZ, 0xc0, !PT ;  /* 0x0000000f02027812 */ /* 0x000fe800078ec0ff */
[----:B----4-:R-:W-:Y:S04]  /*d1a0*/  IADD3 R10, P5, P4, R2, R8, R41 ;  /* 0x00000008020a7210 */ /* 0x010fe80007cbe029 */
[----:B---3--:R-:W-:Y:S02]  /*d1b0*/  IADD3.X R11, RZ, R7, R5, P5, P4 ;  /* 0x00000007ff0b7210 */ /* 0x008fe40002fe8405 */
[-C--:B------:R-:W-:Y:S03]  /*d1c0*/  IADD3 R8, P4, R8, R42.reuse, RZ ;  /* 0x0000002a08087210 */ /* 0x080fe60007f9e0ff */
[----:B------:R-:W-:Y:S01]  /*d1d0*/  @!PT LDS RZ, [RZ] ;  /* 0x00000000fffff984 */ /* 0x000fe20000000800 */
[----:B------:R3:W-:Y:S02]  /*d1e0*/  LDGSTS.E.BYPASS.LTC128B.128.ZFILL [R227+0x8100], [R10.64], P2 ;  /* 0x081000000ae37fae */ /* 0x0007e40009141d46 */
[--C-:B------:R-:W-:Y:S02]  /*d1f0*/  IMAD.X R9, R7, 0x1, R6.reuse, P4 ;  /* 0x0000000107097824 */ /* 0x100fe400020e0606 */
[----:B------:R-:W4:Y:S04]  /*d200*/  SHFL.IDX PT, R7, R0, 0x1, 0x181f ;  /* 0x00381f0000077f89 */ /* 0x000f2800000e0000 */
[----:B------:R5:W-:Y:S02]  /*d210*/  LDGSTS.E.BYPASS.LTC128B.128 [R227+0xc100], [R8.64], !P0 ;  /* 0x0c10000008e37fae */ /* 0x000be4000c101d46 */
[C---:B-----5:R-:W-:Y:S04]  /*d220*/  IADD3 R8, P5, P4, R2.reuse, R3, R41 ;  /* 0x0000000302087210 */ /* 0x060fe80007cbe029 */
[----:B----4-:R-:W-:Y:S05]  /*d230*/  IADD3.X R9, RZ, R7, R5, P5, P4 ;  /* 0x00000007ff097210 */ /* 0x010fea0002fe8405 */
[----:B------:R4:W-:Y:S02]  /*d240*/  LDGSTS.E.BYPASS.LTC128B.128.ZFILL [R227+0x9100], [R8.64], P2 ;  /* 0x0910000008e37fae */ /* 0x0009e40009141d46 */
[----:B----4-:R-:W-:Y:S05]  /*d250*/  IADD3 R8, P4, R3, R42, RZ ;  /* 0x0000002a03087210 */ /* 0x010fea0007f9e0ff */
[--C-:B------:R-:W-:Y:S02]  /*d260*/  IMAD.X R9, R7, 0x1, R6.reuse, P4 ;  /* 0x0000000107097824 */ /* 0x100fe400020e0606 */
[----:B------:R-:W4:Y:S04]  /*d270*/  SHFL.IDX PT, R7, R4, 0x2, 0x181f ;  /* 0x00581f0004077f89 */ /* 0x000f2800000e0000 */
[----:B------:R5:W-:Y:S04]  /*d280*/  LDGSTS.E.BYPASS.LTC128B.128 [R227+0xd100], [R8.64], !P0 ;  /* 0x0d10000008e37fae */ /* 0x000be8000c101d46 */
[----:B------:R-:W-:Y:S01]  /*d290*/  SHFL.IDX PT, R4, R4, 0x3, 0x181f ;  /* 0x00781f0004047f89 */ /* 0x000fe200000e0000 */
[----:B----4-:R-:W-:Y:S03]  /*d2a0*/  IADD3 R2, P5, P4, R2, R7, R41 ;  /* 0x0000000702027210 */ /* 0x010fe60007cbe029 */
[----:B-----5:R-:W4:Y:S04]  /*d2b0*/  SHFL.IDX PT, R8, R0, 0x2, 0x181f ;  /* 0x00581f0000087f89 */ /* 0x020f2800000e0000 */
[----:B--2---:R-:W2:Y:S01]  /*d2c0*/  SHFL.IDX PT, R0, R0, 0x3, 0x181f ;  /* 0x00781f0000007f89 */ /* 0x004ea200000e0000 */
[----:B----4-:R-:W-:Y:S05]  /*d2d0*/  IADD3.X R3, RZ, R8, R5, P5, P4 ;  /* 0x00000008ff037210 */ /* 0x010fea0002fe8405 */
[----:B------:R4:W-:Y:S02]  /*d2e0*/  LDGSTS.E.BYPASS.LTC128B.128.ZFILL [R227+0xa100], [R2.64], P2 ;  /* 0x0a10000002e37fae */ /* 0x0009e40009141d46 */
[----:B----4-:R-:W-:Y:S05]  /*d2f0*/  IADD3 R2, P2, R7, R42, RZ ;  /* 0x0000002a07027210 */ /* 0x010fea0007f5e0ff */
[----:B------:R-:W-:Y:S05]  /*d300*/  IMAD.X R3, R8, 0x1, R6, P2 ;  /* 0x0000000108037824 */ /* 0x000fea00010e0606 */
[----:B------:R3:W-:Y:S03]  /*d310*/  LDGSTS.E.BYPASS.LTC128B.128 [R227+0xe100], [R2.64], !P0 ;  /* 0x0e10000002e37fae */ /* 0x0007e6000c101d46 */
.L_x_127:
[C---:B--23--:R-:W-:Y:S02]  /*d320*/  IADD3 R2, -R68.reuse, 0x10, RZ ;  /* 0x0000001044027810 */ /* 0x04cfe40007ffe1ff */
[----:B------:R-:W-:Y:S02]  /*d330*/  ISETP.NE.U32.AND P2, PT, R68, RZ, PT ;  /* 0x000000ff4400720c */ /* 0x000fe40003f45070 */
[----:B------:R-:W-:Y:S04]  /*d340*/  LOP3.LUT R2, R2, 0xf, RZ, 0xc0, !PT ;  /* 0x0000000f02027812 */ /* 0x000fe800078ec0ff */
[----:B------:R-:W-:Y:S04]  /*d350*/  IADD3 R2, P5, P4, R2, R4, R41 ;  /* 0x0000000402027210 */ /* 0x000fe80007cbe029 */
[----:B------:R-:W-:Y:S05]  /*d360*/  IADD3.X R3, RZ, R0, R5, P5, P4 ;  /* 0x00000000ff037210 */ /* 0x000fea0002fe8405 */
[----:B------:R-:W-:Y:S01]  /*d370*/  @!PT LDS RZ, [RZ] ;  /* 0x00000000fffff984 */ /* 0x000fe20000000800 */
[----:B------:R-:W-:Y:S01]  /*d380*/  @!PT LDS RZ, [RZ] ;  /* 0x00000000fffff984 */ /* 0x000fe20000000800 */
[----:B------:R-:W-:Y:S01]  /*d390*/  @!PT LDS RZ, [RZ] ;  /* 0x00000000fffff984 */ /* 0x000fe20000000800 */
[----:B------:R2:W-:Y:S02]  /*d3a0*/  LDGSTS.E.BYPASS.LTC128B.128.ZFILL [R227+0xb100], [R2.64], P2 ;  /* 0x0b10000002e37fae */ /* 0x0005e40009141d46 */
[----:B--2---:R-:W-:Y:S05]  /*d3b0*/  IADD3 R2, P2, R4, R42, RZ ;  /* 0x0000002a04027210 */ /* 0x004fea0007f5e0ff */
[----:B------:R-:W-:Y:S05]  /*d3c0*/  IMAD.X R3, R0, 0x1, R6, P2 ;  /* 0x0000000100037824 */ /* 0x000fea00010e0606 */
[----:B------:R2:W-:Y:S03]  /*d3d0*/  LDGSTS.E.BYPASS.LTC128B.128 [R227+0xf100], [R2.64], !P0 ;  /* 0x0f10000002e37fae */ /* 0x0005e6000c101d46 */
.L_x_96:
[----:B--234-:R-:W-:Y:S05]  /*d3e0*/  BSYNC B0 ;  /* 0x0000000000007941 */ /* 0x01cfea0003800000 */
.L_x_95:
        /* <DEDUP_REMOVED lines=37> */
[----:B-1----:R-:W-:Y:S02]  /*d640*/  FMNMX.FTZ R4, R38, R4, !PT ;  /* 0x0000000426047209 */ /* 0x002fe40007810000 */
        /* <DEDUP_REMOVED lines=26> */
[----:B------:R-:W-:Y:S01]  /*d7f0*/  FMNMX.FTZ R5, R15, R0, !PT ;  /* 0x000000000f057209 */ /* 0x000fe20007810000 */
[----:B------:R-:W-:-:S05]  /*d800*/  BRA.DIV ~URZ, `(.L_x_99) ;  /* 0x000066e27f007947 */ /* 0x000fca000b800000 */
[----:B------:R-:W1:Y:S02]  /*d810*/  SHFL.BFLY PT, R0, R4, 0x2, 0x1f ;  /* 0x0c401f0004007f89 */ /* 0x000e6400000e0000 */
[----:B-1----:R-:W-:Y:S05]  /*d820*/  FMNMX.FTZ R4, R4, R0, !PT ;  /* 0x0000000004047209 */ /* 0x002fea0007810000 */
[----:B------:R-:W1:Y:S02]  /*d830*/  SHFL.BFLY PT, R68, R4, 0x1, 0x1f ;  /* 0x0c201f0004447f89 */ /* 0x000e6400000e0000 */
[----:B-1----:R-:W-:Y:S02]  /*d840*/  FMNMX.FTZ R68, R4, R68, !PT ;  /* 0x0000004404447209 */ /* 0x002fe40007810000 */
[----:B------:R-:W1:Y:S02]  /*d850*/  SHFL.BFLY PT, R4, R5, 0x2, 0x1f ;  /* 0x0c401f0005047f89 */ /* 0x000e6400000e0000 */
[----:B-1----:R-:W-:Y:S05]  /*d860*/  FMNMX.FTZ R4, R5, R4, !PT ;  /* 0x0000000405047209 */ /* 0x002fea0007810000 */
[----:B------:R1:W2:Y:S02]  /*d870*/  SHFL.BFLY PT, R0, R4, 0x1, 0x1f ;  /* 0x0c201f0004007f89 */ /* 0x0002a400000e0000 */
.L_x_128:
[----:B------:R-:W3:Y:S01]  /*d880*/  LDL.LU R50, [R1] ;  /* 0x0000000001327983 */ /* 0x000ee20000300800 */
[----:B--2---:R-:W-:Y:S01]  /*d890*/  FMNMX.FTZ R3, R0, R4, !PT ;  /* 0x0000000400037209 */ /* 0x004fe20007810000 */
[C---:B-1----:R-:W-:Y:S01]  /*d8a0*/  FMUL.FTZ R4, R68.reuse, c[0x0][0x2d0] ;  /* 0x0000b40044047a20 */ /* 0x042fe20000410000 */
[----:B------:R-:W-:Y:S01]  /*d8b0*/  WARPSYNC 0xffffffff ;  /* 0xffffffff00007948 */ /* 0x000fe20003800000 */
[----:B------:R-:W-:Y:S02]  /*d8c0*/  FADD.FTZ R0, -R68, R69 ;  /* 0x0000004544007221 */ /* 0x000fe40000010100 */
[--C-:B------:R-:W-:Y:S02]  /*d8d0*/  FFMA.FTZ R6, R173, c[0x0][0x2d0], -R4.reuse ;  /* 0x0000b400ad067a23 */ /* 0x100fe40000010804 */
[----:B------:R-:W-:Y:S02]  /*d8e0*/  FMUL.FTZ R0, R0, c[0x0][0x2d0] ;  /* 0x0000b40000007a20 */ /* 0x000fe40000410000 */
[--C-:B------:R-:W-:Y:S02]  /*d8f0*/  FFMA.FTZ R5, R230, c[0x0][0x2d0], -R4.reuse ;  /* 0x0000b400e6057a23 */ /* 0x100fe40000010804 */
        /* <DEDUP_REMOVED lines=18> */
[----:B------:R4:W5:Y:S01]  /*da20*/  MUFU.EX2 R146, R7 ;  /* 0x0000000700927308 */ /* 0x0009620000000800 */
[--C-:B------:R-:W-:Y:S02]  /*da30*/  FFMA.FTZ R47, R13, c[0x0][0x2d0], -R4.reuse ;  /* 0x0000b4000d2f7a23 */ /* 0x100fe40000010804 */
        /* <DEDUP_REMOVED lines=15> */
[----:B------:R-:W-:Y:S04]  /*db30*/  FMUL.FTZ R4, R3, c[0x0][0x2d0] ;  /* 0x0000b40003047a20 */ /* 0x000fe80000410000 */
        /* <DEDUP_REMOVED lines=28> */
[----:B------:R-:W-:Y:S01]  /*dd00*/  FFMA.FTZ R166, R166, c[0x0][0x2d0], -R4 ;  /* 0x0000b400a6a67a23 */ /* 0x000fe20000010804 */
[----:B------:R-:W-:Y:S10]  /*dd10*/  MUFU.EX2 R161, R161 ;  /* 0x000000a100a17308 */ /* 0x000ff40000000800 */
[----:B------:R-:W-:Y:S10]  /*dd20*/  MUFU.EX2 R160, R160 ;  /* 0x000000a000a07308 */ /* 0x000ff40000000800 */
[----:B------:R-:W-:Y:S10]  /*dd30*/  MUFU.EX2 R170, R170 ;  /* 0x000000aa00aa7308 */ /* 0x000ff40000000800 */
[----:B------:R-:W-:Y:S10]  /*dd40*/  MUFU.EX2 R229, R229 ;  /* 0x000000e500e57308 */ /* 0x000ff40000000800 */
[----:B------:R-:W-:Y:S10]  /*dd50*/  MUFU.EX2 R236, R236 ;  /* 0x000000ec00ec7308 */ /* 0x000ff40000000800 */
[----:B------:R-:W-:Y:S10]  /*dd60*/  MUFU.EX2 R168, R168 ;  /* 0x000000a800a87308 */ /* 0x000ff40000000800 */
[----:B------:R-:W-:Y:S01]  /*dd70*/  MUFU.EX2 R166, R166 ;  /* 0x000000a600a67308 */ /* 0x000fe20000000800 */
[C---:B-1----:R-:W-:Y:S01]  /*dd80*/  FFMA.FTZ R0, R2.reuse, R246, R6 ;  /* 0x000000f602007223 */ /* 0x042fe20000010006 */
[C---:B--2---:R-:W-:Y:S01]  /*dd90*/  F2FP.PACK_AB R144, R5.reuse, R6 ;  /* 0x000000060590723e */ /* 0x044fe200000000ff */
[C---:B------:R-:W-:Y:S02]  /*dda0*/  FMUL.FTZ R64, R2.reuse, R72 ;  /* 0x0000004802407220 */ /* 0x040fe40000410000 */
[----:B----4-:R-:W-:Y:S02]  /*ddb0*/  FADD.FTZ R7, R5, R0 ;  /* 0x0000000005077221 */ /* 0x010fe40000010000 */
[----:B------:R-:W-:Y:S02]  /*ddc0*/  FADD.FTZ R0, -R3, R70 ;  /* 0x0000004603007221 */ /* 0x000fe40000010100 */
[----:B------:R-:W-:Y:S02]  /*ddd0*/  FMUL.FTZ R65, R2, R73 ;  /* 0x0000004902417220 */ /* 0x000fe40000410000 */
[----:B------:R-:W-:Y:S02]  /*dde0*/  FMUL.FTZ R0, R0, c[0x0][0x2d0] ;  /* 0x0000b40000007a20 */ /* 0x000fe40000410000 */
[--C-:B------:R-:W-:Y:S02]  /*ddf0*/  FFMA.FTZ R5, R228, c[0x0][0x2d0], -R4.reuse ;  /* 0x0000b400e4057a23 */ /* 0x100fe40000010804 */
[--C-:B------:R-:W-:Y:S02]  /*de00*/  FFMA.FTZ R6, R231, c[0x0][0x2d0], -R4.reuse ;  /* 0x0000b400e7067a23 */ /* 0x100fe40000010804 */
[----:B------:R-:W1:Y:S01]  /*de10*/  MUFU.EX2 R0, R0 ;  /* 0x0000000000007308 */ /* 0x000e620000000800 */
[--C-:B------:R-:W-:Y:S02]  /*de20*/  FFMA.FTZ R70, R175, c[0x0][0x2d0], -R4.reuse ;  /* 0x0000b400af467a23 */ /* 0x100fe40000010804 */
[--C-:B------:R-:W-:Y:S02]  /*de30*/  FFMA.FTZ R231, R34, c[0x0][0x2d0], -R4.reuse ;  /* 0x0000b40022e77a23 */ /* 0x100fe40000010804 */
[--C-:B------:R-:W-:Y:S02]  /*de40*/  FFMA.FTZ R228, R39, c[0x0][0x2d0], -R4.reuse ;  /* 0x0000b40027e47a23 */ /* 0x100fe40000010804 */
[--C-:B------:R-:W-:Y:S02]  /*de50*/  FFMA.FTZ R246, R27, c[0x0][0x2d0], -R4.reuse ;  /* 0x0000b4001bf67a23 */ /* 0x100fe40000010804 */
[----:B------:R-:W-:Y:S01]  /*de60*/  FFMA.FTZ R175, R40, c[0x0][0x2d0], -R4 ;  /* 0x0000b40028af7a23 */ /* 0x000fe20000010804 */
[----:B------:R2:W-:Y:S01]  /*de70*/  MUFU.EX2 R10, R5 ;  /* 0x00000005000a7308 */ /* 0x0005e20000000800 */
[----:B-----5:R-:W-:Y:S01]  /*de80*/  FADD.FTZ R4, R146, R7 ;  /* 0x0000000792047221 */ /* 0x020fe20000010000 */
[----:B------:R-:W-:Y:S01]  /*de90*/  F2FP.PACK_AB R146, R8, R146 ;  /* 0x000000920892723e */ /* 0x000fe200000000ff */
[----:B------:R-:W-:Y:S02]  /*dea0*/  FMUL.FTZ R33, R2, R105 ;  /* 0x0000006902217220 */ /* 0x000fe40000410000 */
[----:B------:R-:W-:Y:S02]  /*deb0*/  FADD.FTZ R148, R8, R4 ;  /* 0x0000000408947221 */ /* 0x000fe40000010000 */
[C---:B------:R-:W-:Y:S01]  /*dec0*/  FMUL.FTZ R4, R2.reuse, R132 ;  /* 0x0000008402047220 */ /* 0x040fe20000410000 */
[----:B------:R-:W-:Y:S01]  /*ded0*/  MOV R132, R15 ;  /* 0x0000000f00847202 */ /* 0x000fe20000000f00 */
[C---:B------:R-:W-:Y:S01]  /*dee0*/  FMUL.FTZ R8, R2.reuse, R128 ;  /* 0x0000008002087220 */ /* 0x040fe20000410000 */
[----:B------:R-:W-:Y:S01]  /*def0*/  MUFU.EX2 R145, R6 ;  /* 0x0000000600917308 */ /* 0x000fe20000000800 */
[C---:B------:R-:W-:Y:S01]  /*df00*/  FMUL.FTZ R9, R2.reuse, R129 ;  /* 0x0000008102097220 */ /* 0x040fe20000410000 */
[----:B------:R-:W-:Y:S01]  /*df10*/  MOV R129, R18 ;  /* 0x0000001200817202 */ /* 0x000fe20000000f00 */
[----:B------:R-:W-:Y:S01]  /*df20*/  FMUL.FTZ R20, R2, R116 ;  /* 0x0000007402147220 */ /* 0x000fe20000410000 */
[----:B------:R-:W-:Y:S01]  /*df30*/  MOV R116, R11 ;  /* 0x0000000b00747202 */ /* 0x000fe20000000f00 */
[C---:B-1----:R-:W-:Y:S01]  /*df40*/  FMUL.FTZ R66, R0.reuse, R74 ;  /* 0x0000004a00427220 */ /* 0x042fe20000410000 */
[----:B------:R-:W-:Y:S01]  /*df50*/  MOV R128, R43 ;  /* 0x0000002b00807202 */ /* 0x000fe20000000f00 */
[C---:B------:R-:W-:Y:S02]  /*df60*/  FMUL.FTZ R67, R0.reuse, R75 ;  /* 0x0000004b00437220 */ /* 0x040fe40000410000 */
[----:B------:R-:W1:Y:S01]  /*df70*/  LDSM.16.MT88.4 R72, [R202] ;  /* 0x00000000ca48783b */ /* 0x000e620000004200 */
[C---:B------:R-:W-:Y:S01]  /*df80*/  FMUL.FTZ R30, R0.reuse, R110 ;  /* 0x0000006e001e7220 */ /* 0x040fe20000410000 */
[----:B------:R-:W-:Y:S01]  /*df90*/  MUFU.EX2 R175, R175 ;  /* 0x000000af00af7308 */ /* 0x000fe20000000800 */
[----:B------:R-:W-:Y:S02]  /*dfa0*/  FMUL.FTZ R34, R0, R106 ;  /* 0x0000006a00227220 */ /* 0x000fe40000410000 */
[----:B--2---:R-:W-:Y:S01]  /*dfb0*/  FMUL.FTZ R5, R2, R133 ;  /* 0x0000008502057220 */ /* 0x004fe20000410000 */
[----:B------:R-:W-:Y:S01]  /*dfc0*/  MOV R133, R42 ;  /* 0x0000002a00857202 */ /* 0x000fe20000000f00 */
[C---:B------:R-:W-:Y:S02]  /*dfd0*/  FMUL.FTZ R7, R0.reuse, R135 ;  /* 0x0000008700077220 */ /* 0x040fe40000410000 */
[----:B------:R-:W-:Y:S02]  /*dfe0*/  FMUL.FTZ R11, R0, R131 ;  /* 0x00000083000b7220 */ /* 0x000fe40000410000 */
[C---:B------:R-:W-:Y:S01]  /*dff0*/  FMUL.FTZ R12, R2.reuse, R124 ;  /* 0x0000007c020c7220 */ /* 0x040fe20000410000 */
[----:B------:R-:W-:Y:S01]  /*e000*/  MUFU.EX2 R106, R69 ;  /* 0x00000045006a7308 */ /* 0x000fe20000000800 */
[C---:B------:R-:W-:Y:S01]  /*e010*/  FMUL.FTZ R13, R2.reuse, R125 ;  /* 0x0000007d020d7220 */ /* 0x040fe20000410000 */
[----:B------:R-:W-:Y:S01]  /*e020*/  MOV R125, R47 ;  /* 0x0000002f007d7202 */ /* 0x000fe20000000f00 */
[----:B------:R-:W-:Y:S01]  /*e030*/  FMUL.FTZ R16, R2, R120 ;  /* 0x0000007802107220 */ /* 0x000fe20000410000 */
[----:B------:R-:W-:Y:S01]  /*e040*/  MOV R120, R14 ;  /* 0x0000000e00787202 */ /* 0x000fe20000000f00 */
[C---:B------:R-:W-:Y:S01]  /*e050*/  FMUL.FTZ R14, R0.reuse, R126 ;  /* 0x0000007e000e7220 */ /* 0x040fe20000410000 */
[----:B------:R-:W-:Y:S01]  /*e060*/  MOV R124, R46 ;  /* 0x0000002e007c7202 */ /* 0x000fe20000000f00 */
[C---:B------:R-:W-:Y:S02]  /*e070*/  FMUL.FTZ R15, R0.reuse, R127 ;  /* 0x0000007f000f7220 */ /* 0x040fe40000410000 */
[----:B------:R-:W-:Y:S01]  /*e080*/  FMUL.FTZ R18, R0, R122 ;  /* 0x0000007a00127220 */ /* 0x000fe20000410000 */
[----:B------:R-:W2:Y:S01]  /*e090*/  MUFU.EX2 R110, R70 ;  /* 0x00000046006e7308 */ /* 0x000ea20000000800 */
[----:B------:R-:W-:Y:S01]  /*e0a0*/  FMUL.FTZ R17, R2, R121 ;  /* 0x0000007902117220 */ /* 0x000fe20000410000 */
[----:B------:R-:W-:Y:S01]  /*e0b0*/  MOV R121, R19 ;  /* 0x0000001300797202 */ /* 0x000fe20000000f00 */
[----:B------:R-:W-:Y:S02]  /*e0c0*/  FMUL.FTZ R19, R0, R123 ;  /* 0x0000007b00137220 */ /* 0x000fe40000410000 */
[----:B------:R-:W-:Y:S02]  /*e0d0*/  FMUL.FTZ R21, R2, R117 ;  /* 0x0000007502157220 */ /* 0x000fe40000410000 */
[C---:B------:R-:W-:Y:S02]  /*e0e0*/  FMUL.FTZ R22, R0.reuse, R118 ;  /* 0x0000007600167220 */ /* 0x040fe40000410000 */
[----:B------:R-:W-:Y:S01]  /*e0f0*/  FMUL.FTZ R23, R0, R119 ;  /* 0x0000007700177220 */ /* 0x000fe20000410000 */
[----:B------:R-:W4:Y:S01]  /*e100*/  MUFU.EX2 R69, R169 ;  /* 0x000000a900457308 */ /* 0x000f220000000800 */
[C---:B------:R-:W-:Y:S02]  /*e110*/  FMUL.FTZ R24, R2.reuse, R112 ;  /* 0x0000007002187220 */ /* 0x040fe40000410000 */
[----:B------:R-:W-:Y:S02]  /*e120*/  FMUL.FTZ R25, R2, R113 ;  /* 0x0000007102197220 */ /* 0x000fe40000410000 */
[C---:B------:R-:W-:Y:S02]  /*e130*/  FMUL.FTZ R26, R0.reuse, R114 ;  /* 0x00000072001a7220 */ /* 0x040fe40000410000 */
[----:B------:R-:W-:Y:S02]  /*e140*/  FMUL.FTZ R27, R0, R115 ;  /* 0x00000073001b7220 */ /* 0x000fe40000410000 */
[C---:B------:R-:W-:Y:S01]  /*e150*/  FMUL.FTZ R28, R2.reuse, R108 ;  /* 0x0000006c021c7220 */ /* 0x040fe20000410000 */
[----:B------:R-:W-:Y:S01]  /*e160*/  LDSM.16.MT88.4 R112, [R203+0x3800] ;  /* 0x00380000cb70783b */ /* 0x000fe20000004200 */
[----:B------:R-:W-:Y:S01]  /*e170*/  FMUL.FTZ R29, R2, R109 ;  /* 0x0000006d021d7220 */ /* 0x000fe20000410000 */
[----:B------:R-:W-:Y:S01]  /*e180*/  MUFU.EX2 R70, R162 ;  /* 0x000000a200467308 */ /* 0x000fe20000000800 */
[----:B------:R-:W-:Y:S01]  /*e190*/  FMUL.FTZ R31, R0, R111 ;  /* 0x0000006f001f7220 */ /* 0x000fe20000410000 */
[----:B--2---:R-:W-:Y:S01]  /*e1a0*/  F2FP.PACK_AB R147, R110, R106 ;  /* 0x0000006a6e93723e */ /* 0x004fe200000000ff */
[----:B------:R-:W-:Y:S02]  /*e1b0*/  FMUL.FTZ R35, R0, R107 ;  /* 0x0000006b00237220 */ /* 0x000fe40000410000 */
[C---:B------:R-:W-:Y:S02]  /*e1c0*/  FMUL.FTZ R32, R2.reuse, R104 ;  /* 0x0000006802207220 */ /* 0x040fe40000410000 */
[C---:B------:R-:W-:Y:S02]  /*e1d0*/  FMUL.FTZ R36, R2.reuse, R100 ;  /* 0x0000006402247220 */ /* 0x040fe40000410000 */
[----:B------:R-:W-:Y:S01]  /*e1e0*/  FMUL.FTZ R37, R2, R101 ;  /* 0x0000006502257220 */ /* 0x000fe20000410000 */
[----:B------:R-:W-:Y:S01]  /*e1f0*/  MUFU.EX2 R104, R251 ;  /* 0x000000fb00687308 */ /* 0x000fe20000000800 */
[C---:B------:R-:W-:Y:S02]  /*e200*/  FMUL.FTZ R38, R0.reuse, R102 ;  /* 0x0000006600267220 */ /* 0x040fe40000410000 */
[----:B------:R-:W-:Y:S02]  /*e210*/  FMUL.FTZ R39, R0, R103 ;  /* 0x0000006700277220 */ /* 0x000fe40000410000 */
[----:B------:R-:W-:Y:S01]  /*e220*/  FMUL.FTZ R41, R2, R97 ;  /* 0x0000006102297220 */ /* 0x000fe20000410000 */
[----:B------:R-:W-:Y:S01]  /*e230*/  LDSM.16.MT88.4 R100, [R202+0x7000] ;  /* 0x00700000ca64783b */ /* 0x000fe20000004200 */
[C---:B------:R-:W-:Y:S02]  /*e240*/  FMUL.FTZ R42, R0.reuse, R98 ;  /* 0x00000062002a7220 */ /* 0x040fe40000410000 */
[----:B------:R-:W-:Y:S01]  /*e250*/  FMUL.FTZ R43, R0, R99 ;  /* 0x00000063002b7220 */ /* 0x000fe20000410000 */
[----:B------:R-:W-:Y:S01]  /*e260*/  MUFU.EX2 R109, R150 ;  /* 0x00000096006d7308 */ /* 0x000fe20000000800 */
[C---:B------:R-:W-:Y:S02]  /*e270*/  FMUL.FTZ R40, R2.reuse, R96 ;  /* 0x0000006002287220 */ /* 0x040fe40000410000 */
[----:B------:R-:W-:Y:S02]  /*e280*/  FMUL.FTZ R45, R2, R93 ;  /* 0x0000005d022d7220 */ /* 0x000fe40000410000 */
[C---:B---3--:R-:W-:Y:S02]  /*e290*/  FFMA.FTZ R6, R0.reuse, R50, R10 ;  /* 0x0000003200067223 */ /* 0x048fe4000001000a */
[C---:B------:R-:W-:Y:S02]  /*e2a0*/  FMUL.FTZ R46, R0.reuse, R94 ;  /* 0x0000005e002e7220 */ /* 0x040fe40000410000 */
[C---:B------:R-:W-:Y:S01]  /*e2b0*/  FADD.FTZ R105, R145.reuse, R6 ;  /* 0x0000000691697221 */ /* 0x040fe20000010000 */
[----:B------:R-:W-:Y:S01]  /*e2c0*/  F2FP.PACK_AB R145, R145, R10 ;  /* 0x0000000a9191723e */ /* 0x000fe200000000ff */
[C---:B------:R-:W-:Y:S01]  /*e2d0*/  FMUL.FTZ R6, R0.reuse, R134 ;  /* 0x0000008600067220 */ /* 0x040fe20000410000 */
[----:B------:R-:W-:Y:S01]  /*e2e0*/  MUFU.EX2 R150, R129 ;  /* 0x0000008100967308 */ /* 0x000fe20000000800 */
[C---:B------:R-:W-:Y:S02]  /*e2f0*/  FMUL.FTZ R10, R0.reuse, R130 ;  /* 0x00000082000a7220 */ /* 0x040fe40000410000 */
[----:B------:R-:W-:Y:S02]  /*e300*/  FMUL.FTZ R47, R0, R95 ;  /* 0x0000005f002f7220 */ /* 0x000fe40000410000 */
[C---:B------:R-:W-:Y:S01]  /*e310*/  FMUL.FTZ R48, R2.reuse, R88 ;  /* 0x0000005802307220 */ /* 0x040fe20000410000 */
[C---:B-1----:R-:W-:Y:S04]  /*e320*/  HMMA.16816.F32 R4, R144.reuse, R72, R4 ;  /* 0x000000489004723c */ /* 0x042fe80000001804 */
[----:B------:R-:W-:Y:S01]  /*e330*/  MUFU.EX2 R108, R149 ;  /* 0x00000095006c7308 */ /* 0x000fe20000000800 */
[----:B------:R-:W-:Y:S02]  /*e340*/  FMUL.FTZ R49, R2, R89 ;  /* 0x0000005902317220 */ /* 0x000fe40000410000 */
[C---:B------:R-:W-:Y:S01]  /*e350*/  FMUL.FTZ R50, R0.reuse, R90 ;  /* 0x0000005a00327220 */ /* 0x040fe20000410000 */
[C---:B------:R-:W-:Y:S01]  /*e360*/  HMMA.16816.F32 R8, R144.reuse, R74, R8 ;  /* 0x0000004a9008723c */ /* 0x040fe20000001808 */
[----:B------:R-:W1:Y:S03]  /*e370*/  LDSM.16.MT88.4 R72, [R204] ;  /* 0x00000000cc48783b */ /* 0x000e660000004200 */
[----:B------:R-:W-:Y:S02]  /*e380*/  FMUL.FTZ R51, R0, R91 ;  /* 0x0000005b00337220 */ /* 0x000fe40000410000 */
[----:B------:R-:W-:Y:S01]  /*e390*/  FMUL.FTZ R53, R2, R85 ;  /* 0x0000005502357220 */ /* 0x000fe20000410000 */
[----:B------:R2:W-:Y:S01]  /*e3a0*/  MUFU.EX2 R149, R128 ;  /* 0x0000008000957308 */ /* 0x0005e20000000800 */
[C---:B------:R-:W-:Y:S01]  /*e3b0*/  FMUL.FTZ R54, R0.reuse, R86 ;  /* 0x0000005600367220 */ /* 0x040fe20000410000 */
[----:B------:R-:W-:Y:S03]  /*e3c0*/  LDSM.16.MT88.4 R88, [R204+0x1800] ;  /* 0x00180000cc58783b */ /* 0x000fe60000004200 */
[----:B------:R-:W-:Y:S02]  /*e3d0*/  FMUL.FTZ R55, R0, R87 ;  /* 0x0000005700377220 */ /* 0x000fe40000410000 */
[----:B------:R-:W-:Y:S02]  /*e3e0*/  FMUL.FTZ R57, R2, R81 ;  /* 0x0000005102397220 */ /* 0x000fe40000410000 */
        /* <DEDUP_REMOVED lines=9> */
[C---:B------:R-:W-:Y:S02]  /*e480*/  FMUL.FTZ R44, R2.reuse, R92 ;  /* 0x0000005c022c7220 */ /* 0x040fe40000410000 */
[C---:B------:R-:W-:Y:S02]  /*e490*/  FMUL.FTZ R52, R2.reuse, R84 ;  /* 0x0000005402347220 */ /* 0x040fe40000410000 */
[----:B------:R-:W-:Y:S02]  /*e4a0*/  FMUL.FTZ R56, R2, R80 ;  /* 0x0000005002387220 */ /* 0x000fe40000410000 */
[----:B----4-:R-:W-:Y:S01]  /*e4b0*/  FADD.FTZ R0, R69, R148 ;  /* 0x0000009445007221 */ /* 0x010fe20000010000 */
[----:B--2---:R-:W-:Y:S01]  /*e4c0*/  LDSM.16.MT88.4 R128, [R202+0x3800] ;  /* 0x00380000ca80783b */ /* 0x004fe20000004200 */
[----:B------:R-:W-:Y:S01]  /*e4d0*/  MUFU.EX2 R80, R165 ;  /* 0x000000a500507308 */ /* 0x000fe20000000800 */
[C---:B-1----:R-:W-:Y:S09]  /*e4e0*/  HMMA.16816.F32 R12, R144.reuse, R72, R12 ;  /* 0x00000048900c723c */ /* 0x042ff2000000180c */
[----:B------:R-:W-:Y:S01]  /*e4f0*/  MUFU.EX2 R84, R157 ;  /* 0x0000009d00547308 */ /* 0x000fe20000000800 */
[C---:B------:R-:W-:Y:S01]  /*e500*/  HMMA.16816.F32 R16, R144.reuse, R74, R16 ;  /* 0x0000004a9010723c */ /* 0x040fe20000001810 */
[----:B------:R-:W1:Y:S08]  /*e510*/  LDSM.16.MT88.4 R72, [R203] ;  /* 0x00000000cb48783b */ /* 0x000e700000004200 */
[----:B------:R-:W-:Y:S10]  /*e520*/  MUFU.EX2 R92, R172 ;  /* 0x000000ac005c7308 */ /* 0x000ff40000000800 */
[----:B------:R-:W-:Y:S10]  /*e530*/  MUFU.EX2 R157, R155 ;  /* 0x0000009b009d7308 */ /* 0x000ff40000000800 */
[----:B------:R-:W-:Y:S10]  /*e540*/  MUFU.EX2 R155, R152 ;  /* 0x00000098009b7308 */ /* 0x000ff40000000800 */
[----:B------:R-:W-:Y:S01]  /*e550*/  MUFU.EX2 R231, R231 ;  /* 0x000000e700e77308 */ /* 0x000fe20000000800 */
[C---:B-1----:R-:W-:Y:S09]  /*e560*/  HMMA.16816.F32 R20, R144.reuse, R72, R20 ;  /* 0x000000489014723c */ /* 0x042ff20000001814 */
[----:B------:R-:W-:Y:S01]  /*e570*/  MUFU.EX2 R152, R250 ;  /* 0x000000fa00987308 */ /* 0x000fe20000000800 */
[C---:B------:R-:W-:Y:S01]  /*e580*/  HMMA.16816.F32 R24, R144.reuse, R74, R24 ;  /* 0x0000004a9018723c */ /* 0x040fe20000001818 */
[----:B------:R-:W1:Y:S08]  /*e590*/  LDSM.16.MT88.4 R72, [R215] ;  /* 0x00000000d748783b */ /* 0x000e700000004200 */
[----:B------:R-:W2:Y:S10]  /*e5a0*/  MUFU.EX2 R2, R167 ;  /* 0x000000a700027308 */ /* 0x000eb40000000800 */
[----:B------:R-:W-:Y:S01]  /*e5b0*/  MUFU.EX2 R148, R133 ;  /* 0x0000008500947308 */ /* 0x000fe20000000800 */
[----:B--2---:R-:W-:Y:S04]  /*e5c0*/  FADD.FTZ R0, R2, R0 ;  /* 0x0000000002007221 */ /* 0x004fe80000010000 */
[----:B------:R-:W-:Y:S01]  /*e5d0*/  FADD.FTZ R0, R80, R0 ;  /* 0x0000000050007221 */ /* 0x000fe20000010000 */
[C---:B-1----:R-:W-:Y:S03]  /*e5e0*/  HMMA.16816.F32 R28, R144.reuse, R72, R28 ;  /* 0x00000048901c723c */ /* 0x042fe6000000181c */
[----:B------:R-:W-:Y:S05]  /*e5f0*/  FADD.FTZ R0, R70, R0 ;  /* 0x0000000046007221 */ /* 0x000fea0000010000 */
        /* <DEDUP_REMOVED lines=11> */
[C---:B-1----:R-:W-:Y:S07]  /*e6b0*/  HMMA.16816.F32 R60, R144.reuse, R72, R60 ;  /* 0x00000048903c723c */ /* 0x042fee000000183c */
[----:B------:R-:W-:Y:S01]  /*e6c0*/  F2FP.PACK_AB R72, R2, R69 ;  /* 0x000000450248723e */ /* 0x000fe200000000ff */
[----:B------:R-:W-:Y:S01]  /*e6d0*/  HMMA.16816.F32 R64, R144, R74, R64 ;  /* 0x0000004a9040723c */ /* 0x000fe20000001840 */
[----:B------:R1:W2:Y:S03]  /*e6e0*/  MUFU.EX2 R69, R159 ;  /* 0x0000009f00457308 */ /* 0x0002a60000000800 */
[----:B------:R-:W-:Y:S03]  /*e6f0*/  F2FP.PACK_AB R73, R108, R109 ;  /* 0x0000006d6c49723e */ /* 0x000fe600000000ff */
[----:B------:R-:W-:Y:S02]  /*e700*/  F2FP.PACK_AB R74, R70, R80 ;  /* 0x00000050464a723e */ /* 0x000fe400000000ff */
[----:B------:R-:W3:Y:S02]  /*e710*/  LDSM.16.MT88.4 R80, [R204+0x800] ;  /* 0x00080000cc50783b */ /* 0x000ee40000004200 */
[----:B------:R-:W-:Y:S01]  /*e720*/  MUFU.EX2 R144, R120 ;  /* 0x0000007800907308 */ /* 0x000fe20000000800 */
[----:B------:R-:W-:Y:S02]  /*e730*/  F2FP.PACK_AB R75, R166, R168 ;  /* 0x000000a8a64b723e */ /* 0x000fe400000000ff */
[----:B------:R-:W-:Y:S05]  /*e740*/  F2FP.PACK_AB R145, R149, R150 ;  /* 0x000000969591723e */ /* 0x000fea00000000ff */
[C---:B------:R-:W-:Y:S02]  /*e750*/  HMMA.16816.F32 R4, R72.reuse, R76, R4 ;  /* 0x0000004c4804723c */ /* 0x040fe40000001804 */
[----:B------:R-:W4:Y:S01]  /*e760*/  MUFU.EX2 R2, R158 ;  /* 0x0000009e00027308 */ /* 0x000f220000000800 */
[----:B-1----:R-:W5:Y:S02]  /*e770*/  LDL R159, [R1+0x4] ;  /* 0x00000400019f7983 */ /* 0x002f640000100800 */
[----:B--2---:R-:W-:Y:S03]  /*e780*/  FADD.FTZ R0, R69, R0 ;  /* 0x0000000045007221 */ /* 0x004fe60000010000 */
[C---:B------:R-:W-:Y:S01]  /*e790*/  HMMA.16816.F32 R8, R72.reuse, R78, R8 ;  /* 0x0000004e4808723c */ /* 0x040fe20000001808 */
[----:B------:R-:W1:Y:S03]  /*e7a0*/  LDSM.16.MT88.4 R76, [R203+0x800] ;  /* 0x00080000cb4c783b */ /* 0x000e660000004200 */
[----:B------:R-:W2:Y:S10]  /*e7b0*/  MUFU.EX2 R70, R154 ;  /* 0x0000009a00467308 */ /* 0x000eb40000000800 */
[----:B------:R-:W-:Y:S01]  /*e7c0*/  MUFU.EX2 R158, R156 ;  /* 0x0000009c009e7308 */ /* 0x000fe20000000800 */
[----:B----4-:R-:W-:Y:S01]  /*e7d0*/  FADD.FTZ R0, R2, R0 ;  /* 0x0000000002007221 */ /* 0x010fe20000010000 */
[C---:B---3--:R-:W-:Y:S08]  /*e7e0*/  HMMA.16816.F32 R12, R72.reuse, R80, R12 ;  /* 0x00000050480c723c */ /* 0x048ff0000000180c */
[----:B------:R-:W-:Y:S01]  /*e7f0*/  MUFU.EX2 R156, R153 ;  /* 0x00000099009c7308 */ /* 0x000fe20000000800 */
[----:B------:R-:W-:Y:S04]  /*e800*/  FADD.FTZ R0, R84, R0 ;  /* 0x0000000054007221 */ /* 0x000fe80000010000 */
[C---:B--2---:R-:W-:Y:S01]  /*e810*/  FADD.FTZ R0, R70.reuse, R0 ;  /* 0x0000000046007221 */ /* 0x044fe20000010000 */
[C---:B------:R-:W-:Y:S01]  /*e820*/  HMMA.16816.F32 R16, R72.reuse, R82, R16 ;  /* 0x000000524810723c */ /* 0x040fe20000001810 */
[----:B------:R-:W2:Y:S03]  /*e830*/  LDSM.16.MT88.4 R80, [R205+0x800] ;  /* 0x00080000cd50783b */ /* 0x000ea60000004200 */
[----:B------:R-:W-:Y:S04]  /*e840*/  MUFU.EX2 R154, R246 ;  /* 0x000000f6009a7308 */ /* 0x000fe80000000800 */
[C---:B-1----:R-:W-:Y:S06]  /*e850*/  HMMA.16816.F32 R20, R72.reuse, R76, R20 ;  /* 0x0000004c4814723c */ /* 0x042fec0000001814 */
[----:B------:R-:W-:Y:S02]  /*e860*/  MUFU.EX2 R153, R247 ;  /* 0x000000f700997308 */ /* 0x000fe40000000800 */
[C---:B------:R-:W-:Y:S01]  /*e870*/  HMMA.16816.F32 R24, R72.reuse, R78, R24 ;  /* 0x0000004e4818723c */ /* 0x040fe20000001818 */
[----:B------:R-:W1:Y:S07]  /*e880*/  LDSM.16.MT88.4 R76, [R202+0x4800] ;  /* 0x00480000ca4c783b */ /* 0x000e6e0000004200 */
[----:B------:R-:W-:Y:S01]  /*e890*/  MUFU.EX2 R146, R124 ;  /* 0x0000007c00927308 */ /* 0x000fe20000000800 */
        /* <DEDUP_REMOVED lines=13> */
[----:B------:R-:W-:Y:S01]  /*e970*/  HMMA.16816.F32 R64, R72, R82, R64 ;  /* 0x000000524840723c */ /* 0x000fe20000001840 */
[----:B------:R-:W2:Y:S06]  /*e980*/  LDSM.16.MT88.4 R80, [R204+0x1000] ;  /* 0x00100000cc50783b */ /* 0x000eac0000004200 */
[----:B------:R-:W-:Y:S02]  /*e990*/  F2FP.PACK_AB R74, R70, R84 ;  /* 0x00000054464a723e */ /* 0x000fe400000000ff */
[----:B------:R-:W3:Y:S01]  /*e9a0*/  LDSM.16.MT88.4 R84, [R203+0x1000] ;  /* 0x00100000cb54783b */ /* 0x000ee20000004200 */
[----:B------:R-:W-:Y:S02]  /*e9b0*/  MUFU.EX2 R70, R151 ;  /* 0x0000009700467308 */ /* 0x000fe40000000800 */
[----:B------:R-:W-:Y:S02]  /*e9c0*/  F2FP.PACK_AB R72, R2, R69 ;  /* 0x000000450248723e */ /* 0x000fe400000000ff */
[----:B------:R-:W-:Y:S02]  /*e9d0*/  F2FP.PACK_AB R73, R163, R164 ;  /* 0x000000a4a349723e */ /* 0x000fe400000000ff */
[----:B------:R-:W-:Y:S04]  /*e9e0*/  F2FP.PACK_AB R75, R160, R161 ;  /* 0x000000a1a04b723e */ /* 0x000fe800000000ff */
[----:B------:R-:W4:Y:S03]  /*e9f0*/  MUFU.EX2 R69, R174 ;  /* 0x000000ae00457308 */ /* 0x000f260000000800 */
[C---:B-1----:R-:W-:Y:S07]  /*ea00*/  HMMA.16816.F32 R4, R72.reuse, R76, R4 ;  /* 0x0000004c4804723c */ /* 0x042fee0000001804 */
[----:B------:R-:W1:Y:S01]  /*ea10*/  MUFU.EX2 R2, R173 ;  /* 0x000000ad00027308 */ /* 0x000e620000000800 */
[C---:B------:R-:W-:Y:S01]  /*ea20*/  HMMA.16816.F32 R8, R72.reuse, R78, R8 ;  /* 0x0000004e4808723c */ /* 0x040fe20000001808 */
[----:B------:R-:W3:Y:S08]  /*ea30*/  LDSM.16.MT88.4 R76, [R205+0x1000] ;  /* 0x00100000cd4c783b */ /* 0x000ef00000004200 */
[----:B------:R-:W-:Y:S01]  /*ea40*/  MUFU.EX2 R151, R252 ;  /* 0x000000fc00977308 */ /* 0x000fe20000000800 */
[C---:B--2---:R-:W-:Y:S03]  /*ea50*/  HMMA.16816.F32 R12, R72.reuse, R80, R12 ;  /* 0x00000050480c723c */ /* 0x044fe6000000180c */
[----:B----4-:R-:W-:Y:S05]  /*ea60*/  FADD.FTZ R0, R69, R0 ;  /* 0x0000000045007221 */ /* 0x010fea0000010000 */
[C---:B------:R-:W-:Y:S01]  /*ea70*/  HMMA.16816.F32 R16, R72.reuse, R82, R16 ;  /* 0x000000524810723c */ /* 0x040fe20000001810 */
[----:B------:R-:W2:Y:S03]  /*ea80*/  LDSM.16.MT88.4 R80, [R202+0x5000] ;  /* 0x00500000ca50783b */ /* 0x000ea60000004200 */
[----:B-1----:R-:W-:Y:S04]  /*ea90*/  FADD.FTZ R0, R2, R0 ;  /* 0x0000000002007221 */ /* 0x002fe80000010000 */
[C---:B---3--:R-:W-:Y:S04]  /*eaa0*/  HMMA.16816.F32 R20, R72.reuse, R84, R20 ;  /* 0x000000544814723c */ /* 0x048fe80000001814 */
[----:B------:R-:W-:Y:S04]  /*eab0*/  FADD.FTZ R0, R92, R0 ;  /* 0x000000005c007221 */ /* 0x000fe80000010000 */
[C---:B------:R-:W-:Y:S01]  /*eac0*/  HMMA.16816.F32 R24, R72.reuse, R86, R24 ;  /* 0x000000564818723c */ /* 0x040fe20000001818 */
[----:B------:R-:W1:Y:S03]  /*ead0*/  LDSM.16.MT88.4 R84, [R204+0x5000] ;  /* 0x00500000cc54783b */ /* 0x000e660000004200 */
[----:B------:R-:W-:Y:S04]  /*eae0*/  FADD.FTZ R0, R70, R0 ;  /* 0x0000000046007221 */ /* 0x000fe80000010000 */
[C---:B------:R-:W-:Y:S08]  /*eaf0*/  HMMA.16816.F32 R28, R72.reuse, R76, R28 ;  /* 0x0000004c481c723c */ /* 0x040ff0000000181c */
[C---:B------:R-:W-:Y:S01]  /*eb00*/  HMMA.16816.F32 R32, R72.reuse, R78, R32 ;  /* 0x0000004e4820723c */ /* 0x040fe20000001820 */
[----:B------:R-:W3:Y:S07]  /*eb10*/  LDSM.16.MT88.4 R76, [R203+0x5000] ;  /* 0x00500000cb4c783b */ /* 0x000eee0000004200 */
[C---:B--2---:R-:W-:Y:S08]  /*eb20*/  HMMA.16816.F32 R36, R72.reuse, R80, R36 ;  /* 0x000000504824723c */ /* 0x044ff00000001824 */
[C---:B------:R-:W-:Y:S01]  /*eb30*/  HMMA.16816.F32 R40, R72.reuse, R82, R40 ;  /* 0x000000524828723c */ /* 0x040fe20000001828 */
[----:B------:R-:W2:Y:S07]  /*eb40*/  LDSM.16.MT88.4 R80, [R205+0x5000] ;  /* 0x00500000cd50783b */ /* 0x000eae0000004200 */
[C---:B-1----:R-:W-:Y:S08]  /*eb50*/  HMMA.16816.F32 R44, R72.reuse, R84, R44 ;  /* 0x00000054482c723c */ /* 0x042ff0000000182c */
[C---:B------:R-:W-:Y:S01]  /*eb60*/  HMMA.16816.F32 R48, R72.reuse, R86, R48 ;  /* 0x000000564830723c */ /* 0x040fe20000001830 */
[----:B------:R-:W1:Y:S02]  /*eb70*/  LDSM.16.MT88.4 R84, [R202+0x1800] ;  /* 0x00180000ca54783b */ /* 0x000e640000004200 */
[----:B-----5:R-:W-:Y:S05]  /*eb80*/  ISETP.GT.AND P0, PT, R232, R159, PT ;  /* 0x0000009fe800720c */ /* 0x020fea0003f04270 */
[C---:B---3--:R-:W-:Y:S07]  /*eb90*/  HMMA.16816.F32 R52, R72.reuse, R76, R52 ;  /* 0x0000004c4834723c */ /* 0x048fee0000001834 */
[----:B------:R-:W-:Y:S01]  /*eba0*/  F2FP.PACK_AB R76, R2, R69 ;  /* 0x00000045024c723e */ /* 0x000fe200000000ff */
[C---:B------:R-:W-:Y:S01]  /*ebb0*/  HMMA.16816.F32 R56, R72.reuse, R78, R56 ;  /* 0x0000004e4838723c */ /* 0x040fe20000001838 */
[----:B------:R-:W3:Y:S03]  /*ebc0*/  MUFU.EX2 R69, R235 ;  /* 0x000000eb00457308 */ /* 0x000ee60000000800 */
[----:B------:R-:W-:Y:S03]  /*ebd0*/  F2FP.PACK_AB R77, R157, R158 ;  /* 0x0000009e9d4d723e */ /* 0x000fe600000000ff */
[----:B------:R-:W-:Y:S01]  /*ebe0*/  F2FP.PACK_AB R78, R70, R92 ;  /* 0x0000005c464e723e */ /* 0x000fe200000000ff */
[C---:B--2---:R-:W-:Y:S01]  /*ebf0*/  HMMA.16816.F32 R60, R72.reuse, R80, R60 ;  /* 0x00000050483c723c */ /* 0x044fe2000000183c */
[----:B------:R-:W-:Y:S02]  /*ec00*/  LDSM.16.MT88.4 R92, [R204+0x2000] ;  /* 0x00200000cc5c783b */ /* 0x000fe40000004200 */
[----:B------:R-:W2:Y:S01]  /*ec10*/  MUFU.EX2 R2, R234 ;  /* 0x000000ea00027308 */ /* 0x000ea20000000800 */
[----:B------:R-:W-:Y:S04]  /*ec20*/  F2FP.PACK_AB R79, R155, R156 ;  /* 0x0000009c9b4f723e */ /* 0x000fe800000000ff */
[----:B------:R-:W-:Y:S01]  /*ec30*/  HMMA.16816.F32 R64, R72, R82, R64 ;  /* 0x000000524840723c */ /* 0x000fe20000001840 */
[----:B------:R-:W4:Y:S04]  /*ec40*/  LDSM.16.MT88.4 R72, [R203+0x1800] ;  /* 0x00180000cb48783b */ /* 0x000f280000004200 */
[----:B------:R-:W5:Y:S03]  /*ec50*/  MUFU.EX2 R70, R230 ;  /* 0x000000e600467308 */ /* 0x000f660000000800 */
[C---:B-1----:R-:W-:Y:S01]  /*ec60*/  HMMA.16816.F32 R4, R76.reuse, R84, R4 ;  /* 0x000000544c04723c */ /* 0x042fe20000001804 */
[----:B------:R-:W1:Y:S04]  /*ec70*/  LDSM.16.MT88.4 R80, [R205+0x1800] ;  /* 0x00180000cd50783b */ /* 0x000e680000004200 */
[----:B---3--:R-:W-:Y:S03]  /*ec80*/  FADD.FTZ R0, R69, R0 ;  /* 0x0000000045007221 */ /* 0x008fe60000010000 */
[C---:B------:R-:W-:Y:S01]  /*ec90*/  HMMA.16816.F32 R8, R76.reuse, R86, R8 ;  /* 0x000000564c08723c */ /* 0x040fe20000001808 */
[----:B------:R-:W3:Y:S03]  /*eca0*/  LDSM.16.MT88.4 R84, [R202+0x5800] ;  /* 0x00580000ca54783b */ /* 0x000ee60000004200 */
[----:B--2---:R-:W-:Y:S04]  /*ecb0*/  FADD.FTZ R0, R2, R0 ;  /* 0x0000000002007221 */ /* 0x004fe80000010000 */
[C---:B------:R-:W-:Y:S04]  /*ecc0*/  HMMA.16816.F32 R12, R76.reuse, R88, R12 ;  /* 0x000000584c0c723c */ /* 0x040fe8000000180c */
[----:B------:R-:W-:Y:S04]  /*ecd0*/  FADD.FTZ R0, R96, R0 ;  /* 0x0000000060007221 */ /* 0x000fe80000010000 */
[C---:B------:R-:W-:Y:S01]  /*ece0*/  HMMA.16816.F32 R16, R76.reuse, R90, R16 ;  /* 0x0000005a4c10723c */ /* 0x040fe20000001810 */
[----:B------:R-:W-:Y:S03]  /*ecf0*/  LDSM.16.MT88.4 R88, [R203+0x5800] ;  /* 0x00580000cb58783b */ /* 0x000fe60000004200 */
[----:B-----5:R-:W-:Y:S04]  /*ed00*/  FADD.FTZ R0, R70, R0 ;  /* 0x0000000046007221 */ /* 0x020fe80000010000 */
[C---:B----4-:R-:W-:Y:S08]  /*ed10*/  HMMA.16816.F32 R20, R76.reuse, R72, R20 ;  /* 0x000000484c14723c */ /* 0x050ff00000001814 */
        /* <DEDUP_REMOVED lines=8> */
[C---:B--2---:R-:W-:Y:S07]  /*eda0*/  HMMA.16816.F32 R44, R76.reuse, R72, R44 ;  /* 0x000000484c2c723c */ /* 0x044fee000000182c */
[----:B------:R-:W-:Y:S01]  /*edb0*/  F2FP.PACK_AB R72, R2, R69 ;  /* 0x000000450248723e */ /* 0x000fe200000000ff */
[C---:B------:R-:W-:Y:S01]  /*edc0*/  HMMA.16816.F32 R48, R76.reuse, R74, R48 ;  /* 0x0000004a4c30723c */ /* 0x040fe20000001830 */
[----:B------:R-:W-:Y:S03]  /*edd0*/  MUFU.EX2 R69, R244 ;  /* 0x000000f400457308 */ /* 0x000fe60000000800 */
[----:B------:R-:W-:Y:S03]  /*ede0*/  F2FP.PACK_AB R73, R171, R170 ;  /* 0x000000aaab49723e */ /* 0x000fe600000000ff */
[----:B------:R-:W-:Y:S01]  /*edf0*/  F2FP.PACK_AB R74, R70, R96 ;  /* 0x00000060464a723e */ /* 0x000fe200000000ff */
[C---:B------:R-:W-:Y:S03]  /*ee00*/  HMMA.16816.F32 R52, R76.reuse, R88, R52 ;  /* 0x000000584c34723c */ /* 0x040fe60000001834 */
[----:B------:R-:W2:Y:S01]  /*ee10*/  MUFU.EX2 R96, R243 ;  /* 0x000000f300607308 */ /* 0x000ea20000000800 */
[----:B------:R-:W-:Y:S04]  /*ee20*/  F2FP.PACK_AB R75, R228, R175 ;  /* 0x000000afe44b723e */ /* 0x000fe800000000ff */
[C---:B------:R-:W-:Y:S01]  /*ee30*/  HMMA.16816.F32 R56, R76.reuse, R90, R56 ;  /* 0x0000005a4c38723c */ /* 0x040fe20000001838 */
[----:B------:R-:W4:Y:S04]  /*ee40*/  LDSM.16.MT88.4 R88, [R203+0x2000] ;  /* 0x00200000cb58783b */ /* 0x000f280000004200 */
[----:B------:R-:W5:Y:S03]  /*ee50*/  MUFU.EX2 R70, R240 ;  /* 0x000000f000467308 */ /* 0x000f660000000800 */
[C---:B-1----:R-:W-:Y:S07]  /*ee60*/  HMMA.16816.F32 R60, R76.reuse, R80, R60 ;  /* 0x000000504c3c723c */ /* 0x042fee000000183c */
[----:B------:R-:W1:Y:S01]  /*ee70*/  MUFU.EX2 R2, R245 ;  /* 0x000000f500027308 */ /* 0x000e620000000800 */
[----:B------:R-:W-:Y:S01]  /*ee80*/  HMMA.16816.F32 R64, R76, R82, R64 ;  /* 0x000000524c40723c */ /* 0x000fe20000001840 */
[----:B------:R-:W4:Y:S03]  /*ee90*/  LDSM.16.MT88.4 R76, [R205+0x2000] ;  /* 0x00200000cd4c783b */ /* 0x000f260000004200 */
[----:B--2---:R-:W-:Y:S04]  /*eea0*/  FADD.FTZ R0, R96, R0 ;  /* 0x0000000060007221 */ /* 0x004fe80000010000 */
[C---:B---3--:R-:W-:Y:S01]  /*eeb0*/  HMMA.16816.F32 R4, R72.reuse, R84, R4 ;  /* 0x000000544804723c */ /* 0x048fe20000001804 */
[----:B------:R-:W2:Y:S04]  /*eec0*/  LDSM.16.MT88.4 R80, [R202+0x6000] ;  /* 0x00600000ca50783b */ /* 0x000ea80000004200 */
[----:B-----5:R-:W-:Y:S03]  /*eed0*/  FADD.FTZ R0, R70, R0 ;  /* 0x0000000046007221 */ /* 0x020fe60000010000 */
[C---:B------:R-:W-:Y:S01]  /*eee0*/  HMMA.16816.F32 R8, R72.reuse, R86, R8 ;  /* 0x000000564808723c */ /* 0x040fe20000001808 */
[----:B------:R-:W3:Y:S03]  /*eef0*/  LDSM.16.MT88.4 R84, [R204+0x6000] ;  /* 0x00600000cc54783b */ /* 0x000ee60000004200 */
[----:B------:R-:W-:Y:S04]  /*ef00*/  FADD.FTZ R0, R69, R0 ;  /* 0x0000000045007221 */ /* 0x000fe80000010000 */
[C---:B------:R-:W-:Y:S04]  /*ef10*/  HMMA.16816.F32 R12, R72.reuse, R92, R12 ;  /* 0x0000005c480c723c */ /* 0x040fe8000000180c */
[----:B-1----:R-:W-:Y:S04]  /*ef20*/  FADD.FTZ R0, R2, R0 ;  /* 0x0000000002007221 */ /* 0x002fe80000010000 */
[C---:B------:R-:W-:Y:S01]  /*ef30*/  HMMA.16816.F32 R16, R72.reuse, R94, R16 ;  /* 0x0000005e4810723c */ /* 0x040fe20000001810 */
[----:B------:R-:W1:Y:S07]  /*ef40*/  LDSM.16.MT88.4 R92, [R203+0x6000] ;  /* 0x00600000cb5c783b */ /* 0x000e6e0000004200 */
        /* <DEDUP_REMOVED lines=10> */
[C---:B--2---:R-:W-:Y:S04]  /*eff0*/  HMMA.16816.F32 R36, R72.reuse, R80, R36 ;  /* 0x000000504824723c */ /* 0x044fe80000001824 */
[----:B------:R-:W-:Y:S01]  /*f000*/  F2FP.PACK_AB R79, R237, R236 ;  /* 0x000000eced4f723e */ /* 0x000fe200000000ff */
[----:B------:R-:W2:Y:S03]  /*f010*/  MUFU.EX2 R69, R249 ;  /* 0x000000f900457308 */ /* 0x000ea60000000800 */
[C---:B------:R-:W-:Y:S01]  /*f020*/  HMMA.16816.F32 R40, R72.reuse, R82, R40 ;  /* 0x000000524828723c */ /* 0x040fe20000001828 */
[----:B------:R-:W4:Y:S06]  /*f030*/  LDSM.16.MT88.4 R80, [R202+0x2800] ;  /* 0x00280000ca50783b */ /* 0x000f2c0000004200 */
[----:B------:R-:W4:Y:S01]  /*f040*/  MUFU.EX2 R2, R116 ;  /* 0x0000007400027308 */ /* 0x000f220000000800 */
[C---:B---3--:R-:W-:Y:S04]  /*f050*/  HMMA.16816.F32 R44, R72.reuse, R84, R44 ;  /* 0x00000054482c723c */ /* 0x048fe8000000182c */
[----:B-----5:R-:W-:Y:S04]  /*f060*/  FADD.FTZ R0, R70, R0 ;  /* 0x0000000046007221 */ /* 0x020fe80000010000 */
[C---:B------:R-:W-:Y:S01]  /*f070*/  HMMA.16816.F32 R48, R72.reuse, R86, R48 ;  /* 0x000000564830723c */ /* 0x040fe20000001830 */
[----:B------:R-:W3:Y:S03]  /*f080*/  LDSM.16.MT88.4 R84, [R204+0x2800] ;  /* 0x00280000cc54783b */ /* 0x000ee60000004200 */
[C---:B--2---:R-:W-:Y:S04]  /*f090*/  FADD.FTZ R0, R69.reuse, R0 ;  /* 0x0000000045007221 */ /* 0x044fe80000010000 */
[C---:B-1----:R-:W-:Y:S04]  /*f0a0*/  HMMA.16816.F32 R52, R72.reuse, R92, R52 ;  /* 0x0000005c4834723c */ /* 0x042fe80000001834 */
[----:B------:R-:W-:Y:S04]  /*f0b0*/  FADD.FTZ R0, R104, R0 ;  /* 0x0000000068007221 */ /* 0x000fe80000010000 */
[C---:B------:R-:W-:Y:S01]  /*f0c0*/  HMMA.16816.F32 R56, R72.reuse, R94, R56 ;  /* 0x0000005e4838723c */ /* 0x040fe20000001838 */
[----:B------:R-:W1:Y:S03]  /*f0d0*/  LDSM.16.MT88.4 R92, [R203+0x2800] ;  /* 0x00280000cb5c783b */ /* 0x000e660000004200 */
[C---:B----4-:R-:W-:Y:S04]  /*f0e0*/  FADD.FTZ R0, R2.reuse, R0 ;  /* 0x0000000002007221 */ /* 0x050fe80000010000 */
[C---:B------:R-:W-:Y:S08]  /*f0f0*/  HMMA.16816.F32 R60, R72.reuse, R88, R60 ;  /* 0x00000058483c723c */ /* 0x040ff0000000183c */
        /* <DEDUP_REMOVED lines=15> */
[----:B------:R-:W1:Y:S03]  /*f1f0*/  MUFU.EX2 R70, R132 ;  /* 0x0000008400467308 */ /* 0x000e660000000800 */
        /* <DEDUP_REMOVED lines=8> */
[C---:B------:R-:W-:Y:S04]  /*f280*/  HMMA.16816.F32 R44, R76.reuse, R96, R44 ;  /* 0x000000604c2c723c */ /* 0x040fe8000000182c */
[----:B-1----:R-:W-:Y:S04]  /*f290*/  F2FP.PACK_AB R147, R70, R148 ;  /* 0x000000944693723e */ /* 0x002fe800000000ff */
[C---:B------:R-:W-:Y:S01]  /*f2a0*/  HMMA.16816.F32 R48, R76.reuse, R98, R48 ;  /* 0x000000624c30723c */ /* 0x040fe20000001830 */
[----:B------:R-:W-:Y:S03]  /*f2b0*/  LDSM.16.MT88.4 R96, [R205+0x3000] ;  /* 0x00300000cd60783b */ /* 0x000fe60000004200 */
[----:B--2---:R-:W-:Y:S04]  /*f2c0*/  FADD.FTZ R0, R2, R0 ;  /* 0x0000000002007221 */ /* 0x004fe80000010000 */
[C---:B-----5:R-:W-:Y:S01]  /*f2d0*/  HMMA.16816.F32 R52, R76.reuse, R80, R52 ;  /* 0x000000504c34723c */ /* 0x060fe20000001834 */
[----:B------:R-:W-:Y:S03]  /*f2e0*/  LDSM.16.MT88.4 R120, [R204+0x3800] ;  /* 0x00380000cc78783b */ /* 0x000fe60000004200 */
[C---:B------:R-:W-:Y:S01]  /*f2f0*/  FADD.FTZ R0, R144.reuse, R0 ;  /* 0x0000000090007221 */ /* 0x040fe20000010000 */
[----:B------:R-:W-:Y:S01]  /*f300*/  F2FP.PACK_AB R144, R144, R2 ;  /* 0x000000029090723e */ /* 0x000fe200000000ff */
[----:B------:R-:W-:Y:S02]  /*f310*/  FADD.FTZ R2, R106, R105 ;  /* 0x000000696a027221 */ /* 0x000fe40000010000 */
[C---:B------:R-:W-:Y:S01]  /*f320*/  HMMA.16816.F32 R56, R76.reuse, R82, R56 ;  /* 0x000000524c38723c */ /* 0x040fe20000001838 */
[----:B------:R-:W1:Y:S03]  /*f330*/  LDSM.16.MT88.4 R80, [R203+0x3000] ;  /* 0x00300000cb50783b */ /* 0x000e660000004200 */
[----:B---3--:R-:W-:Y:S04]  /*f340*/  FADD.FTZ R0, R69, R0 ;  /* 0x0000000045007221 */ /* 0x008fe80000010000 */
        /* <DEDUP_REMOVED lines=67> */
[----:B------:R-:W-:Y:S01]  /*f780*/  FADD.FTZ R2, R148, R0 ;  /* 0x0000000094027221 */ /* 0x000fe20000010000 */
[----:B------:R-:W-:Y:S03]  /*f790*/  IADD3 R0, R232, -0x1, RZ ;  /* 0xffffffffe8007810 */ /* 0x000fe60007ffe0ff */
[C---:B------:R-:W-:Y:S04]  /*f7a0*/  HMMA.16816.F32 R92, R144.reuse, R88, R44 ;  /* 0x00000058905c723c */ /* 0x040fe8000000182c */
[----:B------:R-:W-:Y:S01]  /*f7b0*/  FADD.FTZ R2, R70, R2 ;  /* 0x0000000246027221 */ /* 0x000fe20000010000 */
[----:B------:R-:W-:Y:S02]  /*f7c0*/  MOV R232, R0 ;  /* 0x0000000000e87202 */ /* 0x000fe40000000f00 */
[----:B------:R-:W-:Y:S01]  /*f7d0*/  MOV R70, R3 ;  /* 0x0000000300467202 */ /* 0x000fe20000000f00 */
[C---:B------:R-:W-:Y:S01]  /*f7e0*/  HMMA.16816.F32 R88, R144.reuse, R90, R48 ;  /* 0x0000005a9058723c */ /* 0x040fe20000001830 */
[----:B------:R3:W-:Y:S07]  /*f7f0*/  STL [R1], R2 ;  /* 0x0000000201007387 */ /* 0x0007ee0000100800 */
[C---:B-1----:R-:W-:Y:S08]  /*f800*/  HMMA.16816.F32 R84, R144.reuse, R80, R52 ;  /* 0x000000509054723c */ /* 0x042ff00000001834 */
[C---:B------:R-:W-:Y:S08]  /*f810*/  HMMA.16816.F32 R80, R144.reuse, R82, R56 ;  /* 0x000000529050723c */ /* 0x040ff00000001838 */
[C---:B--2---:R-:W-:Y:S08]  /*f820*/  HMMA.16816.F32 R76, R144.reuse, R72, R60 ;  /* 0x00000048904c723c */ /* 0x044ff0000000183c */
[----:B------:R-:W-:Y:S01]  /*f830*/  HMMA.16816.F32 R72, R144, R74, R64 ;  /* 0x0000004a9048723c */ /* 0x000fe20000001840 */
[----:B------:R-:W-:Y:S07]  /*f840*/  @!UPT UIADD3 URZ, URZ, URZ, URZ ;  /* 0x0000003f3f3ff290 */ /* 0x000fee000fffe03f */
[----:B---3--:R-:W-:-:S11]  /*f850*/  @P0 BRA `(.L_x_100) ;  /* 0xffffbd4000000947 */ /* 0x008fd6000383ffff */
.L_x_93:
[----:B------:R-:W-:Y:S05]  /*f860*/  BRA.DIV ~URZ, `(.L_x_101) ;  /* 0x000047927f007947 */ /* 0x000fea000b800000 */
[----:B------:R1:W2:Y:S02]  /*f870*/  SHFL.BFLY PT, R5, R246, 0x2, 0x1f ;  /* 0x0c401f00f6057f89 */ /* 0x0002a400000e0000 */
.L_x_129:
[----:B--2---:R-:W-:Y:S01]  /*f880*/  FADD.FTZ R5, R5, R246 ;  /* 0x000000f605057221 */ /* 0x004fe20000010000 */
[----:B------:R-:W-:Y:S05]  /*f890*/  BRA.DIV ~URZ, `(.L_x_102) ;  /* 0x000047c27f007947 */ /* 0x000fea000b800000 */
[----:B------:R-:W2:Y:S04]  /*f8a0*/  LDL.LU R2, [R1] ;  /* 0x0000000001027983 */ /* 0x000ea80000300800 */
[----:B------:R-:W3:Y:S02]  /*f8b0*/  SHFL.BFLY PT, R0, R5, 0x1, 0x1f ;  /* 0x0c201f0005007f89 */ /* 0x000ee400000e0000 */
[----:B---3--:R-:W-:-:S02]  /*f8c0*/  FADD.FTZ R5, R5, R0 ;  /* 0x0000000005057221 */ /* 0x008fc40000010000 */
[----:B--2---:R-:W2:Y:S02]  /*f8d0*/  SHFL.BFLY PT, R4, R2, 0x2, 0x1f ;  /* 0x0c401f0002047f89 */ /* 0x004ea400000e0000 */
[----:B--2---:R-:W-:-:S05]  /*f8e0*/  FADD.FTZ R4, R4, R2 ;  /* 0x0000000204047221 */ /* 0x004fca0000010000 */
[----:B------:R2:W3:Y:S02]  /*f8f0*/  SHFL.BFLY PT, R3, R4, 0x1, 0x1f ;  /* 0x0c201f0004037f89 */ /* 0x0004e400000e0000 */
.L_x_130:
[----:B------:R-:W-:Y:S01]  /*f900*/  FSETP.NE.FTZ.AND P1, PT, R5, RZ, PT ;  /* 0x000000ff0500720b */ /* 0x000fe20003f35000 */
[----:B---3--:R-:W-:Y:S01]  /*f910*/  FADD.FTZ R3, R3, R4 ;  /* 0x0000000403037221 */ /* 0x008fe20000010000 */
[----:B------:R-:W-:Y:S02]  /*f920*/  MOV R2, RZ ;  /* 0x000000ff00027202 */ /* 0x000fe40000000f00 */
[----:B------:R-:W-:Y:S02]  /*f930*/  MOV R0, RZ ;  /* 0x000000ff00007202 */ /* 0x000fe40000000f00 */
[----:B------:R-:W-:Y:S02]  /*f940*/  FSETP.NE.FTZ.AND P0, PT, R3, RZ, PT ;  /* 0x000000ff0300720b */ /* 0x000fe40003f15000 */
[----:B------:R-:W-:Y:S02]  /*f950*/  MOV R17, 0xff800000 ;  /* 0xff80000000117802 */ /* 0x000fe40000000f00 */
[----:B------:R-:W-:-:S03]  /*f960*/  MOV R16, 0xff800000 ;  /* 0xff80000000107802 */ /* 0x000fc60000000f00 */
[----:B------:R-:W3:Y:S01]  /*f970*/  @P1 MUFU.RCP R2, R5 ;  /* 0x0000000500021308 */ /* 0x000ee20000001000 */
[----:B--2---:R-:W-:-:S05]  /*f980*/  @P1 MOV R4, 0x3f317218 ;  /* 0x3f31721800041802 */ /* 0x004fca0000000f00 */
[----:B------:R-:W-:Y:S02]  /*f990*/  @P1 FMUL.FTZ R4, R4, c[0x0][0x2d0] ;  /* 0x0000b40004041a20 */ /* 0x000fe40000410000 */
[----:B------:R-:W2:Y:S01]  /*f9a0*/  @P1 MUFU.LG2 R6, R5 ;  /* 0x0000000500061308 */ /* 0x000ea20000000c00 */
[----:B---3--:R-:W-:-:S07]  /*f9b0*/  FMUL.FTZ R132, R2, R132 ;  /* 0x0000008402847220 */ /* 0x008fce0000410000 */
[----:B------:R-:W3:Y:S01]  /*f9c0*/  @P0 MUFU.RCP R0, R3 ;  /* 0x0000000300000308 */ /* 0x000ee20000001000 */
        /* <DEDUP_REMOVED lines=31> */
[----:B------:R4:W5:Y:S01]  /*fbc0*/  @P0 MUFU.LG2 R2, R3 ;  /* 0x0000000300020308 */ /* 0x0009620000000c00 */
[----:B--2---:R-:W-:Y:S02]  /*fbd0*/  @P1 FMUL.FTZ R6, R6, 0.69314718246459960938 ;  /* 0x3f31721806061820 */ /* 0x004fe40000410000 */
[----:B---3--:R-:W-:Y:S02]  /*fbe0*/  FMUL.FTZ R134, R0, R134 ;  /* 0x0000008600867220 */ /* 0x008fe40000410000 */
[----:B------:R-:W-:Y:S01]  /*fbf0*/  @P1 FFMA.FTZ R17, R4, R68, R6 ;  /* 0x0000004404111223 */ /* 0x000fe20000010006 */
[----:B------:R-:W-:Y:S01]  /*fc00*/  MOV R4, 0x1 ;  /* 0x0000000100047802 */ /* 0x000fe20000000f00 */
[C---:B------:R-:W-:Y:S02]  /*fc10*/  FMUL.FTZ R135, R0.reuse, R135 ;  /* 0x0000008700877220 */ /* 0x040fe40000410000 */
[----:B------:R-:W-:-:S02]  /*fc20*/  FMUL.FTZ R130, R0, R130 ;  /* 0x0000008200827220 */ /* 0x000fc40000410000 */
[C---:B------:R-:W-:Y:S02]  /*fc30*/  FMUL.FTZ R131, R0.reuse, R131 ;  /* 0x0000008300837220 */ /* 0x040fe40000410000 */
[C---:B------:R-:W-:Y:S02]  /*fc40*/  FMUL.FTZ R126, R0.reuse, R126 ;  /* 0x0000007e007e7220 */ /* 0x040fe40000410000 */
[----:B------:R-:W-:Y:S01]  /*fc50*/  FMUL.FTZ R127, R0, R127 ;  /* 0x0000007f007f7220 */ /* 0x000fe20000410000 */
[----:B----4-:R-:W-:Y:S01]  /*fc60*/  @P0 MOV R3, 0x3f317218 ;  /* 0x3f31721800030802 */ /* 0x010fe20000000f00 */
[----:B-----5:R-:W-:Y:S02]  /*fc70*/  @P0 FMUL.FTZ R2, R2, 0.69314718246459960938 ;  /* 0x3f31721802020820 */ /* 0x020fe40000410000 */
[----:B------:R-:W-:Y:S02]  /*fc80*/  FMUL.FTZ R122, R0, R122 ;  /* 0x0000007a007a7220 */ /* 0x000fe40000410000 */
[----:B------:R-:W-:-:S02]  /*fc90*/  @P0 FMUL.FTZ R3, R3, c[0x0][0x2d0] ;  /* 0x0000b40003030a20 */ /* 0x000fc40000410000 */
        /* <DEDUP_REMOVED lines=24> */
[----:B------:R-:W-:Y:S01]  /*fe20*/  FMUL.FTZ R75, R0, R75 ;  /* 0x0000004b004b7220 */ /* 0x000fe20000410000 */
[----:B------:R-:W-:Y:S01]  /*fe30*/  PRMT R0, R4, 0x7610, R0 ;  /* 0x0000761004007816 */ /* 0x000fe20000000000 */
[----:B------:R-:W-:Y:S02]  /*fe40*/  @P0 FFMA.FTZ R16, R3, R12, R2 ;  /* 0x0000000c03100223 */ /* 0x000fe40000010002 */
.L_x_74:
[----:B--2---:R2:W5:Y:S01]  /*fe50*/  LDL R7, [R1+0x50] ;  /* 0x0000500001077983 */ /* 0x0045620000100800 */
[----:B------:R-:W-:Y:S03]  /*fe60*/  BSSY B0, `(.L_x_103) ;  /* 0x0000012000007945 */ /* 0x000fe60003800000 */
[----:B------:R-:W3:Y:S02]  /*fe70*/  S2R R6, SR_TID.X ;  /* 0x0000000000067919 */ /* 0x000ee40000002100 */
[----:B---3--:R-:W-:-:S13]  /*fe80*/  LOP3.LUT P6, RZ, R6, 0xff, RZ, 0xc0, !PT ;  /* 0x000000ff06ff7812 */ /* 0x008fda00078cc0ff */
[----:B------:R-:W-:Y:S05]  /*fe90*/  @P6 BRA `(.L_x_104) ;  /* 0x000000e000006947 */ /* 0x000fea0003800000 */
[----:B--2---:R-:W2:Y:S01]  /*fea0*/  S2R R4, SR_LANEID ;  /* 0x0000000000047919 */ /* 0x004ea20000000000 */
[----:B------:R-:W-:Y:S01]  /*feb0*/  VOTEU.ANY UR4, UPT, PT ;  /* 0x0000000000047886 */ /* 0x000fe200038e0100 */
[----:B------:R-:W-:Y:S01]  /*fec0*/  IMAD.MOV.U32 R5, RZ, RZ, c[0x0][0x584] ;  /* 0x00016100ff057624 */ /* 0x000fe200078e00ff */
[----:B------:R-:W2:Y:S08]  /*fed0*/  FLO.U32 R3, UR4 ;  /* 0x0000000400037d00 */ /* 0x000eb000080e0000 */
[----:B------:R-:W3:Y:S01]  /*fee0*/  POPC R2, UR4 ;  /* 0x0000000400027d09 */ /* 0x000ee20008000000 */
[----:B--2---:R-:W-:Y:S01]  /*fef0*/  ISETP.EQ.U32.AND P0, PT, R3, R4, PT ;  /* 0x000000040300720c */ /* 0x004fe20003f02070 */
[----:B------:R-:W-:-:S12]  /*ff00*/  IMAD.MOV.U32 R4, RZ, RZ, c[0x0][0x580] ;  /* 0x00016000ff047624 */ /* 0x000fd800078e00ff */
[----:B---3--:R2:W3:Y:S04]  /*ff10*/  @P0 ATOMG.E.ADD.STRONG.GPU PT, R2, [R4.64], R2 ;  /* 0x00000002040209a8 */ /* 0x0084e800081ee1c6 */
[----:B--2---:R-:W2:Y:S04]  /*ff20*/  S2R R4, SR_LTMASK ;  /* 0x0000000000047919 */ /* 0x004ea80000003900 */
[----:B---3--:R2:W3:Y:S02]  /*ff30*/  SHFL.IDX PT, R3, R2, R3, 0x1f ;  /* 0x00001f0302037589 */ /* 0x0084e400000e0000 */
[----:B--2---:R-:W-:-:S06]  /*ff40*/  LOP3.LUT R2, R4, UR4, RZ, 0xc0, !PT ;  /* 0x0000000404027c12 */ /* 0x004fcc000f8ec0ff */
[----:B------:R-:W3:Y:S02]  /*ff50*/  POPC R2, R2 ;  /* 0x0000000200027309 */ /* 0x000ee40000000000 */
[----:B---3-5:R-:W-:-:S05]  /*ff60*/  IADD3 R7, R3, c[0x0][0xc], R2 ;  /* 0x0000030003077a10 */ /* 0x028fca0007ffe002 */
[----:B------:R2:W-:Y:S02]  /*ff70*/  STL [R1+0x50], R7 ;  /* 0x0000500701007387 */ /* 0x0005e40000100800 */
.L_x_104:
[----:B--2---:R-:W-:Y:S05]  /*ff80*/  BSYNC B0 ;  /* 0x0000000000007941 */ /* 0x004fea0003800000 */
.L_x_103:
[----:B------:R-:W-:Y:S01]  /*ff90*/  PRMT R0, R0, 0x9910, RZ ;  /* 0x0000991000007816 */ /* 0x000fe200000000ff */
[----:B------:R-:W-:Y:S01]  /*ffa0*/  BSSY B1, `(.L_x_105) ;  /* 0x000013b000017945 */ /* 0x000fe20003800000 */
[----:B-----5:R-:W-:Y:S02]  /*ffb0*/  IMAD.MOV.U32 R18, RZ, RZ, R7 ;  /* 0x000000ffff127224 */ /* 0x020fe400078e0007 */
[----:B------:R-:W-:-:S13]  /*ffc0*/  ISETP.NE.AND P0, PT, R0, RZ, PT ;  /* 0x000000ff0000720c */ /* 0x000fda0003f05270 */
[----:B------:R-:W-:Y:S05]  /*ffd0*/  @!P0 BRA `(.L_x_106) ;  /* 0x000010b000008947 */ /* 0x000fea0003800000 */
[----:B------:R-:W-:Y:S01]  /*ffe0*/  WARPSYNC 0xffffffff ;  /* 0xffffffff00007948 */ /* 0x000fe20003800000 */
[----:B------:R-:W-:Y:S06]  /*fff0*/  BAR.SYNC.DEFER_BLOCKING 0x1, 0x100 ;  /* 0x0044000000007b1d */ /* 0x000fec0000010000 */
[----:B------:R-:W-:Y:S05]  /*10000*/  BRA.CONV ~URZ, `(.L_x_107) ;  /* 0x000000837f007947 */ /* 0x000fea000b800000 */
[----:B------:R-:W-:Y:S01]  /*10010*/  SHF.R.S32.HI R2, RZ, 0x1f, R6 ;  /* 0x0000001fff027819 */ /* 0x000fe20000011406 */
[----:B------:R-:W-:Y:S02]  /*10020*/  IMAD.MOV.U32 R52, RZ, RZ, RZ ;  /* 0x000000ffff347224 */ /* 0x000fe400078e00ff */
[----:B------:R-:W-:Y:S01]  /*10030*/  IMAD.MOV.U32 R3, RZ, RZ, 0x1f ;  /* 0x0000001fff037424 */ /* 0x000fe200078e00ff */
[----:B------:R-:W-:-:S04]  /*10040*/  LEA.HI R2, R2, R6, RZ, 0x7 ;  /* 0x0000000602027211 */ /* 0x000fc800078f38ff */
[----:B------:R-:W-:-:S05]  /*10050*/  SHF.R.S32.HI R2, RZ, 0x7, R2 ;  /* 0x00000007ff027819 */ /* 0x000fca0000011402 */
[----:B------:R-:W-:Y:S01]  /*10060*/  IMAD.MOV.U32 R36, RZ, RZ, R2 ;  /* 0x000000ffff247224 */ /* 0x000fe200078e0002 */
[----:B------:R-:W-:Y:S02]  /*10070*/  MOV R2, 0x10090 ;  /* 0x0001009000027802 */ /* 0x000fe40000000f00 */
[----:B-1----:R-:W-:Y:S05]  /*10080*/  CALL.REL.NOINC `($__internal_1_$__cuda_sm70_shflsync_idx_p) ;  /* 0x000041a000007944 */ /* 0x002fea0003c00000 */
.L_x_107:
[----:B------:R-:W2:Y:S04]  /*10090*/  LDL R8, [R1+0xcc] ;  /* 0x0000cc0001087983 */ /* 0x000ea80000100800 */
[----:B------:R-:W3:Y:S04]  /*100a0*/  LDL.LU R6, [R1+0x44] ;  /* 0x0000440001067983 */ /* 0x000ee80000300800 */
[----:B-1----:R-:W4:Y:S04]  /*100b0*/  LDL.LU R11, [R1+0x40] ;  /* 0x00004000010b7983 */ /* 0x002f280000300800 */
[----:B------:R-:W2:Y:S04]  /*100c0*/  LDL.LU R19, [R1+0x48] ;  /* 0x0000480001137983 */ /* 0x000ea80000300800 */
[----:B------:R-:W2:Y:S01]  /*100d0*/  LDL.LU R21, [R1+0x4c] ;  /* 0x00004c0001157983 */ /* 0x000ea20000300800 */
[----:B------:R-:W-:-:S03]  /*100e0*/  MOV R3, 0x1 ;  /* 0x0000000100037802 */ /* 0x000fc60000000f00 */
[----:B------:R-:W2:Y:S01]  /*100f0*/  LDL R20, [R1+0xd4] ;  /* 0x0000d40001147983 */ /* 0x000ea20000100800 */
[----:B------:R-:W-:-:S03]  /*10100*/  ISETP.NE.AND P1, PT, R3, c[0x0][0x4e8], PT ;  /* 0x00013a0003007a0c */ /* 0x000fc60003f25270 */
[----:B------:R-:W1:Y:S04]  /*10110*/  S2R R22, SR_TID.X ;  /* 0x0000000000167919 */ /* 0x000e680000002100 */
[----:B------:R1:W5:Y:S04]  /*10120*/  LDL R45, [R1+0x3c] ;  /* 0x00003c00012d7983 */ /* 0x0003680000100800 */
        /* <DEDUP_REMOVED lines=21> */
[----:B------:R1:W5:Y:S01]  /*10280*/  LDL R23, [R1+0x64] ;  /* 0x0000640001177983 */ /* 0x0003620000100800 */
[----:B---3--:R-:W-:Y:S01]  /*10290*/  SHF.R.S32.HI R0, RZ, 0x1f, R6 ;  /* 0x0000001fff007819 */ /* 0x008fe20000011406 */
[----:B------:R-:W-:Y:S01]  /*102a0*/  IMAD.WIDE.U32 R4, R6, c[0x0][0x4d0], RZ ;  /* 0x0001340006047a25 */ /* 0x000fe200078e00ff */
[----:B----4-:R-:W-:-:S03]  /*102b0*/  SHF.R.S32.HI R7, RZ, 0x1f, R11 ;  /* 0x0000001fff077819 */ /* 0x010fc6000001140b */
[C---:B------:R-:W-:Y:S02]  /*102c0*/  IMAD R2, R0.reuse, c[0x0][0x4d0], RZ ;  /* 0x0001340000027a24 */ /* 0x040fe400078e02ff */
[----:B------:R-:W-:Y:S02]  /*102d0*/  IMAD R3, R0, c[0x0][0x438], RZ ;  /* 0x00010e0000037a24 */ /* 0x000fe400078e02ff */
[----:B------:R-:W-:Y:S02]  /*102e0*/  IMAD R2, R6, c[0x0][0x4d4], R2 ;  /* 0x0001350006027a24 */ /* 0x000fe400078e0202 */
[----:B------:R-:W-:Y:S02]  /*102f0*/  IMAD R9, R7, c[0x0][0x4d8], RZ ;  /* 0x0001360007097a24 */ /* 0x000fe400078e02ff */
[----:B--2---:R-:W-:Y:S01]  /*10300*/  IMAD.IADD R0, R8, 0x1, R21 ;  /* 0x0000000108007824 */ /* 0x004fe200078e0215 */
[----:B------:R-:W-:Y:S01]  /*10310*/  IADD3 R5, R5, R2, RZ ;  /* 0x0000000205057210 */ /* 0x000fe20007ffe0ff */
[----:B------:R-:W-:-:S02]  /*10320*/  IMAD R8, R6, c[0x0][0x43c], R3 ;  /* 0x00010f0006087a24 */ /* 0x000fc400078e0203 */
[----:B------:R-:W-:Y:S01]  /*10330*/  IMAD.WIDE.U32 R2, R6, c[0x0][0x438], RZ ;  /* 0x00010e0006027a25 */ /* 0x000fe200078e00ff */
[----:B------:R-:W-:-:S03]  /*10340*/  MOV R6, R0 ;  /* 0x0000000000067202 */ /* 0x000fc60000000f00 */
[----:B------:R-:W-:Y:S01]  /*10350*/  @P1 IMAD.HI.U32 R10, R0, c[0x0][0x4ec], RZ ;  /* 0x00013b00000a1a27 */ /* 0x000fe200078e00ff */
[----:B------:R-:W-:-:S03]  /*10360*/  IADD3 R3, R3, R8, RZ ;  /* 0x0000000803037210 */ /* 0x000fc60007ffe0ff */
[----:B------:R-:W-:Y:S01]  /*10370*/  IMAD R8, R7, c[0x0][0x440], RZ ;  /* 0x0001100007087a24 */ /* 0x000fe200078e02ff */
[----:B------:R-:W-:Y:S01]  /*10380*/  @P1 SHF.R.U32.HI R6, RZ, c[0x0][0x4f0], R10 ;  /* 0x00013c00ff061a19 */ /* 0x000fe2000001160a */
[C---:B------:R-:W-:Y:S01]  /*10390*/  IMAD R9, R11.reuse, c[0x0][0x4dc], R9 ;  /* 0x000137000b097a24 */ /* 0x040fe200078e0209 */
[----:B------:R-:W-:Y:S01]  /*103a0*/  SHF.R.S32.HI R7, RZ, 0x1f, R19 ;  /* 0x0000001fff077819 */ /* 0x000fe20000011413 */
[----:B------:R-:W-:-:S04]  /*103b0*/  IMAD.WIDE.U32 R4, R11, c[0x0][0x4d8], R4 ;  /* 0x000136000b047a25 */ /* 0x000fc800078e0004 */
[----:B------:R-:W-:Y:S01]  /*103c0*/  IMAD R15, R11, c[0x0][0x444], R8 ;  /* 0x000111000b0f7a24 */ /* 0x000fe200078e0208 */
[----:B------:R-:W-:Y:S01]  /*103d0*/  IADD3 R8, -R6, RZ, RZ ;  /* 0x000000ff06087210 */ /* 0x000fe20007ffe1ff */
[----:B------:R-:W-:Y:S02]  /*103e0*/  IMAD.IADD R5, R5, 0x1, R9 ;  /* 0x0000000105057824 */ /* 0x000fe400078e0209 */
[----:B------:R-:W-:-:S04]  /*103f0*/  IMAD.WIDE.U32 R10, R11, c[0x0][0x440], R2 ;  /* 0x000110000b0a7a25 */ /* 0x000fc800078e0002 */
[----:B------:R-:W-:Y:S02]  /*10400*/  IMAD R3, R8, c[0x0][0x4e8], R0 ;  /* 0x00013a0008037a24 */ /* 0x000fe400078e0200 */
[----:B------:R-:W-:Y:S02]  /*10410*/  IMAD R12, R7, c[0x0][0x4e0], RZ ;  /* 0x00013800070c7a24 */ /* 0x000fe400078e02ff */
[----:B------:R-:W-:Y:S01]  /*10420*/  IMAD.WIDE.U32 R8, R19, c[0x0][0x4e0], R4 ;  /* 0x0001380013087a25 */ /* 0x000fe200078e0004 */
[----:B------:R-:W-:-:S03]  /*10430*/  SHF.R.S32.HI R13, RZ, 0x1f, R6 ;  /* 0x0000001fff0d7819 */ /* 0x000fc60000011406 */
[----:B------:R-:W-:Y:S01]  /*10440*/  @P1 IMAD.HI.U32 R4, R0, c[0x0][0x4ec], RZ ;  /* 0x00013b0000041a27 */ /* 0x000fe200078e00ff */
[----:B------:R-:W-:Y:S02]  /*10450*/  MOV R2, R0 ;  /* 0x0000000000027202 */ /* 0x000fe40000000f00 */
[----:B------:R-:W-:Y:S01]  /*10460*/  SHF.R.S32.HI R14, RZ, 0x1f, R3 ;  /* 0x0000001fff0e7819 */ /* 0x000fe20000011403 */
[----:B------:R-:W-:Y:S01]  /*10470*/  IMAD R12, R19, c[0x0][0x4e4], R12 ;  /* 0x00013900130c7a24 */ /* 0x000fe200078e020c */
[----:B------:R-:W-:Y:S02]  /*10480*/  IADD3 R6, P0, R6, R8, RZ ;  /* 0x0000000806067210 */ /* 0x000fe40007f1e0ff */
[----:B------:R-:W-:Y:S01]  /*10490*/  @P1 SHF.R.U32.HI R2, RZ, c[0x0][0x4f0], R4 ;  /* 0x00013c00ff021a19 */ /* 0x000fe20000011604 */
[----:B------:R-:W-:Y:S01]  /*104a0*/  IMAD.IADD R5, R11, 0x1, R15 ;  /* 0x000000010b057824 */ /* 0x000fe200078e020f */
[----:B------:R-:W-:Y:S01]  /*104b0*/  MOV R4, R10 ;  /* 0x0000000a00047202 */ /* 0x000fe20000000f00 */
[----:B------:R-:W-:Y:S01]  /*104c0*/  IMAD R8, R7, c[0x0][0x448], RZ ;  /* 0x0001120007087a24 */ /* 0x000fe200078e02ff */
[----:B------:R-:W-:Y:S01]  /*104d0*/  IADD3.X R7, R13, R9, R12, P0, !PT ;  /* 0x000000090d077210 */ /* 0x000fe200007fe40c */
[----:B------:R-:W-:Y:S01]  /*104e0*/  IMAD R9, R14, c[0x0][0x4c8], RZ ;  /* 0x000132000e097a24 */ /* 0x000fe200078e02ff */
[----:B------:R2:W5:Y:S01]  /*104f0*/  LDL R15, [R1+0x94] ;  /* 0x00009400010f7983 */ /* 0x0005620000100800 */
[----:B------:R-:W-:-:S02]  /*10500*/  IMAD R10, R19, c[0x0][0x44c], R8 ;  /* 0x00011300130a7a24 */ /* 0x000fc400078e0208 */
[----:B------:R-:W-:Y:S01]  /*10510*/  IMAD.WIDE.U32 R4, R19, c[0x0][0x448], R4 ;  /* 0x0001120013047a25 */ /* 0x000fe200078e0004 */
[----:B-1----:R-:W-:Y:S01]  /*10520*/  SHF.R.S32.HI R19, RZ, 0x1f, R22 ;  /* 0x0000001fff137819 */ /* 0x002fe20000011416 */
[----:B------:R2:W5:Y:S01]  /*10530*/  LDL R14, [R1+0x58] ;  /* 0x00005800010e7983 */ /* 0x0005620000100800 */
[----:B------:R-:W-:Y:S01]  /*10540*/  IADD3 R8, -R2, RZ, RZ ;  /* 0x000000ff02087210 */ /* 0x000fe20007ffe1ff */
[C---:B------:R-:W-:Y:S02]  /*10550*/  IMAD R9, R3.reuse, c[0x0][0x4cc], R9 ;  /* 0x0001330003097a24 */ /* 0x040fe400078e0209 */
[----:B------:R-:W-:Y:S01]  /*10560*/  IMAD.WIDE.U32 R6, R3, c[0x0][0x4c8], R6 ;  /* 0x0001320003067a25 */ /* 0x000fe200078e0006 */
[----:B------:R-:W-:Y:S01]  /*10570*/  SHF.R.S32.HI R3, RZ, 0x1f, R2 ;  /* 0x0000001fff037819 */ /* 0x000fe20000011402 */
[----:B------:R2:W5:Y:S01]  /*10580*/  LDL R13, [R1+0x90] ;  /* 0x00009000010d7983 */ /* 0x0005620000100800 */
[----:B------:R-:W-:Y:S01]  /*10590*/  LEA.HI R19, R19, R22, RZ, 0x5 ;  /* 0x0000001613137211 */ /* 0x000fe200078f28ff */
[----:B------:R-:W-:-:S02]  /*105a0*/  IMAD R8, R8, c[0x0][0x4e8], R0 ;  /* 0x00013a0008087a24 */ /* 0x000fc400078e0200 */
[----:B------:R-:W-:Y:S01]  /*105b0*/  IMAD R0, R3, c[0x0][0x430], RZ ;  /* 0x00010c0003007a24 */ /* 0x000fe200078e02ff */
[----:B------:R-:W-:Y:S01]  /*105c0*/  LOP3.LUT R19, R19, 0xffffffe0, RZ, 0xc0, !PT ;  /* 0xffffffe013137812 */ /* 0x000fe200078ec0ff */
[----:B------:R-:W-:Y:S01]  /*105d0*/  IMAD.IADD R5, R5, 0x1, R10 ;  /* 0x0000000105057824 */ /* 0x000fe200078e020a */
[----:B------:R2:W5:Y:S01]  /*105e0*/  LDL R12, [R1+0x54] ;  /* 0x00005400010c7983 */ /* 0x0005620000100800 */
[C---:B------:R-:W-:Y:S01]  /*105f0*/  IMAD R0, R2.reuse, c[0x0][0x434], R0 ;  /* 0x00010d0002007a24 */ /* 0x040fe200078e0200 */
[----:B------:R-:W-:Y:S01]  /*10600*/  IADD3 R19, -R19, R22, RZ ;  /* 0x0000001613137210 */ /* 0x000fe20007ffe1ff */
[----:B------:R-:W-:Y:S01]  /*10610*/  IMAD.WIDE.U32 R2, R2, c[0x0][0x430], R4 ;  /* 0x00010c0002027a25 */ /* 0x000fe200078e0004 */
[----:B------:R2:W5:Y:S02]  /*10620*/  LDL R22, [R1+0x9c] ;  /* 0x00009c0001167983 */ /* 0x0005640000100800 */
[----:B------:R-:W-:Y:S01]  /*10630*/  LOP3.LUT P1, RZ, R19, 0x3, RZ, 0xc0, !PT ;  /* 0x0000000313ff7812 */ /* 0x000fe2000782c0ff */
[----:B------:R-:W-:Y:S01]  /*10640*/  IMAD.IADD R3, R3, 0x1, R0 ;  /* 0x0000000103037824 */ /* 0x000fe200078e0200 */
[----:B------:R-:W-:Y:S01]  /*10650*/  IADD3 R0, R20, R21, RZ ;  /* 0x0000001514007210 */ /* 0x000fe20007ffe0ff */
[----:B------:R2:W5:Y:S04]  /*10660*/  LDL R19, [R1+0x5c] ;  /* 0x00005c0001137983 */ /* 0x0005680000100800 */
[----:B------:R2:W5:Y:S04]  /*10670*/  LDL R21, [R1+0x60] ;  /* 0x0000600001157983 */ /* 0x0005680000100800 */
[----:B------:R2:W5:Y:S01]  /*10680*/  LDL R20, [R1+0x98] ;  /* 0x0000980001147983 */ /* 0x0005620000100800 */
[----:B------:R-:W-:-:S02]  /*10690*/  IADD3 R7, R7, R9, RZ ;  /* 0x0000000907077210 */ /* 0x000fc40007ffe0ff */
[----:B------:R-:W-:-:S04]  /*106a0*/  LEA R9, P0, R6, c[0x0][0x4a8], 0x2 ;  /* 0x00012a0006097a11 */ /* 0x000fc800078010ff */
[----:B------:R-:W-:Y:S01]  /*106b0*/  LEA.HI.X R7, R6, c[0x0][0x4ac], R7, 0x2, P0 ;  /* 0x00012b0006077a11 */ /* 0x000fe200000f1407 */
[----:B------:R-:W-:Y:S01]  /*106c0*/  SHFL.IDX PT, R4, R9, RZ, 0x1c1f ;  /* 0x001c1fff09047589 */ /* 0x000fe200000e0000 */
[----:B------:R-:W-:-:S03]  /*106d0*/  ULDC UR5, c[0x0][0x4e8] ;  /* 0x00013a0000057ab9 */ /* 0x000fc60000000800 */
[----:B------:R-:W1:Y:S01]  /*106e0*/  SHFL.IDX PT, R5, R7, RZ, 0x1c1f ;  /* 0x001c1fff07057589 */ /* 0x000e6200000e0000 */
[----:B------:R-:W-:-:S03]  /*106f0*/  ULDC UR4, c[0x0][0x388] ;  /* 0x0000e20000047ab9 */ /* 0x000fc60000000800 */
[----:B------:R3:W-:Y:S04]  /*10700*/  SHFL.IDX PT, R6, R9, 0x1, 0x1c1f ;  /* 0x003c1f0009067f89 */ /* 0x0007e800000e0000 */
[----:B------:R-:W4:Y:S01]  /*10710*/  SHFL.IDX PT, R7, R7, 0x1, 0x1c1f ;  /* 0x003c1f0007077f89 */ /* 0x000f2200000e0000 */
[----:B------:R-:W-:-:S06]  /*10720*/  UIMAD UR4, UR5, UR4, URZ ;  /* 0x00000004050472a4 */ /* 0x000fcc000f8e023f */
[----:B------:R-:W-:Y:S02]  /*10730*/  ISETP.GE.OR P2, PT, R0, UR4, P1 ;  /* 0x0000000400007c0c */ /* 0x000fe40008f46670 */
[----:B---3--:R-:W-:-:S05]  /*10740*/  SHF.R.S32.HI R9, RZ, 0x1f, R8 ;  /* 0x0000001fff097819 */ /* 0x008fca0000011408 */
[----:B------:R-:W-:Y:S01]  /*10750*/  IMAD R10, R9, c[0x0][0x428], RZ ;  /* 0x00010a00090a7a24 */ /* 0x000fe200078e02ff */
[----:B------:R-:W-:-:S04]  /*10760*/  IADD3 R9, R0, 0x8, RZ ;  /* 0x0000000800097810 */ /* 0x000fc80007ffe0ff */
[----:B------:R-:W-:Y:S01]  /*10770*/  ISETP.GE.OR P1, PT, R9, UR4, P1 ;  /* 0x0000000409007c0c */ /* 0x000fe20008f26670 */
[C---:B------:R-:W-:Y:S01]  /*10780*/  IMAD R10, R8.reuse, c[0x0][0x42c], R10 ;  /* 0x00010b00080a7a24 */ /* 0x040fe200078e020a */
[----:B-1----:R2:W-:Y:S01]  /*10790*/  @!P2 ST.E [R4.64], R17 ;  /* 0x000000110400a985 */ /* 0x0025e2000c101906 */
[----:B------:R-:W-:-:S05]  /*107a0*/  IMAD.WIDE.U32 R2, R8, c[0x0][0x428], R2 ;  /* 0x00010a0008027a25 */ /* 0x000fca00078e0002 */
[----:B------:R-:W-:-:S05]  /*107b0*/  IADD3 R3, R3, R10, RZ ;  /* 0x0000000a03037210 */ /* 0x000fca0007ffe0ff */
[----:B----4-:R2:W-:Y:S01]  /*107c0*/  @!P1 ST.E [R6.64], R16 ;  /* 0x0000001006009985 */ /* 0x0105e2000c101906 */
[----:B------:R-:W-:Y:S02]  /*107d0*/  ISETP.GE.AND P1, PT, R0, UR4, PT ;  /* 0x0000000400007c0c */ /* 0x000fe4000bf26270 */
[----:B------:R-:W-:-:S04]  /*107e0*/  LEA R11, P0, R2, c[0x0][0x400], 0x2 ;  /* 0x00010000020b7a11 */ /* 0x000fc800078010ff */
[----:B------:R-:W-:Y:S01]  /*107f0*/  LEA.HI.X R10, R2, c[0x0][0x404], R3, 0x2, P0 ;  /* 0x00010100020a7a11 */ /* 0x000fe200000f1403 */
[----:B------:R-:W-:Y:S01]  /*10800*/  BSSY B0, `(.L_x_108) ;  /* 0x0000044000007945 */ /* 0x000fe20003800000 */
[----:B------:R2:W1:Y:S01]  /*10810*/  SHFL.IDX PT, R2, R11, RZ, 0x1c1f ;  /* 0x001c1fff0b027589 */ /* 0x00046200000e0000 */
[----:B------:R-:W-:-:S03]  /*10820*/  ISETP.GE.AND P0, PT, R9, UR4, PT ;  /* 0x0000000409007c0c */ /* 0x000fc6000bf06270 */
[----:B------:R2:W3:Y:S01]  /*10830*/  SHFL.IDX PT, R3, R10, RZ, 0x1c1f ;  /* 0x001c1fff0a037589 */ /* 0x0004e200000e0000 */
[----:B------:R-:W-:Y:S05]  /*10840*/  @P1 BRA `(.L_x_109) ;  /* 0x000003f000001947 */ /* 0x000fea0003800000 */
[----:B-----5:R-:W-:Y:S02]  /*10850*/  ISETP.GE.AND P5, PT, R45, c[0x0][0x3c8], PT ;  /* 0x0000f2002d007a0c */ /* 0x020fe40003fa6270 */
[----:B------:R-:W-:Y:S02]  /*10860*/  ISETP.GE.AND P1, PT, R43, c[0x0][0x3c8], PT ;  /* 0x0000f2002b007a0c */ /* 0x000fe40003f26270 */
[----:B------:R-:W-:Y:S02]  /*10870*/  ISETP.GE.AND P4, PT, R41, c[0x0][0x3c8], PT ;  /* 0x0000f20029007a0c */ /* 0x000fe40003f86270 */
[----:B------:R-:W-:-:S07]  /*10880*/  ISETP.GE.AND P2, PT, R39, c[0x0][0x3c8], PT ;  /* 0x0000f20027007a0c */ /* 0x000fce0003f46270 */
[----:B-123--:R-:W-:Y:S02]  /*10890*/  @!P5 IMAD.WIDE R6, R45, 0x4, R2 ;  /* 0x000000042d06d825 */ /* 0x00efe400078e0202 */
[----:B------:R-:W-:-:S03]  /*108a0*/  @!P1 LEA R4, P3, R43, R2, 0x2 ;  /* 0x000000022b049211 */ /* 0x000fc600078610ff */
[----:B------:R1:W-:Y:S01]  /*108b0*/  @!P5 ST.E.64 [R6.64], R132 ;  /* 0x000000840600d985 */ /* 0x0003e2000c101b06 */
[----:B------:R-:W-:Y:S02]  /*108c0*/  @!P1 LEA.HI.X R5, R43, R3, R44, 0x2, P3 ;  /* 0x000000032b059211 */ /* 0x000fe400018f142c */
[----:B------:R-:W-:-:S03]  /*108d0*/  ISETP.GE.AND P5, PT, R37, c[0x0][0x3c8], PT ;  /* 0x0000f20025007a0c */ /* 0x000fc60003fa6270 */
[----:B------:R2:W-:Y:S01]  /*108e0*/  @!P1 ST.E.64 [R4.64], R128 ;  /* 0x0000008004009985 */ /* 0x0005e2000c101b06 */
[----:B------:R-:W-:Y:S02]  /*108f0*/  ISETP.GE.AND P1, PT, R35, c[0x0][0x3c8], PT ;  /* 0x0000f20023007a0c */ /* 0x000fe40003f26270 */
[----:B-1----:R-:W-:-:S04]  /*10900*/  @!P4 LEA R6, P3, R41, R2, 0x2 ;  /* 0x000000022906c211 */ /* 0x002fc800078610ff */
[----:B------:R-:W-:Y:S02]  /*10910*/  @!P4 LEA.HI.X R7, R41, R3, R42, 0x2, P3 ;  /* 0x000000032907c211 */ /* 0x000fe400018f142a */
[----:B--2---:R-:W-:-:S03]  /*10920*/  @!P2 LEA R4, P3, R39, R2, 0x2 ;  /* 0x000000022704a211 */ /* 0x004fc600078610ff */
        /* <DEDUP_REMOVED lines=28> */
[----:B-1----:R-:W-:-:S04]  /*10af0*/  @!P3 LEA R6, P4, R25, R2, 0x2 ;  /* 0x000000021906b211 */ /* 0x002fc800078810ff */
[-C--:B------:R-:W-:Y:S02]  /*10b00*/  @!P3 LEA.HI.X R7, R25, R3.reuse, R26, 0x2, P4 ;  /* 0x000000031907b211 */ /* 0x080fe400020f141a */
[-C--:B--2---:R-:W-:Y:S02]  /*10b10*/  @!P2 LEA R4, P1, R23, R2.reuse, 0x2 ;  /* 0x000000021704a211 */ /* 0x084fe400078210ff */
[----:B------:R-:W-:Y:S01]  /*10b20*/  ISETP.GE.AND P4, PT, R19, c[0x0][0x3c8], PT ;  /* 0x0000f20013007a0c */ /* 0x000fe20003f86270 */
[----:B------:R1:W-:Y:S01]  /*10b30*/  @!P3 ST.E.64 [R6.64], R92 ;  /* 0x0000005c0600b985 */ /* 0x0003e2000c101b06 */
[----:B------:R-:W-:Y:S02]  /*10b40*/  @!P2 LEA.HI.X R5, R23, R3, R24, 0x2, P1 ;  /* 0x000000031705a211 */ /* 0x000fe400008f1418 */
[----:B------:R-:W-:Y:S02]  /*10b50*/  ISETP.GE.AND P3, PT, R14, c[0x0][0x3c8], PT ;  /* 0x0000f2000e007a0c */ /* 0x000fe40003f66270 */
[----:B------:R-:W-:Y:S01]  /*10b60*/  @!P5 LEA R8, P1, R21, R2, 0x2 ;  /* 0x000000021508d211 */ /* 0x000fe200078210ff */
[----:B------:R2:W-:Y:S01]  /*10b70*/  @!P2 ST.E.64 [R4.64], R88 ;  /* 0x000000580400a985 */ /* 0x0005e2000c101b06 */
[----:B------:R-:W-:-:S02]  /*10b80*/  ISETP.GE.AND P2, PT, R12, c[0x0][0x3c8], PT ;  /* 0x0000f2000c007a0c */ /* 0x000fc40003f46270 */
[----:B------:R-:W-:-:S05]  /*10b90*/  @!P5 LEA.HI.X R9, R21, R3, R22, 0x2, P1 ;  /* 0x000000031509d211 */ /* 0x000fca00008f1416 */
[----:B------:R3:W-:Y:S01]  /*10ba0*/  @!P5 ST.E.64 [R8.64], R84 ;  /* 0x000000540800d985 */ /* 0x0007e2000c101b06 */
[----:B-1----:R-:W-:-:S04]  /*10bb0*/  @!P4 LEA R6, P1, R19, R2, 0x2 ;  /* 0x000000021306c211 */ /* 0x002fc800078210ff */
[----:B------:R-:W-:Y:S02]  /*10bc0*/  @!P4 LEA.HI.X R7, R19, R3, R20, 0x2, P1 ;  /* 0x000000031307c211 */ /* 0x000fe400008f1414 */
[----:B--2---:R-:W-:-:S03]  /*10bd0*/  @!P3 LEA R4, P1, R14, R2, 0x2 ;  /* 0x000000020e04b211 */ /* 0x004fc600078210ff */
[----:B------:R3:W-:Y:S01]  /*10be0*/  @!P4 ST.E.64 [R6.64], R80 ;  /* 0x000000500600c985 */ /* 0x0007e2000c101b06 */
[----:B------:R-:W-:Y:S02]  /*10bf0*/  @!P3 LEA.HI.X R5, R14, R3, R15, 0x2, P1 ;  /* 0x000000030e05b211 */ /* 0x000fe400008f140f */
[----:B------:R-:W-:-:S03]  /*10c00*/  @!P2 LEA R2, P1, R12, R2, 0x2 ;  /* 0x000000020c02a211 */ /* 0x000fc600078210ff */
[----:B------:R3:W-:Y:S01]  /*10c10*/  @!P3 ST.E.64 [R4.64], R76 ;  /* 0x0000004c0400b985 */ /* 0x0007e2000c101b06 */
[----:B------:R-:W-:-:S05]  /*10c20*/  @!P2 LEA.HI.X R3, R12, R3, R13, 0x2, P1 ;  /* 0x000000030c03a211 */ /* 0x000fca00008f140d */
[----:B------:R3:W-:Y:S04]  /*10c30*/  @!P2 ST.E.64 [R2.64], R72 ;  /* 0x000000480200a985 */ /* 0x0007e8000c101b06 */
.L_x_109:
[----:B------:R-:W-:Y:S05]  /*10c40*/  BSYNC B0 ;  /* 0x0000000000007941 */ /* 0x000fea0003800000 */
.L_x_108:
[----:B---3--:R3:W4:Y:S04]  /*10c50*/  SHFL.IDX PT, R3, R10, 0x1, 0x1c1f ;  /* 0x003c1f000a037f89 */ /* 0x00872800000e0000 */
[----:B-1----:R3:W1:Y:S01]  /*10c60*/  SHFL.IDX PT, R2, R11, 0x1, 0x1c1f ;  /* 0x003c1f000b027f89 */ /* 0x00266200000e0000 */
[----:B------:R-:W-:Y:S05]  /*10c70*/  @P0 BRA `(.L_x_110) ;  /* 0x000006d000000947 */ /* 0x000fea0003800000 */
[----:B-----5:R-:W-:Y:S02]  /*10c80*/  ISETP.GE.AND P1, PT, R45, c[0x0][0x3c8], PT ;  /* 0x0000f2002d007a0c */ /* 0x020fe40003f26270 */
[----:B------:R-:W-:Y:S02]  /*10c90*/  ISETP.GE.AND P2, PT, R43, c[0x0][0x3c8], PT ;  /* 0x0000f2002b007a0c */ /* 0x000fe40003f46270 */
[----:B------:R-:W-:Y:S02]  /*10ca0*/  ISETP.GE.AND P3, PT, R41, c[0x0][0x3c8], PT ;  /* 0x0000f20029007a0c */ /* 0x000fe40003f66270 */
[----:B------:R-:W-:-:S07]  /*10cb0*/  ISETP.GE.AND P0, PT, R39, c[0x0][0x3c8], PT ;  /* 0x0000f20027007a0c */ /* 0x000fce0003f06270 */
[----:B-12-4-:R-:W-:Y:S02]  /*10cc0*/  @!P1 IMAD.WIDE R6, R45, 0x4, R2 ;  /* 0x000000042d069825 */ /* 0x016fe400078e0202 */
[----:B------:R-:W-:-:S03]  /*10cd0*/  @!P2 LEA R4, P5, R43, R2, 0x2 ;  /* 0x000000022b04a211 */ /* 0x000fc600078a10ff */
[----:B------:R1:W-:Y:S01]  /*10ce0*/  @!P1 ST.E.64 [R6.64], R134 ;  /* 0x0000008606009985 */ /* 0x0003e2000c101b06 */
[----:B------:R-:W-:Y:S02]  /*10cf0*/  ISETP.GE.AND P1, PT, R37, c[0x0][0x3c8], PT ;  /* 0x0000f20025007a0c */ /* 0x000fe40003f26270 */
[----:B------:R-:W-:-:S05]  /*10d00*/  @!P2 LEA.HI.X R5, R43, R3, R44, 0x2, P5 ;  /* 0x000000032b05a211 */ /* 0x000fca00028f142c */
[----:B------:R2:W-:Y:S01]  /*10d10*/  @!P2 ST.E.64 [R4.64], R130 ;  /* 0x000000820400a985 */ /* 0x0005e2000c101b06 */
[----:B------:R-:W-:Y:S02]  /*10d20*/  ISETP.GE.AND P2, PT, R35, c[0x0][0x3c8], PT ;  /* 0x0000f20023007a0c */ /* 0x000fe40003f46270 */
[----:B-1----:R-:W-:-:S04]  /*10d30*/  @!P3 LEA R6, P4, R41, R2, 0x2 ;  /* 0x000000022906b211 */ /* 0x002fc800078810ff */
[-C--:B------:R-:W-:Y:S02]  /*10d40*/  @!P3 LEA.HI.X R7, R41, R3.reuse, R42, 0x2, P4 ;  /* 0x000000032907b211 */ /* 0x080fe400020f142a */
[----:B------:R-:W-:Y:S02]  /*10d50*/  ISETP.GE.AND P4, PT, R33, c[0x0][0x3c8], PT ;  /* 0x0000f20021007a0c */ /* 0x000fe40003f86270 */
[-C--:B--2---:R-:W-:Y:S01]  /*10d60*/  @!P0 LEA R4, P5, R39, R2.reuse, 0x2 ;  /* 0x0000000227048211 */ /* 0x084fe200078a10ff */
[----:B------:R1:W-:Y:S01]  /*10d70*/  @!P3 ST.E.64 [R6.64], R126 ;  /* 0x0000007e0600b985 */ /* 0x0003e2000c101b06 */
[----:B------:R-:W-:Y:S02]  /*10d80*/  @!P1 LEA R8, P3, R37, R2, 0x2 ;  /* 0x0000000225089211 */ /* 0x000fe400078610ff */
[-C--:B------:R-:W-:Y:S02]  /*10d90*/  @!P0 LEA.HI.X R5, R39, R3.reuse, R40, 0x2, P5 ;  /* 0x0000000327058211 */ /* 0x080fe400028f1428 */
[----:B------:R-:W-:-:S02]  /*10da0*/  @!P1 LEA.HI.X R9, R37, R3, R38, 0x2, P3 ;  /* 0x0000000325099211 */ /* 0x000fc400018f1426 */
[----:B------:R-:W-:Y:S01]  /*10db0*/  ISETP.GE.AND P3, PT, R31, c[0x0][0x3c8], PT ;  /* 0x0000f2001f007a0c */ /* 0x000fe20003f66270 */
[----:B------:R2:W-:Y:S04]  /*10dc0*/  @!P0 ST.E.64 [R4.64], R122 ;  /* 0x0000007a04008985 */ /* 0x0005e8000c101b06 */
[----:B------:R4:W-:Y:S01]  /*10dd0*/  @!P1 ST.E.64 [R8.64], R118 ;  /* 0x0000007608009985 */ /* 0x0009e2000c101b06 */
[----:B------:R-:W-:Y:S02]  /*10de0*/  ISETP.GE.AND P1, PT, R29, c[0x0][0x3c8], PT ;  /* 0x0000f2001d007a0c */ /* 0x000fe40003f26270 */
[----:B-1----:R-:W-:-:S04]  /*10df0*/  @!P2 LEA R6, P0, R35, R2, 0x2 ;  /* 0x000000022306a211 */ /* 0x002fc800078010ff */
[-C--:B------:R-:W-:Y:S02]  /*10e00*/  @!P2 LEA.HI.X R7, R35, R3.reuse, R36, 0x2, P0 ;  /* 0x000000032307a211 */ /* 0x080fe400000f1424 */
[----:B------:R-:W-:Y:S02]  /*10e10*/  ISETP.GE.AND P0, PT, R27, c[0x0][0x3c8], PT ;  /* 0x0000f2001b007a0c */ /* 0x000fe40003f06270 */
[CC--:B--2---:R-:W-:Y:S01]  /*10e20*/  @!P4 LEA R4, P5, R33.reuse, R2.reuse, 0x2 ;  /* 0x000000022104c211 */ /* 0x0c4fe200078a10ff */
[----:B------:R1:W-:Y:S03]  /*10e30*/  @!P2 ST.E.64 [R6.64], R114 ;  /* 0x000000720600a985 */ /* 0x0003e6000c101b06 */
[----:B------:R-:W-:Y:S02]  /*10e40*/  @!P4 LEA.HI.X R5, R33, R3, R34, 0x2, P5 ;  /* 0x000000032105c211 */ /* 0x000fe400028f1422 */
[----:B----4-:R-:W-:-:S03]  /*10e50*/  @!P3 LEA R8, P2, R31, R2, 0x2 ;  /* 0x000000021f08b211 */ /* 0x010fc600078410ff */
[----:B------:R2:W-:Y:S01]  /*10e60*/  @!P4 ST.E.64 [R4.64], R110 ;  /* 0x0000006e0400c985 */ /* 0x0005e2000c101b06 */
[----:B------:R-:W-:Y:S02]  /*10e70*/  ISETP.GE.AND P4, PT, R25, c[0x0][0x3c8], PT ;  /* 0x0000f20019007a0c */ /* 0x000fe40003f86270 */
[----:B------:R-:W-:-:S05]  /*10e80*/  @!P3 LEA.HI.X R9, R31, R3, R32, 0x2, P2 ;  /* 0x000000031f09b211 */ /* 0x000fca00010f1420 */
[----:B------:R-:W-:Y:S01]  /*10e90*/  @!P3 ST.E.64 [R8.64], R106 ;  /* 0x0000006a0800b985 */ /* 0x000fe2000c101b06 */
[----:B------:R-:W-:Y:S02]  /*10ea0*/  ISETP.GE.AND P3, PT, R23, c[0x0][0x3c8], PT ;  /* 0x0000f20017007a0c */ /* 0x000fe40003f66270 */
[----:B-1----:R-:W-:-:S04]  /*10eb0*/  @!P0 LEA R6, P2, R27, R2, 0x2 ;  /* 0x000000021b068211 */ /* 0x002fc800078410ff */
[----:B------:R-:W-:Y:S02]  /*10ec0*/  @!P0 LEA.HI.X R7, R27, R3, R28, 0x2, P2 ;  /* 0x000000031b078211 */ /* 0x000fe400010f141c */
[----:B------:R-:W-:Y:S02]  /*10ed0*/  ISETP.GE.AND P2, PT, R21, c[0x0][0x3c8], PT ;  /* 0x0000f20015007a0c */ /* 0x000fe40003f46270 */
[----:B--2---:R-:W-:-:S04]  /*10ee0*/  @!P1 LEA R4, P5, R29, R2, 0x2 ;  /* 0x000000021d049211 */ /* 0x004fc800078a10ff */
[----:B------:R-:W-:-:S05]  /*10ef0*/  @!P1 LEA.HI.X R5, R29, R3, R30, 0x2, P5 ;  /* 0x000000031d059211 */ /* 0x000fca00028f141e */
[----:B------:R1:W-:Y:S01]  /*10f00*/  @!P1 ST.E.64 [R4.64], R102 ;  /* 0x0000006604009985 */ /* 0x0003e2000c101b06 */
[----:B------:R-:W-:-:S03]  /*10f10*/  ISETP.GE.AND P1, PT, R19, c[0x0][0x3c8], PT ;  /* 0x0000f20013007a0c */ /* 0x000fc60003f26270 */
[----:B------:R2:W-:Y:S01]  /*10f20*/  @!P0 ST.E.64 [R6.64], R98 ;  /* 0x0000006206008985 */ /* 0x0005e2000c101b06 */
[----:B------:R-:W-:Y:S02]  /*10f30*/  ISETP.GE.AND P0, PT, R14, c[0x0][0x3c8], PT ;  /* 0x0000f2000e007a0c */ /* 0x000fe40003f06270 */
[----:B-1----:R-:W-:-:S04]  /*10f40*/  @!P4 LEA R4, P5, R25, R2, 0x2 ;  /* 0x000000021904c211 */ /* 0x002fc800078a10ff */
[----:B------:R-:W-:Y:S02]  /*10f50*/  @!P4 LEA.HI.X R5, R25, R3, R26, 0x2, P5 ;  /* 0x000000031905c211 */ /* 0x000fe400028f141a */
[----:B---3--:R-:W-:-:S03]  /*10f60*/  @!P3 LEA R10, P5, R23, R2, 0x2 ;  /* 0x00000002170ab211 */ /* 0x008fc600078a10ff */
[----:B------:R1:W-:Y:S01]  /*10f70*/  @!P4 ST.E.64 [R4.64], R94 ;  /* 0x0000005e0400c985 */ /* 0x0003e2000c101b06 */
[-C--:B------:R-:W-:Y:S02]  /*10f80*/  @!P2 LEA R8, P4, R21, R2.reuse, 0x2 ;  /* 0x000000021508a211 */ /* 0x080fe400078810ff */
[-C--:B------:R-:W-:Y:S02]  /*10f90*/  @!P3 LEA.HI.X R11, R23, R3.reuse, R24, 0x2, P5 ;  /* 0x00000003170bb211 */ /* 0x080fe400028f1418 */
[----:B--2---:R-:W-:Y:S02]  /*10fa0*/  @!P1 LEA R6, P5, R19, R2, 0x2 ;  /* 0x0000000213069211 */ /* 0x004fe400078a10ff */
[-C--:B------:R-:W-:Y:S01]  /*10fb0*/  @!P2 LEA.HI.X R9, R21, R3.reuse, R22, 0x2, P4 ;  /* 0x000000031509a211 */ /* 0x080fe200020f1416 */
[----:B------:R2:W-:Y:S01]  /*10fc0*/  @!P3 ST.E.64 [R10.64], R90 ;  /* 0x0000005a0a00b985 */ /* 0x0005e2000c101b06 */
[----:B------:R-:W-:-:S03]  /*10fd0*/  @!P1 LEA.HI.X R7, R19, R3, R20, 0x2, P5 ;  /* 0x0000000313079211 */ /* 0x000fc600028f1414 */
[----:B------:R2:W-:Y:S04]  /*10fe0*/  @!P2 ST.E.64 [R8.64], R86 ;  /* 0x000000560800a985 */ /* 0x0005e8000c101b06 */
[----:B------:R2:W-:Y:S01]  /*10ff0*/  @!P1 ST.E.64 [R6.64], R82 ;  /* 0x0000005206009985 */ /* 0x0005e2000c101b06 */
[----:B-1----:R-:W-:-:S04]  /*11000*/  @!P0 LEA R4, P4, R14, R2, 0x2 ;  /* 0x000000020e048211 */ /* 0x002fc800078810ff */
[----:B------:R-:W-:-:S05]  /*11010*/  @!P0 LEA.HI.X R5, R14, R3, R15, 0x2, P4 ;  /* 0x000000030e058211 */ /* 0x000fca00020f140f */
[----:B------:R2:W-:Y:S01]  /*11020*/  @!P0 ST.E.64 [R4.64], R78 ;  /* 0x0000004e04008985 */ /* 0x0005e2000c101b06 */
[----:B------:R-:W-:-:S13]  /*11030*/  ISETP.GE.AND P0, PT, R12, c[0x0][0x3c8], PT ;  /* 0x0000f2000c007a0c */ /* 0x000fda0003f06270 */
[----:B------:R-:W-:Y:S05]  /*11040*/  @P0 BRA `(.L_x_110) ;  /* 0x0000030000000947 */ /* 0x000fea0003800000 */
[----:B------:R-:W-:-:S04]  /*11050*/  LEA R2, P0, R12, R2, 0x2 ;  /* 0x000000020c027211 */ /* 0x000fc800078010ff */
[----:B------:R-:W-:-:S05]  /*11060*/  LEA.HI.X R3, R12, R3, R13, 0x2, P0 ;  /* 0x000000030c037211 */ /* 0x000fca00000f140d */
[----:B------:R1:W-:Y:S01]  /*11070*/  ST.E.64 [R2.64], R74 ;  /* 0x0000004a02007985 */ /* 0x0003e2000c101b06 */
[----:B------:R-:W-:Y:S05]  /*11080*/  BRA `(.L_x_110) ;  /* 0x000002c000007947 */ /* 0x000fea0003800000 */
.L_x_106:
[----:B------:R-:W2:Y:S02]  /*11090*/  S2R R4, SR_TID.X ;  /* 0x0000000000047919 */ /* 0x000ea40000002100 */
[----:B--2---:R-:W-:-:S13]  /*110a0*/  ISETP.GT.AND P0, PT, R4, 0x7f, PT ;  /* 0x0000007f0400780c */ /* 0x004fda0003f04270 */
[----:B------:R-:W-:Y:S05]  /*110b0*/  @P0 BRA `(.L_x_110) ;  /* 0x0000029000000947 */ /* 0x000fea0003800000 */
[----:B------:R-:W2:Y:S01]  /*110c0*/  LDL.LU R3, [R1+0x4c] ;  /* 0x00004c0001037983 */ /* 0x000ea20000300800 */
[----:B------:R-:W-:-:S05]  /*110d0*/  MOV R2, c[0x0][0x4e8] ;  /* 0x00013a0000027a02 */ /* 0x000fca0000000f00 */
[----:B------:R-:W-:Y:S01]  /*110e0*/  IMAD R0, R2, c[0x0][0x388], RZ ;  /* 0x0000e20002007a24 */ /* 0x000fe200078e02ff */
[----:B--2---:R-:W-:-:S04]  /*110f0*/  IADD3 R6, R3, R4, RZ ;  /* 0x0000000403067210 */ /* 0x004fc80007ffe0ff */
[----:B------:R-:W-:-:S13]  /*11100*/  ISETP.GE.AND P0, PT, R6, R0, PT ;  /* 0x000000000600720c */ /* 0x000fda0003f06270 */
[----:B------:R-:W-:Y:S05]  /*11110*/  @P0 BRA `(.L_x_110) ;  /* 0x0000023000000947 */ /* 0x000fea0003800000 */
[----:B------:R-:W2:Y:S04]  /*11120*/  LDL.LU R3, [R1+0x44] ;  /* 0x0000440001037983 */ /* 0x000ea80000300800 */
[----:B------:R-:W3:Y:S04]  /*11130*/  LDL.LU R9, [R1+0x40] ;  /* 0x0000400001097983 */ /* 0x000ee80000300800 */
[----:B------:R-:W4:Y:S01]  /*11140*/  LDL.LU R8, [R1+0x48] ;  /* 0x0000480001087983 */ /* 0x000f220000300800 */
[----:B------:R-:W-:-:S13]  /*11150*/  ISETP.NE.AND P0, PT, R2, 0x1, PT ;  /* 0x000000010200780c */ /* 0x000fda0003f05270 */
[----:B------:R-:W-:Y:S01]  /*11160*/  @P0 IMAD.HI.U32 R7, R6, c[0x0][0x4ec], RZ ;  /* 0x00013b0006070a27 */ /* 0x000fe200078e00ff */
[----:B--2---:R-:W-:Y:S02]  /*11170*/  SHF.R.S32.HI R0, RZ, 0x1f, R3 ;  /* 0x0000001fff007819 */ /* 0x004fe40000011403 */
[----:B---3--:R-:W-:-:S03]  /*11180*/  SHF.R.S32.HI R5, RZ, 0x1f, R9 ;  /* 0x0000001fff057819 */ /* 0x008fc60000011409 */
[----:B------:R-:W-:-:S04]  /*11190*/  IMAD R0, R0, c[0x0][0x4d0], RZ ;  /* 0x0001340000007a24 */ /* 0x000fc800078e02ff */
[C---:B------:R-:W-:Y:S01]  /*111a0*/  IMAD R4, R3.reuse, c[0x0][0x4d4], R0 ;  /* 0x0001350003047a24 */ /* 0x040fe200078e0200 */
[----:B------:R-:W-:Y:S01]  /*111b0*/  MOV R0, R6 ;  /* 0x0000000600007202 */ /* 0x000fe20000000f00 */
[----:B------:R-:W-:Y:S01]  /*111c0*/  IMAD.WIDE.U32 R2, R3, c[0x0][0x4d0], RZ ;  /* 0x0001340003027a25 */ /* 0x000fe200078e00ff */
[----:B------:R-:W-:-:S03]  /*111d0*/  @P0 SHF.R.U32.HI R0, RZ, c[0x0][0x4f0], R7 ;  /* 0x00013c00ff000a19 */ /* 0x000fc60000011607 */
[----:B------:R-:W-:Y:S01]  /*111e0*/  IMAD R5, R5, c[0x0][0x4d8], RZ ;  /* 0x0001360005057a24 */ /* 0x000fe200078e02ff */
[----:B------:R-:W-:Y:S02]  /*111f0*/  IADD3 R3, R3, R4, RZ ;  /* 0x0000000403037210 */ /* 0x000fe40007ffe0ff */
[----:B----4-:R-:W-:Y:S01]  /*11200*/  SHF.R.S32.HI R4, RZ, 0x1f, R8 ;  /* 0x0000001fff047819 */ /* 0x010fe20000011408 */
[C---:B------:R-:W-:Y:S01]  /*11210*/  IMAD R7, R9.reuse, c[0x0][0x4dc], R5 ;  /* 0x0001370009077a24 */ /* 0x040fe200078e0205 */
[----:B------:R-:W-:Y:S01]  /*11220*/  IADD3 R5, -R0, RZ, RZ ;  /* 0x000000ff00057210 */ /* 0x000fe20007ffe1ff */
[----:B------:R-:W-:-:S05]  /*11230*/  IMAD.WIDE.U32 R2, R9, c[0x0][0x4d8], R2 ;  /* 0x0001360009027a25 */ /* 0x000fca00078e0002 */
[----:B------:R-:W-:Y:S01]  /*11240*/  IADD3 R3, R3, R7, RZ ;  /* 0x0000000703037210 */ /* 0x000fe20007ffe0ff */
[----:B------:R-:W-:Y:S02]  /*11250*/  IMAD R7, R4, c[0x0][0x4e0], RZ ;  /* 0x0001380004077a24 */ /* 0x000fe400078e02ff */
[----:B------:R-:W-:Y:S02]  /*11260*/  IMAD R4, R5, c[0x0][0x4e8], R6 ;  /* 0x00013a0005047a24 */ /* 0x000fe400078e0206 */
[----:B------:R-:W-:-:S03]  /*11270*/  IMAD.WIDE.U32 R2, R8, c[0x0][0x4e0], R2 ;  /* 0x0001380008027a25 */ /* 0x000fc600078e0002 */
[----:B------:R-:W-:Y:S01]  /*11280*/  SHF.R.S32.HI R5, RZ, 0x1f, R4 ;  /* 0x0000001fff057819 */ /* 0x000fe20000011404 */
[----:B------:R-:W-:Y:S01]  /*11290*/  IMAD R6, R8, c[0x0][0x4e4], R7 ;  /* 0x0001390008067a24 */ /* 0x000fe200078e0207 */
[----:B------:R-:W-:Y:S02]  /*112a0*/  SHF.R.S32.HI R7, RZ, 0x1f, R0 ;  /* 0x0000001fff077819 */ /* 0x000fe40000011400 */
[----:B------:R-:W-:Y:S01]  /*112b0*/  IADD3 R2, P0, R0, R2, RZ ;  /* 0x0000000200027210 */ /* 0x000fe20007f1e0ff */
[----:B------:R-:W-:-:S03]  /*112c0*/  IMAD R0, R5, c[0x0][0x4c8], RZ ;  /* 0x0001320005007a24 */ /* 0x000fc600078e02ff */
[----:B------:R-:W-:Y:S01]  /*112d0*/  IADD3.X R3, R7, R3, R6, P0, !PT ;  /* 0x0000000307037210 */ /* 0x000fe200007fe406 */
[----:B------:R-:W-:-:S04]  /*112e0*/  IMAD R0, R4, c[0x0][0x4cc], R0 ;  /* 0x0001330004007a24 */ /* 0x000fc800078e0200 */
[----:B------:R-:W-:-:S05]  /*112f0*/  IMAD.WIDE.U32 R2, R4, c[0x0][0x4c8], R2 ;  /* 0x0001320004027a25 */ /* 0x000fca00078e0002 */
[----:B------:R-:W-:Y:S02]  /*11300*/  IADD3 R0, R3, R0, RZ ;  /* 0x0000000003007210 */ /* 0x000fe40007ffe0ff */
[----:B------:R-:W-:-:S04]  /*11310*/  LEA R4, P0, R2, c[0x0][0x4a8], 0x2 ;  /* 0x00012a0002047a11 */ /* 0x000fc800078010ff */
[----:B------:R-:W-:Y:S02]  /*11320*/  LEA.HI.X R5, R2, c[0x0][0x4ac], R0, 0x2, P0 ;  /* 0x00012b0002057a11 */ /* 0x000fe400000f1400 */
[----:B------:R-:W-:-:S05]  /*11330*/  MOV R0, 0xff800000 ;  /* 0xff80000000007802 */ /* 0x000fca0000000f00 */
[----:B------:R2:W-:Y:S02]  /*11340*/  STG.E [R4.64], R0 ;  /* 0x0000000004007986 */ /* 0x0005e4000c101906 */
.L_x_110:
[----:B------:R-:W-:Y:S05]  /*11350*/  BSYNC B1 ;  /* 0x0000000000017941 */ /* 0x000fea0003800000 */
.L_x_105:
[----:B--2---:R-:W2:Y:S02]  /*11360*/  LDL R0, [R1+0xd0] ;  /* 0x0000d00001007983 */ /* 0x004ea40000100800 */
[----:B--2---:R-:W-:-:S13]  /*11370*/  ISETP.NE.AND P0, PT, R0, RZ, PT ;  /* 0x000000ff0000720c */ /* 0x004fda0003f05270 */
[----:B------:R-:W-:Y:S01]  /*11380*/  @P0 WARPSYNC 0xffffffff ;  /* 0xffffffff00000948 */ /* 0x000fe20003800000 */
[----:B------:R-:W-:Y:S06]  /*11390*/  @P0 BAR.SYNC.DEFER_BLOCKING 0x5, 0x100 ;  /* 0x0144000000000b1d */ /* 0x000fec0000010000 */
[----:B------:R-:W2:Y:S04]  /*113a0*/  @P0 LDS R0, [0x10100] ;  /* 0x01010000ff000984 */ /* 0x000ea80000000800 */
[----:B--2---:R2:W-:Y:S04]  /*113b0*/  @P0 STL [R1+0x50], R0 ;  /* 0x0000500001000387 */ /* 0x0045e80000100800 */
[----:B------:R-:W-:Y:S06]  /*113c0*/  @P0 BAR.ARV 0x4, 0x100 ;  /* 0x0104000000000b1d */ /* 0x000fec0000002000 */
[----:B------:R-:W-:Y:S05]  /*113d0*/  @P0 BRA `(.L_x_111) ;  /* 0x0000007000000947 */ /* 0x000fea0003800000 */
[----:B------:R-:W-:Y:S05]  /*113e0*/  BRA.DIV ~URZ, `(.L_x_112) ;  /* 0x00002d727f007947 */ /* 0x000fea000b800000 */
[----:B--2---:R2:W3:Y:S02]  /*113f0*/  SHFL.IDX PT, R0, R18, RZ, 0x1f ;  /* 0x00001fff12007589 */ /* 0x0044e400000e0000 */
.L_x_131:
[----:B------:R-:W-:Y:S01]  /*11400*/  WARPSYNC 0xffffffff ;  /* 0xffffffff00007948 */ /* 0x000fe20003800000 */
[----:B------:R-:W-:Y:S06]  /*11410*/  BAR.SYNC.DEFER_BLOCKING 0x4, 0x100 ;  /* 0x0104000000007b1d */ /* 0x000fec0000010000 */
[----:B---3--:R3:W-:Y:S04]  /*11420*/  STL [R1+0x50], R0 ;  /* 0x0000500001007387 */ /* 0x0087e80000100800 */
[----:B------:R3:W-:Y:S04]  /*11430*/  @!P6 STS [0x10100], R18 ;  /* 0x01010012ff00e388 */ /* 0x0007e80000000800 */
[----:B------:R-:W-:Y:S06]  /*11440*/  BAR.ARV 0x5, 0x100 ;  /* 0x0144000000007b1d */ /* 0x000fec0000002000 */
.L_x_111:
[----:B--23--:R-:W2:Y:S02]  /*11450*/  LDL R0, [R1+0x50] ;  /* 0x0000500001007983 */ /* 0x00cea40000100800 */
[----:B--2---:R-:W-:-:S13]  /*11460*/  ISETP.GE.AND P0, PT, R0, c[0x0][0x538], PT ;  /* 0x00014e0000007a0c */ /* 0x004fda0003f06270 */
[----:B-1--45:R-:W-:Y:S01]  /*11470*/  @P0 CALL.REL.NOINC `(.L_x_113) ;  /* 0x0000001000000944 */ /* 0x032fe20003c00000 */
[----:B------:R-:W-:Y:S05]  /*11480*/  BRA `(.L_x_114) ;  /* 0xfffef59000007947 */ /* 0x000fea000383ffff */
.L_x_113:
[----:B------:R-:W-:Y:S05]  /*11490*/  EXIT ;  /* 0x000000000000794d */ /* 0x000fea0003800000 */
.L_x_77:
[----:B------:R-:W-:Y:S01]  /*114a0*/  IMAD.MOV.U32 R36, RZ, RZ, R0 ;  /* 0x000000ffff247224 */ /* 0x000fe200078e0000 */
[----:B------:R-:W-:Y:S01]  /*114b0*/  MOV R52, RZ ;  /* 0x000000ff00347202 */ /* 0x000fe20000000f00 */
[----:B------:R-:W-:Y:S01]  /*114c0*/  IMAD.MOV.U32 R3, RZ, RZ, 0x181f ;  /* 0x0000181fff037424 */ /* 0x000fe200078e00ff */
[----:B------:R-:W-:Y:S02]  /*114d0*/  MOV R2, 0x114f0 ;  /* 0x000114f000027802 */ /* 0x000fe40000000f00 */
[----:B------:R-:W-:Y:S05]  /*114e0*/  CALL.REL.NOINC `($__internal_1_$__cuda_sm70_shflsync_idx_p) ;  /* 0x00002d4000007944 */ /* 0x000fea0003c00000 */
[----:B------:R-:W-:Y:S01]  /*114f0*/  MOV R5, R52 ;  /* 0x0000003400057202 */ /* 0x000fe20000000f00 */
[----:B------:R-:W-:Y:S05]  /*11500*/  BRA `(.L_x_115) ;  /* 0xffff268000007947 */ /* 0x000fea000383ffff */
.L_x_78:
[----:B------:R-:W-:Y:S01]  /*11510*/  IMAD.MOV.U32 R36, RZ, RZ, R4 ;  /* 0x000000ffff247224 */ /* 0x000fe200078e0004 */
[----:B------:R-:W-:Y:S01]  /*11520*/  MOV R52, RZ ;  /* 0x000000ff00347202 */ /* 0x000fe20000000f00 */
[----:B------:R-:W-:Y:S01]  /*11530*/  IMAD.MOV.U32 R3, RZ, RZ, 0x181f ;  /* 0x0000181fff037424 */ /* 0x000fe200078e00ff */
[----:B------:R-:W-:Y:S02]  /*11540*/  MOV R2, 0x11560 ;  /* 0x0001156000027802 */ /* 0x000fe40000000f00 */
[----:B-12---:R-:W-:Y:S05]  /*11550*/  CALL.REL.NOINC `($__internal_1_$__cuda_sm70_shflsync_idx_p) ;  /* 0x00002cd000007944 */ /* 0x006fea0003c00000 */
[----:B------:R-:W-:Y:S01]  /*11560*/  ISETP.GE.AND P2, PT, R241, c[0x0][0x1d4], PT ;  /* 0x00007500f1007a0c */ /* 0x000fe20003f46270 */
[----:B------:R-:W-:Y:S01]  /*11570*/  IMAD.MOV.U32 R36, RZ, RZ, R0 ;  /* 0x000000ffff247224 */ /* 0x000fe200078e0000 */
[----:B------:R-:W-:Y:S02]  /*11580*/  IADD3 R2, P0, R52, R158, RZ ;  /* 0x0000009e34027210 */ /* 0x000fe40007f1e0ff */
[----:B------:R-:W-:-:S03]  /*11590*/  SEL R6, RZ, 0x10, P2 ;  /* 0x00000010ff067807 */ /* 0x000fc60001000000 */
[----:B------:R-:W-:Y:S01]  /*115a0*/  IMAD.X R3, R5, 0x1, R68, P0 ;  /* 0x0000000105037824 */ /* 0x000fe200000e0644 */
[----:B------:R-:W-:-:S05]  /*115b0*/  ISETP.GE.AND P0, PT, R242, c[0x0][0x1d4], PT ;  /* 0x00007500f2007a0c */ /* 0x000fca0003f06270 */
[----:B------:R-:W-:Y:S01]  /*115c0*/  @!PT LDS RZ, [RZ] ;  /* 0x00000000fffff984 */ /* 0x000fe20000000800 */
[----:B------:R-:W-:Y:S01]  /*115d0*/  @!PT LDS RZ, [RZ] ;  /* 0x00000000fffff984 */ /* 0x000fe20000000800 */
[----:B------:R-:W-:Y:S01]  /*115e0*/  @!PT LDS RZ, [RZ] ;  /* 0x00000000fffff984 */ /* 0x000fe20000000800 */
[----:B------:R1:W-:Y:S02]  /*115f0*/  LDGSTS.E.BYPASS.LTC128B.128 [R227+0x8100], [R2.64], !P2 ;  /* 0x0810000002e37fae */ /* 0x0003e4000d101d46 */
[----:B-1----:R-:W-:Y:S01]  /*11600*/  IADD3 R2, P5, R52, R159, RZ ;  /* 0x0000009f34027210 */ /* 0x002fe20007fbe0ff */
[----:B------:R-:W-:-:S04]  /*11610*/  IMAD.MOV.U32 R52, RZ, RZ, 0x1 ;  /* 0x00000001ff347424 */ /* 0x000fc800078e00ff */
[----:B------:R-:W-:Y:S01]  /*11620*/  IMAD.X R3, R5, 0x1, R69, P5 ;  /* 0x0000000105037824 */ /* 0x000fe200028e0645 */
[----:B------:R-:W-:-:S04]  /*11630*/  SEL R5, RZ, 0x10, P0 ;  /* 0x00000010ff057807 */ /* 0x000fc80000000000 */
[----:B------:R1:W-:Y:S02]  /*11640*/  LDGSTS.E.BYPASS.LTC128B.128 [R227+0xc100], [R2.64], !P0 ;  /* 0x0c10000002e37fae */ /* 0x0003e4000c101d46 */
[----:B-1----:R-:W-:Y:S01]  /*11650*/  IMAD.MOV.U32 R3, RZ, RZ, 0x181f ;  /* 0x0000181fff037424 */ /* 0x002fe200078e00ff */
[----:B------:R-:W-:Y:S02]  /*11660*/  MOV R2, 0x11680 ;  /* 0x0001168000027802 */ /* 0x000fe40000000f00 */
[----:B------:R-:W-:Y:S05]  /*11670*/  CALL.REL.NOINC `($__internal_1_$__cuda_sm70_shflsync_idx_p) ;  /* 0x00002bb000007944 */ /* 0x000fea0003c00000 */
[----:B------:R-:W-:Y:S01]  /*11680*/  IMAD.MOV.U32 R7, RZ, RZ, R52 ;  /* 0x000000ffff077224 */ /* 0x000fe200078e0034 */
[----:B------:R-:W-:Y:S01]  /*11690*/  MOV R52, 0x1 ;  /* 0x0000000100347802 */ /* 0x000fe20000000f00 */
[----:B------:R-:W-:Y:S01]  /*116a0*/  IMAD.MOV.U32 R36, RZ, RZ, R4 ;  /* 0x000000ffff247224 */ /* 0x000fe200078e0004 */
[----:B------:R-:W-:Y:S02]  /*116b0*/  MOV R3, 0x181f ;  /* 0x0000181f00037802 */ /* 0x000fe40000000f00 */
[----:B------:R-:W-:Y:S02]  /*116c0*/  MOV R2, 0x116e0 ;  /* 0x000116e000027802 */ /* 0x000fe40000000f00 */
[----:B------:R-:W-:Y:S05]  /*116d0*/  CALL.REL.NOINC `($__internal_1_$__cuda_sm70_shflsync_idx_p) ;  /* 0x00002b5000007944 */ /* 0x000fea0003c00000 */
[----:B------:R-:W-:Y:S01]  /*116e0*/  IADD3 R8, -R6, 0x10, RZ ;  /* 0x0000001006087810 */ /* 0x000fe20007ffe1ff */
[----:B------:R-:W-:Y:S01]  /*116f0*/  IMAD.MOV.U32 R36, RZ, RZ, R0 ;  /* 0x000000ffff247224 */ /* 0x000fe200078e0000 */
[----:B------:R-:W-:-:S02]  /*11700*/  IADD3 R2, -R5, 0x10, RZ ;  /* 0x0000001005027810 */ /* 0x000fc40007ffe1ff */
[----:B------:R-:W-:Y:S02]  /*11710*/  LOP3.LUT R8, R8, 0xf, RZ, 0xc0, !PT ;  /* 0x0000000f08087812 */ /* 0x000fe400078ec0ff */
[----:B------:R-:W-:Y:S02]  /*11720*/  ISETP.NE.U32.AND P6, PT, R6, RZ, PT ;  /* 0x000000ff0600720c */ /* 0x000fe40003fc5070 */
[----:B------:R-:W-:Y:S02]  /*11730*/  IADD3 R8, P2, P0, R8, R52, R158 ;  /* 0x0000003408087210 */ /* 0x000fe4000785e09e */
[----:B------:R-:W-:Y:S02]  /*11740*/  ISETP.NE.U32.AND P5, PT, R5, RZ, PT ;  /* 0x000000ff0500720c */ /* 0x000fe40003fa5070 */
[----:B------:R-:W-:Y:S02]  /*11750*/  LOP3.LUT R2, R2, 0xf, RZ, 0xc0, !PT ;  /* 0x0000000f02027812 */ /* 0x000fe400078ec0ff */
[----:B------:R-:W-:-:S02]  /*11760*/  IADD3.X R9, RZ, R7, R68, P2, P0 ;  /* 0x00000007ff097210 */ /* 0x000fc400017e0444 */
[----:B------:R-:W-:Y:S01]  /*11770*/  IADD3 R2, P2, P0, R2, R52, R159 ;  /* 0x0000003402027210 */ /* 0x000fe2000785e09f */
[----:B------:R-:W-:Y:S02]  /*11780*/  IMAD.MOV.U32 R52, RZ, RZ, 0x2 ;  /* 0x00000002ff347424 */ /* 0x000fe400078e00ff */
[----:B------:R-:W-:Y:S01]  /*11790*/  @!PT LDS RZ, [RZ] ;  /* 0x00000000fffff984 */ /* 0x000fe20000000800 */
[----:B------:R-:W-:Y:S01]  /*117a0*/  @!PT LDS RZ, [RZ] ;  /* 0x00000000fffff984 */ /* 0x000fe20000000800 */
[----:B------:R-:W-:Y:S01]  /*117b0*/  @!PT LDS RZ, [RZ] ;  /* 0x00000000fffff984 */ /* 0x000fe20000000800 */
[----:B------:R1:W-:Y:S01]  /*117c0*/  LDGSTS.E.BYPASS.LTC128B.128.ZFILL [R227+0x9100], [R8.64], P6 ;  /* 0x0910000008e37fae */ /* 0x0003e2000b141d46 */
[----:B------:R-:W-:-:S05]  /*117d0*/  IADD3.X R3, RZ, R7, R69, P2, P0 ;  /* 0x00000007ff037210 */ /* 0x000fca00017e0445 */
[----:B------:R2:W-:Y:S02]  /*117e0*/  LDGSTS.E.BYPASS.LTC128B.128.ZFILL [R227+0xd100], [R2.64], P5 ;  /* 0x0d10000002e37fae */ /* 0x0005e4000a941d46 */
[----:B--2---:R-:W-:Y:S01]  /*117f0*/  IMAD.MOV.U32 R3, RZ, RZ, 0x181f ;  /* 0x0000181fff037424 */ /* 0x004fe200078e00ff */
[----:B------:R-:W-:Y:S02]  /*11800*/  MOV R2, 0x11820 ;  /* 0x0001182000027802 */ /* 0x000fe40000000f00 */
[----:B-1----:R-:W-:Y:S05]  /*11810*/  CALL.REL.NOINC `($__internal_1_$__cuda_sm70_shflsync_idx_p) ;  /* 0x00002a1000007944 */ /* 0x002fea0003c00000 */
        /* <DEDUP_REMOVED lines=32> */
[----:B------:R-:W-:Y:S01]  /*11a20*/  MOV R4, R52 ;  /* 0x0000003400047202 */ /* 0x000fe20000000f00 */
[----:B------:R-:W-:Y:S05]  /*11a30*/  BRA `(.L_x_116) ;  /* 0xffff233000007947 */ /* 0x000fea000383ffff */
.L_x_79:
[----:B------:R-:W-:Y:S01]  /*11a40*/  IMAD.MOV.U32 R36, RZ, RZ, R4 ;  /* 0x000000ffff247224 */ /* 0x000fe200078e0004 */
[----:B------:R-:W-:Y:S01]  /*11a50*/  MOV R52, RZ ;  /* 0x000000ff00347202 */ /* 0x000fe20000000f00 */
[----:B------:R-:W-:Y:S01]  /*11a60*/  IMAD.MOV.U32 R3, RZ, RZ, 0x1c1f ;  /* 0x00001c1fff037424 */ /* 0x000fe200078e00ff */
[----:B------:R-:W-:-:S02]  /*11a70*/  MOV R2, 0x11a90 ;  /* 0x00011a9000027802 */ /* 0x000fc40000000f00 */
[----:B------:R-:W-:Y:S05]  /*11a80*/  CALL.REL.NOINC `($__internal_1_$__cuda_sm70_shflsync_idx_p) ;  /* 0x000027a000007944 */ /* 0x000fea0003c00000 */
[----:B------:R-:W-:Y:S05]  /*11a90*/  BRA `(.L_x_117) ;  /* 0xffff24d000007947 */ /* 0x000fea000383ffff */
.L_x_80:
[----:B------:R-:W-:Y:S01]  /*11aa0*/  IMAD.MOV.U32 R36, RZ, RZ, R4 ;  /* 0x000000ffff247224 */ /* 0x000fe200078e0004 */
[----:B------:R-:W-:Y:S01]  /*11ab0*/  MOV R52, 0x1 ;  /* 0x0000000100347802 */ /* 0x000fe20000000f00 */
[----:B------:R-:W-:Y:S01]  /*11ac0*/  IMAD.MOV.U32 R3, RZ, RZ, 0x1c1f ;  /* 0x00001c1fff037424 */ /* 0x000fe200078e00ff */
[----:B------:R-:W-:-:S02]  /*11ad0*/  MOV R2, 0x11af0 ;  /* 0x00011af000027802 */ /* 0x000fc40000000f00 */
[----:B-1----:R-:W-:Y:S05]  /*11ae0*/  CALL.REL.NOINC `($__internal_1_$__cuda_sm70_shflsync_idx_p) ;  /* 0x0000274000007944 */ /* 0x002fea0003c00000 */
[----:B------:R-:W-:Y:S01]  /*11af0*/  IMAD.IADD R5, R5, 0x1, R52 ;  /* 0x0000000105057824 */ /* 0x000fe200078e0234 */
[----:B------:R-:W-:-:S04]  /*11b00*/  FMNMX.FTZ R0, R7, R9, !PT ;  /* 0x0000000907007209 */ /* 0x000fc80007810000 */
[----:B------:R-:W-:Y:S02]  /*11b10*/  IMNMX R6, R6, R5, PT ;  /* 0x0000000506067217 */ /* 0x000fe40003800200 */
[----:B------:R-:W-:Y:S02]  /*11b20*/  FMNMX.FTZ R0, R11, R0, !PT ;  /* 0x000000000b007209 */ /* 0x000fe40007810000 */
[C---:B------:R-:W-:Y:S02]  /*11b30*/  ISETP.GT.AND P5, PT, R6.reuse, RZ, PT ;  /* 0x000000ff0600720c */ /* 0x040fe40003fa4270 */
[C---:B------:R-:W-:Y:S02]  /*11b40*/  ISETP.GT.AND P2, PT, R6.reuse, 0x1, PT ;  /* 0x000000010600780c */ /* 0x040fe40003f44270 */
[----:B------:R-:W-:Y:S02]  /*11b50*/  ISETP.GT.AND P0, PT, R6, 0x8, PT ;  /* 0x000000080600780c */ /* 0x000fe40003f04270 */
[----:B------:R-:W-:-:S02]  /*11b60*/  FSEL R5, R129, -INF , P5 ;  /* 0xff80000081057808 */ /* 0x000fc40002800000 */
[----:B------:R-:W-:Y:S02]  /*11b70*/  FSEL R8, R128, -INF , P2 ;  /* 0xff80000080087808 */ /* 0x000fe40001000000 */
[----:B------:R-:W-:Y:S02]  /*11b80*/  ISETP.GT.AND P2, PT, R6, 0x9, PT ;  /* 0x000000090600780c */ /* 0x000fe40003f44270 */
[----:B------:R-:W-:Y:S02]  /*11b90*/  FSEL R10, R126, -INF , P0 ;  /* 0xff8000007e0a7808 */ /* 0x000fe40000000000 */
[----:B------:R-:W-:Y:S02]  /*11ba0*/  FMNMX.FTZ R2, R5, R8, !PT ;  /* 0x0000000805027209 */ /* 0x000fe40007810000 */
[----:B------:R-:W-:Y:S02]  /*11bb0*/  FMNMX.FTZ R68, R13, R0, !PT ;  /* 0x000000000d447209 */ /* 0x000fe40007810000 */
[----:B------:R-:W-:-:S02]  /*11bc0*/  ISETP.GT.AND P0, PT, R6, 0x10, PT ;  /* 0x000000100600780c */ /* 0x000fc40003f04270 */
[----:B------:R-:W-:Y:S02]  /*11bd0*/  FSEL R15, R127, -INF , P2 ;  /* 0xff8000007f0f7808 */ /* 0x000fe40001000000 */
[----:B------:R-:W-:Y:S02]  /*11be0*/  FMNMX.FTZ R0, R10, R2, !PT ;  /* 0x000000020a007209 */ /* 0x000fe40007810000 */
[----:B------:R-:W-:Y:S02]  /*11bf0*/  FMNMX.FTZ R68, R16, R68, !PT ;  /* 0x0000004410447209 */ /* 0x000fe40007810000 */
[----:B------:R-:W-:Y:S02]  /*11c00*/  ISETP.GT.AND P2, PT, R6, 0x11, PT ;  /* 0x000000110600780c */ /* 0x000fe40003f44270 */
[----:B------:R-:W-:Y:S02]  /*11c10*/  FSEL R14, R94, -INF , P0 ;  /* 0xff8000005e0e7808 */ /* 0x000fe40000000000 */
[----:B------:R-:W-:-:S02]  /*11c20*/  FMNMX.FTZ R0, R15, R0, !PT ;  /* 0x000000000f007209 */ /* 0x000fc40007810000 */
[----:B------:R-:W-:Y:S02]  /*11c30*/  FMNMX.FTZ R68, R17, R68, !PT ;  /* 0x0000004411447209 */ /* 0x000fe40007810000 */
[----:B------:R-:W-:Y:S02]  /*11c40*/  ISETP.GT.AND P0, PT, R6, 0x18, PT ;  /* 0x000000180600780c */ /* 0x000fe40003f04270 */
[----:B------:R-:W-:Y:S02]  /*11c50*/  FSEL R19, R93, -INF , P2 ;  /* 0xff8000005d137808 */ /* 0x000fe40001000000 */
[----:B------:R-:W-:Y:S01]  /*11c60*/  FMNMX.FTZ R12, R14, R0, !PT ;  /* 0x000000000e0c7209 */ /* 0x000fe20007810000 */
[----:B------:R-:W-:Y:S01]  /*11c70*/  IMAD.MOV.U32 R0, RZ, RZ, 0x2 ;  /* 0x00000002ff007424 */ /* 0x000fe200078e00ff */
        /* <DEDUP_REMOVED lines=101> */
[----:B------:R-:W-:Y:S02]  /*122d0*/  FSEL R171, R26, -INF , P2 ;  /* 0xff8000001aab7808 */ /* 0x000fe40001000000 */
[----:B------:R-:W-:Y:S01]  /*122e0*/  FMNMX.FTZ R12, R166, R12, !PT ;  /* 0x0000000ca60c7209 */ /* 0x000fe20007810000 */
[----:B------:R-:W-:Y:S01]  /*122f0*/  IMAD.MOV.U32 R4, RZ, RZ, R68 ;  /* 0x000000ffff047224 */ /* 0x000fe200078e0044 */
[----:B------:R-:W-:-:S02]  /*12300*/  MOV R2, 0x12330 ;  /* 0x0001233000027802 */ /* 0x000fc40000000f00 */
[----:B------:R-:W-:Y:S02]  /*12310*/  FMNMX.FTZ R12, R171, R12, !PT ;  /* 0x0000000cab0c7209 */ /* 0x000fe40007810000 */
[----:B------:R-:W-:Y:S05]  /*12320*/  CALL.REL.NOINC `($__internal_0_$__cuda_sm70_shflsync_bfly_p) ;  /* 0x00001ea000007944 */ /* 0x000fea0003c00000 */
[----:B------:R-:W-:Y:S01]  /*12330*/  FMNMX.FTZ R68, R68, R0, !PT ;  /* 0x0000000044447209 */ /* 0x000fe20007810000 */
[----:B------:R-:W-:Y:S01]  /*12340*/  IMAD.MOV.U32 R0, RZ, RZ, 0x1 ;  /* 0x00000001ff007424 */ /* 0x000fe200078e00ff */
[----:B------:R-:W-:-:S03]  /*12350*/  MOV R2, 0x12380 ;  /* 0x0001238000027802 */ /* 0x000fc60000000f00 */
[----:B------:R-:W-:Y:S02]  /*12360*/  IMAD.MOV.U32 R4, RZ, RZ, R68 ;  /* 0x000000ffff047224 */ /* 0x000fe400078e0044 */
[----:B------:R-:W-:Y:S05]  /*12370*/  CALL.REL.NOINC `($__internal_0_$__cuda_sm70_shflsync_bfly_p) ;  /* 0x00001e5000007944 */ /* 0x000fea0003c00000 */
[----:B------:R-:W-:Y:S01]  /*12380*/  FMNMX.FTZ R68, R68, R0, !PT ;  /* 0x0000000044447209 */ /* 0x000fe20007810000 */
[----:B------:R-:W-:Y:S01]  /*12390*/  IMAD.MOV.U32 R4, RZ, RZ, R12 ;  /* 0x000000ffff047224 */ /* 0x000fe200078e000c */
[----:B------:R-:W-:Y:S01]  /*123a0*/  MOV R2, 0x123d0 ;  /* 0x000123d000027802 */ /* 0x000fe20000000f00 */
[----:B------:R-:W-:Y:S02]  /*123b0*/  IMAD.MOV.U32 R0, RZ, RZ, 0x2 ;  /* 0x00000002ff007424 */ /* 0x000fe400078e00ff */
[----:B------:R-:W-:Y:S05]  /*123c0*/  CALL.REL.NOINC `($__internal_0_$__cuda_sm70_shflsync_bfly_p) ;  /* 0x00001e0000007944 */ /* 0x000fea0003c00000 */
[----:B------:R-:W-:Y:S01]  /*123d0*/  FMNMX.FTZ R12, R12, R0, !PT ;  /* 0x000000000c0c7209 */ /* 0x000fe20007810000 */
[----:B------:R-:W-:Y:S01]  /*123e0*/  IMAD.MOV.U32 R0, RZ, RZ, 0x1 ;  /* 0x00000001ff007424 */ /* 0x000fe200078e00ff */
[----:B------:R-:W-:-:S03]  /*123f0*/  MOV R2, 0x12420 ;  /* 0x0001242000027802 */ /* 0x000fc60000000f00 */
[----:B------:R-:W-:Y:S02]  /*12400*/  IMAD.MOV.U32 R4, RZ, RZ, R12 ;  /* 0x000000ffff047224 */ /* 0x000fe400078e000c */
[----:B------:R-:W-:Y:S05]  /*12410*/  CALL.REL.NOINC `($__internal_0_$__cuda_sm70_shflsync_bfly_p) ;  /* 0x00001db000007944 */ /* 0x000fea0003c00000 */
[----:B------:R-:W-:Y:S01]  /*12420*/  MOV R3, R0 ;  /* 0x0000000000037202 */ /* 0x000fe20000000f00 */
[----:B------:R-:W-:Y:S05]  /*12430*/  BRA `(.L_x_118) ;  /* 0xffff27e000007947 */ /* 0x000fea000383ffff */
.L_x_84:
[----:B------:R-:W-:Y:S01]  /*12440*/  MOV R52, RZ ;  /* 0x000000ff00347202 */ /* 0x000fe20000000f00 */
[----:B------:R-:W-:Y:S01]  /*12450*/  IMAD.MOV.U32 R36, RZ, RZ, R0 ;  /* 0x000000ffff247224 */ /* 0x000fe200078e0000 */
[----:B------:R-:W-:Y:S01]  /*12460*/  MOV R2, 0x12490 ;  /* 0x0001249000027802 */ /* 0x000fe20000000f00 */
[----:B------:R-:W-:Y:S02]  /*12470*/  IMAD.MOV.U32 R3, RZ, RZ, 0x181f ;  /* 0x0000181fff037424 */ /* 0x000fe400078e00ff */
[----:B------:R-:W-:Y:S05]  /*12480*/  CALL.REL.NOINC `($__internal_1_$__cuda_sm70_shflsync_idx_p) ;  /* 0x00001da000007944 */ /* 0x000fea0003c00000 */
[----:B------:R-:W-:Y:S01]  /*12490*/  MOV R7, R52 ;  /* 0x0000003400077202 */ /* 0x000fe20000000f00 */
[----:B------:R-:W-:-:S05]  /*124a0*/  BRA `(.L_x_119) ;  /* 0xffff467000007947 */ /* 0x000fca000383ffff */
.L_x_85:
[----:B------:R-:W-:Y:S01]  /*124b0*/  MOV R52, RZ ;  /* 0x000000ff00347202 */ /* 0x000fe20000000f00 */
[----:B------:R-:W-:Y:S01]  /*124c0*/  IMAD.MOV.U32 R36, RZ, RZ, R4 ;  /* 0x000000ffff247224 */ /* 0x000fe200078e0004 */
[----:B------:R-:W-:Y:S01]  /*124d0*/  MOV R2, 0x12500 ;  /* 0x0001250000027802 */ /* 0x000fe20000000f00 */
[----:B------:R-:W-:Y:S02]  /*124e0*/  IMAD.MOV.U32 R3, RZ, RZ, 0x181f ;  /* 0x0000181fff037424 */ /* 0x000fe400078e00ff */
[----:B-12---:R-:W-:Y:S05]  /*124f0*/  CALL.REL.NOINC `($__internal_1_$__cuda_sm70_shflsync_idx_p) ;  /* 0x00001d3000007944 */ /* 0x006fea0003c00000 */
[----:B------:R-:W-:Y:S01]  /*12500*/  ISETP.GE.AND P5, PT, R241, c[0x0][0x1d4], PT ;  /* 0x00007500f1007a0c */ /* 0x000fe20003fa6270 */
[----:B------:R-:W-:Y:S01]  /*12510*/  IMAD.MOV.U32 R36, RZ, RZ, R0 ;  /* 0x000000ffff247224 */ /* 0x000fe200078e0000 */
[----:B------:R-:W-:Y:S02]  /*12520*/  IADD3 R12, P2, R52, R20, RZ ;  /* 0x00000014340c7210 */ /* 0x000fe40007f5e0ff */
[----:B------:R-:W-:Y:S03]  /*12530*/  ISETP.GE.AND P0, PT, R242, c[0x0][0x1d4], PT ;  /* 0x00007500f2007a0c */ /* 0x000fe60003f06270 */
[C---:B------:R-:W-:Y:S01]  /*12540*/  IMAD.X R13, R7.reuse, 0x1, R5, P2 ;  /* 0x00000001070d7824 */ /* 0x040fe200010e0605 */
[----:B------:R-:W-:Y:S01]  /*12550*/  IADD3 R2, P2, R52, R21, RZ ;  /* 0x0000001534027210 */ /* 0x000fe20007f5e0ff */
[----:B------:R-:W-:Y:S04]  /*12560*/  IMAD.MOV.U32 R52, RZ, RZ, 0x1 ;  /* 0x00000001ff347424 */ /* 0x000fe800078e00ff */
[----:B------:R-:W-:Y:S01]  /*12570*/  @!PT LDS RZ, [RZ] ;  /* 0x00000000fffff984 */ /* 0x000fe20000000800 */
[----:B------:R-:W-:Y:S01]  /*12580*/  @!PT LDS RZ, [RZ] ;  /* 0x00000000fffff984 */ /* 0x000fe20000000800 */
[----:B------:R-:W-:Y:S01]  /*12590*/  @!PT LDS RZ, [RZ] ;  /* 0x00000000fffff984 */ /* 0x000fe20000000800 */
[----:B------:R1:W-:Y:S01]  /*125a0*/  LDGSTS.E.BYPASS.LTC128B.128 [R227+0x100], [R12.64], !P5 ;  /* 0x001000000ce37fae */ /* 0x0003e2000e901d46 */
[----:B------:R-:W-:Y:S01]  /*125b0*/  IMAD.X R3, R7, 0x1, R6, P2 ;  /* 0x0000000107037824 */ /* 0x000fe200010e0606 */
[----:B------:R-:W-:Y:S04]  /*125c0*/  SEL R7, RZ, 0x10, P5 ;  /* 0x00000010ff077807 */ /* 0x000fe80002800000 */
[----:B------:R2:W-:Y:S01]  /*125d0*/  LDGSTS.E.BYPASS.LTC128B.128 [R227+0x4100], [R2.64], !P0 ;  /* 0x0410000002e37fae */ /* 0x0005e2000c101d46 */
[----:B-1----:R-:W-:Y:S02]  /*125e0*/  SEL R12, RZ, 0x10, P0 ;  /* 0x00000010ff0c7807 */ /* 0x002fe40000000000 */
[----:B--2---:R-:W-:Y:S01]  /*125f0*/  MOV R2, 0x12620 ;  /* 0x0001262000027802 */ /* 0x004fe20000000f00 */
[----:B------:R-:W-:Y:S02]  /*12600*/  IMAD.MOV.U32 R3, RZ, RZ, 0x181f ;  /* 0x0000181fff037424 */ /* 0x000fe400078e00ff */
[----:B------:R-:W-:Y:S05]  /*12610*/  CALL.REL.NOINC `($__internal_1_$__cuda_sm70_shflsync_idx_p) ;  /* 0x00001c1000007944 */ /* 0x000fea0003c00000 */
[----:B------:R-:W-:Y:S01]  /*12620*/  MOV R3, 0x181f ;  /* 0x0000181f00037802 */ /* 0x000fe20000000f00 */
[----:B------:R-:W-:Y:S01]  /*12630*/  IMAD.MOV.U32 R13, RZ, RZ, R52 ;  /* 0x000000ffff0d7224 */ /* 0x000fe200078e0034 */
[----:B------:R-:W-:Y:S01]  /*12640*/  MOV R52, 0x1 ;  /* 0x0000000100347802 */ /* 0x000fe20000000f00 */
[----:B------:R-:W-:Y:S01]  /*12650*/  IMAD.MOV.U32 R36, RZ, RZ, R4 ;  /* 0x000000ffff247224 */ /* 0x000fe200078e0004 */
[----:B------:R-:W-:Y:S02]  /*12660*/  MOV R2, 0x12680 ;  /* 0x0001268000027802 */ /* 0x000fe40000000f00 */
[----:B------:R-:W-:Y:S05]  /*12670*/  CALL.REL.NOINC `($__internal_1_$__cuda_sm70_shflsync_idx_p) ;  /* 0x00001bb000007944 */ /* 0x000fea0003c00000 */
[C---:B------:R-:W-:Y:S01]  /*12680*/  IADD3 R2, -R7.reuse, 0x10, RZ ;  /* 0x0000001007027810 */ /* 0x040fe20007ffe1ff */
[----:B------:R-:W-:Y:S01]  /*12690*/  IMAD.MOV.U32 R36, RZ, RZ, R0 ;  /* 0x000000ffff247224 */ /* 0x000fe200078e0000 */
[----:B------:R-:W-:Y:S02]  /*126a0*/  ISETP.NE.U32.AND P5, PT, R7, RZ, PT ;  /* 0x000000ff0700720c */ /* 0x000fe40003fa5070 */
[----:B------:R-:W-:Y:S04]  /*126b0*/  LOP3.LUT R2, R2, 0xf, RZ, 0xc0, !PT ;  /* 0x0000000f02027812 */ /* 0x000fe800078ec0ff */
[-C--:B------:R-:W-:Y:S04]  /*126c0*/  IADD3 R2, P2, P0, R2, R52.reuse, R20 ;  /* 0x0000003402027210 */ /* 0x080fe8000785e014 */
[-C--:B------:R-:W-:Y:S05]  /*126d0*/  IADD3.X R3, RZ, R13.reuse, R5, P2, P0 ;  /* 0x0000000dff037210 */ /* 0x080fea00017e0405 */
[----:B------:R-:W-:Y:S01]  /*126e0*/  @!PT LDS RZ, [RZ] ;  /* 0x00000000fffff984 */ /* 0x000fe20000000800 */
[----:B------:R-:W-:Y:S01]  /*126f0*/  @!PT LDS RZ, [RZ] ;  /* 0x00000000fffff984 */ /* 0x000fe20000000800 */
[----:B------:R-:W-:Y:S01]  /*12700*/  @!PT LDS RZ, [RZ] ;  /* 0x00000000fffff984 */ /* 0x000fe20000000800 */
[----:B------:R1:W-:Y:S01]  /*12710*/  LDGSTS.E.BYPASS.LTC128B.128.ZFILL [R227+0x1100], [R2.64], P5 ;  /* 0x0110000002e37fae */ /* 0x0003e2000a941d46 */
[C---:B------:R-:W-:Y:S02]  /*12720*/  ISETP.NE.U32.AND P5, PT, R12.reuse, RZ, PT ;  /* 0x000000ff0c00720c */ /* 0x040fe40003fa5070 */
[----:B-1----:R-:W-:Y:S04]  /*12730*/  IADD3 R2, -R12, 0x10, RZ ;  /* 0x000000100c027810 */ /* 0x002fe80007ffe1ff */
[----:B------:R-:W-:Y:S04]  /*12740*/  LOP3.LUT R2, R2, 0xf, RZ, 0xc0, !PT ;  /* 0x0000000f02027812 */ /* 0x000fe800078ec0ff */
[----:B------:R-:W-:Y:S01]  /*12750*/  IADD3 R2, P2, P0, R2, R52, R21 ;  /* 0x0000003402027210 */ /* 0x000fe2000785e015 */
[----:B------:R-:W-:Y:S03]  /*12760*/  IMAD.MOV.U32 R52, RZ, RZ, 0x2 ;  /* 0x00000002ff347424 */ /* 0x000fe600078e00ff */
[----:B------:R-:W-:Y:S05]  /*12770*/  IADD3.X R3, RZ, R13, R6, P2, P0 ;  /* 0x0000000dff037210 */ /* 0x000fea00017e0406 */
[----:B------:R1:W-:Y:S02]  /*12780*/  LDGSTS.E.BYPASS.LTC128B.128.ZFILL [R227+0x5100], [R2.64], P5 ;  /* 0x0510000002e37fae */ /* 0x0003e4000a941d46 */
[----:B-1----:R-:W-:Y:S01]  /*12790*/  MOV R2, 0x127c0 ;  /* 0x000127c000027802 */ /* 0x002fe20000000f00 */
[----:B------:R-:W-:Y:S03]  /*127a0*/  IMAD.MOV.U32 R3, RZ, RZ, 0x181f ;  /* 0x0000181fff037424 */ /* 0x000fe600078e00ff */
        /* <DEDUP_REMOVED lines=33> */
[----:B------:R-:W-:Y:S01]  /*129c0*/  MOV R4, R52 ;  /* 0x0000003400047202 */ /* 0x000fe20000000f00 */
[----:B------:R-:W-:-:S05]  /*129d0*/  BRA `(.L_x_120) ;  /* 0xffff433000007947 */ /* 0x000fca000383ffff */
.L_x_88:
[----:B------:R-:W-:Y:S01]  /*129e0*/  MOV R52, RZ ;  /* 0x000000ff00347202 */ /* 0x000fe20000000f00 */
[----:B------:R-:W-:Y:S01]  /*129f0*/  IMAD.MOV.U32 R36, RZ, RZ, R0 ;  /* 0x000000ffff247224 */ /* 0x000fe200078e0000 */
[----:B------:R-:W-:Y:S01]  /*12a00*/  MOV R2, 0x12a30 ;  /* 0x00012a3000027802 */ /* 0x000fe20000000f00 */
[----:B------:R-:W-:Y:S02]  /*12a10*/  IMAD.MOV.U32 R3, RZ, RZ, 0x181f ;  /* 0x0000181fff037424 */ /* 0x000fe400078e00ff */
[----:B------:R-:W-:Y:S05]  /*12a20*/  CALL.REL.NOINC `($__internal_1_$__cuda_sm70_shflsync_idx_p) ;  /* 0x0000180000007944 */ /* 0x000fea0003c00000 */
[----:B------:R-:W-:Y:S01]  /*12a30*/  MOV R7, R52 ;  /* 0x0000003400077202 */ /* 0x000fe20000000f00 */
[----:B------:R-:W-:-:S05]  /*12a40*/  BRA `(.L_x_121) ;  /* 0xffff5a4000007947 */ /* 0x000fca000383ffff */
.L_x_89:
        /* <DEDUP_REMOVED lines=83> */
.L_x_90:
[----:B--2---:R-:W-:Y:S01]  /*12f80*/  MOV R52, RZ ;  /* 0x000000ff00347202 */ /* 0x004fe20000000f00 */
[----:B------:R-:W-:Y:S01]  /*12f90*/  IMAD.MOV.U32 R36, RZ, RZ, R4 ;  /* 0x000000ffff247224 */ /* 0x000fe200078e0004 */
[----:B------:R-:W-:Y:S01]  /*12fa0*/  MOV R2, 0x12fd0 ;  /* 0x00012fd000027802 */ /* 0x000fe20000000f00 */
[----:B------:R-:W-:Y:S02]  /*12fb0*/  IMAD.MOV.U32 R3, RZ, RZ, 0x1c1f ;  /* 0x00001c1fff037424 */ /* 0x000fe400078e00ff */
[----:B------:R-:W-:Y:S05]  /*12fc0*/  CALL.REL.NOINC `($__internal_1_$__cuda_sm70_shflsync_idx_p) ;  /* 0x0000126000007944 */ /* 0x000fea0003c00000 */
[----:B------:R-:W-:Y:S01]  /*12fd0*/  MOV R0, R52 ;  /* 0x0000003400007202 */ /* 0x000fe20000000f00 */
[----:B------:R-:W-:-:S05]  /*12fe0*/  BRA `(.L_x_123) ;  /* 0xffff587000007947 */ /* 0x000fca000383ffff */
.L_x_91:
[----:B------:R-:W-:Y:S01]  /*12ff0*/  MOV R52, 0x1 ;  /* 0x0000000100347802 */ /* 0x000fe20000000f00 */
[----:B------:R-:W-:Y:S01]  /*13000*/  IMAD.MOV.U32 R36, RZ, RZ, R4 ;  /* 0x000000ffff247224 */ /* 0x000fe200078e0004 */
[----:B------:R-:W-:Y:S01]  /*13010*/  MOV R2, 0x13040 ;  /* 0x0001304000027802 */ /* 0x000fe20000000f00 */
[----:B------:R-:W-:Y:S02]  /*13020*/  IMAD.MOV.U32 R3, RZ, RZ, 0x1c1f ;  /* 0x00001c1fff037424 */ /* 0x000fe400078e00ff */
[----:B-1----:R-:W-:Y:S05]  /*13030*/  CALL.REL.NOINC `($__internal_1_$__cuda_sm70_shflsync_idx_p) ;  /* 0x000011f000007944 */ /* 0x002fea0003c00000 */
[----:B------:R-:W-:Y:S05]  /*13040*/  IMAD.IADD R0, R5, 0x1, R52 ;  /* 0x0000000105007824 */ /* 0x000fea00078e0234 */
        /* <DEDUP_REMOVED lines=115> */
[----:B------:R-:W-:Y:S02]  /*13780*/  FSEL R10, R154, -INF , P6 ;  /* 0xff8000009a0a7808 */ /* 0x000fe40003000000 */
[----:B------:R-:W-:Y:S02]  /*13790*/  FMNMX.FTZ R144, R36, R2, !PT ;  /* 0x0000000224907209 */ /* 0x000fe40007810000 */
[----:B------:R-:W-:Y:S01]  /*137a0*/  FMNMX.FTZ R4, R14, R0, !PT ;  /* 0x000000000e047209 */ /* 0x000fe20007810000 */
[----:B------:R-:W-:Y:S01]  /*137b0*/  IMAD.MOV.U32 R0, RZ, RZ, 0x2 ;  /* 0x00000002ff007424 */ /* 0x000fe200078e00ff */
[----:B------:R-:W-:Y:S02]  /*137c0*/  FSEL R9, R153, -INF , P5 ;  /* 0xff80000099097808 */ /* 0x000fe40002800000 */
[----:B------:R-:W-:Y:S02]  /*137d0*/  FMNMX.FTZ R144, R10, R144, !PT ;  /* 0x000000900a907209 */ /* 0x000fe40007810000 */
[----:B------:R-:W-:Y:S02]  /*137e0*/  FMNMX.FTZ R4, R13, R4, !PT ;  /* 0x000000040d047209 */ /* 0x000fe40007810000 */
[----:B------:R-:W-:Y:S02]  /*137f0*/  FSEL R8, R150, -INF , P2 ;  /* 0xff80000096087808 */ /* 0x000fe40001000000 */
[----:B------:R-:W-:Y:S02]  /*13800*/  FMNMX.FTZ R144, R9, R144, !PT ;  /* 0x0000009009907209 */ /* 0x000fe40007810000 */
[----:B------:R-:W-:Y:S02]  /*13810*/  FMNMX.FTZ R4, R12, R4, !PT ;  /* 0x000000040c047209 */ /* 0x000fe40007810000 */
[----:B------:R-:W-:Y:S02]  /*13820*/  FSEL R7, R149, -INF , P0 ;  /* 0xff80000095077808 */ /* 0x000fe40000000000 */
[----:B------:R-:W-:Y:S02]  /*13830*/  FMNMX.FTZ R144, R8, R144, !PT ;  /* 0x0000009008907209 */ /* 0x000fe40007810000 */
[----:B------:R-:W-:Y:S02]  /*13840*/  FMNMX.FTZ R4, R11, R4, !PT ;  /* 0x000000040b047209 */ /* 0x000fe40007810000 */
[----:B------:R-:W-:Y:S02]  /*13850*/  FMNMX.FTZ R144, R7, R144, !PT ;  /* 0x0000009007907209 */ /* 0x000fe40007810000 */
[----:B------:R-:W-:Y:S02]  /*13860*/  MOV R2, 0x13880 ;  /* 0x0001388000027802 */ /* 0x000fe40000000f00 */
[----:B------:R-:W-:Y:S05]  /*13870*/  CALL.REL.NOINC `($__internal_0_$__cuda_sm70_shflsync_bfly_p) ;  /* 0x0000095000007944 */ /* 0x000fea0003c00000 */
[----:B------:R-:W-:Y:S01]  /*13880*/  FMNMX.FTZ R4, R4, R0, !PT ;  /* 0x0000000004047209 */ /* 0x000fe20007810000 */
[----:B------:R-:W-:Y:S01]  /*13890*/  IMAD.MOV.U32 R0, RZ, RZ, 0x1 ;  /* 0x00000001ff007424 */ /* 0x000fe200078e00ff */
[----:B------:R-:W-:Y:S02]  /*138a0*/  MOV R2, 0x138c0 ;  /* 0x000138c000027802 */ /* 0x000fe40000000f00 */
        /* <DEDUP_REMOVED lines=8> */
[----:B------:R-:W-:Y:S02]  /*13930*/  MOV R2, 0x13950 ;  /* 0x0001395000027802 */ /* 0x000fe40000000f00 */
[----:B------:R-:W-:Y:S05]  /*13940*/  CALL.REL.NOINC `($__internal_0_$__cuda_sm70_shflsync_bfly_p) ;  /* 0x0000088000007944 */ /* 0x000fea0003c00000 */
[----:B------:R-:W-:-:S05]  /*13950*/  BRA `(.L_x_124) ;  /* 0xffff5bb000007947 */ /* 0x000fca000383ffff */
.L_x_94:
[----:B-1--4-:R-:W-:Y:S01]  /*13960*/  MOV R3, 0x181f ;  /* 0x0000181f00037802 */ /* 0x012fe20000000f00 */
[----:B------:R-:W-:Y:S01]  /*13970*/  IMAD.MOV.U32 R52, RZ, RZ, RZ ;  /* 0x000000ffff347224 */ /* 0x000fe200078e00ff */
[----:B------:R-:W-:Y:S02]  /*13980*/  MOV R2, 0x139a0 ;  /* 0x000139a000027802 */ /* 0x000fe40000000f00 */
[----:B------:R-:W-:Y:S05]  /*13990*/  CALL.REL.NOINC `($__internal_1_$__cuda_sm70_shflsync_idx_p) ;  /* 0x0000089000007944 */ /* 0x000fea0003c00000 */
[----:B------:R-:W-:Y:S01]  /*139a0*/  MOV R28, R52 ;  /* 0x00000034001c7202 */ /* 0x000fe20000000f00 */
[----:B------:R-:W-:-:S05]  /*139b0*/  BRA `(.L_x_125) ;  /* 0xffff7e8000007947 */ /* 0x000fca000383ffff */
.L_x_97:
[----:B------:R-:W-:Y:S01]  /*139c0*/  MOV R52, RZ ;  /* 0x000000ff00347202 */ /* 0x000fe20000000f00 */
[----:B------:R-:W-:Y:S01]  /*139d0*/  IMAD.MOV.U32 R36, RZ, RZ, R0 ;  /* 0x000000ffff247224 */ /* 0x000fe200078e0000 */
[----:B------:R-:W-:Y:S01]  /*139e0*/  MOV R2, 0x13a10 ;  /* 0x00013a1000027802 */ /* 0x000fe20000000f00 */
[----:B------:R-:W-:Y:S02]  /*139f0*/  IMAD.MOV.U32 R3, RZ, RZ, 0x181f ;  /* 0x0000181fff037424 */ /* 0x000fe400078e00ff */
[----:B-1----:R-:W-:Y:S05]  /*13a00*/  CALL.REL.NOINC `($__internal_1_$__cuda_sm70_shflsync_idx_p) ;  /* 0x0000082000007944 */ /* 0x002fea0003c00000 */
[----:B------:R-:W-:Y:S01]  /*13a10*/  MOV R7, R52 ;  /* 0x0000003400077202 */ /* 0x000fe20000000f00 */
[----:B------:R-:W-:-:S05]  /*13a20*/  BRA `(.L_x_126) ;  /* 0xffff971000007947 */ /* 0x000fca000383ffff */
.L_x_98:
[----:B------:R-:W-:Y:S01]  /*13a30*/  MOV R52, RZ ;  /* 0x000000ff00347202 */ /* 0x000fe20000000f00 */
[----:B------:R-:W-:Y:S01]  /*13a40*/  IMAD.MOV.U32 R36, RZ, RZ, R4 ;  /* 0x000000ffff247224 */ /* 0x000fe200078e0004 */
[----:B------:R-:W-:Y:S01]  /*13a50*/  MOV R2, 0x13a80 ;  /* 0x00013a8000027802 */ /* 0x000fe20000000f00 */
[----:B------:R-:W-:Y:S02]  /*13a60*/  IMAD.MOV.U32 R3, RZ, RZ, 0x181f ;  /* 0x0000181fff037424 */ /* 0x000fe400078e00ff */
[----:B-123--:R-:W-:Y:S05]  /*13a70*/  CALL.REL.NOINC `($__internal_1_$__cuda_sm70_shflsync_idx_p) ;  /* 0x000007b000007944 */ /* 0x00efea0003c00000 */
[C---:B------:R-:W-:Y:S01]  /*13a80*/  IADD3 R8, -R68.reuse, 0x10, RZ ;  /* 0x0000001044087810 */ /* 0x040fe20007ffe1ff */
[----:B------:R-:W-:Y:S01]  /*13a90*/  IMAD.MOV.U32 R36, RZ, RZ, R0 ;  /* 0x000000ffff247224 */ /* 0x000fe200078e0000 */
[----:B------:R-:W-:Y:S02]  /*13aa0*/  ISETP.NE.U32.AND P2, PT, R68, RZ, PT ;  /* 0x000000ff4400720c */ /* 0x000fe40003f45070 */
[----:B------:R-:W-:Y:S04]  /*13ab0*/  LOP3.LUT R8, R8, 0xf, RZ, 0xc0, !PT ;  /* 0x0000000f08087812 */ /* 0x000fe800078ec0ff */
[----:B------:R-:W-:Y:S04]  /*13ac0*/  IADD3 R8, P5, P4, R8, R52, R41 ;  /* 0x0000003408087210 */ /* 0x000fe80007cbe029 */
[----:B------:R-:W-:Y:S02]  /*13ad0*/  IADD3.X R9, RZ, R7, R5, P5, P4 ;  /* 0x00000007ff097210 */ /* 0x000fe40002fe8405 */
[----:B------:R-:W-:Y:S01]  /*13ae0*/  IADD3 R2, P4, R52, R42, RZ ;  /* 0x0000002a34027210 */ /* 0x000fe20007f9e0ff */
[----:B------:R-:W-:Y:S02]  /*13af0*/  IMAD.MOV.U32 R52, RZ, RZ, 0x1 ;  /* 0x00000001ff347424 */ /* 0x000fe400078e00ff */
[----:B------:R-:W-:Y:S01]  /*13b00*/  @!PT LDS RZ, [RZ] ;  /* 0x00000000fffff984 */ /* 0x000fe20000000800 */
[----:B------:R-:W-:Y:S01]  /*13b10*/  @!PT LDS RZ, [RZ] ;  /* 0x00000000fffff984 */ /* 0x000fe20000000800 */
[----:B------:R-:W-:Y:S01]  /*13b20*/  @!PT LDS RZ, [RZ] ;  /* 0x00000000fffff984 */ /* 0x000fe20000000800 */
[----:B------:R1:W-:Y:S02]  /*13b30*/  LDGSTS.E.BYPASS.LTC128B.128.ZFILL [R227+0x8100], [R8.64], P2 ;  /* 0x0810000008e37fae */ /* 0x0003e40009141d46 */
[----:B------:R-:W-:Y:S05]  /*13b40*/  IMAD.X R3, R7, 0x1, R6, P4 ;  /* 0x0000000107037824 */ /* 0x000fea00020e0606 */
[----:B------:R2:W-:Y:S02]  /*13b50*/  LDGSTS.E.BYPASS.LTC128B.128 [R227+0xc100], [R2.64], !P0 ;  /* 0x0c10000002e37fae */ /* 0x0005e4000c101d46 */
[----:B--2---:R-:W-:Y:S01]  /*13b60*/  MOV R2, 0x13b90 ;  /* 0x00013b9000027802 */ /* 0x004fe20000000f00 */
[----:B------:R-:W-:Y:S02]  /*13b70*/  IMAD.MOV.U32 R3, RZ, RZ, 0x181f ;  /* 0x0000181fff037424 */ /* 0x000fe400078e00ff */
[----:B-1----:R-:W-:Y:S05]  /*13b80*/  CALL.REL.NOINC `($__internal_1_$__cuda_sm70_shflsync_idx_p) ;  /* 0x000006a000007944 */ /* 0x002fea0003c00000 */
        /* <DEDUP_REMOVED lines=54> */
.L_x_99:
[----:B------:R-:W-:Y:S02]  /*13ef0*/  MOV R0, 0x2 ;  /* 0x0000000200007802 */ /* 0x000fe40000000f00 */
        /* <DEDUP_REMOVED lines=16> */
.L_x_101:
[----:B------:R-:W-:Y:S01]  /*14000*/  IMAD.MOV.U32 R4, RZ, RZ, R246 ;  /* 0x000000ffff047224 */ /* 0x000fe200078e00f6 */
[----:B------:R-:W-:-:S02]  /*14010*/  MOV R0, 0x2 ;  /* 0x0000000200007802 */ /* 0x000fc40000000f00 */
[----:B------:R-:W-:Y:S02]  /*14020*/  MOV R2, 0x14040 ;  /* 0x0001404000027802 */ /* 0x000fe40000000f00 */
[----:B------:R-:W-:Y:S05]  /*14030*/  CALL.REL.NOINC `($__internal_0_$__cuda_sm70_shflsync_bfly_p) ;  /* 0x0000019000007944 */ /* 0x000fea0003c00000 */
[----:B------:R-:W-:Y:S01]  /*14040*/  MOV R5, R0 ;  /* 0x0000000000057202 */ /* 0x000fe20000000f00 */
[----:B------:R-:W-:Y:S05]  /*14050*/  BRA `(.L_x_129) ;  /* 0xffffb82000007947 */ /* 0x000fea000383ffff */
.L_x_102:
[----:B------:R-:W-:Y:S01]  /*14060*/  IMAD.MOV.U32 R4, RZ, RZ, R5 ;  /* 0x000000ffff047224 */ /* 0x000fe200078e0005 */
[----:B------:R-:W-:Y:S02]  /*14070*/  MOV R0, 0x1 ;  /* 0x0000000100007802 */ /* 0x000fe40000000f00 */
[----:B------:R-:W-:Y:S02]  /*14080*/  MOV R2, 0x140a0 ;  /* 0x000140a000027802 */ /* 0x000fe40000000f00 */
[----:B-1----:R-:W-:Y:S05]  /*14090*/  CALL.REL.NOINC `($__internal_0_$__cuda_sm70_shflsync_bfly_p) ;  /* 0x0000013000007944 */ /* 0x002fea0003c00000 */
[----:B------:R1:W5:Y:S01]  /*140a0*/  LDL R4, [R1] ;  /* 0x0000000001047983 */ /* 0x0003620000100800 */
[----:B------:R-:W-:Y:S01]  /*140b0*/  FADD.FTZ R5, R5, R0 ;  /* 0x0000000005057221 */ /* 0x000fe20000010000 */
[----:B------:R-:W-:Y:S02]  /*140c0*/  MOV R0, 0x2 ;  /* 0x0000000200007802 */ /* 0x000fe40000000f00 */
[----:B------:R-:W-:Y:S02]  /*140d0*/  MOV R2, 0x140f0 ;  /* 0x000140f000027802 */ /* 0x000fe40000000f00 */
[----:B-1---5:R-:W-:Y:S05]  /*140e0*/  CALL.REL.NOINC `($__internal_0_$__cuda_sm70_shflsync_bfly_p) ;  /* 0x000000e000007944 */ /* 0x022fea0003c00000 */
[----:B------:R-:W2:Y:S02]  /*140f0*/  LDL.LU R2, [R1] ;  /* 0x0000000001027983 */ /* 0x000ea40000300800 */
[----:B--2---:R-:W-:Y:S01]  /*14100*/  FADD.FTZ R4, R2, R0 ;  /* 0x0000000002047221 */ /* 0x004fe20000010000 */
[----:B------:R-:W-:-:S02]  /*14110*/  MOV R0, 0x1 ;  /* 0x0000000100007802 */ /* 0x000fc40000000f00 */
[----:B------:R-:W-:Y:S02]  /*14120*/  MOV R2, 0x14140 ;  /* 0x0001414000027802 */ /* 0x000fe40000000f00 */
[----:B------:R-:W-:Y:S05]  /*14130*/  CALL.REL.NOINC `($__internal_0_$__cuda_sm70_shflsync_bfly_p) ;  /* 0x0000009000007944 */ /* 0x000fea0003c00000 */
[----:B------:R-:W-:Y:S01]  /*14140*/  MOV R3, R0 ;  /* 0x0000000000037202 */ /* 0x000fe20000000f00 */
[----:B------:R-:W-:Y:S05]  /*14150*/  BRA `(.L_x_130) ;  /* 0xffffb7a000007947 */ /* 0x000fea000383ffff */
.L_x_112:
[----:B-----5:R-:W-:Y:S01]  /*14160*/  IMAD.MOV.U32 R36, RZ, RZ, R18 ;  /* 0x000000ffff247224 */ /* 0x020fe200078e0012 */
[----:B------:R-:W-:Y:S01]  /*14170*/  MOV R52, RZ ;  /* 0x000000ff00347202 */ /* 0x000fe20000000f00 */
[----:B-1--4-:R-:W-:Y:S01]  /*14180*/  IMAD.MOV.U32 R3, RZ, RZ, 0x1f ;  /* 0x0000001fff037424 */ /* 0x012fe200078e00ff */
[----:B------:R-:W-:Y:S02]  /*14190*/  MOV R2, 0x141b0 ;  /* 0x000141b000027802 */ /* 0x000fe40000000f00 */
[----:B--23--:R-:W-:Y:S05]  /*141a0*/  CALL.REL.NOINC `($__internal_1_$__cuda_sm70_shflsync_idx_p) ;  /* 0x0000008000007944 */ /* 0x00cfea0003c00000 */
[----:B------:R-:W-:Y:S01]  /*141b0*/  MOV R0, R52 ;  /* 0x0000003400007202 */ /* 0x000fe20000000f00 */
[----:B------:R-:W-:Y:S05]  /*141c0*/  BRA `(.L_x_131) ;  /* 0xffffd23000007947 */ /* 0x000fea000383ffff */
        .weak           $__internal_0_$__cuda_sm70_shflsync_bfly_p
        .type           $__internal_0_$__cuda_sm70_shflsync_bfly_p,@function
        .size           $__internal_0_$__cuda_sm70_shflsync_bfly_p,($__internal_1_$__cuda_sm70_shflsync_idx_p - $__internal_0_$__cuda_sm70_shflsync_bfly_p)
$__internal_0_$__cuda_sm70_shflsync_bfly_p:
[----:B------:R-:W-:Y:S02]  /*141d0*/  MOV R234, 0xffffffff ;  /* 0xffffffff00ea7802 */ /* 0x000fe40000000f00 */
[----:B------:R-:W-:Y:S02]  /*141e0*/  MOV R3, 0x1f ;  /* 0x0000001f00037802 */ /* 0x000fe40000000f00 */
[----:B------:R-:W-:Y:S04]  /*141f0*/  WARPSYNC R234 ;  /* 0x000000ea00007348 */ /* 0x000fe80003800000 */
[----:B------:R1:W2:Y:S02]  /*14200*/  SHFL.BFLY PT, R0, R4, R0, R3 ;  /* 0x0c00000004007389 */ /* 0x0002a400000e0003 */
[----:B-1----:R-:W-:-:S04]  /*14210*/  MOV R3, 0x0 ;  /* 0x0000000000037802 */ /* 0x002fc80000000f00 */
[----:B--2---:R-:W-:Y:S05]  /*14220*/  RET.REL.NODEC R2 `(_ZN7cutlass13device_kernelIN5flash19enable_sm80_to_sm89INS1_16FlashAttnFwdSm80INS1_25CollectiveMainloopFwdSm80ILi8ELi1ELb1EN4cute5tupleIJNS5_1CILi128EEES8_S8_EEELi128ENS_6half_tEfNS_4arch4Sm80ELb1ELb0ELb1ELb0ELb1ELb0ELb1ELb1EEENS1_21CollectiveEpilogueFwdIS9_NS6_IJNS7_ILi1EEESF_SF_EEESA_SC_Li256ELb0ELb1ELb1ELb0EEENS1_30DynamicPersistentTileSchedulerILi256ELi256ELb1ELb1ELb0EEEEEEEEEvNT_6ParamsE) ;  /* 0xfffebdd002007950 */ /* 0x004fea0003c3ffff */
        .weak           $__internal_1_$__cuda_sm70_shflsync_idx_p
        .type           $__internal_1_$__cuda_sm70_shflsync_idx_p,@function
        .size           $__internal_1_$__cuda_sm70_shflsync_idx_p,(.L_x_1786 - $__internal_1_$__cuda_sm70_shflsync_idx_p)
$__internal_1_$__cuda_sm70_shflsync_idx_p:
[----:B------:R-:W-:-:S04]  /*14230*/  MOV R62, 0xffffffff ;  /* 0xffffffff003e7802 */ /* 0x000fc80000000f00 */
[----:B------:R-:W-:Y:S04]  /*14240*/  WARPSYNC R62 ;  /* 0x0000003e00007348 */ /* 0x000fe80003800000 */
[----:B------:R1:W2:Y:S02]  /*14250*/  SHFL.IDX PT, R52, R36, R52, R3 ;  /* 0x0000003424347389 */ /* 0x0002a400000e0003 */
[----:B-1----:R-:W-:-:S04]  /*14260*/  MOV R3, 0x0 ;  /* 0x0000000000037802 */ /* 0x002fc80000000f00 */
[----:B--2---:R-:W-:Y:S05]  /*14270*/  RET.REL.NODEC R2 `(_ZN7cutlass13device_kernelIN5flash19enable_sm80_to_sm89INS1_16FlashAttnFwdSm80INS1_25CollectiveMainloopFwdSm80ILi8ELi1ELb1EN4cute5tupleIJNS5_1CILi128EEES8_S8_EEELi128ENS_6half_tEfNS_4arch4Sm80ELb1ELb0ELb1ELb0ELb1ELb0ELb1ELb1EEENS1_21CollectiveEpilogueFwdIS9_NS6_IJNS7_ILi1EEESF_SF_EEESA_SC_Li256ELb0ELb1ELb1ELb0EEENS1_30DynamicPersistentTileSchedulerILi256ELi256ELb1ELb1ELb0EEEEEEEEEvNT_6ParamsE) ;  /* 0xfffebd8002007950 */ /* 0x004fea0003c3ffff */
.L_x_132:
        /* <DEDUP_REMOVED lines=16> */
.L_x_1786:


//--------------------- .text._ZN7cutlass13device_kernelIN5flash19enable_sm80_to_sm89INS1_16FlashAttnFwdSm80INS1_25CollectiveMainloopFwdSm80ILi4ELi1ELb0EN4cute5tupleIJNS5_1CILi128EEENS7_ILi64EEES8_EEELi128ENS_6half_tEfNS_4arch4Sm80ELb0ELb0ELb1ELb0ELb1ELb0ELb1ELb1EEENS1_21CollectiveEpilogueFwdINS6_IJS8_S8_S9_EEENS6_IJNS7_ILi1EEESH_SH_EEESB_SD_Li128ELb0ELb1ELb1ELb0EEENS1_19SingleTileSchedulerILb0ELb1ELb1ELi128EEEEEEEEEvNT_6ParamsE --------------------------
	.section	.text._ZN7cutlass13device_kernelIN5flash19enable_sm80_to_sm89INS1_16FlashAttnFwdSm80INS1_25CollectiveMainloopFwdSm80ILi4ELi1ELb0EN4cute5tupleIJNS5_1CILi128EEENS7_ILi64EEES8_EEELi128ENS_6half_tEfNS_4arch4Sm80ELb0ELb0ELb1ELb0ELb1ELb0ELb1ELb1EEENS1_21CollectiveEpilogueFwdINS6_IJS8_S8_S9_EEENS6_IJNS7_ILi1EEESH_SH_EEESB_SD_Li128ELb0ELb1ELb1ELb0EEENS1_19SingleTileSchedulerILb0ELb1ELb1ELi128EEEEEEEEEvNT_6ParamsE,"ax",@progbits
	.sectioninfo	@"SHI_REGISTERS=255"
	.align	128
.text._ZN7cutlass13device_kernelIN5flash19enable_sm80_to_sm89INS1_16FlashAttnFwdSm80INS1_25CollectiveMainloopFwdSm80ILi4ELi1ELb0EN4cute5tupleIJNS5_1CILi128EEENS7_ILi64EEES8_EEELi128ENS_6half_tEfNS_4arch4Sm80ELb0ELb0ELb1ELb0ELb1ELb0ELb1ELb1EEENS1_21CollectiveEpilogueFwdINS6_IJS8_S8_S9_EEENS6_IJNS7_ILi1EEESH_SH_EEESB_SD_Li128ELb0ELb1ELb1ELb0EEENS1_19SingleTileSchedulerILb0ELb1ELb1ELi128EEEEEEEEEvNT_6ParamsE:
        .type           _ZN7cutlass13device_kernelIN5flash19enable_sm80_to_sm89INS1_16FlashAttnFwdSm80INS1_25CollectiveMainloopFwdSm80ILi4ELi1ELb0EN4cute5tupleIJNS5_1CILi128EEENS7_ILi64EEES8_EEELi128ENS_6half_tEfNS_4arch4Sm80ELb0ELb0ELb1ELb0ELb1ELb0ELb1ELb1EEENS1_21CollectiveEpilogueFwdINS6_IJS8_S8_S9_EEENS6_IJNS7_ILi1EEESH_SH_EEESB_SD_Li128ELb0ELb1ELb1ELb0EEENS1_19SingleTileSchedulerILb0ELb1ELb1ELi128EEEEEEEEEvNT_6ParamsE,@function
        .size           _ZN7cutlass13device_kernelIN5flash19enable_sm80_to_sm89INS1_16FlashAttnFwdSm80INS1_25CollectiveMainloopFwdSm80ILi4ELi1ELb0EN4cute5tupleIJNS5_1CILi128EEENS7_ILi64EEES8_EEELi128ENS_6half_tEfNS_4arch4Sm80ELb0ELb0ELb1ELb0ELb1ELb0ELb1ELb1EEENS1_21CollectiveEpilogueFwdINS6_IJS8_S8_S9_EEENS6_IJNS7_ILi1EEESH_SH_EEESB_SD_Li128ELb0ELb1ELb1ELb0EEENS1_19SingleTileSchedulerILb0ELb1ELb1ELi128EEEEEEEEEvNT_6ParamsE,(.L_x_1789 - _ZN7cutlass13device_kernelIN5flash19enable_sm80_to_sm89INS1_16FlashAttnFwdSm80INS1_25CollectiveMainloopFwdSm80ILi4ELi1ELb0EN4cute5tupleIJNS5_1CILi128EEENS7_ILi64EEES8_EEELi128ENS_6half_tEfNS_4arch4Sm80ELb0ELb0ELb1ELb0ELb1ELb0ELb1ELb1EEENS1_21CollectiveEpilogueFwdINS6_IJS8_S8_S9_EEENS6_IJNS7_ILi1EEESH_SH_EEESB_SD_Li128ELb0ELb1ELb1ELb0EEENS1_19SingleTileSchedulerILb0ELb1ELb1ELi128EEEEEEEEEvNT_6ParamsE)
        .other          _ZN7cutlass13device_kernelIN5flash19enable_sm80_to_sm89INS1_16FlashAttnFwdSm80INS1_25CollectiveMainloopFwdSm80ILi4ELi1ELb0EN4cute5tupleIJNS5_1CILi128EEENS7_ILi64EEES8_EEELi128ENS_6half_tEfNS_4arch4Sm80ELb0ELb0ELb1ELb0ELb1ELb0ELb1ELb1EEENS1_21CollectiveEpilogueFwdINS6_IJS8_S8_S9_EEENS6_IJNS7_ILi1EEESH_SH_EEESB_SD_Li128ELb0ELb1ELb1ELb0EEENS1_19SingleTileSchedulerILb0ELb1ELb1ELi128EEEEEEEEEvNT_6ParamsE,@"STO_CUDA_ENTRY STV_DEFAULT"
_ZN7cutlass13device_kernelIN5flash19enable_sm80_to_sm89INS1_16FlashAttnFwdSm80INS1_25CollectiveMainloopFwdSm80ILi4ELi1ELb0EN4cute5tupleIJNS5_1CILi128EEENS7_ILi64EEES8_EEELi128ENS_6half_tEfNS_4arch4Sm80ELb0ELb0ELb1ELb0ELb1ELb0ELb1ELb1EEENS1_21CollectiveEpilogueFwdINS6_IJS8_S8_S9_EEENS6_IJNS7_ILi1EEESH_SH_EEESB_SD_Li128ELb0ELb1ELb1ELb0EEENS1_19SingleTileSchedulerILb0ELb1ELb1ELi128EEEEEEEEEvNT_6ParamsE:
        /* <DEDUP_REMOVED lines=18> */
.L_x_133:
[----:B------:R-:W-:Y:S02]  /*0120*/  ULDC.64 UR4, c[0x0][0x550] ;  /* 0x0001540000047ab9 */ /* 0x000fe40000000a00 */
[----:B------:R-:W-:Y:S02]  /*0130*/  UISETP.NE.AND UP0, UPT, UR4, 0x1, UPT ;  /* 0x000000010400788c */ /* 0x000fe4000bf05270 */
[----:B------:R-:W-:-:S02]  /*0140*/  UIMAD.WIDE.U32 UR8, UR6, UR5, URZ ;  /* 0x00000005060872a5 */ /* 0x000fc4000f8e003f */
[----:B------:R-:W-:Y:S02]  /*0150*/  ULDC UR4, c[0x0][0x558] ;  /* 0x0001560000047ab9 */ /* 0x000fe40000000800 */
[----:B------:R-:W-:-:S05]  /*0160*/  UMOV UR10, UR6 ;  /* 0x00000006000a7c82 */ /* 0x000fca0008000000 */
[----:B------:R-:W-:-:S03]  /*0170*/  @UP0 USHF.R.U32.HI UR10, URZ, UR4, UR9 ;  /* 0x000000043f0a0299 */ /* 0x000fc60008011609 */
.L_x_134:
        /* <DEDUP_REMOVED lines=28> */
[----:B------:R-:W-:Y:S05]  /*0340*/  @!P0 BRA `(.L_x_135) ;  /* 0x0000023000008947 */ /* 0x000fea0003800000 */
[----:B------:R-:W-:Y:S02]  /*0350*/  USHF.R.U32.HI UR4, URZ, 0x10, UR7 ;  /* 0x000000103f047899 */ /* 0x000fe40008011607 */
[----:B------:R-:W-:Y:S02]  /*0360*/  ULDC UR5, c[0x0][0x338] ;  /* 0x0000ce0000057ab9 */ /* 0x000fe40000000800 */
[----:B------:R-:W-:Y:S02]  /*0370*/  UISETP.NE.AND UP0, UPT, UR4, URZ, UPT ;  /* 0x0000003f0400728c */ /* 0x000fe4000bf05270 */
[----:B------:R-:W-:Y:S02]  /*0380*/  UMOV UR18, URZ ;  /* 0x0000003f00127c82 */ /* 0x000fe40008000000 */
[----:B------:R-:W-:-:S04]  /*0390*/  USEL UR5, UR4, UR5, UP0 ;  /* 0x0000000504057287 */ /* 0x000fc80008000000 */
[----:B------:R-:W-:Y:S02]  /*03a0*/  UIADD3 UR17, UR6, -0x1, UR5 ;  /* 0xffffffff06117890 */ /* 0x000fe4000fffe005 */
[----:B------:R-:W-:-:S05]  /*03b0*/  IMAD.U32 R3, RZ, RZ, UR5 ;  /* 0x00000005ff037e24 */ /* 0x000fca000f8e00ff */
[----:B------:R-:W-:-:S04]  /*03c0*/  IABS R0, R3 ;  /* 0x0000000300007213 */ /* 0x000fc80000000000 */
[----:B------:R-:W3:Y:S02]  /*03d0*/  R2UR UR16, R0 ;  /* 0x00000000001073c2 */ /* 0x000ee400000e0000 */
[----:B---3--:R-:W3:Y:S08]  /*03e0*/  I2F.RP R0, UR16 ;  /* 0x0000001000007d06 */ /* 0x008ef00008209400 */
[----:B---3--:R-:W3:Y:S02]  /*03f0*/  MUFU.RCP R0, R0 ;  /* 0x0000000000007308 */ /* 0x008ee40000001000 */
[----:B---3--:R-:W-:-:S06]  /*0400*/  IADD3 R0, R0, 0xffffffe, RZ ;  /* 0x0ffffffe00007810 */ /* 0x008fcc0007ffe0ff */
[----:B------:R-:W3:Y:S02]  /*0410*/  F2I.FTZ.U32.TRUNC.NTZ R0, R0 ;  /* 0x0000000000007305 */ /* 0x000ee4000021f000 */
[----:B---3--:R3:W4:Y:S02]  /*0420*/  R2UR UR19, R0 ;  /* 0x00000000001373c2 */ /* 0x00872400000e0000 */
[----:B---3--:R-:W-:Y:S01]  /*0430*/  IMAD.U32 R0, RZ, RZ, UR17 ;  /* 0x00000011ff007e24 */ /* 0x008fe2000f8e00ff */
[----:B----4-:R-:W-:Y:S02]  /*0440*/  UIADD3 UR4, URZ, -UR19, URZ ;  /* 0x800000133f047290 */ /* 0x010fe4000fffe03f */
[----:B------:R-:W-:Y:S02]  /*0450*/  ULOP3.LUT UR17, UR17, UR5, URZ, 0x3c, !UPT ;  /* 0x0000000511117292 */ /* 0x000fe4000f8e3c3f */
[----:B-1----:R-:W-:Y:S01]  /*0460*/  IABS R2, R0 ;  /* 0x0000000000027213 */ /* 0x002fe20000000000 */
[----:B------:R-:W-:Y:S01]  /*0470*/  UIMAD UR4, UR4, UR16, URZ ;  /* 0x00000010040472a4 */ /* 0x000fe2000f8e023f */
[----:B------:R-:W-:-:S02]  /*0480*/  IABS R0, R3 ;  /* 0x0000000300007213 */ /* 0x000fc40000000000 */
[----:B------:R-:W1:Y:S01]  /*0490*/  R2UR UR15, R2 ;  /* 0x00000000020f73c2 */ /* 0x000e6200000e0000 */
[----:B------:R-:W-:Y:S02]  /*04a0*/  UIMAD.WIDE.U32 UR18, UR19, UR4, UR18 ;  /* 0x00000004131272a5 */ /* 0x000fe4000f8e0012 */
[----:B------:R-:W-:-:S05]  /*04b0*/  IMAD.MOV R0, RZ, RZ, -R0 ;  /* 0x000000ffff007224 */ /* 0x000fca00078e0a00 */
[----:B------:R-:W3:Y:S01]  /*04c0*/  R2UR UR14, R0 ;  /* 0x00000000000e73c2 */ /* 0x000ee200000e0000 */
[----:B-1----:R-:W-:-:S04]  /*04d0*/  UIMAD.WIDE.U32 UR18, UR19, UR15, URZ ;  /* 0x0000000f131272a5 */ /* 0x002fc8000f8e003f */
[----:B---3--:R-:W-:-:S04]  /*04e0*/  UIMAD UR14, UR19, UR14, UR15 ;  /* 0x0000000e130e72a4 */ /* 0x008fc8000f8e020f */
        /* <DEDUP_REMOVED lines=9> */
.L_x_135:
[----:B------:R-:W-:Y:S01]  /*0580*/  ULOP3.LUT UR7, UR7, 0xffff, URZ, 0xc0, !UPT ;  /* 0x0000ffff07077892 */ /* 0x000fe2000f8ec03f */
[----:B------:R-:W-:Y:S01]  /*0590*/  PLOP3.LUT P4, PT, PT, PT, PT, 0x80, 0x0 ;  /* 0x000000000000781c */ /* 0x000fe20003f8f070 */
[----:B------:R-:W-:Y:S01]  /*05a0*/  CS2R R20, SRZ ;  /* 0x0000000000147805 */ /* 0x000fe2000001ff00 */
[----:B------:R-:W-:Y:S01]  /*05b0*/  CS2R R18, SRZ ;  /* 0x0000000000127805 */ /* 0x000fe2000001ff00 */
[----:B------:R-:W-:Y:S01]  /*05c0*/  UIMAD UR7, UR7, UR19, URZ ;  /* 0x00000013070772a4 */ /* 0x000fe2000f8e023f */
[----:B------:R-:W-:Y:S01]  /*05d0*/  CS2R R126, SRZ ;  /* 0x00000000007e7805 */ /* 0x000fe2000001ff00 */
        /* <DEDUP_REMOVED lines=76> */
[----:B-1----:R-:W-:Y:S02]  /*0aa0*/  IMAD.U32 R2, RZ, RZ, UR4 ;  /* 0x00000004ff027e24 */ /* 0x002fe4000f8e00ff */
[----:B------:R-:W-:Y:S01]  /*0ab0*/  IMAD.U32 R3, RZ, RZ, UR5 ;  /* 0x00000005ff037e24 */ /* 0x000fe2000f8e00ff */
[----:B------:R-:W1:Y:S01]  /*0ac0*/  S2R R12, SR_CTAID.X ;  /* 0x00000000000c7919 */ /* 0x000e620000002500 */
[----:B------:R-:W-:Y:S01]  /*0ad0*/  SHF.R.S32.HI R23, RZ, 0x1f, R208 ;  /* 0x0000001fff177819 */ /* 0x000fe200000114d0 */
[----:B------:R-:W-:Y:S02]  /*0ae0*/  USHF.R.S32.HI UR14, URZ, 0x1f, UR10 ;  /* 0x0000001f3f0e7899 */ /* 0x000fe4000801140a */
[----:B------:R3:W4:Y:S01]  /*0af0*/  @P0 LDG.E R7, [R2.64] ;  /* 0x0000000c02070981 */ /* 0x000722000c1e1900 */
[----:B------:R-:W-:Y:S01]  /*0b00*/  ULDC.64 UR4, c[0x0][0x1b8] ;  /* 0x00006e0000047ab9 */ /* 0x000fe20000000a00 */
[----:B------:R-:W-:Y:S01]  /*0b10*/  LEA.HI R13, R23, R208, RZ, 0x4 ;  /* 0x000000d0170d7211 */ /* 0x000fe200078f20ff */
[----:B------:R-:W-:Y:S01]  /*0b20*/  UIMAD UR14, UR14, UR4, URZ ;  /* 0x000000040e0e72a4 */ /* 0x000fe2000f8e023f */
[----:B------:R-:W-:Y:S01]  /*0b30*/  BSSY B0, `(.L_x_137) ;  /* 0x0000051000007945 */ /* 0x000fe20003800000 */
[----:B------:R-:W-:-:S02]  /*0b40*/  UIMAD.WIDE.U32 UR16, UR10, UR4, URZ ;  /* 0x000000040a1072a5 */ /* 0x000fc4000f8e003f */
[----:B------:R-:W-:Y:S02]  /*0b50*/  UIMAD UR14, UR10, UR5, UR14 ;  /* 0x000000050a0e72a4 */ /* 0x000fe4000f8e020e */
[----:B------:R-:W-:Y:S02]  /*0b60*/  USHF.R.S32.HI UR15, URZ, 0x1f, UR11 ;  /* 0x0000001f3f0f7899 */ /* 0x000fe4000801140b */
[----:B------:R-:W-:Y:S02]  /*0b70*/  ULDC.64 UR4, c[0x0][0x1c0] ;  /* 0x0000700000047ab9 */ /* 0x000fe40000000a00 */
[----:B------:R-:W-:Y:S02]  /*0b80*/  UIADD3 UR17, UR17, UR14, URZ ;  /* 0x0000000e11117290 */ /* 0x000fe4000fffe03f */
[----:B------:R-:W-:Y:S02]  /*0b90*/  UIMAD UR15, UR15, UR4, URZ ;  /* 0x000000040f0f72a4 */ /* 0x000fe4000f8e023f */
[----:B------:R-:W-:-:S02]  /*0ba0*/  UIMAD.WIDE.U32 UR16, UR11, UR4, UR16 ;  /* 0x000000040b1072a5 */ /* 0x000fc4000f8e0010 */
[----:B------:R-:W-:Y:S02]  /*0bb0*/  UIMAD UR5, UR11, UR5, UR15 ;  /* 0x000000050b0572a4 */ /* 0x000fe4000f8e020f */
[----:B------:R-:W-:Y:S02]  /*0bc0*/  ULDC UR4, c[0x0][0x2c4] ;  /* 0x0000b10000047ab9 */ /* 0x000fe40000000800 */
[----:B------:R-:W-:Y:S01]  /*0bd0*/  UIADD3 UR5, UR17, UR5, URZ ;  /* 0x0000000511057290 */ /* 0x000fe2000fffe03f */
[----:B---3--:R-:W-:Y:S01]  /*0be0*/  LEA.HI R2, R23, R208, RZ, 0x3 ;  /* 0x000000d017027211 */ /* 0x008fe200078f18ff */
[----:B------:R-:W-:Y:S01]  /*0bf0*/  IMAD.MOV.U32 R3, RZ, RZ, c[0x0][0x2c4] ;  /* 0x0000b100ff037624 */ /* 0x000fe200078e00ff */
[----:B------:R-:W-:Y:S02]  /*0c00*/  ULDC UR14, c[0x0][0x168] ;  /* 0x00005a00000e7ab9 */ /* 0x000fe40000000800 */
[----:B------:R-:W-:Y:S01]  /*0c10*/  LOP3.LUT R0, R2, 0xfffffff8, RZ, 0xc0, !PT ;  /* 0xfffffff802007812 */ /* 0x000fe200078ec0ff */
[----:B------:R-:W-:Y:S01]  /*0c20*/  UIMAD UR14, UR4, UR14, URZ ;  /* 0x0000000e040e72a4 */ /* 0x000fe2000f8e023f */
[----:B------:R-:W-:Y:S01]  /*0c30*/  ISETP.NE.AND P1, PT, R3, 0x1, PT ;  /* 0x000000010300780c */ /* 0x000fe20003f25270 */
[----:B------:R-:W-:Y:S01]  /*0c40*/  IMAD.U32 R3, RZ, RZ, UR17 ;  /* 0x00000011ff037e24 */ /* 0x000fe2000f8e00ff */
[----:B------:R-:W-:Y:S01]  /*0c50*/  SHF.R.S32.HI R17, RZ, 0x3, R2 ;  /* 0x00000003ff117819 */ /* 0x000fe20000011402 */
[----:B------:R-:W-:-:S02]  /*0c60*/  IMAD.IADD R34, R208, 0x1, -R0 ;  /* 0x00000001d0227824 */ /* 0x000fc400078e0a00 */
[----:B------:R-:W-:Y:S02]  /*0c70*/  IMAD.U32 R2, RZ, RZ, UR16 ;  /* 0x00000010ff027e24 */ /* 0x000fe4000f8e00ff */
[----:B------:R-:W-:Y:S02]  /*0c80*/  IMAD R158, R34, 0x10, R17 ;  /* 0x00000010229e7824 */ /* 0x000fe400078e0211 */
[----:B------:R-:W-:Y:S02]  /*0c90*/  IMAD.U32 R3, RZ, RZ, UR5 ;  /* 0x00000005ff037e24 */ /* 0x000fe4000f8e00ff */
[----:B-1----:R-:W-:Y:S01]  /*0ca0*/  IMAD R5, R12, 0x80, R158 ;  /* 0x000000800c057824 */ /* 0x002fe200078e029e */
[----:B------:R1:W-:Y:S01]  /*0cb0*/  STL [R1+0x48], R158 ;  /* 0x0000489e01007387 */ /* 0x0003e20000100800 */
[----:B------:R-:W-:Y:S02]  /*0cc0*/  IMAD.SHL.U32 R132, R34, 0x8, RZ ;  /* 0x0000000822847824 */ /* 0x000fe400078e00ff */
[----:B------:R-:W-:-:S03]  /*0cd0*/  @P1 IMAD.HI.U32 R0, R5, c[0x0][0x2c8], RZ ;  /* 0x0000b20005001a27 */ /* 0x000fc600078e00ff */
[----:B------:R-:W-:Y:S01]  /*0ce0*/  IADD3 R22, R132, 0x40, RZ ;  /* 0x0000004084167810 */ /* 0x000fe20007ffe0ff */
[----:B------:R-:W-:Y:S01]  /*0cf0*/  IMAD.MOV.U32 R4, RZ, RZ, R5 ;  /* 0x000000ffff047224 */ /* 0x000fe200078e0005 */
[----:B------:R-:W-:Y:S01]  /*0d00*/  @P1 SHF.R.U32.HI R4, RZ, c[0x0][0x2cc], R0 ;  /* 0x0000b300ff041a19 */ /* 0x000fe20000011600 */
[----:B------:R-:W-:Y:S01]  /*0d10*/  IMAD R12, R12, 0x80, R17 ;  /* 0x000000800c0c7824 */ /* 0x000fe200078e0211 */
[----:B------:R-:W-:Y:S02]  /*0d20*/  ISETP.GE.AND P3, PT, R132, c[0x0][0x198], PT ;  /* 0x0000660084007a0c */ /* 0x000fe40003f66270 */
[--C-:B------:R-:W-:Y:S01]  /*0d30*/  SHF.R.S32.HI R6, RZ, 0x1f, R4.reuse ;  /* 0x0000001fff067819 */ /* 0x100fe20000011404 */
[----:B------:R-:W-:Y:S01]  /*0d40*/  IMAD.MOV R0, RZ, RZ, -R4 ;  /* 0x000000ffff007224 */ /* 0x000fe200078e0a04 */
[----:B------:R-:W-:Y:S01]  /*0d50*/  ISETP.GE.AND P4, PT, R12, UR14, PT ;  /* 0x0000000e0c007c0c */ /* 0x000fe2000bf86270 */
[----:B------:R-:W-:-:S04]  /*0d60*/  IMAD.WIDE.U32 R2, R4, c[0x0][0x1b0], R2 ;  /* 0x00006c0004027a25 */ /* 0x000fc800078e0002 */
[----:B------:R-:W-:Y:S02]  /*0d70*/  IMAD R5, R0, c[0x0][0x2c4], R5 ;  /* 0x0000b10000057a24 */ /* 0x000fe400078e0205 */
[----:B------:R-:W-:-:S03]  /*0d80*/  IMAD R6, R6, c[0x0][0x1b0], RZ ;  /* 0x00006c0006067a24 */ /* 0x000fc600078e02ff */
[----:B------:R-:W-:Y:S01]  /*0d90*/  SHF.R.S32.HI R0, RZ, 0x1f, R5 ;  /* 0x0000001fff007819 */ /* 0x000fe20000011405 */
[----:B------:R-:W-:-:S04]  /*0da0*/  IMAD R4, R4, c[0x0][0x1b4], R6 ;  /* 0x00006d0004047a24 */ /* 0x000fc800078e0206 */
[----:B------:R-:W-:Y:S02]  /*0db0*/  IMAD.IADD R3, R3, 0x1, R4 ;  /* 0x0000000103037824 */ /* 0x000fe400078e0204 */
[----:B------:R-:W-:Y:S02]  /*0dc0*/  IMAD R0, R0, c[0x0][0x1a8], RZ ;  /* 0x00006a0000007a24 */ /* 0x000fe400078e02ff */
[----:B------:R-:W-:-:S04]  /*0dd0*/  IMAD.WIDE.U32 R2, R5, c[0x0][0x1a8], R2 ;  /* 0x00006a0005027a25 */ /* 0x000fc800078e0002 */
[----:B------:R-:W-:Y:S01]  /*0de0*/  IMAD R0, R5, c[0x0][0x1ac], R0 ;  /* 0x00006b0005007a24 */ /* 0x000fe200078e0200 */
[----:B------:R-:W-:Y:S01]  /*0df0*/  LEA R11, P1, R2, c[0x0][0x160], 0x1 ;  /* 0x00005800020b7a11 */ /* 0x000fe200078208ff */
[----:B------:R-:W-:Y:S02]  /*0e00*/  IMAD.SHL.U32 R4, R17, 0x40, RZ ;  /* 0x0000004011047824 */ /* 0x000fe400078e00ff */
[----:B------:R-:W-:Y:S01]  /*0e10*/  IMAD.IADD R0, R3, 0x1, R0 ;  /* 0x0000000103007824 */ /* 0x000fe200078e0200 */
[----:B------:R-:W-:-:S04]  /*0e20*/  LOP3.LUT R3, R13, 0xfffffff0, RZ, 0xc0, !PT ;  /* 0xfffffff00d037812 */ /* 0x000fc800078ec0ff */
[----:B------:R-:W-:Y:S01]  /*0e30*/  LEA.HI.X R10, R2, c[0x0][0x164], R0, 0x1, P1 ;  /* 0x00005900020a7a11 */ /* 0x000fe200008f0c00 */
[----:B------:R-:W-:Y:S01]  /*0e40*/  IMAD.IADD R0, R208, 0x1, -R3 ;  /* 0x00000001d0007824 */ /* 0x000fe200078e0a03 */
[----:B------:R-:W-:Y:S02]  /*0e50*/  LOP3.LUT R2, R4, 0x1c0, RZ, 0xc0, !PT ;  /* 0x000001c004027812 */ /* 0x000fe400078ec0ff */
[----:B------:R1:W3:Y:S02]  /*0e60*/  SHFL.IDX PT, R4, R11, RZ, 0x181f ;  /* 0x00181fff0b047589 */ /* 0x0002e400000e0000 */
[----:B------:R-:W-:Y:S02]  /*0e70*/  SHF.R.S32.HI R6, RZ, 0x1f, R0 ;  /* 0x0000001fff067819 */ /* 0x000fe40000011400 */
[----:B------:R-:W-:Y:S01]  /*0e80*/  SHF.R.U32.HI R3, RZ, 0x3, R2 ;  /* 0x00000003ff037819 */ /* 0x000fe20000011602 */
[----:B------:R1:W2:Y:S01]  /*0e90*/  SHFL.IDX PT, R5, R10, RZ, 0x181f ;  /* 0x00181fff0a057589 */ /* 0x0002a200000e0000 */
[----:B------:R-:W-:-:S02]  /*0ea0*/  LOP3.LUT R2, R2, 0x38, R132, 0xf8, !PT ;  /* 0x0000003802027812 */ /* 0x000fc400078ef884 */
[----:B------:R-:W-:Y:S02]  /*0eb0*/  LEA.HI R19, R6, R0, RZ, 0x3 ;  /* 0x0000000006137211 */ /* 0x000fe400078f18ff */
[----:B------:R-:W-:Y:S02]  /*0ec0*/  LOP3.LUT R3, R2, R3, RZ, 0x3c, !PT ;  /* 0x0000000302037212 */ /* 0x000fe400078e3cff */
[----:B------:R-:W-:Y:S02]  /*0ed0*/  LOP3.LUT R2, R19, 0xfffffff8, RZ, 0xc0, !PT ;  /* 0xfffffff813027812 */ /* 0x000fe400078ec0ff */
[----:B------:R-:W-:-:S03]  /*0ee0*/  LEA.HI R6, R23, R208, RZ, 0x6 ;  /* 0x000000d017067211 */ /* 0x000fc600078f30ff */
[----:B------:R-:W-:Y:S02]  /*0ef0*/  IMAD.IADD R18, R0, 0x1, -R2 ;  /* 0x0000000100127824 */ /* 0x000fe400078e0a02 */
[----:B------:R-:W-:Y:S02]  /*0f00*/  IMAD.SHL.U32 R0, R6, 0x8, RZ ;  /* 0x0000000806007824 */ /* 0x000fe400078e00ff */
[----:B------:R-:W-:Y:S02]  /*0f10*/  IMAD.MOV.U32 R2, RZ, RZ, 0x10 ;  /* 0x00000010ff027424 */ /* 0x000fe400078e00ff */
[----:B------:R-:W-:Y:S01]  /*0f20*/  IMAD.MOV.U32 R6, RZ, RZ, 0x20 ;  /* 0x00000020ff067424 */ /* 0x000fe200078e00ff */
[----:B------:R-:W-:Y:S01]  /*0f30*/  LOP3.LUT R9, R3, 0xfffffe00, R0, 0xf8, !PT ;  /* 0xfffffe0003097812 */ /* 0x000fe200078ef800 */
[----:B----4-:R1:W4:Y:S01]  /*0f40*/  @P0 R2UR UR15, R7 ;  /* 0x00000000070f03c2 */ /* 0x01032200000e0000 */
[----:B------:R-:W-:Y:S01]  /*0f50*/  ISETP.GE.AND P0, PT, R22, c[0x0][0x198], PT ;  /* 0x0000660016007a0c */ /* 0x000fe20003f06270 */
[----:B----4-:R-:W-:-:S03]  /*0f60*/  @!UP0 UMOV UR15, UR11 ;  /* 0x0000000b000f8c82 */ /* 0x010fc60008000000 */
[----:B------:R-:W-:-:S05]  /*0f70*/  R2P PR, R18, 0x6 ;  /* 0x0000000612007804 */ /* 0x000fca0000000000 */
[----:B------:R-:W-:Y:S02]  /*0f80*/  SEL R3, R2, 0xfffffff0, !P1 ;  /* 0xfffffff002037807 */ /* 0x000fe40004800000 */
[----:B------:R-:W-:Y:S01]  /*0f90*/  SEL R0, R6, 0xffffffe0, !P2 ;  /* 0xffffffe006007807 */ /* 0x000fe20005000000 */
[----:B------:R-:W-:Y:S05]  /*0fa0*/  @P4 BRA `(.L_x_138) ;  /* 0x0000009000004947 */ /* 0x000fea0003800000 */
[----:B--23--:R-:W-:Y:S01]  /*0fb0*/  SHF.R.S32.HI R2, RZ, 0x1f, R22 ;  /* 0x0000001fff027819 */ /* 0x00cfe20000011416 */
[----:B-1----:R-:W-:-:S03]  /*0fc0*/  IMAD.WIDE R6, R132, 0x2, R4 ;  /* 0x0000000284067825 */ /* 0x002fc600078e0204 */
[----:B------:R-:W-:-:S04]  /*0fd0*/  LEA.HI R2, R2, R22, RZ, 0x3 ;  /* 0x0000001602027211 */ /* 0x000fc800078f18ff */
[----:B------:R-:W-:Y:S02]  /*0fe0*/  LOP3.LUT R8, R2, 0xfffffff8, RZ, 0xc0, !PT ;  /* 0xfffffff802087812 */ /* 0x000fe400078ec0ff */
[----:B------:R-:W-:-:S03]  /*0ff0*/  SHF.L.U32 R2, R9, 0x1, RZ ;  /* 0x0000000109027819 */ /* 0x000fc600000006ff */
[----:B------:R-:W-:Y:S02]  /*1000*/  IMAD.WIDE R4, R8, 0x2, R4 ;  /* 0x0000000208047825 */ /* 0x000fe400078e0204 */
[----:B------:R-:W-:Y:S01]  /*1010*/  @!PT LDS RZ, [RZ] ;  /* 0x00000000fffff984 */ /* 0x000fe20000000800 */
[----:B------:R1:W-:Y:S04]  /*1020*/  LDGSTS.E.BYPASS.LTC128B.128 [R2+0x8100], [R6.64], !P3 ;  /* 0x0810000006027fae */ /* 0x0003e8000d901d4c */
[----:B------:R1:W-:Y:S02]  /*1030*/  LDGSTS.E.BYPASS.LTC128B.128 [R2+0xc100], [R4.64], !P0 ;  /* 0x0c10000004027fae */ /* 0x0003e4000c101d4c */
.L_x_138:
[----:B--23--:R-:W-:Y:S05]  /*1040*/  BSYNC B0 ;  /* 0x0000000000007941 */ /* 0x00cfea0003800000 */
.L_x_137:
[----:B-1----:R-:W-:Y:S01]  /*1050*/  IADD3 R2, R12, 0x10, RZ ;  /* 0x000000100c027810 */ /* 0x002fe20007ffe0ff */
[----:B------:R1:W2:Y:S01]  /*1060*/  SHFL.IDX PT, R5, R10, 0x1, 0x181f ;  /* 0x00381f000a057f89 */ /* 0x0002a200000e0000 */
[----:B------:R-:W-:Y:S02]  /*1070*/  BSSY B0, `(.L_x_139) ;  /* 0x000000d000007945 */ /* 0x000fe40003800000 */
[----:B------:R-:W-:Y:S01]  /*1080*/  ISETP.GE.AND P1, PT, R2, UR14, PT ;  /* 0x0000000e02007c0c */ /* 0x000fe2000bf26270 */
[----:B------:R1:W3:-:S12]  /*1090*/  SHFL.IDX PT, R4, R11, 0x1, 0x181f ;  /* 0x00381f000b047f89 */ /* 0x0002d800000e0000 */
[----:B------:R-:W-:Y:S05]  /*10a0*/  @P1 BRA `(.L_x_140) ;  /* 0x0000009000001947 */ /* 0x000fea0003800000 */
[----:B------:R-:W-:Y:S01]  /*10b0*/  SHF.R.S32.HI R2, RZ, 0x1f, R22 ;  /* 0x0000001fff027819 */ /* 0x000fe20000011416 */
[----:B--23--:R-:W-:-:S03]  /*10c0*/  IMAD.WIDE R6, R132, 0x2, R4 ;  /* 0x0000000284067825 */ /* 0x00cfc600078e0204 */
[----:B------:R-:W-:-:S04]  /*10d0*/  LEA.HI R2, R2, R22, RZ, 0x3 ;  /* 0x0000001602027211 */ /* 0x000fc800078f18ff */
[----:B------:R-:W-:Y:S02]  /*10e0*/  LOP3.LUT R8, R2, 0xfffffff8, RZ, 0xc0, !PT ;  /* 0xfffffff802087812 */ /* 0x000fe400078ec0ff */
[----:B------:R-:W-:-:S03]  /*10f0*/  SHF.L.U32 R2, R9, 0x1, RZ ;  /* 0x0000000109027819 */ /* 0x000fc600000006ff */
[----:B------:R-:W-:Y:S02]  /*1100*/  IMAD.WIDE R4, R8, 0x2, R4 ;  /* 0x0000000208047825 */ /* 0x000fe400078e0204 */
[----:B------:R-:W-:Y:S01]  /*1110*/  @!PT LDS RZ, [RZ] ;  /* 0x00000000fffff984 */ /* 0x000fe20000000800 */
[----:B------:R2:W-:Y:S04]  /*1120*/  LDGSTS.E.BYPASS.LTC128B.128 [R2+0x8900], [R6.64], !P3 ;  /* 0x0890000006027fae */ /* 0x0005e8000d901d4c */
[----:B------:R2:W-:Y:S02]  /*1130*/  LDGSTS.E.BYPASS.LTC128B.128 [R2+0xc900], [R4.64], !P0 ;  /* 0x0c90000004027fae */ /* 0x0005e4000c101d4c */
.L_x_140:
[----:B------:R-:W-:Y:S05]  /*1140*/  BSYNC B0 ;  /* 0x0000000000007941 */ /* 0x000fea0003800000 */
.L_x_139:
[----:B--2---:R-:W-:Y:S01]  /*1150*/  IADD3 R2, R12, 0x20, RZ ;  /* 0x000000200c027810 */ /* 0x004fe20007ffe0ff */
[----:B------:R2:W4:Y:S01]  /*1160*/  SHFL.IDX PT, R5, R10, 0x2, 0x181f ;  /* 0x00581f000a057f89 */ /* 0x00052200000e0000 */
[----:B------:R-:W-:Y:S02]  /*1170*/  BSSY B0, `(.L_x_141) ;  /* 0x000000d000007945 */ /* 0x000fe40003800000 */
[----:B------:R-:W-:Y:S01]  /*1180*/  ISETP.GE.AND P1, PT, R2, UR14, PT ;  /* 0x0000000e02007c0c */ /* 0x000fe2000bf26270 */
[----:B---3--:R2:W3:-:S12]  /*1190*/  SHFL.IDX PT, R4, R11, 0x2, 0x181f ;  /* 0x00581f000b047f89 */ /* 0x0084d800000e0000 */
[----:B------:R-:W-:Y:S05]  /*11a0*/  @P1 BRA `(.L_x_142) ;  /* 0x0000009000001947 */ /* 0x000fea0003800000 */
[----:B------:R-:W-:Y:S01]  /*11b0*/  SHF.R.S32.HI R2, RZ, 0x1f, R22 ;  /* 0x0000001fff027819 */ /* 0x000fe20000011416 */
[----:B---34-:R-:W-:-:S03]  /*11c0*/  IMAD.WIDE R6, R132, 0x2, R4 ;  /* 0x0000000284067825 */ /* 0x018fc600078e0204 */
[----:B------:R-:W-:-:S04]  /*11d0*/  LEA.HI R2, R2, R22, RZ, 0x3 ;  /* 0x0000001602027211 */ /* 0x000fc800078f18ff */
[----:B------:R-:W-:Y:S02]  /*11e0*/  LOP3.LUT R8, R2, 0xfffffff8, RZ, 0xc0, !PT ;  /* 0xfffffff802087812 */ /* 0x000fe400078ec0ff */
[----:B------:R-:W-:-:S03]  /*11f0*/  SHF.L.U32 R2, R9, 0x1, RZ ;  /* 0x0000000109027819 */ /* 0x000fc600000006ff */
[----:B------:R-:W-:Y:S02]  /*1200*/  IMAD.WIDE R4, R8, 0x2, R4 ;  /* 0x0000000208047825 */ /* 0x000fe400078e0204 */
[----:B------:R-:W-:Y:S01]  /*1210*/  @!PT LDS RZ, [RZ] ;  /* 0x00000000fffff984 */ /* 0x000fe20000000800 */
[----:B------:R3:W-:Y:S04]  /*1220*/  LDGSTS.E.BYPASS.LTC128B.128 [R2+0x9100], [R6.64], !P3 ;  /* 0x0910000006027fae */ /* 0x0007e8000d901d4c */
[----:B------:R3:W-:Y:S02]  /*1230*/  LDGSTS.E.BYPASS.LTC128B.128 [R2+0xd100], [R4.64], !P0 ;  /* 0x0d10000004027fae */ /* 0x0007e4000c101d4c */
.L_x_142:
[----:B------:R-:W-:Y:S05]  /*1240*/  BSYNC B0 ;  /* 0x0000000000007941 */ /* 0x000fea0003800000 */
.L_x_141:
[----:B---3--:R-:W-:Y:S01]  /*1250*/  IADD3 R2, R12, 0x30, RZ ;  /* 0x000000300c027810 */ /* 0x008fe20007ffe0ff */
[----:B----4-:R3:W4:Y:S01]  /*1260*/  SHFL.IDX PT, R5, R10, 0x3, 0x181f ;  /* 0x00781f000a057f89 */ /* 0x01072200000e0000 */
[----:B------:R-:W-:Y:S02]  /*1270*/  BSSY B0, `(.L_x_143) ;  /* 0x000000d000007945 */ /* 0x000fe40003800000 */
[----:B------:R-:W-:Y:S01]  /*1280*/  ISETP.GE.AND P1, PT, R2, UR14, PT ;  /* 0x0000000e02007c0c */ /* 0x000fe2000bf26270 */
[----:B------:R3:W1:-:S12]  /*1290*/  SHFL.IDX PT, R4, R11, 0x3, 0x181f ;  /* 0x00781f000b047f89 */ /* 0x00065800000e0000 */
[----:B------:R-:W-:Y:S05]  /*12a0*/  @P1 BRA `(.L_x_144) ;  /* 0x0000009000001947 */ /* 0x000fea0003800000 */
[----:B------:R-:W-:Y:S01]  /*12b0*/  SHF.R.S32.HI R2, RZ, 0x1f, R22 ;  /* 0x0000001fff027819 */ /* 0x000fe20000011416 */
[----:B-1--4-:R-:W-:-:S03]  /*12c0*/  IMAD.WIDE R6, R132, 0x2, R4 ;  /* 0x0000000284067825 */ /* 0x012fc600078e0204 */
[----:B------:R-:W-:-:S04]  /*12d0*/  LEA.HI R2, R2, R22, RZ, 0x3 ;  /* 0x0000001602027211 */ /* 0x000fc800078f18ff */
[----:B------:R-:W-:Y:S02]  /*12e0*/  LOP3.LUT R8, R2, 0xfffffff8, RZ, 0xc0, !PT ;  /* 0xfffffff802087812 */ /* 0x000fe400078ec0ff */
[----:B------:R-:W-:-:S03]  /*12f0*/  SHF.L.U32 R2, R9, 0x1, RZ ;  /* 0x0000000109027819 */ /* 0x000fc600000006ff */
[----:B------:R-:W-:Y:S02]  /*1300*/  IMAD.WIDE R4, R8, 0x2, R4 ;  /* 0x0000000208047825 */ /* 0x000fe400078e0204 */
[----:B------:R-:W-:Y:S01]  /*1310*/  @!PT LDS RZ, [RZ] ;  /* 0x00000000fffff984 */ /* 0x000fe20000000800 */
[----:B------:R1:W-:Y:S04]  /*1320*/  LDGSTS.E.BYPASS.LTC128B.128 [R2+0x9900], [R6.64], !P3 ;  /* 0x0990000006027fae */ /* 0x0003e8000d901d4c */
[----:B------:R1:W-:Y:S02]  /*1330*/  LDGSTS.E.BYPASS.LTC128B.128 [R2+0xd900], [R4.64], !P0 ;  /* 0x0d90000004027fae */ /* 0x0003e4000c101d4c */
.L_x_144:
[----:B------:R-:W-:Y:S05]  /*1340*/  BSYNC B0 ;  /* 0x0000000000007941 */ /* 0x000fea0003800000 */
.L_x_143:
[----:B-1----:R-:W-:Y:S01]  /*1350*/  IADD3 R2, R12, 0x40, RZ ;  /* 0x000000400c027810 */ /* 0x002fe20007ffe0ff */
[----:B----4-:R1:W4:Y:S01]  /*1360*/  SHFL.IDX PT, R5, R10, 0x4, 0x181f ;  /* 0x00981f000a057f89 */ /* 0x01032200000e0000 */
[----:B------:R-:W-:Y:S02]  /*1370*/  BSSY B0, `(.L_x_145) ;  /* 0x000000d000007945 */ /* 0x000fe40003800000 */
[----:B------:R-:W-:Y:S01]  /*1380*/  ISETP.GE.AND P1, PT, R2, UR14, PT ;  /* 0x0000000e02007c0c */ /* 0x000fe2000bf26270 */
[----:B------:R1:W2:-:S12]  /*1390*/  SHFL.IDX PT, R4, R11, 0x4, 0x181f ;  /* 0x00981f000b047f89 */ /* 0x00029800000e0000 */
[----:B------:R-:W-:Y:S05]  /*13a0*/  @P1 BRA `(.L_x_146) ;  /* 0x0000009000001947 */ /* 0x000fea0003800000 */
[----:B------:R-:W-:Y:S01]  /*13b0*/  SHF.R.S32.HI R2, RZ, 0x1f, R22 ;  /* 0x0000001fff027819 */ /* 0x000fe20000011416 */
[----:B--2-4-:R-:W-:-:S03]  /*13c0*/  IMAD.WIDE R6, R132, 0x2, R4 ;  /* 0x0000000284067825 */ /* 0x014fc600078e0204 */
[----:B------:R-:W-:-:S04]  /*13d0*/  LEA.HI R2, R2, R22, RZ, 0x3 ;  /* 0x0000001602027211 */ /* 0x000fc800078f18ff */
[----:B------:R-:W-:Y:S02]  /*13e0*/  LOP3.LUT R8, R2, 0xfffffff8, RZ, 0xc0, !PT ;  /* 0xfffffff802087812 */ /* 0x000fe400078ec0ff */
[----:B------:R-:W-:-:S03]  /*13f0*/  SHF.L.U32 R2, R9, 0x1, RZ ;  /* 0x0000000109027819 */ /* 0x000fc600000006ff */
[----:B------:R-:W-:Y:S02]  /*1400*/  IMAD.WIDE R4, R8, 0x2, R4 ;  /* 0x0000000208047825 */ /* 0x000fe400078e0204 */
[----:B------:R-:W-:Y:S01]  /*1410*/  @!PT LDS RZ, [RZ] ;  /* 0x00000000fffff984 */ /* 0x000fe20000000800 */
[----:B------:R2:W-:Y:S04]  /*1420*/  LDGSTS.E.BYPASS.LTC128B.128 [R2+0xa100], [R6.64], !P3 ;  /* 0x0a10000006027fae */ /* 0x0005e8000d901d4c */
[----:B------:R2:W-:Y:S02]  /*1430*/  LDGSTS.E.BYPASS.LTC128B.128 [R2+0xe100], [R4.64], !P0 ;  /* 0x0e10000004027fae */ /* 0x0005e4000c101d4c */
.L_x_146:
[----:B------:R-:W-:Y:S05]  /*1440*/  BSYNC B0 ;  /* 0x0000000000007941 */ /* 0x000fea0003800000 */
.L_x_145:
[----:B--2---:R-:W-:Y:S01]  /*1450*/  IADD3 R2, R12, 0x50, RZ ;  /* 0x000000500c027810 */ /* 0x004fe20007ffe0ff */
        /* <DEDUP_REMOVED lines=14> */
.L_x_148:
[----:B------:R-:W-:Y:S05]  /*1540*/  BSYNC B0 ;  /* 0x0000000000007941 */ /* 0x000fea0003800000 */
.L_x_147:
        /* <DEDUP_REMOVED lines=15> */
.L_x_150:
[----:B------:R-:W-:Y:S05]  /*1640*/  BSYNC B0 ;  /* 0x0000000000007941 */ /* 0x000fea0003800000 */
.L_x_149:
[----:B------:R-:W-:Y:S01]  /*1650*/  UIADD3 UR11, UR6, -0x1, URZ ;  /* 0xffffffff060b7890 */ /* 0x000fe2000fffe03f */
[----:B--2-4-:R-:W-:Y:S01]  /*1660*/  MOV R5, c[0x0][0x2b8] ;  /* 0x0000ae0000057a02 */ /* 0x014fe20000000f00 */
[----:B------:R-:W-:Y:S01]  /*1670*/  SHFL.IDX PT, R4, R11, 0x7, 0x181f ;  /* 0x00f81f000b047f89 */ /* 0x000fe200000e0000 */
[----:B------:R-:W-:Y:S01]  /*1680*/  IADD3 R6, R12, 0x70, RZ ;  /* 0x000000700c067810 */ /* 0x000fe20007ffe0ff */
[----:B------:R-:W-:Y:S01]  /*1690*/  USHF.R.S32.HI UR18, URZ, 0x1f, UR15 ;  /* 0x0000001f3f127899 */ /* 0x000fe2000801140f */
[----:B------:R-:W-:Y:S01]  /*16a0*/  ISETP.NE.AND P1, PT, R5, 0x1, PT ;  /* 0x000000010500780c */ /* 0x000fe20003f25270 */
[----:B------:R-:W-:Y:S01]  /*16b0*/  IMAD.U32 R2, RZ, RZ, UR11 ;  /* 0x0000000bff027e24 */ /* 0x000fe2000f8e00ff */
[----:B------:R-:W2:Y:S01]  /*16c0*/  SHFL.IDX PT, R5, R10, 0x7, 0x181f ;  /* 0x00f81f000a057f89 */ /* 0x000ea200000e0000 */
[----:B------:R-:W-:Y:S01]  /*16d0*/  ISETP.GE.AND P4, PT, R6, UR14, PT ;  /* 0x0000000e06007c0c */ /* 0x000fe2000bf86270 */
[----:B------:R-:W-:Y:S01]  /*16e0*/  ULDC.64 UR4, c[0x0][0x2b0] ;  /* 0x0000ac0000047ab9 */ /* 0x000fe20000000a00 */
[----:B------:R-:W-:Y:S01]  /*16f0*/  SHF.R.S32.HI R7, RZ, 0x1f, R22 ;  /* 0x0000001fff077819 */ /* 0x000fe20000011416 */
[----:B------:R-:W-:Y:S01]  /*1700*/  UIMAD UR18, UR18, UR4, URZ ;  /* 0x00000004121272a4 */ /* 0x000fe2000f8e023f */
[----:B------:R-:W-:Y:S01]  /*1710*/  LEA R2, R2, R158, 0x6 ;  /* 0x0000009e02027211 */ /* 0x000fe200078e30ff */
[----:B------:R-:W-:Y:S01]  /*1720*/  UIMAD.WIDE.U32 UR16, UR15, UR4, URZ ;  /* 0x000000040f1072a5 */ /* 0x000fe2000f8e003f */
[----:B------:R-:W-:Y:S01]  /*1730*/  SHF.L.U32 R156, R9, 0x1, RZ ;  /* 0x00000001099c7819 */ /* 0x000fe200000006ff */
[----:B------:R-:W-:Y:S01]  /*1740*/  UIMAD UR15, UR15, UR5, UR18 ;  /* 0x000000050f0f72a4 */ /* 0x000fe2000f8e0212 */
[C---:B------:R-:W-:Y:S01]  /*1750*/  IADD3 R8, R2.reuse, UR8, RZ ;  /* 0x0000000802087c10 */ /* 0x040fe2000fffe0ff */
[----:B------:R-:W-:Y:S01]  /*1760*/  IMAD.MOV.U32 R24, RZ, RZ, RZ ;  /* 0x000000ffff187224 */ /* 0x000fe200078e00ff */
[----:B------:R-:W-:Y:S01]  /*1770*/  ISETP.GE.AND P5, PT, R2, UR9, PT ;  /* 0x0000000902007c0c */ /* 0x000fe2000bfa6270 */
[----:B------:R-:W-:Y:S01]  /*1780*/  UIADD3 UR15, UR17, UR15, URZ ;  /* 0x0000000f110f7290 */ /* 0x000fe2000fffe03f */
[----:B------:R-:W-:Y:S01]  /*1790*/  SHF.R.S32.HI R16, RZ, 0x4, R13 ;  /* 0x00000004ff107819 */ /* 0x000fe2000001140d */
[----:B------:R-:W-:Y:S01]  /*17a0*/  @P1 IMAD.HI.U32 R6, R8, c[0x0][0x2bc], RZ ;  /* 0x0000af0008061a27 */ /* 0x000fe200078e00ff */
[----:B------:R-:W-:Y:S01]  /*17b0*/  ISETP.GT.OR P5, PT, R158, 0x3f, P5 ;  /* 0x0000003f9e00780c */ /* 0x000fe20002fa4670 */
[----:B------:R-:W-:Y:S01]  /*17c0*/  USHF.R.S32.HI UR14, URZ, 0x1f, UR10 ;  /* 0x0000001f3f0e7899 */ /* 0x000fe2000801140a */
[----:B------:R-:W-:Y:S01]  /*17d0*/  LEA.HI R155, R23, R208, RZ, 0x5 ;  /* 0x000000d0179b7211 */ /* 0x000fe200078f28ff */
[----:B------:R-:W-:Y:S01]  /*17e0*/  IMAD.MOV.U32 R2, RZ, RZ, R8 ;  /* 0x000000ffff027224 */ /* 0x000fe200078e0008 */
[----:B------:R-:W-:Y:S01]  /*17f0*/  @P1 SHF.R.U32.HI R2, RZ, c[0x0][0x2c0], R6 ;  /* 0x0000b000ff021a19 */ /* 0x000fe20000011606 */
[----:B------:R-:W-:Y:S01]  /*1800*/  ULDC.64 UR4, c[0x0][0x1e8] ;  /* 0x00007a0000047ab9 */ /* 0x000fe20000000a00 */
[----:B------:R-:W-:Y:S01]  /*1810*/  LEA.HI R6, R7, R22, RZ, 0x3 ;  /* 0x0000001607067211 */ /* 0x000fe200078f18ff */
[----:B------:R-:W-:Y:S01]  /*1820*/  STL [R1+0x4], R156 ;  /* 0x0000049c01007387 */ /* 0x000fe20000100800 */
[----:B-123--:R-:W-:-:S02]  /*1830*/  @!P4 IMAD.WIDE R10, R132, 0x2, R4 ;  /* 0x00000002840ac825 */ /* 0x00efc400078e0204 */
[----:B------:R-:W-:-:S03]  /*1840*/  LOP3.LUT R134, R6, 0xfffffff8, RZ, 0xc0, !PT ;  /* 0xfffffff806867812 */ /* 0x000fc600078ec0ff */
[----:B------:R-:W-:Y:S01]  /*1850*/  @!P5 IADD3 R7, P2, R2, UR16, RZ ;  /* 0x000000100207dc10 */ /* 0x000fe2000ff5e0ff */
[----:B------:R-:W-:Y:S01]  /*1860*/  @!PT LDS RZ, [RZ] ;  /* 0x00000000fffff984 */ /* 0x000fe20000000800 */
[----:B------:R1:W-:Y:S01]  /*1870*/  @!P4 LDGSTS.E.BYPASS.LTC128B.128 [R156+0xb900], [R10.64], !P3 ;  /* 0x0b9000000a9ccfae */ /* 0x0003e2000d901d4c */
[----:B------:R-:W-:Y:S02]  /*1880*/  @!P4 IMAD.WIDE R4, R134, 0x2, R4 ;  /* 0x000000028604c825 */ /* 0x000fe400078e0204 */
[C---:B------:R-:W-:Y:S02]  /*1890*/  @!P5 LEA.HI.X.SX32 R9, R2.reuse, UR15, 0x1, P2 ;  /* 0x0000000f0209dc11 */ /* 0x040fe400090f0eff */
[C---:B------:R-:W-:Y:S01]  /*18a0*/  @!P5 LEA R6, P2, R7.reuse, c[0x0][0x2a0], 0x2 ;  /* 0x0000a8000706da11 */ /* 0x040fe200078410ff */
[----:B------:R2:W-:Y:S03]  /*18b0*/  @!P4 LDGSTS.E.BYPASS.LTC128B.128 [R156+0xf900], [R4.64], !P0 ;  /* 0x0f900000049ccfae */ /* 0x0005e6000c101d4c */
[----:B------:R-:W-:Y:S01]  /*18c0*/  @!P5 LEA.HI.X R7, R7, c[0x0][0x2a4], R9, 0x2, P2 ;  /* 0x0000a9000707da11 */ /* 0x000fe200010f1409 */
[----:B------:R-:W0:Y:S04]  /*18d0*/  LDGDEPBAR ;  /* 0x00000000000079af */ /* 0x000e280000000000 */
[----:B------:R-:W-:Y:S06]  /*18e0*/  BAR.SYNC.DEFER_BLOCKING 0x0 ;  /* 0x0000000000007b1d */ /* 0x000fec0000010000 */
[----:B------:R-:W3:Y:S01]  /*18f0*/  @!P5 LDG.E R24, [R6.64] ;  /* 0x0000000c0618d981 */ /* 0x000ee2000c1e1900 */
[----:B------:R-:W-:Y:S01]  /*1900*/  IADD3 R2, -R2, RZ, RZ ;  /* 0x000000ff02027210 */ /* 0x000fe20007ffe1ff */
[----:B------:R-:W-:Y:S01]  /*1910*/  UIMAD UR18, UR14, UR4, URZ ;  /* 0x000000040e1272a4 */ /* 0x000fe2000f8e023f */
[----:B------:R-:W-:Y:S01]  /*1920*/  ISETP.GE.AND P4, PT, R132, c[0x0][0x1d4], PT ;  /* 0x0000750084007a0c */ /* 0x000fe20003f86270 */
[----:B------:R-:W-:Y:S01]  /*1930*/  UIMAD.WIDE.U32 UR20, UR10, UR4, URZ ;  /* 0x000000040a1472a5 */ /* 0x000fe2000f8e003f */
[----:B------:R-:W-:Y:S01]  /*1940*/  ISETP.GE.AND P3, PT, R22, c[0x0][0x1d4], PT ;  /* 0x0000750016007a0c */ /* 0x000fe20003f66270 */
[----:B------:R-:W-:Y:S01]  /*1950*/  IMAD R25, R2, c[0x0][0x2b8], R8 ;  /* 0x0000ae0002197a24 */ /* 0x000fe200078e0208 */
[----:B------:R-:W-:Y:S01]  /*1960*/  UIMAD UR18, UR10, UR5, UR18 ;  /* 0x000000050a1272a4 */ /* 0x000fe2000f8e0212 */
[----:B------:R-:W-:Y:S01]  /*1970*/  SHF.R.S32.HI R157, RZ, 0x1f, R132 ;  /* 0x0000001fff9d7819 */ /* 0x000fe20000011484 */
[----:B------:R-:W-:Y:S01]  /*1980*/  UIMAD UR9, UR11, -0x40, UR9 ;  /* 0xffffffc00b0978a4 */ /* 0x000fe2000f8e0209 */
[----:B--2---:R-:W-:Y:S01]  /*1990*/  IMAD.WIDE.U32 R4, R25, c[0x0][0x1e0], RZ ;  /* 0x0000780019047a25 */ /* 0x004fe200078e00ff */
[----:B------:R-:W-:Y:S01]  /*19a0*/  SHF.R.S32.HI R20, RZ, 0x1f, R25 ;  /* 0x0000001fff147819 */ /* 0x000fe20000011419 */
[----:B------:R-:W-:Y:S01]  /*19b0*/  UIADD3 UR18, UR21, UR18, URZ ;  /* 0x0000001215127290 */ /* 0x000fe2000fffe03f */
[----:B------:R-:W-:Y:S01]  /*19c0*/  STL [R1+0x34], R25 ;  /* 0x0000341901007387 */ /* 0x000fe20000100800 */
[----:B------:R-:W-:Y:S01]  /*19d0*/  ULDC.64 UR4, c[0x0][0x210] ;  /* 0x0000840000047ab9 */ /* 0x000fe20000000a00 */
[----:B------:R-:W-:Y:S01]  /*19e0*/  IADD3 R33, -R17, UR9, RZ ;  /* 0x0000000911217c10 */ /* 0x000fe2000fffe1ff */
[----:B------:R-:W-:Y:S01]  /*19f0*/  IMAD R2, R20, c[0x0][0x1e0], RZ ;  /* 0x0000780014027a24 */ /* 0x000fe200078e02ff */
[----:B------:R-:W-:-:S02]  /*1a00*/  UIMAD UR14, UR14, UR4, URZ ;  /* 0x000000040e0e72a4 */ /* 0x000fc4000f8e023f */
[----:B------:R-:W-:Y:S01]  /*1a10*/  ISETP.GE.AND P6, PT, R33, 0x1, PT ;  /* 0x000000012100780c */ /* 0x000fe20003fc6270 */
[----:B------:R-:W-:Y:S01]  /*1a20*/  IMAD R2, R25, c[0x0][0x1e4], R2 ;  /* 0x0000790019027a24 */ /* 0x000fe200078e0202 */
[C---:B------:R-:W-:Y:S01]  /*1a30*/  ISETP.GE.AND P5, PT, R33.reuse, 0x11, PT ;  /* 0x000000112100780c */ /* 0x040fe20003fa6270 */
[----:B------:R-:W-:Y:S01]  /*1a40*/  UIMAD.WIDE.U32 UR22, UR10, UR4, URZ ;  /* 0x000000040a1672a5 */ /* 0x000fe2000f8e003f */
[----:B------:R-:W-:Y:S01]  /*1a50*/  ISETP.GE.AND P2, PT, R33, 0x21, PT ;  /* 0x000000212100780c */ /* 0x000fe20003f46270 */
[----:B------:R-:W-:Y:S01]  /*1a60*/  IMAD.IADD R5, R5, 0x1, R2 ;  /* 0x0000000105057824 */ /* 0x000fe200078e0202 */
[----:B------:R-:W-:Y:S02]  /*1a70*/  UIMAD UR4, UR10, UR5, UR14 ;  /* 0x000000050a0472a4 */ /* 0x000fe4000f8e020e */
[----:B------:R-:W-:Y:S02]  /*1a80*/  UISETP.GT.AND UP0, UPT, UR11, UR7, UPT ;  /* 0x000000070b00728c */ /* 0x000fe4000bf04270 */
[----:B------:R-:W-:Y:S01]  /*1a90*/  UIADD3 UR4, UR23, UR4, URZ ;  /* 0x0000000417047290 */ /* 0x000fe2000fffe03f */
[----:B---3--:R-:W-:Y:S01]  /*1aa0*/  SHF.R.S32.HI R21, RZ, 0x1f, R24 ;  /* 0x0000001fff157819 */ /* 0x008fe20000011418 */
[----:B------:R-:W-:Y:S01]  /*1ab0*/  IMAD.WIDE.U32 R4, R24, c[0x0][0x1f0], R4 ;  /* 0x00007c0018047a25 */ /* 0x000fe200078e0004 */
[----:B------:R-:W-:Y:S03]  /*1ac0*/  STL [R1+0x2c], R24 ;  /* 0x00002c1801007387 */ /* 0x000fe60000100800 */
[----:B------:R-:W-:Y:S01]  /*1ad0*/  IMAD R6, R21, c[0x0][0x1f0], RZ ;  /* 0x00007c0015067a24 */ /* 0x000fe200078e02ff */
[----:B------:R-:W-:-:S03]  /*1ae0*/  IADD3 R2, P0, R4, UR20, RZ ;  /* 0x0000001404027c10 */ /* 0x000fc6000ff1e0ff */
[----:B------:R-:W-:-:S05]  /*1af0*/  IMAD R6, R24, c[0x0][0x1f4], R6 ;  /* 0x00007d0018067a24 */ /* 0x000fca00078e0206 */
[----:B------:R-:W-:Y:S02]  /*1b00*/  IADD3.X R4, R5, UR18, R6, P0, !PT ;  /* 0x0000001205047c10 */ /* 0x000fe400087fe406 */
[----:B------:R-:W-:-:S04]  /*1b10*/  LEA R6, P0, R2, c[0x0][0x1c8], 0x1 ;  /* 0x0000720002067a11 */ /* 0x000fc800078008ff */
[----:B------:R-:W-:Y:S01]  /*1b20*/  LEA.HI.X R2, R2, c[0x0][0x1cc], R4, 0x1, P0 ;  /* 0x0000730002027a11 */ /* 0x000fe200000f0c04 */
[----:B-1----:R-:W-:Y:S01]  /*1b30*/  SHFL.IDX PT, R10, R6, RZ, 0x181f ;  /* 0x00181fff060a7589 */ /* 0x002fe200000e0000 */
[----:B------:R-:W-:-:S03]  /*1b40*/  ISETP.GT.AND P0, PT, R33, 0x30, PT ;  /* 0x000000302100780c */ /* 0x000fc60003f04270 */
[----:B------:R-:W1:Y:S04]  /*1b50*/  SHFL.IDX PT, R11, R2, RZ, 0x181f ;  /* 0x00181fff020b7589 */ /* 0x000e6800000e0000 */
[----:B------:R-:W-:Y:S04]  /*1b60*/  SHFL.IDX PT, R4, R6, 0x1, 0x181f ;  /* 0x00381f0006047f89 */ /* 0x000fe800000e0000 */
[----:B------:R-:W2:Y:S04]  /*1b70*/  SHFL.IDX PT, R5, R2, 0x1, 0x181f ;  /* 0x00381f0002057f89 */ /* 0x000ea800000e0000 */
[----:B------:R-:W-:Y:S04]  /*1b80*/  SHFL.IDX PT, R8, R6, 0x2, 0x181f ;  /* 0x00581f0006087f89 */ /* 0x000fe800000e0000 */
[----:B------:R-:W3:Y:S04]  /*1b90*/  SHFL.IDX PT, R9, R2, 0x2, 0x181f ;  /* 0x00581f0002097f89 */ /* 0x000ee800000e0000 */
[----:B------:R-:W-:Y:S04]  /*1ba0*/  SHFL.IDX PT, R6, R6, 0x3, 0x181f ;  /* 0x00781f0006067f89 */ /* 0x000fe800000e0000 */
[----:B------:R4:W5:Y:S01]  /*1bb0*/  SHFL.IDX PT, R7, R2, 0x3, 0x181f ;  /* 0x00781f0002077f89 */ /* 0x00096200000e0000 */
[----:B-1----:R-:W-:-:S05]  /*1bc0*/  @P6 IMAD.WIDE R14, R132, 0x2, R10 ;  /* 0x00000002840e6825 */ /* 0x002fca00078e020a */
[----:B------:R1:W-:Y:S01]  /*1bd0*/  @P6 LDGSTS.E.BYPASS.LTC128B.128 [R156+0x4100], [R14.64], !P4 ;  /* 0x041000000e9c6fae */ /* 0x0003e2000e101d4c */
[----:B----4-:R-:W-:Y:S01]  /*1be0*/  LEA.HI R2, R13, R16, RZ, 0x1 ;  /* 0x000000100d027211 */ /* 0x010fe200078f08ff */
[----:B------:R-:W-:-:S03]  /*1bf0*/  @P6 IMAD.WIDE R12, R134, 0x2, R10 ;  /* 0x00000002860c6825 */ /* 0x000fc600078e020a */
[----:B------:R-:W-:Y:S01]  /*1c00*/  LOP3.LUT R2, R2, 0xfffffffe, RZ, 0xc0, !PT ;  /* 0xfffffffe02027812 */ /* 0x000fe200078ec0ff */
[----:B--2---:R-:W-:Y:S01]  /*1c10*/  @P5 IMAD.WIDE R10, R132, 0x2, R4 ;  /* 0x00000002840a5825 */ /* 0x004fe200078e0204 */
[----:B------:R2:W-:Y:S02]  /*1c20*/  @P6 LDGSTS.E.BYPASS.LTC128B.128 [R156+0x6100], [R12.64], !P3 ;  /* 0x061000000c9c6fae */ /* 0x0005e4000d901d4c */
[----:B------:R-:W-:Y:S02]  /*1c30*/  IADD3 R16, R16, -R2, RZ ;  /* 0x8000000210107210 */ /* 0x000fe40007ffe0ff */
[----:B------:R3:W-:Y:S01]  /*1c40*/  @P5 LDGSTS.E.BYPASS.LTC128B.128 [R156+0x4900], [R10.64], !P4 ;  /* 0x049000000a9c5fae */ /* 0x0007e2000e101d4c */
[----:B------:R-:W-:-:S04]  /*1c50*/  SHF.L.U32 R2, R34, 0x6, RZ ;  /* 0x0000000622027819 */ /* 0x000fc800000006ff */
[----:B------:R-:W-:Y:S01]  /*1c60*/  LOP3.LUT R2, R2, 0x1c0, RZ, 0xc0, !PT ;  /* 0x000001c002027812 */ /* 0x000fe200078ec0ff */
[----:B--2---:R-:W-:-:S04]  /*1c70*/  @P5 IMAD.WIDE R12, R134, 0x2, R4 ;  /* 0x00000002860c5825 */ /* 0x004fc800078e0204 */
[--C-:B---3--:R-:W-:Y:S01]  /*1c80*/  @P2 IMAD.WIDE R10, R132, 0x2, R8.reuse ;  /* 0x00000002840a2825 */ /* 0x108fe200078e0208 */
[----:B------:R2:W-:Y:S01]  /*1c90*/  @P5 LDGSTS.E.BYPASS.LTC128B.128 [R156+0x6900], [R12.64], !P3 ;  /* 0x069000000c9c5fae */ /* 0x0005e2000d901d4c */
[----:B------:R-:W-:Y:S02]  /*1ca0*/  ISETP.GE.AND P5, PT, R22, c[0x0][0x1d4], PT ;  /* 0x0000750016007a0c */ /* 0x000fe40003fa6270 */
[----:B------:R-:W-:Y:S01]  /*1cb0*/  @P2 IMAD.WIDE R8, R134, 0x2, R8 ;  /* 0x0000000286082825 */ /* 0x000fe200078e0208 */
[----:B------:R3:W-:Y:S03]  /*1cc0*/  @P2 LDGSTS.E.BYPASS.LTC128B.128 [R156+0x5100], [R10.64], !P4 ;  /* 0x051000000a9c2fae */ /* 0x0007e6000e101d4c */
[--C-:B-----5:R-:W-:Y:S01]  /*1cd0*/  @P0 IMAD.WIDE R4, R132, 0x2, R6.reuse ;  /* 0x0000000284040825 */ /* 0x120fe200078e0206 */
[----:B------:R4:W-:Y:S03]  /*1ce0*/  @P2 LDGSTS.E.BYPASS.LTC128B.128 [R156+0x7100], [R8.64], !P3 ;  /* 0x07100000089c2fae */ /* 0x0009e6000d901d4c */
[----:B------:R-:W-:Y:S01]  /*1cf0*/  @P0 IMAD.WIDE R6, R134, 0x2, R6 ;  /* 0x0000000286060825 */ /* 0x000fe200078e0206 */
[----:B------:R5:W-:Y:S04]  /*1d00*/  @P0 LDGSTS.E.BYPASS.LTC128B.128 [R156+0x5900], [R4.64], !P4 ;  /* 0x05900000049c0fae */ /* 0x000be8000e101d4c */
[----:B------:R1:W-:Y:S04]  /*1d10*/  @P0 LDGSTS.E.BYPASS.LTC128B.128 [R156+0x7900], [R6.64], !P3 ;  /* 0x07900000069c0fae */ /* 0x0003e8000d901d4c */
[----:B------:R-:W0:Y:S01]  /*1d20*/  LDGDEPBAR ;  /* 0x00000000000079af */ /* 0x000e220000000000 */
[----:B--2---:R-:W-:-:S04]  /*1d30*/  IMAD.WIDE.U32 R12, R25, c[0x0][0x208], RZ ;  /* 0x00008200190c7a25 */ /* 0x004fc800078e00ff */
[----:B----4-:R-:W-:Y:S02]  /*1d40*/  IMAD.SHL.U32 R8, R17, 0x8, RZ ;  /* 0x0000000811087824 */ /* 0x010fe400078e00ff */
[----:B-----5:R-:W-:Y:S01]  /*1d50*/  IMAD.SHL.U32 R4, R18, 0x40, RZ ;  /* 0x0000004012047824 */ /* 0x020fe200078e00ff */
[----:B------:R-:W-:Y:S02]  /*1d60*/  SHF.L.U32 R5, R16, 0x3, RZ ;  /* 0x0000000310057819 */ /* 0x000fe400000006ff */
[----:B------:R-:W-:Y:S01]  /*1d70*/  LOP3.LUT R8, R2, 0x8, R8, 0xf8, !PT ;  /* 0x0000000802087812 */ /* 0x000fe200078ef808 */
[----:B------:R-:W-:-:S04]  /*1d80*/  DEPBAR.LE SB0, 0x1 ;  /* 0x000080400000791a */ /* 0x000fc80000000000 */
[----:B------:R-:W-:-:S04]  /*1d90*/  DEPBAR.LE SB0, 0x0 ;  /* 0x000080000000791a */ /* 0x000fc80000000000 */
[----:B------:R-:W-:Y:S02]  /*1da0*/  LOP3.LUT R4, R4, 0x1c0, RZ, 0xc0, !PT ;  /* 0x000001c004047812 */ /* 0x000fe400078ec0ff */
[----:B-1----:R-:W-:Y:S02]  /*1db0*/  SHF.R.U32.HI R6, RZ, 0x3, R2 ;  /* 0x00000003ff067819 */ /* 0x002fe40000011602 */
[----:B------:R-:W-:Y:S01]  /*1dc0*/  LOP3.LUT R7, R4, 0x8, R5, 0xf8, !PT ;  /* 0x0000000804077812 */ /* 0x000fe200078ef805 */
[----:B------:R-:W-:Y:S01]  /*1dd0*/  IMAD.SHL.U32 R5, R19, 0x40, RZ ;  /* 0x0000004013057824 */ /* 0x000fe200078e00ff */
[----:B------:R-:W-:Y:S02]  /*1de0*/  SHF.R.U32.HI R4, RZ, 0x3, R4 ;  /* 0x00000003ff047819 */ /* 0x000fe40000011604 */
[----:B------:R-:W-:Y:S02]  /*1df0*/  SHF.L.U32 R2, R155, 0x5, RZ ;  /* 0x000000059b027819 */ /* 0x000fe400000006ff */
[----:B------:R-:W-:-:S02]  /*1e00*/  LOP3.LUT R6, R8, R6, RZ, 0x3c, !PT ;  /* 0x0000000608067212 */ /* 0x000fc400078e3cff */
[----:B------:R-:W-:Y:S02]  /*1e10*/  LOP3.LUT R154, R7, R4, RZ, 0x3c, !PT ;  /* 0x00000004079a7212 */ /* 0x000fe400078e3cff */
[----:B------:R-:W-:Y:S02]  /*1e20*/  LOP3.LUT R153, R5, 0xfffffe00, RZ, 0xc0, !PT ;  /* 0xfffffe0005997812 */ /* 0x000fe400078ec0ff */
[----:B------:R-:W-:Y:S02]  /*1e30*/  LOP3.LUT R4, R2, 0x7ffffc00, RZ, 0xc0, !PT ;  /* 0x7ffffc0002047812 */ /* 0x000fe400078ec0ff */
[----:B------:R-:W-:Y:S02]  /*1e40*/  LEA R2, R16, R6, 0x9 ;  /* 0x0000000610027211 */ /* 0x000fe400078e48ff */
[----:B------:R-:W-:-:S03]  /*1e50*/  IADD3 R4, R154, R153, R4 ;  /* 0x000000999a047210 */ /* 0x000fc60007ffe004 */
[----:B------:R-:W-:Y:S01]  /*1e60*/  IMAD.SHL.U32 R232, R2, 0x2, RZ ;  /* 0x0000000202e87824 */ /* 0x000fe200078e00ff */
[----:B------:R-:W-:Y:S01]  /*1e70*/  BAR.SYNC.DEFER_BLOCKING 0x0 ;  /* 0x0000000000007b1d */ /* 0x000fe20000010000 */
[----:B------:R-:W-:Y:S01]  /*1e80*/  SHF.L.U32 R239, R4, 0x1, RZ ;  /* 0x0000000104ef7819 */ /* 0x000fe200000006ff */
[----:B------:R-:W-:Y:S02]  /*1e90*/  IMAD R2, R20, c[0x0][0x208], RZ ;  /* 0x0000820014027a24 */ /* 0x000fe400078e02ff */
[----:B------:R-:W-:Y:S02]  /*1ea0*/  IADD3 R243, R232, 0x4120, RZ ;  /* 0x00004120e8f37810 */ /* 0x000fe40007ffe0ff */
[----:B------:R-:W-:Y:S01]  /*1eb0*/  IMAD R2, R25, c[0x0][0x20c], R2 ;  /* 0x0000830019027a24 */ /* 0x000fe200078e0202 */
[----:B------:R-:W-:Y:S01]  /*1ec0*/  LEA R240, R0, R239, 0x1 ;  /* 0x000000ef00f07211 */ /* 0x000fe200078e08ff */
[----:B------:R-:W-:-:S03]  /*1ed0*/  IMAD R241, R3, 0x2, R239 ;  /* 0x0000000203f17824 */ /* 0x000fc600078e02ef */
[----:B------:R-:W-:Y:S01]  /*1ee0*/  IADD3 R13, R13, R2, RZ ;  /* 0x000000020d0d7210 */ /* 0x000fe20007ffe0ff */
[----:B------:R-:W-:Y:S01]  /*1ef0*/  IMAD R2, R21, c[0x0][0x218], RZ ;  /* 0x0000860015027a24 */ /* 0x000fe200078e02ff */
[----:B------:R-:W-:Y:S02]  /*1f00*/  LEA R242, R0, R241, 0x1 ;  /* 0x000000f100f27211 */ /* 0x000fe400078e08ff */
[----:B------:R-:W-:Y:S01]  /*1f10*/  LEA R244, R3, R240, 0x1 ;  /* 0x000000f003f47211 */ /* 0x000fe200078e08ff */
[----:B------:R-:W-:-:S04]  /*1f20*/  IMAD.WIDE.U32 R12, R24, c[0x0][0x218], R12 ;  /* 0x00008600180c7a25 */ /* 0x000fc800078e000c */
[----:B------:R-:W-:Y:S01]  /*1f30*/  IMAD R2, R24, c[0x0][0x21c], R2 ;  /* 0x0000870018027a24 */ /* 0x000fe200078e0202 */
[----:B------:R-:W-:Y:S01]  /*1f40*/  IADD3 R14, P2, R12, UR22, RZ ;  /* 0x000000160c0e7c10 */ /* 0x000fe2000ff5e0ff */
[----:B------:R-:W-:Y:S01]  /*1f50*/  IMAD.WIDE R24, R132, 0x2, RZ ;  /* 0x0000000284187825 */ /* 0x000fe200078e02ff */
[----:B------:R-:W-:Y:S02]  /*1f60*/  LDSM.16.M88.4 R4, [R239+0xa100] ;  /* 0x00a10000ef04783b */ /* 0x000fe40000000200 */
[C---:B------:R-:W-:Y:S02]  /*1f70*/  LEA R12, P0, R14.reuse, c[0x0][0x1f8], 0x1 ;  /* 0x00007e000e0c7a11 */ /* 0x040fe400078008ff */
[----:B------:R-:W-:Y:S01]  /*1f80*/  IADD3.X R2, R13, UR4, R2, P2, !PT ;  /* 0x000000040d027c10 */ /* 0x000fe200097fe402 */
[----:B------:R-:W1:Y:S03]  /*1f90*/  LDSM.16.M88.4 R16, [R232+0x4100] ;  /* 0x00410000e810783b */ /* 0x000e660000000200 */
[----:B------:R-:W-:Y:S01]  /*1fa0*/  LEA.HI.X R2, R14, c[0x0][0x1fc], R2, 0x1, P0 ;  /* 0x00007f000e027a11 */ /* 0x000fe200000f0c02 */
[----:B------:R-:W-:Y:S01]  /*1fb0*/  LDSM.16.M88.4 R36, [R232+0x4900] ;  /* 0x00490000e824783b */ /* 0x000fe20000000200 */
[----:B------:R-:W-:-:S03]  /*1fc0*/  LOP3.LUT P0, RZ, R34, 0x2, RZ, 0xc0, !PT ;  /* 0x0000000222ff7812 */ /* 0x000fc6000780c0ff */
[----:B------:R-:W-:Y:S04]  /*1fd0*/  LDSM.16.M88.4 R40, [R232+0x5100] ;  /* 0x00510000e828783b */ /* 0x000fe80000000200 */
[----:B------:R-:W-:Y:S04]  /*1fe0*/  LDSM.16.M88.4 R48, [R232+0x5900] ;  /* 0x00590000e830783b */ /* 0x000fe80000000200 */
[----:B------:R-:W-:Y:S04]  /*1ff0*/  SHFL.IDX PT, R20, R12, RZ, 0x181f ;  /* 0x00181fff0c147589 */ /* 0x000fe800000e0000 */
[----:B------:R-:W2:Y:S04]  /*2000*/  SHFL.IDX PT, R13, R12, 0x2, 0x181f ;  /* 0x00581f000c0d7f89 */ /* 0x000ea800000e0000 */
[----:B------:R-:W-:Y:S04]  /*2010*/  SHFL.IDX PT, R21, R2, RZ, 0x181f ;  /* 0x00181fff02157589 */ /* 0x000fe800000e0000 */
[----:B------:R-:W-:Y:S04]  /*2020*/  SHFL.IDX PT, R30, R12, 0x3, 0x181f ;  /* 0x00781f000c1e7f89 */ /* 0x000fe800000e0000 */
[----:B------:R-:W4:Y:S04]  /*2030*/  SHFL.IDX PT, R31, R2, 0x2, 0x181f ;  /* 0x00581f00021f7f89 */ /* 0x000f2800000e0000 */
[----:B------:R-:W-:Y:S01]  /*2040*/  SHFL.IDX PT, R32, R2, 0x1, 0x181f ;  /* 0x00381f0002207f89 */ /* 0x000fe200000e0000 */
[----:B-1----:R-:W-:Y:S03]  /*2050*/  HMMA.16816.F32 R64, R4, R16, RZ ;  /* 0x000000100440723c */ /* 0x002fe600000018ff */
[----:B---3--:R-:W1:Y:S01]  /*2060*/  LDSM.16.M88.4 R8, [R239+0x8100] ;  /* 0x00810000ef08783b */ /* 0x008e620000000200 */
[----:B--2---:R-:W-:-:S04]  /*2070*/  IADD3 R14, P2, R24, R13, RZ ;  /* 0x0000000d180e7210 */ /* 0x004fc80007f5e0ff */
[C---:B------:R-:W-:Y:S08]  /*2080*/  HMMA.16816.F32 R68, R4.reuse, R36, RZ ;  /* 0x000000240444723c */ /* 0x040ff000000018ff */
[----:B------:R-:W-:Y:S01]  /*2090*/  HMMA.16816.F32 R72, R4, R40, RZ ;  /* 0x000000280448723c */ /* 0x000fe200000018ff */
[----:B----4-:R-:W-:-:S07]  /*20a0*/  IMAD.X R15, R25, 0x1, R31, P2 ;  /* 0x00000001190f7824 */ /* 0x010fce00010e061f */
[C---:B------:R-:W-:Y:S08]  /*20b0*/  HMMA.16816.F32 R76, R4.reuse, R48, RZ ;  /* 0x00000030044c723c */ /* 0x040ff000000018ff */
[C---:B------:R-:W-:Y:S08]  /*20c0*/  HMMA.16816.F32 R84, R4.reuse, R18, RZ ;  /* 0x000000120454723c */ /* 0x040ff000000018ff */
[C---:B------:R-:W-:Y:S08]  /*20d0*/  HMMA.16816.F32 R92, R4.reuse, R38, RZ ;  /* 0x00000026045c723c */ /* 0x040ff000000018ff */
[C---:B------:R-:W-:Y:S08]  /*20e0*/  HMMA.16816.F32 R100, R4.reuse, R42, RZ ;  /* 0x0000002a0464723c */ /* 0x040ff000000018ff */
[----:B------:R-:W-:Y:S01]  /*20f0*/  HMMA.16816.F32 R96, R4, R50, RZ ;  /* 0x000000320460723c */ /* 0x000fe200000018ff */
[----:B------:R-:W2:Y:S04]  /*2100*/  SHFL.IDX PT, R6, R12, 0x1, 0x181f ;  /* 0x00381f000c067f89 */ /* 0x000ea800000e0000 */
[----:B------:R3:W4:Y:S02]  /*2110*/  SHFL.IDX PT, R7, R2, 0x3, 0x181f ;  /* 0x00781f0002077f89 */ /* 0x00072400000e0000 */
[----:B------:R-:W-:Y:S01]  /*2120*/  IMAD.WIDE R4, R134, 0x2, RZ ;  /* 0x0000000286047825 */ /* 0x000fe200078e02ff */
[C---:B-1----:R-:W-:Y:S08]  /*2130*/  HMMA.16816.F32 R108, R8.reuse, R16, RZ ;  /* 0x00000010086c723c */ /* 0x042ff000000018ff */
[C---:B------:R-:W-:Y:S01]  /*2140*/  HMMA.16816.F32 R140, R8.reuse, R18, RZ ;  /* 0x00000012088c723c */ /* 0x040fe200000018ff */
[----:B------:R-:W-:Y:S07]  /*2150*/  LDSM.16.M88.4 R16, [R241+0xa100] ;  /* 0x00a10000f110783b */ /* 0x000fee0000000200 */
[----:B------:R-:W-:Y:S01]  /*2160*/  HMMA.16816.F32 R104, R8, R36, RZ ;  /* 0x000000240868723c */ /* 0x000fe200000018ff */
[----:B--2---:R-:W-:-:S02]  /*2170*/  IADD3 R22, P6, R24, R6, RZ ;  /* 0x0000000618167210 */ /* 0x004fc40007fde0ff */
[----:B---3--:R-:W-:Y:S02]  /*2180*/  IADD3 R2, R232, 0x4100, RZ ;  /* 0x00004100e8027810 */ /* 0x008fe40007ffe0ff */
[----:B------:R-:W-:Y:S02]  /*2190*/  IADD3.X R23, R25, R32, RZ, P6, !PT ;  /* 0x0000002019177210 */ /* 0x000fe400037fe4ff */
[----:B------:R-:W-:Y:S01]  /*21a0*/  @P0 IADD3 R243, R2, -0x20, RZ ;  /* 0xffffffe002f30810 */ /* 0x000fe20007ffe0ff */
[----:B------:R-:W-:Y:S01]  /*21b0*/  HMMA.16816.F32 R112, R8, R38, RZ ;  /* 0x000000260870723c */ /* 0x000fe200000018ff */
[----:B------:R-:W-:Y:S01]  /*21c0*/  IADD3 R26, P0, R20, R24, RZ ;  /* 0x00000018141a7210 */ /* 0x000fe20007f1e0ff */
[----:B------:R-:W-:Y:S01]  /*21d0*/  IMAD.MOV.U32 R2, RZ, RZ, 0x40 ;  /* 0x00000040ff027424 */ /* 0x000fe200078e00ff */
[----:B------:R-:W-:Y:S01]  /*21e0*/  ISETP.GE.AND P6, PT, R132, c[0x0][0x1d4], PT ;  /* 0x0000750084007a0c */ /* 0x000fe20003fc6270 */
[----:B------:R-:W1:Y:S01]  /*21f0*/  LDSM.16.M88.4 R56, [R243] ;  /* 0x00000000f338783b */ /* 0x000e620000000200 */
[----:B------:R-:W-:-:S02]  /*2200*/  IADD3.X R27, R21, R25, RZ, P0, !PT ;  /* 0x00000019151b7210 */ /* 0x000fc400007fe4ff */
[----:B------:R-:W-:Y:S01]  /*2210*/  IADD3 R28, P0, R24, R30, RZ ;  /* 0x0000001e181c7210 */ /* 0x000fe20007f1e0ff */
[----:B------:R-:W2:Y:S01]  /*2220*/  LDSM.16.M88.4 R52, [R243+0x800] ;  /* 0x00080000f334783b */ /* 0x000ea20000000200 */
[----:B------:R-:W-:Y:S01]  /*2230*/  IADD3 R24, P2, R20, R4, RZ ;  /* 0x0000000414187210 */ /* 0x000fe20007f5e0ff */
[C---:B------:R-:W-:Y:S01]  /*2240*/  HMMA.16816.F32 R60, R8.reuse, R48, RZ ;  /* 0x00000030083c723c */ /* 0x040fe200000018ff */
[----:B----4-:R-:W-:Y:S01]  /*2250*/  IADD3.X R29, R25, R7, RZ, P0, !PT ;  /* 0x00000007191d7210 */ /* 0x010fe200007fe4ff */
[----:B------:R-:W-:Y:S01]  /*2260*/  LDSM.16.M88.4 R44, [R243+0x1000] ;  /* 0x00100000f32c783b */ /* 0x000fe20000000200 */
[----:B------:R-:W-:Y:S02]  /*2270*/  IADD3.X R25, R21, R5, RZ, P2, !PT ;  /* 0x0000000515197210 */ /* 0x000fe400017fe4ff */
[C---:B------:R-:W-:Y:S01]  /*2280*/  IADD3 R12, P2, R4.reuse, R13, RZ ;  /* 0x0000000d040c7210 */ /* 0x040fe20007f5e0ff */
[----:B------:R-:W3:Y:S01]  /*2290*/  LDSM.16.M88.4 R36, [R243+0x1800] ;  /* 0x00180000f324783b */ /* 0x000ee20000000200 */
[----:B------:R-:W-:Y:S01]  /*22a0*/  IADD3 R20, P0, R4, R6, RZ ;  /* 0x0000000604147210 */ /* 0x000fe20007f1e0ff */
[----:B------:R-:W-:Y:S01]  /*22b0*/  HMMA.16816.F32 R88, R8, R40, RZ ;  /* 0x000000280858723c */ /* 0x000fe200000018ff */
[----:B------:R-:W-:-:S02]  /*22c0*/  IADD3.X R13, R5, R31, RZ, P2, !PT ;  /* 0x0000001f050d7210 */ /* 0x000fc400017fe4ff */
[----:B------:R-:W-:Y:S01]  /*22d0*/  ISETP.LT.OR P2, PT, R33, 0x1, P6 ;  /* 0x000000012100780c */ /* 0x000fe20003741670 */
[----:B------:R-:W-:Y:S01]  /*22e0*/  IMAD.X R21, R5, 0x1, R32, P0 ;  /* 0x0000000105157824 */ /* 0x000fe200000e0620 */
[----:B------:R-:W-:Y:S02]  /*22f0*/  IADD3 R30, P0, R4, R30, RZ ;  /* 0x0000001e041e7210 */ /* 0x000fe40007f1e0ff */
[----:B------:R-:W-:Y:S01]  /*2300*/  IADD3 R251, R243, 0x800, RZ ;  /* 0x00000800f3fb7810 */ /* 0x000fe20007ffe0ff */
[----:B------:R-:W-:Y:S01]  /*2310*/  HMMA.16816.F32 R80, R8, R42, RZ ;  /* 0x0000002a0850723c */ /* 0x000fe200000018ff */
[----:B------:R-:W-:Y:S02]  /*2320*/  IADD3.X R31, R5, R7, RZ, P0, !PT ;  /* 0x00000007051f7210 */ /* 0x000fe400007fe4ff */
[----:B------:R-:W-:Y:S01]  /*2330*/  ISETP.LT.OR P0, PT, R33, 0x1, P5 ;  /* 0x000000012100780c */ /* 0x000fe20002f01670 */
[----:B------:R-:W4:Y:S01]  /*2340*/  LDSM.16.M88.4 R4, [R241+0x8100] ;  /* 0x00810000f104783b */ /* 0x000f220000000200 */
[----:B------:R-:W-:-:S02]  /*2350*/  IADD3 R250, R243, 0x1000, RZ ;  /* 0x00001000f3fa7810 */ /* 0x000fc40007ffe0ff */
[----:B------:R-:W-:Y:S01]  /*2360*/  IADD3 R249, R243, 0x1800, RZ ;  /* 0x00001800f3f97810 */ /* 0x000fe20007ffe0ff */
[----:B------:R-:W-:Y:S01]  /*2370*/  @!PT LDS RZ, [RZ] ;  /* 0x00000000fffff984 */ /* 0x000fe20000000800 */
[----:B------:R-:W-:Y:S01]  /*2380*/  @!PT LDS RZ, [RZ] ;  /* 0x00000000fffff984 */ /* 0x000fe20000000800 */
[----:B------:R-:W-:Y:S01]  /*2390*/  @!PT LDS RZ, [RZ] ;  /* 0x00000000fffff984 */ /* 0x000fe20000000800 */
[----:B------:R5:W-:Y:S01]  /*23a0*/  LDGSTS.E.BYPASS.LTC128B.128 [R156+0x100], [R26.64], !P2 ;  /* 0x001000001a9c7fae */ /* 0x000be2000d101d4c */
[----:B------:R-:W-:Y:S01]  /*23b0*/  ISETP.LT.OR P2, PT, R33, 0x11, P6 ;  /* 0x000000112100780c */ /* 0x000fe20003741670 */
[----:B------:R-:W-:Y:S01]  /*23c0*/  HMMA.16816.F32 R48, R8, R50, RZ ;  /* 0x000000320830723c */ /* 0x000fe200000018ff */
[C---:B------:R-:W-:Y:S02]  /*23d0*/  IADD3 R248, R243.reuse, 0x2000, RZ ;  /* 0x00002000f3f87810 */ /* 0x040fe40007ffe0ff */
[C---:B------:R-:W-:Y:S02]  /*23e0*/  IADD3 R247, R243.reuse, 0x2800, RZ ;  /* 0x00002800f3f77810 */ /* 0x040fe40007ffe0ff */
[----:B------:R-:W-:Y:S01]  /*23f0*/  IADD3 R246, R243, 0x3000, RZ ;  /* 0x00003000f3f67810 */ /* 0x000fe20007ffe0ff */
[----:B------:R5:W-:Y:S01]  /*2400*/  LDGSTS.E.BYPASS.LTC128B.128 [R156+0x2100], [R24.64], !P0 ;  /* 0x02100000189c7fae */ /* 0x000be2000c101d4c */
[----:B------:R-:W-:Y:S01]  /*2410*/  ISETP.LT.OR P0, PT, R33, 0x11, P5 ;  /* 0x000000112100780c */ /* 0x000fe20002f01670 */
[----:B-1----:R-:W-:Y:S01]  /*2420*/  HMMA.16816.F32 R40, R16, R56, R64 ;  /* 0x000000381028723c */ /* 0x002fe20000001840 */
[----:B------:R-:W-:-:S03]  /*2430*/  IADD3 R245, R243, 0x3800, RZ ;  /* 0x00003800f3f57810 */ /* 0x000fc60007ffe0ff */
[----:B------:R1:W-:Y:S01]  /*2440*/  LDGSTS.E.BYPASS.LTC128B.128 [R156+0x900], [R22.64], !P2 ;  /* 0x00900000169c7fae */ /* 0x0003e2000d101d4c */
[C---:B------:R-:W-:Y:S02]  /*2450*/  ISETP.LT.OR P2, PT, R33.reuse, 0x21, P6 ;  /* 0x000000212100780c */ /* 0x040fe40003741670 */
[C---:B------:R-:W-:Y:S01]  /*2460*/  ISETP.LT.OR P6, PT, R33.reuse, 0x31, P6 ;  /* 0x000000312100780c */ /* 0x040fe200037c1670 */
[C---:B--2---:R-:W-:Y:S04]  /*2470*/  HMMA.16816.F32 R128, R16.reuse, R52, R68 ;  /* 0x000000341080723c */ /* 0x044fe80000001844 */
[----:B------:R1:W-:Y:S01]  /*2480*/  LDGSTS.E.BYPASS.LTC128B.128 [R156+0x2900], [R20.64], !P0 ;  /* 0x02900000149c7fae */ /* 0x0003e2000c101d4c */
[C---:B------:R-:W-:Y:S02]  /*2490*/  ISETP.LT.OR P0, PT, R33.reuse, 0x21, P5 ;  /* 0x000000212100780c */ /* 0x040fe40002f01670 */
[----:B------:R-:W-:Y:S01]  /*24a0*/  ISETP.LT.OR P5, PT, R33, 0x31, P5 ;  /* 0x000000312100780c */ /* 0x000fe20002fa1670 */
[----:B---3--:R-:W-:Y:S02]  /*24b0*/  HMMA.16816.F32 R68, R16, R36, R76 ;  /* 0x000000241044723c */ /* 0x008fe4000000184c */
[----:B------:R2:W-:Y:S01]  /*24c0*/  LDGSTS.E.BYPASS.LTC128B.128 [R156+0x1100], [R14.64], !P2 ;  /* 0x011000000e9c7fae */ /* 0x0005e2000d101d4c */
[----:B------:R-:W-:-:S04]  /*24d0*/  LOP3.LUT P2, RZ, R34, 0x4, RZ, 0xc0, !PT ;  /* 0x0000000422ff7812 */ /* 0x000fc8000784c0ff */
[----:B------:R-:W-:Y:S01]  /*24e0*/  SEL R2, R2, 0xffffffc0, !P2 ;  /* 0xffffffc002027807 */ /* 0x000fe20005000000 */
[----:B------:R-:W-:Y:S01]  /*24f0*/  HMMA.16816.F32 R72, R16, R44, R72 ;  /* 0x0000002c1048723c */ /* 0x000fe20000001848 */
[----:B------:R-:W-:Y:S01]  /*2500*/  PLOP3.LUT P2, PT, PT, PT, UP0, 0x80, 0x0 ;  /* 0x000000000000781c */ /* 0x000fe20003f4f008 */
[----:B------:R2:W-:Y:S01]  /*2510*/  LDGSTS.E.BYPASS.LTC128B.128 [R156+0x3100], [R12.64], !P0 ;  /* 0x031000000c9c7fae */ /* 0x0005e2000c101d4c */
[----:B------:R-:W-:Y:S01]  /*2520*/  IADD3 R238, R232, R2, RZ ;  /* 0x00000002e8ee7210 */ /* 0x000fe20007ffe0ff */
[----:B------:R-:W-:Y:S01]  /*2530*/  IMAD.IADD R237, R2, 0x1, R243 ;  /* 0x0000000102ed7824 */ /* 0x000fe200078e02f3 */
[----:B------:R-:W-:Y:S01]  /*2540*/  ISETP.GT.AND P0, PT, R158, 0x3f, PT ;  /* 0x0000003f9e00780c */ /* 0x000fe20003f04270 */
[----:B------:R3:W-:Y:S02]  /*2550*/  LDGSTS.E.BYPASS.LTC128B.128 [R156+0x1900], [R28.64], !P6 ;  /* 0x019000001c9c7fae */ /* 0x0007e4000f101d4c */
[----:B----4-:R-:W-:Y:S02]  /*2560*/  HMMA.16816.F32 R32, R4, R56, R108 ;  /* 0x000000380420723c */ /* 0x010fe4000000186c */
[----:B------:R3:W-:Y:S04]  /*2570*/  LDGSTS.E.BYPASS.LTC128B.128 [R156+0x3900], [R30.64], !P5 ;  /* 0x039000001e9c7fae */ /* 0x0007e8000e901d4c */
[----:B------:R-:W-:Y:S02]  /*2580*/  LDSM.16.M88.4 R8, [R240+0xa100] ;  /* 0x00a10000f008783b */ /* 0x000fe40000000200 */
[C---:B------:R-:W-:Y:S02]  /*2590*/  HMMA.16816.F32 R64, R16.reuse, R58, R84 ;  /* 0x0000003a1040723c */ /* 0x040fe40000001854 */
[----:B-1----:R-:W-:Y:S04]  /*25a0*/  LDSM.16.M88.4 R20, [R238+0x5100] ;  /* 0x00510000ee14783b */ /* 0x002fe80000000200 */
[----:B-----5:R-:W-:Y:S02]  /*25b0*/  LDSM.16.M88.4 R24, [R238+0x4900] ;  /* 0x00490000ee18783b */ /* 0x020fe40000000200 */
[C---:B------:R-:W-:Y:S02]  /*25c0*/  HMMA.16816.F32 R76, R16.reuse, R54, R92 ;  /* 0x00000036104c723c */ /* 0x040fe4000000185c */
[----:B------:R-:W-:Y:S04]  /*25d0*/  LDSM.16.M88.4 R84, [R237+0x1000] ;  /* 0x00100000ed54783b */ /* 0x000fe80000000200 */
[----:B--2---:R-:W-:Y:S02]  /*25e0*/  LDSM.16.M88.4 R12, [R240+0x8100] ;  /* 0x00810000f00c783b */ /* 0x004fe40000000200 */
[C---:B------:R-:W-:Y:S02]  /*25f0*/  HMMA.16816.F32 R144, R16.reuse, R46, R100 ;  /* 0x0000002e1090723c */ /* 0x040fe40000001864 */
[----:B------:R-:W-:Y:S04]  /*2600*/  LDSM.16.M88.4 R100, [R237+0x1800] ;  /* 0x00180000ed64783b */ /* 0x000fe80000000200 */
[----:B---3--:R-:W1:Y:S02]  /*2610*/  LDSM.16.M88.4 R28, [R238+0x4100] ;  /* 0x00410000ee1c783b */ /* 0x008e640000000200 */
[----:B------:R-:W-:Y:S02]  /*2620*/  HMMA.16816.F32 R136, R16, R38, R96 ;  /* 0x000000261088723c */ /* 0x000fe40000001860 */
[----:B------:R-:W2:Y:S04]  /*2630*/  LDSM.16.M88.4 R16, [R238+0x5900] ;  /* 0x00590000ee10783b */ /* 0x000ea80000000200 */
[----:B------:R-:W0:Y:S02]  /*2640*/  LDGDEPBAR ;  /* 0x00000000000079af */ /* 0x000e240000000000 */
[C---:B------:R-:W-:Y:S08]  /*2650*/  HMMA.16816.F32 R92, R4.reuse, R58, R140 ;  /* 0x0000003a045c723c */ /* 0x040ff0000000188c */
[C---:B------:R-:W-:Y:S01]  /*2660*/  HMMA.16816.F32 R116, R4.reuse, R36, R60 ;  /* 0x000000240474723c */ /* 0x040fe2000000183c */
[----:B------:R-:W-:Y:S07]  /*2670*/  LDSM.16.M88.4 R60, [R232+0x6100] ;  /* 0x00610000e83c783b */ /* 0x000fee0000000200 */
[C---:B------:R-:W-:Y:S01]  /*2680*/  HMMA.16816.F32 R48, R4.reuse, R38, R48 ;  /* 0x000000260430723c */ /* 0x040fe20000001830 */
[----:B------:R-:W-:Y:S07]  /*2690*/  LDSM.16.M88.4 R36, [R242+0x8100] ;  /* 0x00810000f224783b */ /* 0x000fee0000000200 */
[----:B------:R-:W-:Y:S08]  /*26a0*/  HMMA.16816.F32 R120, R4, R52, R104 ;  /* 0x000000340478723c */ /* 0x000ff00000001868 */
[----:B-1----:R-:W-:Y:S01]  /*26b0*/  HMMA.16816.F32 R56, R8, R28, R40 ;  /* 0x0000001c0838723c */ /* 0x002fe20000001828 */
[----:B------:R-:W1:Y:S07]  /*26c0*/  LDSM.16.M88.4 R40, [R237] ;  /* 0x00000000ed28783b */ /* 0x000e6e0000000200 */
[C---:B------:R-:W-:Y:S08]  /*26d0*/  HMMA.16816.F32 R124, R4.reuse, R44, R88 ;  /* 0x0000002c047c723c */ /* 0x040ff00000001858 */
[C---:B------:R-:W-:Y:S01]  /*26e0*/  HMMA.16816.F32 R112, R4.reuse, R54, R112 ;  /* 0x000000360470723c */ /* 0x040fe20000001870 */
[----:B------:R-:W-:Y:S07]  /*26f0*/  LDSM.16.M88.4 R52, [R237+0x800] ;  /* 0x00080000ed34783b */ /* 0x000fee0000000200 */
[----:B------:R-:W-:Y:S01]  /*2700*/  HMMA.16816.F32 R108, R4, R46, R80 ;  /* 0x0000002e046c723c */ /* 0x000fe20000001850 */
[----:B------:R-:W3:Y:S07]  /*2710*/  LDSM.16.M88.4 R4, [R242+0xa100] ;  /* 0x00a10000f204783b */ /* 0x000eee0000000200 */
[----:B------:R-:W-:Y:S01]  /*2720*/  HMMA.16816.F32 R44, R12, R28, R32 ;  /* 0x0000001c0c2c723c */ /* 0x000fe20000001820 */
[----:B------:R-:W4:Y:S07]  /*2730*/  LDSM.16.M88.4 R32, [R239+0xc100] ;  /* 0x00c10000ef20783b */ /* 0x000f2e0000000200 */
[C---:B------:R-:W-:Y:S08]  /*2740*/  HMMA.16816.F32 R96, R8.reuse, R20, R72 ;  /* 0x000000140860723c */ /* 0x040ff00000001848 */
[C---:B--2---:R-:W-:Y:S08]  /*2750*/  HMMA.16816.F32 R88, R8.reuse, R16, R68 ;  /* 0x000000100858723c */ /* 0x044ff00000001844 */
[C---:B------:R-:W-:Y:S08]  /*2760*/  HMMA.16816.F32 R104, R8.reuse, R24, R128 ;  /* 0x000000180868723c */ /* 0x040ff00000001880 */
[C---:B------:R-:W-:Y:S08]  /*2770*/  HMMA.16816.F32 R80, R8.reuse, R30, R64 ;  /* 0x0000001e0850723c */ /* 0x040ff00000001840 */
[C---:B------:R-:W-:Y:S08]  /*2780*/  HMMA.16816.F32 R76, R8.reuse, R26, R76 ;  /* 0x0000001a084c723c */ /* 0x040ff0000000184c */
[C---:B------:R-:W-:Y:S08]  /*2790*/  HMMA.16816.F32 R72, R8.reuse, R22, R144 ;  /* 0x000000160848723c */ /* 0x040ff00000001890 */
[----:B------:R-:W-:Y:S08]  /*27a0*/  HMMA.16816.F32 R68, R8, R18, R136 ;  /* 0x000000120844723c */ /* 0x000ff00000001888 */
[----:B-1----:R-:W-:Y:S08]  /*27b0*/  HMMA.16816.F32 R8, R36, R40, R44 ;  /* 0x000000282408723c */ /* 0x002ff0000000182c */
[C---:B------:R-:W-:Y:S01]  /*27c0*/  HMMA.16816.F32 R64, R12.reuse, R30, R92 ;  /* 0x0000001e0c40723c */ /* 0x040fe2000000185c */
[----:B------:R-:W1:Y:S07]  /*27d0*/  LDSM.16.M88.4 R28, [R239+0xe100] ;  /* 0x00e10000ef1c783b */ /* 0x000e6e0000000200 */
[C---:B------:R-:W-:Y:S08]  /*27e0*/  HMMA.16816.F32 R92, R12.reuse, R24, R120 ;  /* 0x000000180c5c723c */ /* 0x040ff00000001878 */
[C---:B------:R-:W-:Y:S08]  /*27f0*/  HMMA.16816.F32 R120, R12.reuse, R16, R116 ;  /* 0x000000100c78723c */ /* 0x040ff00000001874 */
[C---:B------:R-:W-:Y:S01]  /*2800*/  HMMA.16816.F32 R112, R12.reuse, R26, R112 ;  /* 0x0000001a0c70723c */ /* 0x040fe20000001870 */
[----:B------:R-:W-:Y:S07]  /*2810*/  LDSM.16.M88.4 R24, [R241+0xc100] ;  /* 0x00c10000f118783b */ /* 0x000fee0000000200 */
[C---:B------:R-:W-:Y:S08]  /*2820*/  HMMA.16816.F32 R124, R12.reuse, R20, R124 ;  /* 0x000000140c7c723c */ /* 0x040ff0000000187c */
[C---:B------:R-:W-:Y:S01]  /*2830*/  HMMA.16816.F32 R108, R12.reuse, R22, R108 ;  /* 0x000000160c6c723c */ /* 0x040fe2000000186c */
[----:B------:R-:W-:Y:S07]  /*2840*/  LDSM.16.M88.4 R20, [R241+0xe100] ;  /* 0x00e10000f114783b */ /* 0x000fee0000000200 */
[----:B------:R-:W-:Y:S01]  /*2850*/  HMMA.16816.F32 R116, R12, R18, R48 ;  /* 0x000000120c74723c */ /* 0x000fe20000001830 */
[----:B------:R-:W-:Y:S04]  /*2860*/  LDSM.16.M88.4 R48, [R238+0x6100] ;  /* 0x00610000ee30783b */ /* 0x000fe80000000200 */
[----:B------:R-:W-:Y:S03]  /*2870*/  LDSM.16.M88.4 R16, [R240+0xc100] ;  /* 0x00c10000f010783b */ /* 0x000fe60000000200 */
[----:B---3--:R-:W-:Y:S01]  /*2880*/  HMMA.16816.F32 R12, R4, R40, R56 ;  /* 0x00000028040c723c */ /* 0x008fe20000001838 */
[----:B------:R-:W2:Y:S07]  /*2890*/  LDSM.16.M88.4 R56, [R243+0x2000] ;  /* 0x00200000f338783b */ /* 0x000eae0000000200 */
[----:B----4-:R-:W-:Y:S08]  /*28a0*/  HMMA.16816.F32 R8, R32, R60, R8 ;  /* 0x0000003c2008723c */ /* 0x010ff00000001808 */
[C---:B------:R-:W-:Y:S08]  /*28b0*/  HMMA.16816.F32 R80, R4.reuse, R42, R80 ;  /* 0x0000002a0450723c */ /* 0x040ff00000001850 */
[C---:B------:R-:W-:Y:S08]  /*28c0*/  HMMA.16816.F32 R104, R4.reuse, R52, R104 ;  /* 0x000000340468723c */ /* 0x040ff00000001868 */
[C---:B------:R-:W-:Y:S08]  /*28d0*/  HMMA.16816.F32 R128, R4.reuse, R54, R76 ;  /* 0x000000360480723c */ /* 0x040ff0000000184c */
[C---:B------:R-:W-:Y:S08]  /*28e0*/  HMMA.16816.F32 R96, R4.reuse, R84, R96 ;  /* 0x000000540460723c */ /* 0x040ff00000001860 */
[C---:B------:R-:W-:Y:S08]  /*28f0*/  HMMA.16816.F32 R136, R4.reuse, R86, R72 ;  /* 0x000000560488723c */ /* 0x040ff00000001848 */
[C---:B------:R-:W-:Y:S08]  /*2900*/  HMMA.16816.F32 R140, R4.reuse, R100, R88 ;  /* 0x00000064048c723c */ /* 0x040ff00000001858 */
[----:B------:R-:W-:Y:S08]  /*2910*/  HMMA.16816.F32 R144, R4, R102, R68 ;  /* 0x000000660490723c */ /* 0x000ff00000001844 */
[----:B-1----:R-:W-:Y:S01]  /*2920*/  HMMA.16816.F32 R4, R28, R60, R12 ;  /* 0x0000003c1c04723c */ /* 0x002fe2000000180c */
[----:B------:R-:W1:Y:S07]  /*2930*/  LDSM.16.M88.4 R12, [R240+0xe100] ;  /* 0x00e10000f00c783b */ /* 0x000e6e0000000200 */
[----:B--2---:R-:W-:Y:S01]  /*2940*/  HMMA.16816.F32 R44, R24, R56, R8 ;  /* 0x00000038182c723c */ /* 0x004fe20000001808 */
[----:B------:R-:W-:Y:S07]  /*2950*/  LDSM.16.M88.4 R8, [R242+0xc100] ;  /* 0x00c10000f208783b */ /* 0x000fee0000000200 */
[C---:B------:R-:W-:Y:S01]  /*2960*/  HMMA.16816.F32 R64, R36.reuse, R42, R64 ;  /* 0x0000002a2440723c */ /* 0x040fe20000001840 */
[----:B------:R-:W2:Y:S07]  /*2970*/  LDSM.16.M88.4 R40, [R237+0x2000] ;  /* 0x00200000ed28783b */ /* 0x000eae0000000200 */
[C---:B------:R-:W-:Y:S08]  /*2980*/  HMMA.16816.F32 R92, R36.reuse, R52, R92 ;  /* 0x00000034245c723c */ /* 0x040ff0000000185c */
[----:B------:R-:W-:Y:S08]  /*2990*/  HMMA.16816.F32 R112, R36, R54, R112 ;  /* 0x000000362470723c */ /* 0x000ff00000001870 */
[----:B------:R-:W-:Y:S01]  /*29a0*/  HMMA.16816.F32 R52, R20, R56, R4 ;  /* 0x000000381434723c */ /* 0x000fe20000001804 */
[----:B------:R-:W-:Y:S07]  /*29b0*/  LDSM.16.M88.4 R4, [R244+0xe100] ;  /* 0x00e10000f404783b */ /* 0x000fee0000000200 */
[----:B------:R-:W-:Y:S01]  /*29c0*/  HMMA.16816.F32 R68, R16, R48, R44 ;  /* 0x000000301044723c */ /* 0x000fe2000000182c */
[----:B------:R-:W3:Y:S07]  /*29d0*/  LDSM.16.M88.4 R44, [R232+0x6900] ;  /* 0x00690000e82c783b */ /* 0x000eee0000000200 */
[-C--:B------:R-:W-:Y:S08]  /*29e0*/  HMMA.16816.F32 R64, R32, R62.reuse, R64 ;  /* 0x0000003e2040723c */ /* 0x080ff00000001840 */
[----:B------:R-:W-:Y:S08]  /*29f0*/  HMMA.16816.F32 R72, R28, R62, R80 ;  /* 0x0000003e1c48723c */ /* 0x000ff00000001850 */
[----:B-1----:R-:W-:Y:S01]  /*2a00*/  HMMA.16816.F32 R60, R12, R48, R52 ;  /* 0x000000300c3c723c */ /* 0x002fe20000001834 */
[----:B------:R-:W1:Y:S07]  /*2a10*/  LDSM.16.M88.4 R52, [R243+0x2800] ;  /* 0x00280000f334783b */ /* 0x000e6e0000000200 */
[----:B------:R-:W-:Y:S08]  /*2a20*/  HMMA.16816.F32 R64, R24, R58, R64 ;  /* 0x0000003a1840723c */ /* 0x000ff00000001840 */
[----:B--2---:R-:W-:Y:S08]  /*2a30*/  HMMA.16816.F32 R76, R8, R40, R68 ;  /* 0x00000028084c723c */ /* 0x004ff00000001844 */
[----:B------:R-:W-:Y:S08]  /*2a40*/  HMMA.16816.F32 R72, R20, R58, R72 ;  /* 0x0000003a1448723c */ /* 0x000ff00000001848 */
[----:B---3--:R-:W-:Y:S08]  /*2a50*/  HMMA.16816.F32 R68, R32, R44, R92 ;  /* 0x0000002c2044723c */ /* 0x008ff0000000185c */
[----:B------:R-:W-:Y:S01]  /*2a60*/  HMMA.16816.F32 R124, R36, R84, R124 ;  /* 0x00000054247c723c */ /* 0x000fe2000000187c */
[----:B------:R-:W-:-:S04]  /*2a70*/  FMUL.FTZ R2, R76, c[0x0][0x320] ;  /* 0x0000c8004c027a20 */ /* 0x000fc80000410000 */
[----:B------:R2:W3:Y:S03]  /*2a80*/  MUFU.TANH R152, R2 ;  /* 0x0000000200987308 */ /* 0x0004e60000002400 */
[C---:B------:R-:W-:Y:S08]  /*2a90*/  HMMA.16816.F32 R108, R36.reuse, R86, R108 ;  /* 0x00000056246c723c */ /* 0x040ff0000000186c */
[----:B------:R-:W-:Y:S01]  /*2aa0*/  HMMA.16816.F32 R120, R36, R100, R120 ;  /* 0x000000642478723c */ /* 0x000fe20000001878 */
[----:B--2---:R-:W-:-:S07]  /*2ab0*/  FMUL.FTZ R2, R77, c[0x0][0x320] ;  /* 0x0000c8004d027a20 */ /* 0x004fce0000410000 */
[----:B------:R-:W-:Y:S01]  /*2ac0*/  HMMA.16816.F32 R116, R36, R102, R116 ;  /* 0x000000662474723c */ /* 0x000fe20000001874 */
[----:B------:R-:W2:Y:S01]  /*2ad0*/  LDSM.16.M88.4 R36, [R238+0x6900] ;  /* 0x00690000ee24783b */ /* 0x000ea20000000200 */
[----:B------:R4:W1:Y:S06]  /*2ae0*/  MUFU.TANH R151, R2 ;  /* 0x0000000200977308 */ /* 0x00086c0000002400 */
[----:B------:R-:W-:Y:S08]  /*2af0*/  HMMA.16816.F32 R80, R4, R40, R60 ;  /* 0x000000280450723c */ /* 0x000ff0000000183c */
[----:B------:R-:W-:Y:S01]  /*2b00*/  HMMA.16816.F32 R60, R16, R50, R64 ;  /* 0x00000032103c723c */ /* 0x000fe20000001840 */
[----:B----4-:R-:W-:-:S04]  /*2b10*/  FMUL.FTZ R2, R78, c[0x0][0x320] ;  /* 0x0000c8004e027a20 */ /* 0x010fc80000410000 */
[----:B------:R4:W1:Y:S03]  /*2b20*/  MUFU.TANH R150, R2 ;  /* 0x0000000200967308 */ /* 0x0008660000002400 */
[----:B------:R-:W-:Y:S08]  /*2b30*/  HMMA.16816.F32 R56, R28, R44, R104 ;  /* 0x0000002c1c38723c */ /* 0x000ff00000001868 */
[----:B------:R-:W-:Y:S01]  /*2b40*/  HMMA.16816.F32 R64, R12, R50, R72 ;  /* 0x000000320c40723c */ /* 0x000fe20000001848 */
[----:B------:R-:W5:Y:S01]  /*2b50*/  LDSM.16.M88.4 R48, [R237+0x2800] ;  /* 0x00280000ed30783b */ /* 0x000f620000000200 */
[----:B----4-:R-:W-:-:S06]  /*2b60*/  FMUL.FTZ R2, R79, c[0x0][0x320] ;  /* 0x0000c8004f027a20 */ /* 0x010fcc0000410000 */
[----:B-1----:R-:W-:Y:S01]  /*2b70*/  HMMA.16816.F32 R68, R24, R52, R68 ;  /* 0x000000341844723c */ /* 0x002fe20000001844 */
[----:B------:R1:W4:Y:S07]  /*2b80*/  MUFU.TANH R149, R2 ;  /* 0x0000000200957308 */ /* 0x00032e0000002400 */
[----:B------:R-:W-:Y:S08]  /*2b90*/  HMMA.16816.F32 R72, R8, R42, R60 ;  /* 0x0000002a0848723c */ /* 0x000ff0000000183c */
[----:B------:R-:W-:Y:S01]  /*2ba0*/  HMMA.16816.F32 R60, R20, R52, R56 ;  /* 0x00000034143c723c */ /* 0x000fe20000001838 */
[----:B------:R-:W3:Y:S01]  /*2bb0*/  LDSM.16.M88.4 R56, [R232+0x7100] ;  /* 0x00710000e838783b */ /* 0x000ee20000000200 */
[----:B-1----:R-:W-:-:S04]  /*2bc0*/  FMUL.FTZ R2, R80, c[0x0][0x320] ;  /* 0x0000c80050027a20 */ /* 0x002fc80000410000 */
[----:B------:R1:W1:Y:S02]  /*2bd0*/  MUFU.TANH R148, R2 ;  /* 0x0000000200947308 */ /* 0x0002640000002400 */
[----:B------:R-:W-:Y:S08]  /*2be0*/  HMMA.16816.F32 R84, R4, R42, R64 ;  /* 0x0000002a0454723c */ /* 0x000ff00000001840 */
[----:B------:R-:W-:Y:S01]  /*2bf0*/  HMMA.16816.F32 R40, R32, R46, R112 ;  /* 0x0000002e2028723c */ /* 0x000fe20000001870 */
[----:B-1----:R-:W-:-:S07]  /*2c00*/  FMUL.FTZ R2, R81, c[0x0][0x320] ;  /* 0x0000c80051027a20 */ /* 0x002fce0000410000 */
[----:B--2---:R-:W-:Y:S01]  /*2c10*/  HMMA.16816.F32 R64, R16, R36, R68 ;  /* 0x000000241040723c */ /* 0x004fe20000001844 */
[----:B------:R1:W2:Y:S07]  /*2c20*/  MUFU.TANH R135, R2 ;  /* 0x0000000200877308 */ /* 0x0002ae0000002400 */
[----:B------:R-:W-:Y:S08]  /*2c30*/  HMMA.16816.F32 R68, R28, R46, R128 ;  /* 0x0000002e1c44723c */ /* 0x000ff00000001880 */
[----:B------:R-:W-:Y:S01]  /*2c40*/  HMMA.16816.F32 R44, R12, R36, R60 ;  /* 0x000000240c2c723c */ /* 0x000fe2000000183c */
[----:B-1----:R-:W-:-:S04]  /*2c50*/  FMUL.FTZ R2, R82, c[0x0][0x320] ;  /* 0x0000c80052027a20 */ /* 0x002fc80000410000 */
[----:B------:R1:W1:Y:S03]  /*2c60*/  MUFU.TANH R133, R2 ;  /* 0x0000000200857308 */ /* 0x0002660000002400 */
[----:B------:R-:W-:Y:S01]  /*2c70*/  HMMA.16816.F32 R60, R24, R54, R40 ;  /* 0x00000036183c723c */ /* 0x000fe20000001828 */
[----:B------:R-:W2:Y:S01]  /*2c80*/  LDSM.16.M88.4 R40, [R243+0x3000] ;  /* 0x00300000f328783b */ /* 0x000ea20000000200 */
[----:B-1----:R-:W-:Y:S11]  /*2c90*/  FMUL.FTZ R2, R83, c[0x0][0x320] ;  /* 0x0000c80053027a20 */ /* 0x002ff60000410000 */
[----:B------:R-:W-:Y:S03]  /*2ca0*/  @!UPT UIADD3 URZ, URZ, URZ, URZ ;  /* 0x0000003f3f3ff290 */ /* 0x000fe6000fffe03f */
[----:B-----5:R-:W-:Y:S01]  /*2cb0*/  HMMA.16816.F32 R76, R4, R48, R44 ;  /* 0x00000030044c723c */ /* 0x020fe2000000182c */
[----:B------:R1:W1:Y:S07]  /*2cc0*/  MUFU.TANH R114, R2 ;  /* 0x0000000200727308 */ /* 0x00026e0000002400 */
[----:B------:R-:W-:Y:S08]  /*2cd0*/  HMMA.16816.F32 R60, R16, R38, R60 ;  /* 0x00000026103c723c */ /* 0x000ff0000000183c */
[----:B---3--:R-:W-:Y:S01]  /*2ce0*/  HMMA.16816.F32 R44, R28, R56, R96 ;  /* 0x000000381c2c723c */ /* 0x008fe20000001860 */
[----:B-1----:R-:W-:-:S04]  /*2cf0*/  FMUL.FTZ R2, R72, c[0x0][0x320] ;  /* 0x0000c80048027a20 */ /* 0x002fc80000410000 */
[----:B------:R1:W3:Y:S02]  /*2d00*/  MUFU.TANH R115, R2 ;  /* 0x0000000200737308 */ /* 0x0002e40000002400 */
[----:B-1----:R-:W-:-:S06]  /*2d10*/  FMUL.FTZ R2, R73, c[0x0][0x320] ;  /* 0x0000c80049027a20 */ /* 0x002fcc0000410000 */
[----:B------:R1:W1:Y:S02]  /*2d20*/  MUFU.TANH R113, R2 ;  /* 0x0000000200717308 */ /* 0x0002640000002400 */
[----:B-1----:R-:W-:-:S06]  /*2d30*/  FMUL.FTZ R2, R74, c[0x0][0x320] ;  /* 0x0000c8004a027a20 */ /* 0x002fcc0000410000 */
[----:B------:R1:W1:Y:S02]  /*2d40*/  MUFU.TANH R112, R2 ;  /* 0x0000000200707308 */ /* 0x0002640000002400 */
[----:B-1----:R-:W-:Y:S02]  /*2d50*/  FMUL.FTZ R2, R75, c[0x0][0x320] ;  /* 0x0000c8004b027a20 */ /* 0x002fe40000410000 */
[----:B------:R-:W-:Y:S04]  /*2d60*/  HMMA.16816.F32 R72, R8, R48, R64 ;  /* 0x000000300848723c */ /* 0x000fe80000001840 */
[----:B------:R1:W1:Y:S04]  /*2d70*/  MUFU.TANH R107, R2 ;  /* 0x00000002006b7308 */ /* 0x0002680000002400 */
[----:B------:R-:W-:Y:S01]  /*2d80*/  HMMA.16816.F32 R64, R20, R54, R68 ;  /* 0x000000361440723c */ /* 0x000fe20000001844 */
[----:B------:R-:W5:Y:S07]  /*2d90*/  LDSM.16.M88.4 R52, [R238+0x7100] ;  /* 0x00710000ee34783b */ /* 0x000f6e0000000200 */
[----:B------:R-:W-:Y:S01]  /*2da0*/  HMMA.16816.F32 R68, R32, R56, R124 ;  /* 0x000000382044723c */ /* 0x000fe2000000187c */
[----:B-1----:R-:W-:-:S04]  /*2db0*/  FMUL.FTZ R2, R84, c[0x0][0x320] ;  /* 0x0000c80054027a20 */ /* 0x002fc80000410000 */
[----:B------:R1:W1:Y:S11]  /*2dc0*/  MUFU.TANH R106, R2 ;  /* 0x00000002006a7308 */ /* 0x0002760000002400 */
[----:B------:R-:W-:Y:S01]  /*2dd0*/  HMMA.16816.F32 R64, R12, R38, R64 ;  /* 0x000000260c40723c */ /* 0x000fe20000001840 */
[----:B------:R-:W3:Y:S01]  /*2de0*/  LDSM.16.M88.4 R36, [R237+0x3000] ;  /* 0x00300000ed24783b */ /* 0x000ee20000000200 */
[----:B-1----:R-:W-:-:S06]  /*2df0*/  FMUL.FTZ R2, R85, c[0x0][0x320] ;  /* 0x0000c80055027a20 */ /* 0x002fcc0000410000 */
[----:B--2---:R-:W-:Y:S01]  /*2e00*/  HMMA.16816.F32 R68, R24, R40, R68 ;  /* 0x000000281844723c */ /* 0x004fe20000001844 */
[----:B------:R1:W2:Y:S11]  /*2e10*/  MUFU.TANH R105, R2 ;  /* 0x0000000200697308 */ /* 0x0002b60000002400 */
[----:B------:R-:W-:Y:S04]  /*2e20*/  @!UPT UIADD3 URZ, URZ, URZ, URZ ;  /* 0x0000003f3f3ff290 */ /* 0x000fe8000fffe03f */
[----:B------:R-:W-:Y:S01]  /*2e30*/  HMMA.16816.F32 R80, R4, R50, R64 ;  /* 0x000000320450723c */ /* 0x000fe20000001840 */
[----:B-1----:R-:W-:-:S04]  /*2e40*/  FMUL.FTZ R2, R86, c[0x0][0x320] ;  /* 0x0000c80056027a20 */ /* 0x002fc80000410000 */
[----:B------:R1:W1:Y:S03]  /*2e50*/  MUFU.TANH R104, R2 ;  /* 0x0000000200687308 */ /* 0x0002660000002400 */
[----:B-----5:R-:W-:Y:S08]  /*2e60*/  HMMA.16816.F32 R64, R16, R52, R68 ;  /* 0x000000341040723c */ /* 0x020ff00000001844 */
[----:B------:R-:W-:Y:S01]  /*2e70*/  HMMA.16816.F32 R68, R28, R58, R136 ;  /* 0x0000003a1c44723c */ /* 0x000fe20000001888 */
[----:B-1----:R-:W-:-:S04]  /*2e80*/  FMUL.FTZ R2, R87, c[0x0][0x320] ;  /* 0x0000c80057027a20 */ /* 0x002fc80000410000 */
[----:B------:R1:W1:Y:S11]  /*2e90*/  MUFU.TANH R102, R2 ;  /* 0x0000000200667308 */ /* 0x0002760000002400 */
[----:B------:R-:W-:Y:S08]  /*2ea0*/  @!UPT UIADD3 URZ, URZ, URZ, URZ ;  /* 0x0000003f3f3ff290 */ /* 0x000ff0000fffe03f */
[----:B------:R-:W-:Y:S01]  /*2eb0*/  HMMA.16816.F32 R68, R20, R42, R68 ;  /* 0x0000002a1444723c */ /* 0x000fe20000001844 */
[----:B-1----:R-:W-:-:S04]  /*2ec0*/  FMUL.FTZ R2, R72, c[0x0][0x320] ;  /* 0x0000c80048027a20 */ /* 0x002fc80000410000 */
[----:B------:R1:W1:Y:S02]  /*2ed0*/  MUFU.TANH R103, R2 ;  /* 0x0000000200677308 */ /* 0x0002640000002400 */
[----:B-1----:R-:W-:Y:S11]  /*2ee0*/  FMUL.FTZ R2, R73, c[0x0][0x320] ;  /* 0x0000c80049027a20 */ /* 0x002ff60000410000 */
[----:B------:R-:W-:Y:S06]  /*2ef0*/  @!UPT UIADD3 URZ, URZ, URZ, URZ ;  /* 0x0000003f3f3ff290 */ /* 0x000fec000fffe03f */
[----:B------:R-:W-:Y:S01]  /*2f00*/  HMMA.16816.F32 R68, R12, R54, R68 ;  /* 0x000000360c44723c */ /* 0x000fe20000001844 */
[----:B------:R1:W1:Y:S02]  /*2f10*/  MUFU.TANH R101, R2 ;  /* 0x0000000200657308 */ /* 0x0002640000002400 */
[----:B-1----:R-:W-:-:S06]  /*2f20*/  FMUL.FTZ R2, R74, c[0x0][0x320] ;  /* 0x0000c8004a027a20 */ /* 0x002fcc0000410000 */
[----:B------:R1:W1:Y:S11]  /*2f30*/  MUFU.TANH R100, R2 ;  /* 0x0000000200647308 */ /* 0x0002760000002400 */
[----:B------:R-:W-:Y:S04]  /*2f40*/  @!UPT UIADD3 URZ, URZ, URZ, URZ ;  /* 0x0000003f3f3ff290 */ /* 0x000fe8000fffe03f */
[----:B---3--:R-:W-:Y:S01]  /*2f50*/  HMMA.16816.F32 R68, R4, R38, R68 ;  /* 0x000000260444723c */ /* 0x008fe20000001844 */
[----:B-1----:R-:W-:-:S07]  /*2f60*/  FMUL.FTZ R2, R75, c[0x0][0x320] ;  /* 0x0000c8004b027a20 */ /* 0x002fce0000410000 */
[----:B------:R-:W-:Y:S01]  /*2f70*/  HMMA.16816.F32 R72, R8, R50, R60 ;  /* 0x000000320848723c */ /* 0x000fe2000000183c */
[----:B------:R1:W3:Y:S07]  /*2f80*/  MUFU.TANH R95, R2 ;  /* 0x00000002005f7308 */ /* 0x0002ee0000002400 */
[----:B------:R-:W-:Y:S01]  /*2f90*/  HMMA.16816.F32 R60, R20, R40, R44 ;  /* 0x00000028143c723c */ /* 0x000fe2000000182c */
[----:B------:R-:W5:Y:S07]  /*2fa0*/  LDSM.16.M88.4 R44, [R232+0x7900] ;  /* 0x00790000e82c783b */ /* 0x000f6e0000000200 */
[----:B------:R-:W-:-:S02]  /*2fb0*/  FMUL.FTZ R68, R68, c[0x0][0x320] ;  /* 0x0000c80044447a20 */ /* 0x000fc40000410000 */
[----:B------:R-:W-:Y:S02]  /*2fc0*/  FMUL.FTZ R69, R69, c[0x0][0x320] ;  /* 0x0000c80045457a20 */ /* 0x000fe40000410000 */
[----:B------:R-:W-:Y:S01]  /*2fd0*/  FMUL.FTZ R70, R70, c[0x0][0x320] ;  /* 0x0000c80046467a20 */ /* 0x000fe20000410000 */
[----:B------:R-:W-:Y:S01]  /*2fe0*/  HMMA.16816.F32 R48, R32, R58, R108 ;  /* 0x0000003a2030723c */ /* 0x000fe2000000186c */
[----:B------:R-:W2:Y:S01]  /*2ff0*/  MUFU.TANH R68, R68 ;  /* 0x0000004400447308 */ /* 0x000ea20000002400 */
[----:B-1----:R-:W-:-:S07]  /*3000*/  FMUL.FTZ R2, R76, c[0x0][0x320] ;  /* 0x0000c8004c027a20 */ /* 0x002fce0000410000 */
[----:B------:R1:W1:Y:S02]  /*3010*/  MUFU.TANH R94, R2 ;  /* 0x00000002005e7308 */ /* 0x0002640000002400 */
[----:B------:R-:W-:Y:S06]  /*3020*/  HMMA.16816.F32 R56, R12, R52, R60 ;  /* 0x000000340c38723c */ /* 0x000fec000000183c */
[----:B------:R-:W2:Y:S07]  /*3030*/  MUFU.TANH R69, R69 ;  /* 0x0000004500457308 */ /* 0x000eae0000002400 */
[----:B------:R-:W-:Y:S01]  /*3040*/  HMMA.16816.F32 R60, R24, R42, R48 ;  /* 0x0000002a183c723c */ /* 0x000fe20000001830 */
[----:B-1----:R-:W-:Y:S01]  /*3050*/  FMUL.FTZ R2, R77, c[0x0][0x320] ;  /* 0x0000c8004d027a20 */ /* 0x002fe20000410000 */
[----:B------:R-:W1:Y:S01]  /*3060*/  LDSM.16.M88.4 R48, [R243+0x3800] ;  /* 0x00380000f330783b */ /* 0x000e620000000200 */
[----:B------:R-:W1:Y:S03]  /*3070*/  MUFU.TANH R70, R70 ;  /* 0x0000004600467308 */ /* 0x000e660000002400 */
[----:B------:R-:W1:Y:S05]  /*3080*/  LDSM.16.M88.4 R40, [R238+0x7900] ;  /* 0x00790000ee28783b */ /* 0x000e6a0000000200 */
[----:B------:R2:W1:Y:S02]  /*3090*/  MUFU.TANH R93, R2 ;  /* 0x00000002005d7308 */ /* 0x0004640000002400 */
[----:B--2---:R-:W-:-:S06]  /*30a0*/  FMUL.FTZ R2, R78, c[0x0][0x320] ;  /* 0x0000c8004e027a20 */ /* 0x004fcc0000410000 */
[----:B------:R2:W1:Y:S02]  /*30b0*/  MUFU.TANH R92, R2 ;  /* 0x00000002005c7308 */ /* 0x0004640000002400 */
[----:B--2---:R-:W-:Y:S02]  /*30c0*/  FMUL.FTZ R2, R79, c[0x0][0x320] ;  /* 0x0000c8004f027a20 */ /* 0x004fe40000410000 */
[----:B------:R-:W-:Y:S04]  /*30d0*/  HMMA.16816.F32 R76, R4, R36, R56 ;  /* 0x00000024044c723c */ /* 0x000fe80000001838 */
[----:B------:R2:W1:Y:S04]  /*30e0*/  MUFU.TANH R89, R2 ;  /* 0x0000000200597308 */ /* 0x0004680000002400 */
[----:B------:R-:W-:Y:S08]  /*30f0*/  HMMA.16816.F32 R56, R16, R54, R60 ;  /* 0x000000361038723c */ /* 0x000ff0000000183c */
[----:B-----5:R-:W-:Y:S01]  /*3100*/  HMMA.16816.F32 R60, R28, R44, R140 ;  /* 0x0000002c1c3c723c */ /* 0x020fe2000000188c */
[----:B--2---:R-:W-:-:S04]  /*3110*/  FMUL.FTZ R2, R72, c[0x0][0x320] ;  /* 0x0000c80048027a20 */ /* 0x004fc80000410000 */
[----:B------:R2:W1:Y:S03]  /*3120*/  MUFU.TANH R91, R2 ;  /* 0x00000002005b7308 */ /* 0x0004660000002400 */
[----:B------:R-:W-:Y:S01]  /*3130*/  HMMA.16816.F32 R28, R28, R46, R144 ;  /* 0x0000002e1c1c723c */ /* 0x000fe20000001890 */
[----:B--2---:R-:W-:Y:S11]  /*3140*/  FMUL.FTZ R2, R73, c[0x0][0x320] ;  /* 0x0000c80049027a20 */ /* 0x004ff60000410000 */
[----:B------:R-:W-:Y:S04]  /*3150*/  @!UPT UIADD3 URZ, URZ, URZ, URZ ;  /* 0x0000003f3f3ff290 */ /* 0x000fe8000fffe03f */
[----:B-1----:R-:W-:Y:S01]  /*3160*/  HMMA.16816.F32 R60, R20, R48, R60 ;  /* 0x00000030143c723c */ /* 0x002fe2000000183c */
[----:B------:R1:W2:Y:S02]  /*3170*/  MUFU.TANH R90, R2 ;  /* 0x00000002005a7308 */ /* 0x0002a40000002400 */
[----:B-1----:R-:W-:-:S06]  /*3180*/  FMUL.FTZ R2, R74, c[0x0][0x320] ;  /* 0x0000c8004a027a20 */ /* 0x002fcc0000410000 */
[----:B------:R1:W1:Y:S02]  /*3190*/  MUFU.TANH R88, R2 ;  /* 0x0000000200587308 */ /* 0x0002640000002400 */
[----:B-1----:R-:W-:Y:S02]  /*31a0*/  FMUL.FTZ R2, R75, c[0x0][0x320] ;  /* 0x0000c8004b027a20 */ /* 0x002fe40000410000 */
[----:B------:R-:W-:Y:S04]  /*31b0*/  HMMA.16816.F32 R72, R8, R36, R64 ;  /* 0x000000240848723c */ /* 0x000fe80000001840 */
[----:B------:R1:W1:Y:S04]  /*31c0*/  MUFU.TANH R87, R2 ;  /* 0x0000000200577308 */ /* 0x0002680000002400 */
[----:B------:R-:W-:Y:S01]  /*31d0*/  HMMA.16816.F32 R64, R32, R44, R120 ;  /* 0x0000002c2040723c */ /* 0x000fe20000001878 */
[----:B-1----:R-:W-:-:S04]  /*31e0*/  FMUL.FTZ R2, R80, c[0x0][0x320] ;  /* 0x0000c80050027a20 */ /* 0x002fc80000410000 */
[----:B------:R1:W1:Y:S11]  /*31f0*/  MUFU.TANH R86, R2 ;  /* 0x0000000200567308 */ /* 0x0002760000002400 */
[----:B------:R-:W-:Y:S08]  /*3200*/  @!UPT UIADD3 URZ, URZ, URZ, URZ ;  /* 0x0000003f3f3ff290 */ /* 0x000ff0000fffe03f */
[----:B------:R-:W-:Y:S01]  /*3210*/  HMMA.16816.F32 R52, R24, R48, R64 ;  /* 0x000000301834723c */ /* 0x000fe20000001840 */
[----:B-1----:R-:W-:-:S07]  /*3220*/  FMUL.FTZ R2, R81, c[0x0][0x320] ;  /* 0x0000c80051027a20 */ /* 0x002fce0000410000 */
[----:B------:R-:W-:Y:S01]  /*3230*/  HMMA.16816.F32 R64, R8, R38, R56 ;  /* 0x000000260840723c */ /* 0x000fe20000001838 */
[----:B------:R1:W1:Y:S07]  /*3240*/  MUFU.TANH R85, R2 ;  /* 0x0000000200557308 */ /* 0x00026e0000002400 */
[----:B------:R-:W-:Y:S01]  /*3250*/  HMMA.16816.F32 R56, R32, R46, R116 ;  /* 0x0000002e2038723c */ /* 0x000fe20000001874 */
[----:B------:R-:W5:Y:S01]  /*3260*/  LDSM.16.M88.4 R32, [R237+0x3800] ;  /* 0x00380000ed20783b */ /* 0x000f620000000200 */
[----:B------:R-:W-:-:S06]  /*3270*/  DEPBAR.LE SB0, 0x0 ;  /* 0x000080000000791a */ /* 0x000fcc0000000000 */
[----:B------:R-:W-:Y:S01]  /*3280*/  HMMA.16816.F32 R52, R16, R40, R52 ;  /* 0x000000281034723c */ /* 0x000fe20000001834 */
[----:B-1----:R-:W-:-:S04]  /*3290*/  FMUL.FTZ R2, R82, c[0x0][0x320] ;  /* 0x0000c80052027a20 */ /* 0x002fc80000410000 */
[----:B------:R1:W1:Y:S03]  /*32a0*/  MUFU.TANH R82, R2 ;  /* 0x0000000200527308 */ /* 0x0002660000002400 */
[----:B------:R-:W-:Y:S01]  /*32b0*/  HMMA.16816.F32 R36, R12, R40, R60 ;  /* 0x000000280c24723c */ /* 0x000fe2000000183c */
[----:B------:R-:W-:Y:S02]  /*32c0*/  FMUL.FTZ R65, R65, c[0x0][0x320] ;  /* 0x0000c80041417a20 */ /* 0x000fe40000410000 */
[----:B------:R-:W-:Y:S02]  /*32d0*/  FMUL.FTZ R66, R66, c[0x0][0x320] ;  /* 0x0000c80042427a20 */ /* 0x000fe40000410000 */
[----:B------:R-:W-:Y:S02]  /*32e0*/  FMUL.FTZ R67, R67, c[0x0][0x320] ;  /* 0x0000c80043437a20 */ /* 0x000fe40000410000 */
[----:B------:R-:W2:Y:S01]  /*32f0*/  MUFU.TANH R65, R65 ;  /* 0x0000004100417308 */ /* 0x000ea20000002400 */
[----:B------:R-:W-:Y:S01]  /*3300*/  HMMA.16816.F32 R24, R24, R50, R56 ;  /* 0x000000321818723c */ /* 0x000fe20000001838 */
[----:B-1----:R-:W-:-:S06]  /*3310*/  FMUL.FTZ R2, R83, c[0x0][0x320] ;  /* 0x0000c80053027a20 */ /* 0x002fcc0000410000 */
[----:B------:R-:W1:Y:S01]  /*3320*/  MUFU.TANH R66, R66 ;  /* 0x0000004200427308 */ /* 0x000e620000002400 */
[----:B------:R-:W-:Y:S07]  /*3330*/  HMMA.16816.F32 R48, R20, R50, R28 ;  /* 0x000000321430723c */ /* 0x000fee000000181c */
[----:B------:R1:W1:Y:S01]  /*3340*/  MUFU.TANH R81, R2 ;  /* 0x0000000200517308 */ /* 0x0002620000002400 */
[----:B-----5:R-:W-:Y:S07]  /*3350*/  HMMA.16816.F32 R52, R8, R32, R52 ;  /* 0x000000200834723c */ /* 0x020fee0000001834 */
[----:B------:R-:W2:Y:S01]  /*3360*/  MUFU.TANH R67, R67 ;  /* 0x0000004300437308 */ /* 0x000ea20000002400 */
[----:B------:R-:W-:Y:S01]  /*3370*/  HMMA.16816.F32 R16, R16, R42, R24 ;  /* 0x0000002a1010723c */ /* 0x000fe20000001818 */
[----:B-1----:R-:W-:-:S07]  /*3380*/  FMUL.FTZ R2, R72, c[0x0][0x320] ;  /* 0x0000c80048027a20 */ /* 0x002fce0000410000 */
[----:B------:R-:W-:Y:S01]  /*3390*/  HMMA.16816.F32 R12, R12, R42, R48 ;  /* 0x0000002a0c0c723c */ /* 0x000fe20000001830 */
[----:B------:R1:W1:Y:S07]  /*33a0*/  MUFU.TANH R83, R2 ;  /* 0x0000000200537308 */ /* 0x00026e0000002400 */
[----:B------:R-:W-:Y:S01]  /*33b0*/  HMMA.16816.F32 R20, R4, R32, R36 ;  /* 0x000000200414723c */ /* 0x000fe20000001824 */
[----:B------:R-:W-:Y:S02]  /*33c0*/  FMUL.FTZ R52, R52, c[0x0][0x320] ;  /* 0x0000c80034347a20 */ /* 0x000fe40000410000 */
[----:B------:R-:W-:-:S02]  /*33d0*/  FMUL.FTZ R53, R53, c[0x0][0x320] ;  /* 0x0000c80035357a20 */ /* 0x000fc40000410000 */
[----:B------:R-:W-:Y:S02]  /*33e0*/  FMUL.FTZ R54, R54, c[0x0][0x320] ;  /* 0x0000c80036367a20 */ /* 0x000fe40000410000 */
[----:B------:R-:W2:Y:S01]  /*33f0*/  MUFU.TANH R52, R52 ;  /* 0x0000003400347308 */ /* 0x000ea20000002400 */
[----:B------:R-:W-:Y:S01]  /*3400*/  HMMA.16816.F32 R8, R8, R34, R16 ;  /* 0x000000220808723c */ /* 0x000fe20000001810 */
[----:B-1----:R-:W-:-:S06]  /*3410*/  FMUL.FTZ R2, R73, c[0x0][0x320] ;  /* 0x0000c80049027a20 */ /* 0x002fcc0000410000 */
[----:B------:R1:W1:Y:S01]  /*3420*/  MUFU.TANH R84, R2 ;  /* 0x0000000200547308 */ /* 0x0002620000002400 */
[----:B------:R-:W-:Y:S07]  /*3430*/  HMMA.16816.F32 R4, R4, R34, R12 ;  /* 0x000000220404723c */ /* 0x000fee000000180c */
[----:B------:R-:W2:Y:S01]  /*3440*/  MUFU.TANH R53, R53 ;  /* 0x0000003500357308 */ /* 0x000ea20000002400 */
[----:B------:R-:W-:Y:S01]  /*3450*/  FMUL.FTZ R20, R20, c[0x0][0x320] ;  /* 0x0000c80014147a20 */ /* 0x000fe20000410000 */
[----:B------:R-:W-:Y:S01]  /*3460*/  SHF.R.S32.HI R15, RZ, 0x1f, R134 ;  /* 0x0000001fff0f7819 */ /* 0x000fe20000011486 */
[----:B------:R-:W-:-:S02]  /*3470*/  FMUL.FTZ R21, R21, c[0x0][0x320] ;  /* 0x0000c80015157a20 */ /* 0x000fc40000410000 */
[----:B------:R-:W-:Y:S02]  /*3480*/  FMUL.FTZ R22, R22, c[0x0][0x320] ;  /* 0x0000c80016167a20 */ /* 0x000fe40000410000 */
[----:B------:R-:W-:Y:S01]  /*3490*/  FMUL.FTZ R23, R23, c[0x0][0x320] ;  /* 0x0000c80017177a20 */ /* 0x000fe20000410000 */
[----:B------:R-:W2:Y:S01]  /*34a0*/  MUFU.TANH R54, R54 ;  /* 0x0000003600367308 */ /* 0x000ea20000002400 */
[----:B-1----:R-:W-:Y:S02]  /*34b0*/  FMUL.FTZ R2, R74, c[0x0][0x320] ;  /* 0x0000c8004a027a20 */ /* 0x002fe40000410000 */
[----:B------:R-:W-:Y:S02]  /*34c0*/  FMUL.FTZ R8, R8, c[0x0][0x320] ;  /* 0x0000c80008087a20 */ /* 0x000fe40000410000 */
[----:B------:R-:W-:Y:S02]  /*34d0*/  FMUL.FTZ R9, R9, c[0x0][0x320] ;  /* 0x0000c80009097a20 */ /* 0x000fe40000410000 */
[----:B------:R-:W-:Y:S01]  /*34e0*/  FMUL.FTZ R10, R10, c[0x0][0x320] ;  /* 0x0000c8000a0a7a20 */ /* 0x000fe20000410000 */
[----:B------:R1:W1:Y:S01]  /*34f0*/  MUFU.TANH R80, R2 ;  /* 0x0000000200507308 */ /* 0x0002620000002400 */
[----:B------:R-:W-:-:S02]  /*3500*/  FMUL.FTZ R11, R11, c[0x0][0x320] ;  /* 0x0000c8000b0b7a20 */ /* 0x000fc40000410000 */
[----:B------:R-:W-:Y:S02]  /*3510*/  FMUL.FTZ R5, R5, c[0x0][0x320] ;  /* 0x0000c80005057a20 */ /* 0x000fe40000410000 */
[----:B------:R-:W-:Y:S02]  /*3520*/  FMUL.FTZ R6, R6, c[0x0][0x320] ;  /* 0x0000c80006067a20 */ /* 0x000fe40000410000 */
[----:B------:R-:W-:Y:S01]  /*3530*/  FMUL.FTZ R7, R7, c[0x0][0x320] ;  /* 0x0000c80007077a20 */ /* 0x000fe20000410000 */
[----:B------:R-:W2:Y:S01]  /*3540*/  MUFU.TANH R33, R20 ;  /* 0x0000001400217308 */ /* 0x000ea20000002400 */
[----:B------:R-:W-:Y:S02]  /*3550*/  FMUL.FTZ R4, R4, c[0x0][0x320] ;  /* 0x0000c80004047a20 */ /* 0x000fe40000410000 */
[----:B-1----:R-:W-:-:S05]  /*3560*/  FMUL.FTZ R2, R75, c[0x0][0x320] ;  /* 0x0000c8004b027a20 */ /* 0x002fca0000410000 */
[----:B------:R-:W1:Y:S08]  /*3570*/  MUFU.TANH R32, R21 ;  /* 0x0000001500207308 */ /* 0x000e700000002400 */
[----:B------:R5:W1:Y:S08]  /*3580*/  MUFU.TANH R75, R2 ;  /* 0x00000002004b7308 */ /* 0x000a700000002400 */
[----:B------:R-:W1:Y:S01]  /*3590*/  MUFU.TANH R31, R22 ;  /* 0x00000016001f7308 */ /* 0x000e620000002400 */
[----:B-----5:R-:W-:-:S07]  /*35a0*/  FMUL.FTZ R2, R76, c[0x0][0x320] ;  /* 0x0000c8004c027a20 */ /* 0x020fce0000410000 */
        /* <DEDUP_REMOVED lines=16> */
[----:B------:R5:W1:Y:S08]  /*36b0*/  MUFU.TANH R28, R4 ;  /* 0x00000004001c7308 */ /* 0x000a700000002400 */
[----:B------:R1:W1:Y:S01]  /*36c0*/  MUFU.TANH R44, R2 ;  /* 0x00000002002c7308 */ /* 0x0002620000002400 */
[----:B-----5:R-:W-:Y:S01]  /*36d0*/  LOP3.LUT R4, R154, R153, RZ, 0xfc, !PT ;  /* 0x000000999a047212 */ /* 0x020fe200078efcff */
[----:B-1----:R-:W-:-:S06]  /*36e0*/  FMUL.FTZ R2, R71, c[0x0][0x320] ;  /* 0x0000c80047027a20 */ /* 0x002fcc0000410000 */
[----:B------:R1:W1:Y:S02]  /*36f0*/  MUFU.TANH R40, R2 ;  /* 0x0000000200287308 */ /* 0x0002640000002400 */
[----:B-1----:R-:W-:-:S06]  /*3700*/  FMUL.FTZ R2, R55, c[0x0][0x320] ;  /* 0x0000c80037027a20 */ /* 0x002fcc0000410000 */
[----:B------:R1:W1:Y:S02]  /*3710*/  MUFU.TANH R190, R2 ;  /* 0x0000000200be7308 */ /* 0x0002640000002400 */
[----:B-1----:R-:W-:-:S05]  /*3720*/  IADD3 R2, R156, 0x100, RZ ;  /* 0x000001009c027810 */ /* 0x002fca0007ffe0ff */
[----:B------:R1:W-:Y:S04]  /*3730*/  STL [R1+0x30], R2 ;  /* 0x0000300201007387 */ /* 0x0003e80000100800 */
[----:B------:R-:W-:Y:S06]  /*3740*/  BAR.SYNC.DEFER_BLOCKING 0x0 ;  /* 0x0000000000007b1d */ /* 0x000fec0000010000 */
[----:B------:R-:W-:Y:S05]  /*3750*/  @!P2 BRA `(.L_x_151) ;  /* 0x000004900000a947 */ /* 0x000fea0003800000 */
[----:B--234-:R-:W-:Y:S01]  /*3760*/  ULEA UR11, UR11, UR8, 0x6 ;  /* 0x000000080b0b7291 */ /* 0x01cfe2000f8e303f */
[----:B------:R-:W-:-:S05]  /*3770*/  IMAD.MOV.U32 R9, RZ, RZ, RZ ;  /* 0x000000ffff097224 */ /* 0x000fca00078e00ff */
[----:B------:R-:W-:-:S05]  /*3780*/  IMAD.U32 R5, RZ, RZ, UR11 ;  /* 0x0000000bff057e24 */ /* 0x000fca000f8e00ff */
[----:B------:R-:W-:-:S05]  /*3790*/  IADD3 R5, R5, -0x40, R158 ;  /* 0xffffffc005057810 */ /* 0x000fca0007ffe09e */
[----:B------:R-:W-:-:S04]  /*37a0*/  @P1 IMAD.HI.U32 R6, R5, c[0x0][0x2bc], RZ ;  /* 0x0000af0005061a27 */ /* 0x000fc800078e00ff */
[----:B-1----:R-:W-:Y:S01]  /*37b0*/  IMAD.MOV.U32 R2, RZ, RZ, R5 ;  /* 0x000000ffff027224 */ /* 0x002fe200078e0005 */
[----:B------:R-:W-:-:S04]  /*37c0*/  @P1 SHF.R.U32.HI R2, RZ, c[0x0][0x2c0], R6 ;  /* 0x0000b000ff021a19 */ /* 0x000fc80000011606 */
[----:B------:R-:W-:-:S04]  /*37d0*/  @!P0 IADD3 R7, P2, R2, UR16, RZ ;  /* 0x0000001002078c10 */ /* 0x000fc8000ff5e0ff */
[----:B------:R-:W-:Y:S02]  /*37e0*/  @!P0 LEA.HI.X.SX32 R8, R2, UR15, 0x1, P2 ;  /* 0x0000000f02088c11 */ /* 0x000fe400090f0eff */
[----:B------:R-:W-:-:S04]  /*37f0*/  @!P0 LEA R6, P2, R7, c[0x0][0x2a0], 0x2 ;  /* 0x0000a80007068a11 */ /* 0x000fc800078410ff */
[----:B------:R-:W-:-:S05]  /*3800*/  @!P0 LEA.HI.X R7, R7, c[0x0][0x2a4], R8, 0x2, P2 ;  /* 0x0000a90007078a11 */ /* 0x000fca00010f1408 */
[----:B------:R1:W2:Y:S01]  /*3810*/  @!P0 LDG.E R9, [R6.64] ;  /* 0x0000000c06098981 */ /* 0x0002a2000c1e1900 */
[----:B------:R-:W-:Y:S01]  /*3820*/  IMAD.MOV R2, RZ, RZ, -R2 ;  /* 0x000000ffff027224 */ /* 0x000fe200078e0a02 */
[----:B------:R-:W-:Y:S01]  /*3830*/  SEL R26, RZ, 0x10, P4 ;  /* 0x00000010ff1a7807 */ /* 0x000fe20002000000 */
[----:B------:R-:W-:Y:S01]  /*3840*/  IMAD.SHL.U32 R12, R132, 0x2, RZ ;  /* 0x00000002840c7824 */ /* 0x000fe200078e00ff */
[----:B------:R-:W-:Y:S01]  /*3850*/  SEL R25, RZ, 0x10, P3 ;  /* 0x00000010ff197807 */ /* 0x000fe20001800000 */
[----:B------:R-:W-:Y:S01]  /*3860*/  IMAD R10, R2, c[0x0][0x2b8], R5 ;  /* 0x0000ae00020a7a24 */ /* 0x000fe200078e0205 */
[----:B------:R-:W-:Y:S02]  /*3870*/  IADD3 R22, -R26, 0x10, RZ ;  /* 0x000000101a167810 */ /* 0x000fe40007ffe1ff */
[----:B------:R-:W-:Y:S02]  /*3880*/  IADD3 R11, -R25, 0x10, RZ ;  /* 0x00000010190b7810 */ /* 0x000fe40007ffe1ff */
[----:B------:R-:W-:Y:S01]  /*3890*/  SHF.R.S32.HI R2, RZ, 0x1f, R10 ;  /* 0x0000001fff027819 */ /* 0x000fe2000001140a */
[----:B------:R-:W-:Y:S01]  /*38a0*/  STL [R1+0x34], R10 ;  /* 0x0000340a01007387 */ /* 0x000fe20000100800 */
[----:B------:R-:W-:-:S02]  /*38b0*/  LOP3.LUT R22, R22, 0xf, RZ, 0xc0, !PT ;  /* 0x0000000f16167812 */ /* 0x000fc400078ec0ff */
[----:B------:R-:W-:Y:S01]  /*38c0*/  LOP3.LUT R11, R11, 0xf, RZ, 0xc0, !PT ;  /* 0x0000000f0b0b7812 */ /* 0x000fe200078ec0ff */
[----:B------:R-:W-:-:S04]  /*38d0*/  IMAD R2, R2, c[0x0][0x1e0], RZ ;  /* 0x0000780002027a24 */ /* 0x000fc800078e02ff */
[C---:B------:R-:W-:Y:S02]  /*38e0*/  IMAD R2, R10.reuse, c[0x0][0x1e4], R2 ;  /* 0x000079000a027a24 */ /* 0x040fe400078e0202 */
[----:B-1----:R-:W-:-:S04]  /*38f0*/  IMAD.WIDE.U32 R6, R10, c[0x0][0x1e0], RZ ;  /* 0x000078000a067a25 */ /* 0x002fc800078e00ff */
[----:B------:R-:W-:Y:S01]  /*3900*/  IMAD.IADD R7, R7, 0x1, R2 ;  /* 0x0000000107077824 */ /* 0x000fe200078e0202 */
[----:B--2---:R-:W-:-:S03]  /*3910*/  SHF.R.S32.HI R2, RZ, 0x1f, R9 ;  /* 0x0000001fff027819 */ /* 0x004fc60000011409 */
[----:B------:R-:W-:Y:S01]  /*3920*/  IMAD.WIDE.U32 R6, R9, c[0x0][0x1f0], R6 ;  /* 0x00007c0009067a25 */ /* 0x000fe200078e0006 */
[----:B------:R-:W-:Y:S03]  /*3930*/  STL [R1+0x2c], R9 ;  /* 0x00002c0901007387 */ /* 0x000fe60000100800 */
[----:B------:R-:W-:-:S04]  /*3940*/  IMAD R2, R2, c[0x0][0x1f0], RZ ;  /* 0x00007c0002027a24 */ /* 0x000fc800078e02ff */
[----:B------:R-:W-:Y:S01]  /*3950*/  IMAD R5, R9, c[0x0][0x1f4], R2 ;  /* 0x00007d0009057a24 */ /* 0x000fe200078e0202 */
[----:B------:R-:W-:-:S04]  /*3960*/  IADD3 R2, P2, R6, UR20, RZ ;  /* 0x0000001406027c10 */ /* 0x000fc8000ff5e0ff */
[----:B------:R-:W-:Y:S02]  /*3970*/  IADD3.X R6, R7, UR18, R5, P2, !PT ;  /* 0x0000001207067c10 */ /* 0x000fe400097fe405 */
[----:B------:R-:W-:-:S04]  /*3980*/  LEA R5, P2, R2, c[0x0][0x1c8], 0x1 ;  /* 0x0000720002057a11 */ /* 0x000fc800078408ff */
[----:B------:R-:W-:Y:S01]  /*3990*/  LEA.HI.X R2, R2, c[0x0][0x1cc], R6, 0x1, P2 ;  /* 0x0000730002027a11 */ /* 0x000fe200010f0c06 */
[----:B------:R-:W1:Y:S01]  /*39a0*/  SHFL.IDX PT, R10, R5, 0x3, 0x181f ;  /* 0x00781f00050a7f89 */ /* 0x000e6200000e0000 */
[----:B------:R-:W-:-:S03]  /*39b0*/  SHF.L.U64.HI R6, R132, 0x1, R157 ;  /* 0x0000000184067819 */ /* 0x000fc6000001029d */
[----:B------:R-:W2:Y:S04]  /*39c0*/  SHFL.IDX PT, R7, R2, 0x3, 0x181f ;  /* 0x00781f0002077f89 */ /* 0x000ea800000e0000 */
[----:B------:R-:W3:Y:S04]  /*39d0*/  SHFL.IDX PT, R18, R5, RZ, 0x181f ;  /* 0x00181fff05127589 */ /* 0x000ee800000e0000 */
[----:B------:R-:W-:Y:S04]  /*39e0*/  SHFL.IDX PT, R14, R5, 0x1, 0x181f ;  /* 0x00381f00050e7f89 */ /* 0x000fe800000e0000 */
[----:B------:R-:W4:Y:S04]  /*39f0*/  SHFL.IDX PT, R8, R2, RZ, 0x181f ;  /* 0x00181fff02087589 */ /* 0x000f2800000e0000 */
[----:B------:R5:W5:Y:S04]  /*3a00*/  SHFL.IDX PT, R9, R5, 0x2, 0x181f ;  /* 0x00581f0005097f89 */ /* 0x000b6800000e0000 */
[----:B------:R-:W5:Y:S01]  /*3a10*/  SHFL.IDX PT, R13, R2, 0x1, 0x181f ;  /* 0x00381f00020d7f89 */ /* 0x000f6200000e0000 */
[----:B-1----:R-:W-:-:S03]  /*3a20*/  IADD3 R22, P5, P2, R22, R10, R12 ;  /* 0x0000000a16167210 */ /* 0x002fc60007abe00c */
[----:B------:R1:W1:Y:S01]  /*3a30*/  SHFL.IDX PT, R24, R2, 0x2, 0x181f ;  /* 0x00581f0002187f89 */ /* 0x00026200000e0000 */
[----:B--2---:R-:W-:Y:S02]  /*3a40*/  IADD3.X R23, RZ, R7, R6, P5, P2 ;  /* 0x00000007ff177210 */ /* 0x004fe40002fe4406 */
[----:B---3--:R-:W-:-:S05]  /*3a50*/  IADD3 R20, P6, R18, R12, RZ ;  /* 0x0000000c12147210 */ /* 0x008fca0007fde0ff */
[----:B----4-:R-:W-:Y:S01]  /*3a60*/  IMAD.X R21, R8, 0x1, R6, P6 ;  /* 0x0000000108157824 */ /* 0x010fe200030e0606 */
[----:B-----5:R-:W-:-:S04]  /*3a70*/  SHF.L.U64.HI R5, R134, 0x1, R15 ;  /* 0x0000000186057819 */ /* 0x020fc8000001020f */
[----:B------:R2:W-:Y:S01]  /*3a80*/  LDGSTS.E.BYPASS.LTC128B.128 [R156+0x4100], [R20.64], !P4 ;  /* 0x04100000149c7fae */ /* 0x0005e2000e101d4c */
[----:B-1----:R-:W-:-:S05]  /*3a90*/  IMAD.SHL.U32 R2, R134, 0x2, RZ ;  /* 0x0000000286027824 */ /* 0x002fca00078e00ff */
[----:B------:R-:W-:-:S04]  /*3aa0*/  IADD3 R10, P5, P2, R11, R10, R2 ;  /* 0x0000000a0b0a7210 */ /* 0x000fc80007abe002 */
[--C-:B------:R-:W-:Y:S02]  /*3ab0*/  IADD3.X R11, RZ, R7, R5.reuse, P5, P2 ;  /* 0x00000007ff0b7210 */ /* 0x100fe40002fe4405 */
[----:B------:R-:W-:Y:S02]  /*3ac0*/  IADD3 R18, P5, R18, R2, RZ ;  /* 0x0000000212127210 */ /* 0x000fe40007fbe0ff */
[C---:B------:R-:W-:Y:S02]  /*3ad0*/  IADD3 R16, P2, R14.reuse, R12, RZ ;  /* 0x0000000c0e107210 */ /* 0x040fe40007f5e0ff */
[----:B------:R-:W-:Y:S01]  /*3ae0*/  IADD3 R14, P6, R14, R2, RZ ;  /* 0x000000020e0e7210 */ /* 0x000fe20007fde0ff */
[--C-:B------:R-:W-:Y:S01]  /*3af0*/  IMAD.X R19, R8, 0x1, R5.reuse, P5 ;  /* 0x0000000108137824 */ /* 0x100fe200028e0605 */
[----:B------:R-:W-:Y:S01]  /*3b00*/  IADD3 R12, P5, R9, R12, RZ ;  /* 0x0000000c090c7210 */ /* 0x000fe20007fbe0ff */
[--C-:B------:R-:W-:Y:S01]  /*3b10*/  IMAD.X R17, R13, 0x1, R6.reuse, P2 ;  /* 0x000000010d117824 */ /* 0x100fe200010e0606 */
[----:B------:R-:W-:Y:S01]  /*3b20*/  IADD3 R8, P2, R9, R2, RZ ;  /* 0x0000000209087210 */ /* 0x000fe20007f5e0ff */
[--C-:B------:R-:W-:Y:S01]  /*3b30*/  IMAD.X R15, R13, 0x1, R5.reuse, P6 ;  /* 0x000000010d0f7824 */ /* 0x100fe200030e0605 */
[----:B------:R-:W-:Y:S01]  /*3b40*/  ISETP.NE.U32.AND P6, PT, R26, RZ, PT ;  /* 0x000000ff1a00720c */ /* 0x000fe20003fc5070 */
[C---:B------:R-:W-:Y:S01]  /*3b50*/  IMAD.X R13, R24.reuse, 0x1, R6, P5 ;  /* 0x00000001180d7824 */ /* 0x040fe200028e0606 */
        /* <DEDUP_REMOVED lines=9> */
.L_x_151:
[----:B-1234-:R-:W-:Y:S01]  /*3bf0*/  LOP3.LUT R2, R155, 0xffffffe0, RZ, 0xc0, !PT ;  /* 0xffffffe09b027812 */ /* 0x01efe200078ec0ff */
[----:B------:R-:W-:Y:S01]  /*3c00*/  IMAD.U32 R5, RZ, RZ, UR9 ;  /* 0x00000009ff057e24 */ /* 0x000fe2000f8e00ff */
[----:B------:R-:W-:Y:S01]  /*3c10*/  STL [R1+0x90], R251 ;  /* 0x000090fb01007387 */ /* 0x000fe20000100800 */
[----:B------:R-:W-:-:S02]  /*3c20*/  IMAD.SHL.U32 R233, R4, 0x2, RZ ;  /* 0x0000000204e97824 */ /* 0x000fc400078e00ff */
[----:B------:R-:W-:Y:S01]  /*3c30*/  IMAD.IADD R2, R208, 0x1, -R2 ;  /* 0x00000001d0027824 */ /* 0x000fe200078e0a02 */
[----:B------:R-:W-:Y:S01]  /*3c40*/  STL [R1+0x8c], R250 ;  /* 0x00008cfa01007387 */ /* 0x000fe20000100800 */
[----:B------:R-:W-:Y:S01]  /*3c50*/  IMAD R234, R3, 0x2, R233 ;  /* 0x0000000203ea7824 */ /* 0x000fe200078e02e9 */
[C---:B------:R-:W-:Y:S02]  /*3c60*/  LEA R236, R0.reuse, R233, 0x1 ;  /* 0x000000e900ec7211 */ /* 0x040fe400078e08ff */
[----:B------:R-:W-:Y:S01]  /*3c70*/  SHF.R.S32.HI R8, RZ, 0x1f, R2 ;  /* 0x0000001fff087819 */ /* 0x000fe20000011402 */
[----:B------:R-:W-:Y:S01]  /*3c80*/  STL [R1+0x88], R249 ;  /* 0x000088f901007387 */ /* 0x000fe20000100800 */
[----:B------:R-:W-:Y:S02]  /*3c90*/  IMAD R235, R0, 0x2, R234 ;  /* 0x0000000200eb7824 */ /* 0x000fe400078e02ea */
[----:B------:R-:W-:Y:S01]  /*3ca0*/  LEA.HI R8, R8, R2, RZ, 0x2 ;  /* 0x0000000208087211 */ /* 0x000fe200078f10ff */
[----:B------:R-:W-:Y:S03]  /*3cb0*/  STL [R1+0x84], R248 ;  /* 0x000084f801007387 */ /* 0x000fe60000100800 */
[----:B------:R-:W-:Y:S01]  /*3cc0*/  LOP3.LUT R8, R8, 0x7ffffffc, RZ, 0xc0, !PT ;  /* 0x7ffffffc08087812 */ /* 0x000fe200078ec0ff */
[----:B------:R-:W-:Y:S03]  /*3cd0*/  STL [R1+0x80], R247 ;  /* 0x000080f701007387 */ /* 0x000fe60000100800 */
[----:B------:R-:W-:Y:S01]  /*3ce0*/  IADD3 R8, R2, -R8, RZ ;  /* 0x8000000802087210 */ /* 0x000fe20007ffe0ff */
[----:B------:R-:W-:Y:S04]  /*3cf0*/  STL [R1+0x7c], R246 ;  /* 0x00007cf601007387 */ /* 0x000fe80000100800 */
[----:B------:R-:W-:Y:S01]  /*3d00*/  IMAD R8, R8, -0x2, R5 ;  /* 0xfffffffe08087824 */ /* 0x000fe200078e0205 */
[----:B------:R-:W-:Y:S04]  /*3d10*/  STL [R1+0x78], R245 ;  /* 0x000078f501007387 */ /* 0x000fe80000100800 */
[C---:B------:R-:W-:Y:S01]  /*3d20*/  ISETP.GT.AND P2, PT, R8.reuse, RZ, PT ;  /* 0x000000ff0800720c */ /* 0x040fe20003f44270 */
[----:B------:R-:W-:Y:S01]  /*3d30*/  STL [R1+0x74], R244 ;  /* 0x000074f401007387 */ /* 0x000fe20000100800 */
[----:B------:R-:W-:-:S02]  /*3d40*/  ISETP.GT.AND P6, PT, R8, 0x1, PT ;  /* 0x000000010800780c */ /* 0x000fc40003fc4270 */
[----:B------:R-:W-:Y:S01]  /*3d50*/  ISETP.GT.AND P5, PT, R8, 0x8, PT ;  /* 0x000000080800780c */ /* 0x000fe20003fa4270 */
[----:B------:R-:W-:Y:S01]  /*3d60*/  STL [R1+0x70], R243 ;  /* 0x000070f301007387 */ /* 0x000fe20000100800 */
[----:B------:R-:W-:Y:S02]  /*3d70*/  FSEL R6, R148, -INF , P2 ;  /* 0xff80000094067808 */ /* 0x000fe40001000000 */
[----:B------:R-:W-:Y:S01]  /*3d80*/  FSEL R7, R135, -INF , P6 ;  /* 0xff80000087077808 */ /* 0x000fe20003000000 */
[----:B------:R-:W-:Y:S01]  /*3d90*/  STL [R1+0x6c], R242 ;  /* 0x00006cf201007387 */ /* 0x000fe20000100800 */
[----:B------:R-:W-:Y:S02]  /*3da0*/  FSEL R11, R133, -INF , P2 ;  /* 0xff800000850b7808 */ /* 0x000fe40001000000 */
[----:B------:R-:W-:Y:S01]  /*3db0*/  FSEL R120, R150, -INF , P2 ;  /* 0xff80000096787808 */ /* 0x000fe20001000000 */
[----:B------:R-:W-:Y:S01]  /*3dc0*/  STL [R1+0x68], R241 ;  /* 0x000068f101007387 */ /* 0x000fe20000100800 */
[----:B------:R-:W-:-:S02]  /*3dd0*/  FSEL R96, R152, -INF , P2 ;  /* 0xff80000098607808 */ /* 0x000fc40001000000 */
[----:B------:R-:W-:Y:S01]  /*3de0*/  ISETP.GT.AND P2, PT, R8, 0x9, PT ;  /* 0x000000090800780c */ /* 0x000fe20003f44270 */
[----:B------:R-:W-:Y:S01]  /*3df0*/  STL [R1+0x64], R240 ;  /* 0x000064f001007387 */ /* 0x000fe20000100800 */
[----:B------:R-:W-:Y:S02]  /*3e00*/  FSEL R9, R106, -INF , P5 ;  /* 0xff8000006a097808 */ /* 0x000fe40002800000 */
[----:B------:R-:W-:Y:S01]  /*3e10*/  FMNMX.FTZ R2, R6, R7, !PT ;  /* 0x0000000706027209 */ /* 0x000fe20007810000 */
        /* <DEDUP_REMOVED lines=15> */
[----:B------:R1:W-:Y:S01]  /*3f10*/  STL [R1+0x4c], R132 ;  /* 0x00004c8401007387 */ /* 0x0003e20000100800 */
[----:B------:R-:W-:Y:S02]  /*3f20*/  FSEL R17, R94, -INF , P6 ;  /* 0xff8000005e117808 */ /* 0x000fe40003000000 */
[----:B------:R-:W-:Y:S01]  /*3f30*/  FMNMX.FTZ R2, R10, R2, !PT ;  /* 0x000000020a027209 */ /* 0x000fe20007810000 */
[----:B------:R-:W-:Y:S01]  /*3f40*/  LDSM.16.MT88.4 R60, [R235+0x900] ;  /* 0x00090000eb3c783b */ /* 0x000fe20000004200 */
[----:B------:R-:W-:Y:S02]  /*3f50*/  FSEL R16, R102, -INF , P2 ;  /* 0xff80000066107808 */ /* 0x000fe40001000000 */
[----:B------:R-:W-:Y:S01]  /*3f60*/  FSEL R123, R107, -INF , P2 ;  /* 0xff8000006b7b7808 */ /* 0x000fe20001000000 */
[----:B------:R-:W-:Y:S01]  /*3f70*/  LDSM.16.MT88.4 R56, [R233+0x900] ;  /* 0x00090000e938783b */ /* 0x000fe20000004200 */
[----:B------:R-:W-:-:S02]  /*3f80*/  FSEL R99, R113, -INF , P2 ;  /* 0xff80000071637808 */ /* 0x000fc40001000000 */
[----:B------:R-:W-:Y:S01]  /*3f90*/  ISETP.GT.AND P2, PT, R8, 0x18, PT ;  /* 0x000000180800780c */ /* 0x000fe20003f44270 */
[----:B------:R-:W-:Y:S01]  /*3fa0*/  LDSM.16.MT88.4 R104, [R236+0x2100] ;  /* 0x00210000ec68783b */ /* 0x000fe20000004200 */
        /* <DEDUP_REMOVED lines=11> */
[----:B------:R-:W0:Y:S01]  /*4060*/  LDGDEPBAR ;  /* 0x00000000000079af */ /* 0x000e220000000000 */
[----:B------:R-:W-:Y:S02]  /*4070*/  FSEL R22, R89, -INF , P5 ;  /* 0xff80000059167808 */ /* 0x000fe40002800000 */
[----:B------:R-:W-:Y:S02]  /*4080*/  FSEL R125, R95, -INF , P5 ;  /* 0xff8000005f7d7808 */ /* 0x000fe40002800000 */
[----:B------:R-:W-:Y:S01]  /*4090*/  FSEL R113, R101, -INF , P5 ;  /* 0xff80000065717808 */ /* 0x000fe20002800000 */
[----:B------:R-:W-:Y:S01]  /*40a0*/  LDSM.16.MT88.4 R92, [R233+0x2100] ;  /* 0x00210000e95c783b */ /* 0x000fe20000004200 */
[----:B------:R-:W-:-:S02]  /*40b0*/  ISETP.GT.AND P5, PT, R8, 0x20, PT ;  /* 0x000000200800780c */ /* 0x000fc40003fa4270 */
[----:B------:R-:W-:Y:S01]  /*40c0*/  FSEL R20, R85, -INF , P6 ;  /* 0xff80000055147808 */ /* 0x000fe20003000000 */
[----:B------:R-:W-:Y:S01]  /*40d0*/  LDSM.16.MT88.4 R100, [R234+0x2100] ;  /* 0x00210000ea64783b */ /* 0x000fe20000004200 */
[----:B------:R-:W-:Y:S02]  /*40e0*/  FMNMX.FTZ R2, R19, R2, !PT ;  /* 0x0000000213027209 */ /* 0x000fe40007810000 */
[----:B------:R-:W-:Y:S02]  /*40f0*/  FSEL R23, R82, -INF , P2 ;  /* 0xff80000052177808 */ /* 0x000fe40001000000 */
[----:B------:R-:W-:Y:S02]  /*4100*/  FSEL R126, R88, -INF , P2 ;  /* 0xff800000587e7808 */ /* 0x000fe40001000000 */
[----:B------:R-:W-:Y:S02]  /*4110*/  FSEL R115, R91, -INF , P2 ;  /* 0xff8000005b737808 */ /* 0x000fe40001000000 */
[----:B------:R-:W-:-:S02]  /*4120*/  ISETP.GT.AND P2, PT, R8, 0x21, PT ;  /* 0x000000210800780c */ /* 0x000fc40003f44270 */
[----:B------:R-:W-:Y:S02]  /*4130*/  FSEL R180, R74, -INF , P5 ;  /* 0xff8000004ab47808 */ /* 0x000fe40002800000 */
[----:B------:R-:W-:Y:S02]  /*4140*/  FMNMX.FTZ R2, R20, R2, !PT ;  /* 0x0000000214027209 */ /* 0x000fe40007810000 */
[----:B------:R-:W-:Y:S02]  /*4150*/  FSEL R24, R81, -INF , P6 ;  /* 0xff80000051187808 */ /* 0x000fe40003000000 */
[----:B------:R-:W-:Y:S02]  /*4160*/  FSEL R127, R87, -INF , P6 ;  /* 0xff800000577f7808 */ /* 0x000fe40003000000 */
[----:B------:R-:W-:Y:S02]  /*4170*/  FSEL R114, R90, -INF , P6 ;  /* 0xff8000005a727808 */ /* 0x000fe40003000000 */
[----:B------:R-:W-:Y:S01]  /*4180*/  ISETP.GT.AND P6, PT, R8, 0x28, PT ;  /* 0x000000280800780c */ /* 0x000fe20003fc4270 */
[----:B------:R-:W-:Y:S01]  /*4190*/  LDSM.16.MT88.4 R88, [R235+0x100] ;  /* 0x00010000eb58783b */ /* 0x000fe20000004200 */
[----:B------:R-:W-:-:S02]  /*41a0*/  FSEL R175, R73, -INF , P2 ;  /* 0xff80000049af7808 */ /* 0x000fc40001000000 */
[----:B------:R-:W-:Y:S02]  /*41b0*/  FMNMX.FTZ R2, R180, R2, !PT ;  /* 0x00000002b4027209 */ /* 0x000fe40007810000 */
[----:B------:R-:W-:Y:S02]  /*41c0*/  FSEL R184, R72, -INF , P5 ;  /* 0xff80000048b87808 */ /* 0x000fe40002800000 */
[----:B------:R-:W-:Y:S02]  /*41d0*/  FSEL R172, R80, -INF , P5 ;  /* 0xff80000050ac7808 */ /* 0x000fe40002800000 */
[----:B------:R-:W-:Y:S02]  /*41e0*/  FSEL R169, R83, -INF , P5 ;  /* 0xff80000053a97808 */ /* 0x000fe40002800000 */
[----:B------:R-:W-:Y:S02]  /*41f0*/  ISETP.GT.AND P5, PT, R8, 0x29, PT ;  /* 0x000000290800780c */ /* 0x000fe40003fa4270 */
[----:B------:R-:W-:-:S02]  /*4200*/  FSEL R174, R68, -INF , P6 ;  /* 0xff80000044ae7808 */ /* 0x000fc40003000000 */
[----:B------:R-:W-:Y:S02]  /*4210*/  FMNMX.FTZ R2, R175, R2, !PT ;  /* 0x00000002af027209 */ /* 0x000fe40007810000 */
[----:B------:R-:W-:Y:S02]  /*4220*/  FSEL R183, R45, -INF , P2 ;  /* 0xff8000002db77808 */ /* 0x000fe40001000000 */
[----:B------:R-:W-:Y:S02]  /*4230*/  FSEL R171, R75, -INF , P2 ;  /* 0xff8000004bab7808 */ /* 0x000fe40001000000 */
[----:B------:R-:W-:Y:S01]  /*4240*/  FSEL R168, R84, -INF , P2 ;  /* 0xff80000054a87808 */ /* 0x000fe20001000000 */
[----:B------:R-:W-:Y:S01]  /*4250*/  LDSM.16.MT88.4 R72, [R236+0x900] ;  /* 0x00090000ec48783b */ /* 0x000fe20000004200 */
[----:B------:R-:W-:Y:S02]  /*4260*/  ISETP.GT.AND P2, PT, R8, 0x30, PT ;  /* 0x000000300800780c */ /* 0x000fe40003f44270 */
[----:B------:R-:W-:Y:S01]  /*4270*/  FSEL R173, R69, -INF , P5 ;  /* 0xff80000045ad7808 */ /* 0x000fe20002800000 */
[----:B------:R-:W-:Y:S01]  /*4280*/  LDSM.16.MT88.4 R84, [R236+0x100] ;  /* 0x00010000ec54783b */ /* 0x000fe20000004200 */
[----:B------:R-:W-:-:S02]  /*4290*/  FMNMX.FTZ R2, R174, R2, !PT ;  /* 0x00000002ae027209 */ /* 0x000fc40007810000 */
[----:B------:R-:W-:Y:S02]  /*42a0*/  FSEL R181, R40, -INF , P5 ;  /* 0xff80000028b57808 */ /* 0x000fe40002800000 */
[----:B------:R-:W-:Y:S01]  /*42b0*/  FSEL R136, R67, -INF , P5 ;  /* 0xff80000043887808 */ /* 0x000fe20002800000 */
[----:B------:R-:W-:Y:S01]  /*42c0*/  LDSM.16.MT88.4 R40, [R233+0x100] ;  /* 0x00010000e928783b */ /* 0x000fe20000004200 */
[----:B------:R-:W-:Y:S02]  /*42d0*/  FSEL R133, R65, -INF , P5 ;  /* 0xff80000041857808 */ /* 0x000fe40002800000 */
[----:B------:R-:W-:Y:S02]  /*42e0*/  FSEL R205, R33, -INF , P2 ;  /* 0xff80000021cd7808 */ /* 0x000fe40001000000 */
[----:B------:R-:W-:Y:S02]  /*42f0*/  ISETP.GT.AND P5, PT, R8, 0x31, PT ;  /* 0x000000310800780c */ /* 0x000fe40003fa4270 */
[----:B------:R-:W-:-:S02]  /*4300*/  FMNMX.FTZ R2, R173, R2, !PT ;  /* 0x00000002ad027209 */ /* 0x000fc40007810000 */
[----:B------:R-:W-:Y:S02]  /*4310*/  FSEL R182, R70, -INF , P6 ;  /* 0xff80000046b67808 */ /* 0x000fe40003000000 */
[----:B------:R-:W-:Y:S01]  /*4320*/  FSEL R170, R66, -INF , P6 ;  /* 0xff80000042aa7808 */ /* 0x000fe20003000000 */
[----:B------:R-:W-:Y:S01]  /*4330*/  LDSM.16.MT88.4 R68, [R233+0x2900] ;  /* 0x00290000e944783b */ /* 0x000fe20000004200 */
[----:B------:R-:W-:Y:S02]  /*4340*/  FSEL R135, R44, -INF , P6 ;  /* 0xff8000002c877808 */ /* 0x000fe40003000000 */
[----:B------:R-:W-:Y:S01]  /*4350*/  ISETP.GT.AND P6, PT, R8, 0x38, PT ;  /* 0x000000380800780c */ /* 0x000fe20003fc4270 */
[----:B------:R-:W-:Y:S01]  /*4360*/  LDSM.16.MT88.4 R64, [R234+0x2900] ;  /* 0x00290000ea40783b */ /* 0x000fe20000004200 */
[----:B-1----:R-:W-:Y:S02]  /*4370*/  FSEL R132, R32, -INF , P5 ;  /* 0xff80000020847808 */ /* 0x002fe40002800000 */
[----:B------:R-:W-:-:S02]  /*4380*/  FMNMX.FTZ R2, R205, R2, !PT ;  /* 0x00000002cd027209 */ /* 0x000fc40007810000 */
[----:B------:R-:W-:Y:S02]  /*4390*/  ISETP.GT.AND P5, PT, R8, 0x39, PT ;  /* 0x000000390800780c */ /* 0x000fe40003fa4270 */
[----:B------:R-:W-:Y:S02]  /*43a0*/  FSEL R241, R28, -INF , P6 ;  /* 0xff8000001cf17808 */ /* 0x000fe40003000000 */
[----:B------:R-:W-:Y:S02]  /*43b0*/  FMNMX.FTZ R2, R132, R2, !PT ;  /* 0x0000000284027209 */ /* 0x000fe40007810000 */
[----:B------:R-:W-:Y:S02]  /*43c0*/  FSEL R237, R27, -INF , P5 ;  /* 0xff8000001bed7808 */ /* 0x000fe40002800000 */
[----:B------:R-:W-:Y:S02]  /*43d0*/  FMNMX.FTZ R2, R241, R2, !PT ;  /* 0x00000002f1027209 */ /* 0x000fe40007810000 */
[----:B------:R-:W-:-:S02]  /*43e0*/  FSEL R240, R31, -INF , P2 ;  /* 0xff8000001ff07808 */ /* 0x000fc40001000000 */
[----:B------:R-:W-:Y:S02]  /*43f0*/  FMNMX.FTZ R2, R237, R2, !PT ;  /* 0x00000002ed027209 */ /* 0x000fe40007810000 */
[----:B------:R-:W-:Y:S02]  /*4400*/  FSEL R229, R54, -INF , P2 ;  /* 0xff80000036e57808 */ /* 0x000fe40001000000 */
[----:B------:R-:W-:Y:S01]  /*4410*/  FSEL R228, R52, -INF , P2 ;  /* 0xff80000034e47808 */ /* 0x000fe20001000000 */
[----:B------:R-:W1:Y:S01]  /*4420*/  SHFL.BFLY PT, R5, R2, 0x2, 0x1f ;  /* 0x0c401f0002057f89 */ /* 0x000e6200000e0000 */
[----:B------:R-:W-:Y:S02]  /*4430*/  FSEL R232, R30, -INF , P6 ;  /* 0xff8000001ee87808 */ /* 0x000fe40003000000 */
[----:B------:R-:W-:Y:S02]  /*4440*/  FSEL R212, R29, -INF , P5 ;  /* 0xff8000001dd47808 */ /* 0x000fe40002800000 */
[----:B------:R-:W-:-:S02]  /*4450*/  FMNMX.FTZ R0, R96, R97, !PT ;  /* 0x0000006160007209 */ /* 0x000fc40007810000 */
[----:B------:R-:W-:Y:S02]  /*4460*/  FSEL R191, R35, -INF , P6 ;  /* 0xff80000023bf7808 */ /* 0x000fe40003000000 */
[----:B------:R-:W-:Y:S02]  /*4470*/  FMNMX.FTZ R0, R98, R0, !PT ;  /* 0x0000000062007209 */ /* 0x000fe40007810000 */
[----:B------:R-:W-:Y:S02]  /*4480*/  FSEL R195, R34, -INF , P5 ;  /* 0xff80000022c37808 */ /* 0x000fe40002800000 */
[----:B------:R-:W-:Y:S02]  /*4490*/  FMNMX.FTZ R0, R99, R0, !PT ;  /* 0x0000000063007209 */ /* 0x000fe40007810000 */
[----:B------:R-:W-:Y:S02]  /*44a0*/  FSEL R189, R189, -INF , P6 ;  /* 0xff800000bdbd7808 */ /* 0x000fe40003000000 */
[----:B------:R-:W-:-:S02]  /*44b0*/  FMNMX.FTZ R0, R112, R0, !PT ;  /* 0x0000000070007209 */ /* 0x000fc40007810000 */
[----:B------:R-:W-:Y:S02]  /*44c0*/  FSEL R188, R188, -INF , P5 ;  /* 0xff800000bcbc7808 */ /* 0x000fe40002800000 */
[----:B------:R-:W-:Y:S02]  /*44d0*/  FMNMX.FTZ R0, R113, R0, !PT ;  /* 0x0000000071007209 */ /* 0x000fe40007810000 */
[----:B-1----:R-:W-:Y:S02]  /*44e0*/  FMNMX.FTZ R2, R2, R5, !PT ;  /* 0x0000000502027209 */ /* 0x002fe40007810000 */
[----:B------:R-:W-:-:S03]  /*44f0*/  FMNMX.FTZ R0, R115, R0, !PT ;  /* 0x0000000073007209 */ /* 0x000fc60007810000 */
[----:B------:R-:W1:Y:S01]  /*4500*/  SHFL.BFLY PT, R137, R2, 0x1, 0x1f ;  /* 0x0c201f0002897f89 */ /* 0x000e6200000e0000 */
[----:B------:R-:W-:-:S04]  /*4510*/  FMNMX.FTZ R0, R114, R0, !PT ;  /* 0x0000000072007209 */ /* 0x000fc80007810000 */
[----:B------:R-:W-:-:S04]  /*4520*/  FMNMX.FTZ R0, R169, R0, !PT ;  /* 0x00000000a9007209 */ /* 0x000fc80007810000 */
[----:B------:R-:W-:-:S04]  /*4530*/  FMNMX.FTZ R0, R168, R0, !PT ;  /* 0x00000000a8007209 */ /* 0x000fc80007810000 */
[----:B------:R-:W-:-:S04]  /*4540*/  FMNMX.FTZ R0, R135, R0, !PT ;  /* 0x0000000087007209 */ /* 0x000fc80007810000 */
[----:B------:R-:W-:-:S04]  /*4550*/  FMNMX.FTZ R0, R133, R0, !PT ;  /* 0x0000000085007209 */ /* 0x000fc80007810000 */
[----:B------:R-:W-:Y:S02]  /*4560*/  FMNMX.FTZ R0, R228, R0, !PT ;  /* 0x00000000e4007209 */ /* 0x000fe40007810000 */
[----:B-1----:R-:W-:Y:S02]  /*4570*/  FMNMX.FTZ R137, R2, R137, !PT ;  /* 0x0000008902897209 */ /* 0x002fe40007810000 */
[----:B------:R-:W-:Y:S02]  /*4580*/  FMNMX.FTZ R2, R11, R14, !PT ;  /* 0x0000000e0b027209 */ /* 0x000fe40007810000 */
[C---:B------:R-:W-:Y:S01]  /*4590*/  FSETP.NEU.FTZ.AND P2, PT, R137.reuse, -INF , PT ;  /* 0xff8000008900780b */ /* 0x040fe20003f5d000 */
[----:B------:R-:W-:Y:S01]  /*45a0*/  FMUL.FTZ R13, R137, c[0x0][0x2d0] ;  /* 0x0000b400890d7a20 */ /* 0x000fe20000410000 */
[----:B------:R-:W-:-:S04]  /*45b0*/  FMNMX.FTZ R2, R15, R2, !PT ;  /* 0x000000020f027209 */ /* 0x000fc80007810000 */
[----:B------:R-:W-:Y:S02]  /*45c0*/  FMNMX.FTZ R2, R16, R2, !PT ;  /* 0x0000000210027209 */ /* 0x000fe40007810000 */
[----:B------:R-:W-:Y:S02]  /*45d0*/  FSEL R13, R13, RZ, P2 ;  /* 0x000000ff0d0d7208 */ /* 0x000fe40001000000 */
[----:B------:R-:W-:Y:S02]  /*45e0*/  FMNMX.FTZ R2, R21, R2, !PT ;  /* 0x0000000215027209 */ /* 0x000fe40007810000 */
[----:B------:R-:W-:Y:S02]  /*45f0*/  ISETP.GT.AND P2, PT, R8, 0x31, PT ;  /* 0x000000310800780c */ /* 0x000fe40003f44270 */
[----:B------:R-:W-:Y:S02]  /*4600*/  FMNMX.FTZ R2, R22, R2, !PT ;  /* 0x0000000216027209 */ /* 0x000fe40007810000 */
[----:B------:R-:W-:-:S02]  /*4610*/  FSEL R239, R36, -INF , P2 ;  /* 0xff80000024ef7808 */ /* 0x000fc40001000000 */
[----:B------:R-:W-:-:S04]  /*4620*/  FMNMX.FTZ R2, R23, R2, !PT ;  /* 0x0000000217027209 */ /* 0x000fc80007810000 */
        /* <DEDUP_REMOVED lines=8> */
[----:B------:R-:W-:-:S05]  /*46b0*/  FMNMX.FTZ R2, R212, R2, !PT ;  /* 0x00000002d4027209 */ /* 0x000fca0007810000 */
[----:B------:R-:W1:Y:S02]  /*46c0*/  SHFL.BFLY PT, R5, R2, 0x2, 0x1f ;  /* 0x0c401f0002057f89 */ /* 0x000e6400000e0000 */
[----:B-1----:R-:W-:-:S05]  /*46d0*/  FMNMX.FTZ R2, R2, R5, !PT ;  /* 0x0000000502027209 */ /* 0x002fca0007810000 */
[----:B------:R-:W1:Y:S02]  /*46e0*/  SHFL.BFLY PT, R5, R2, 0x1, 0x1f ;  /* 0x0c201f0002057f89 */ /* 0x000e6400000e0000 */
[----:B-1----:R-:W-:Y:S01]  /*46f0*/  FMNMX.FTZ R2, R5, R2, !PT ;  /* 0x0000000205027209 */ /* 0x002fe20007810000 */
[----:B------:R-:W-:-:S03]  /*4700*/  FFMA.FTZ R5, R6, c[0x0][0x2d0], -R13 ;  /* 0x0000b40006057a23 */ /* 0x000fc6000001080d */
[C---:B------:R-:W-:Y:S01]  /*4710*/  FSETP.NEU.FTZ.AND P2, PT, R2.reuse, -INF , PT ;  /* 0xff8000000200780b */ /* 0x040fe20003f5d000 */
[----:B------:R-:W-:Y:S01]  /*4720*/  FMUL.FTZ R12, R2, c[0x0][0x2d0] ;  /* 0x0000b400020c7a20 */ /* 0x000fe20000410000 */
[----:B------:R1:W-:Y:S04]  /*4730*/  MUFU.EX2 R134, R5 ;  /* 0x0000000500867308 */ /* 0x0003e80000000800 */
[----:B------:R-:W-:Y:S02]  /*4740*/  FSEL R12, R12, RZ, P2 ;  /* 0x000000ff0c0c7208 */ /* 0x000fe40001000000 */
[----:B------:R-:W-:Y:S02]  /*4750*/  ISETP.GT.AND P2, PT, R8, 0x31, PT ;  /* 0x000000310800780c */ /* 0x000fe40003f44270 */
[----:B------:R-:W-:Y:S01]  /*4760*/  FMNMX.FTZ R8, R120, R121, !PT ;  /* 0x0000007978087209 */ /* 0x000fe20007810000 */
[--C-:B------:R-:W-:Y:S01]  /*4770*/  FFMA.FTZ R3, R15, c[0x0][0x2d0], -R12.reuse ;  /* 0x0000b4000f037a23 */ /* 0x100fe2000001080c */
[----:B------:R-:W-:Y:S01]  /*4780*/  FSEL R194, R53, -INF , P2 ;  /* 0xff80000035c27808 */ /* 0x000fe20001000000 */
[----:B------:R-:W-:Y:S01]  /*4790*/  FFMA.FTZ R4, R14, c[0x0][0x2d0], -R12 ;  /* 0x0000b4000e047a23 */ /* 0x000fe2000001080c */
[----:B------:R-:W-:Y:S01]  /*47a0*/  FMNMX.FTZ R8, R122, R8, !PT ;  /* 0x000000087a087209 */ /* 0x000fe20007810000 */
[----:B------:R2:W-:Y:S01]  /*47b0*/  MUFU.EX2 R246, R3 ;  /* 0x0000000300f67308 */ /* 0x0005e20000000800 */
[----:B------:R-:W-:Y:S01]  /*47c0*/  FMNMX.FTZ R0, R194, R0, !PT ;  /* 0x00000000c2007209 */ /* 0x000fe20007810000 */
[----:B------:R-:W-:Y:S01]  /*47d0*/  LDSM.16.MT88.4 R52, [R234+0x900] ;  /* 0x00090000ea34783b */ /* 0x000fe20000004200 */
[----:B-1----:R-:W-:Y:S01]  /*47e0*/  FFMA.FTZ R5, R7, c[0x0][0x2d0], -R13 ;  /* 0x0000b40007057a23 */ /* 0x002fe2000001080d */
[----:B------:R-:W-:-:S02]  /*47f0*/  FSEL R190, R190, -INF , P2 ;  /* 0xff800000bebe7808 */ /* 0x000fc40001000000 */
[----:B------:R-:W-:Y:S02]  /*4800*/  FMNMX.FTZ R0, R191, R0, !PT ;  /* 0x00000000bf007209 */ /* 0x000fe40007810000 */
[----:B------:R1:W3:Y:S02]  /*4810*/  MUFU.EX2 R214, R5 ;  /* 0x0000000500d67308 */ /* 0x0002e40000000800 */
[----:B------:R-:W-:Y:S01]  /*4820*/  FMNMX.FTZ R0, R195, R0, !PT ;  /* 0x00000000c3007209 */ /* 0x000fe20007810000 */
[----:B--2---:R-:W-:-:S05]  /*4830*/  FFMA.FTZ R3, R16, c[0x0][0x2d0], -R12 ;  /* 0x0000b40010037a23 */ /* 0x004fca000001080c */
[----:B------:R3:W-:Y:S01]  /*4840*/  MUFU.EX2 R230, R4 ;  /* 0x0000000400e67308 */ /* 0x0007e20000000800 */
[----:B-1----:R-:W-:-:S07]  /*4850*/  FFMA.FTZ R5, R9, c[0x0][0x2d0], -R13 ;  /* 0x0000b40009057a23 */ /* 0x002fce000001080d */
[----:B------:R1:W2:Y:S01]  /*4860*/  MUFU.EX2 R213, R3 ;  /* 0x0000000300d57308 */ /* 0x0002a20000000800 */
[----:B------:R-:W4:Y:S07]  /*4870*/  SHFL.BFLY PT, R9, R0, 0x2, 0x1f ;  /* 0x0c401f0000097f89 */ /* 0x000f2e00000e0000 */
[----:B------:R4:W-:Y:S01]  /*4880*/  MUFU.EX2 R206, R5 ;  /* 0x0000000500ce7308 */ /* 0x0009e20000000800 */
[----:B---3--:R-:W-:Y:S01]  /*4890*/  F2FP.PACK_AB R4, R214, R134 ;  /* 0x00000086d604723e */ /* 0x008fe200000000ff */
[----:B-1----:R-:W-:Y:S01]  /*48a0*/  FFMA.FTZ R3, R17, c[0x0][0x2d0], -R13 ;  /* 0x0000b40011037a23 */ /* 0x002fe2000001080d */
[----:B--2---:R-:W-:-:S05]  /*48b0*/  F2FP.PACK_AB R7, R213, R246 ;  /* 0x000000f6d507723e */ /* 0x004fca00000000ff */
[----:B------:R1:W-:Y:S01]  /*48c0*/  MUFU.EX2 R238, R3 ;  /* 0x0000000300ee7308 */ /* 0x0003e20000000800 */
[----:B----4-:R-:W-:Y:S01]  /*48d0*/  FFMA.FTZ R5, R10, c[0x0][0x2d0], -R13 ;  /* 0x0000b4000a057a23 */ /* 0x010fe2000001080d */
[----:B------:R-:W-:-:S06]  /*48e0*/  FMNMX.FTZ R0, R0, R9, !PT ;  /* 0x0000000900007209 */ /* 0x000fcc0007810000 */
[----:B------:R2:W3:Y:S01]  /*48f0*/  MUFU.EX2 R243, R5 ;  /* 0x0000000500f37308 */ /* 0x0004e20000000800 */
[----:B------:R-:W4:Y:S01]  /*4900*/  SHFL.BFLY PT, R16, R0, 0x1, 0x1f ;  /* 0x0c201f0000107f89 */ /* 0x000f2200000e0000 */
[----:B-1----:R-:W-:-:S06]  /*4910*/  FFMA.FTZ R3, R18, c[0x0][0x2d0], -R13 ;  /* 0x0000b40012037a23 */ /* 0x002fcc000001080d */
[----:B------:R1:W-:Y:S01]  /*4920*/  MUFU.EX2 R250, R3 ;  /* 0x0000000300fa7308 */ /* 0x0003e20000000800 */
[----:B--2---:R-:W-:Y:S01]  /*4930*/  FFMA.FTZ R5, R11, c[0x0][0x2d0], -R12 ;  /* 0x0000b4000b057a23 */ /* 0x004fe2000001080c */
[----:B---3--:R-:W-:-:S06]  /*4940*/  F2FP.PACK_AB R6, R243, R206 ;  /* 0x000000cef306723e */ /* 0x008fcc00000000ff */
[----:B------:R-:W2:Y:S01]  /*4950*/  MUFU.EX2 R242, R5 ;  /* 0x0000000500f27308 */ /* 0x000ea20000000800 */
[----:B----4-:R-:W-:Y:S02]  /*4960*/  FMNMX.FTZ R139, R0, R16, !PT ;  /* 0x00000010008b7209 */ /* 0x010fe40007810000 */
[----:B-1----:R-:W-:Y:S01]  /*4970*/  FMNMX.FTZ R3, R123, R8, !PT ;  /* 0x000000087b037209 */ /* 0x002fe20007810000 */
[----:B------:R-:W-:Y:S01]  /*4980*/  FFMA.FTZ R8, R19, c[0x0][0x2d0], -R13 ;  /* 0x0000b40013087a23 */ /* 0x000fe2000001080d */
[----:B------:R-:W-:Y:S02]  /*4990*/  FSETP.NEU.FTZ.AND P2, PT, R139, -INF , PT ;  /* 0xff8000008b00780b */ /* 0x000fe40003f5d000 */
[----:B------:R-:W-:Y:S01]  /*49a0*/  FMNMX.FTZ R3, R124, R3, !PT ;  /* 0x000000037c037209 */ /* 0x000fe20007810000 */
[----:B------:R1:W-:Y:S03]  /*49b0*/  MUFU.EX2 R207, R8 ;  /* 0x0000000800cf7308 */ /* 0x0003e60000000800 */
[----:B------:R-:W-:-:S02]  /*49c0*/  FMNMX.FTZ R3, R125, R3, !PT ;  /* 0x000000037d037209 */ /* 0x000fc40007810000 */
[----:B--2---:R-:W-:Y:S02]  /*49d0*/  F2FP.PACK_AB R5, R230, R242 ;  /* 0x000000f2e605723e */ /* 0x004fe400000000ff */
[----:B------:R-:W-:-:S04]  /*49e0*/  FMNMX.FTZ R3, R126, R3, !PT ;  /* 0x000000037e037209 */ /* 0x000fc80007810000 */
[----:B------:R-:W-:Y:S01]  /*49f0*/  FMNMX.FTZ R3, R127, R3, !PT ;  /* 0x000000037f037209 */ /* 0x000fe20007810000 */
[----:B------:R-:W-:Y:S03]  /*4a00*/  HMMA.16816.F32 R152, R4, R92, RZ ;  /* 0x0000005c0498723c */ /* 0x000fe600000018ff */
[----:B------:R-:W-:Y:S01]  /*4a10*/  FMNMX.FTZ R3, R172, R3, !PT ;  /* 0x00000003ac037209 */ /* 0x000fe20007810000 */
[----:B-1----:R-:W-:-:S04]  /*4a20*/  FFMA.FTZ R8, R20, c[0x0][0x2d0], -R13 ;  /* 0x0000b40014087a23 */ /* 0x002fc8000001080d */
[----:B------:R1:W2:Y:S01]  /*4a30*/  MUFU.EX2 R185, R8 ;  /* 0x0000000800b97308 */ /* 0x0002a20000000800 */
[C---:B------:R-:W-:Y:S08]  /*4a40*/  HMMA.16816.F32 R160, R4.reuse, R88, RZ ;  /* 0x0000005804a0723c */ /* 0x040ff000000018ff */
[----:B------:R-:W-:Y:S01]  /*4a50*/  HMMA.16816.F32 R148, R4, R100, RZ ;  /* 0x000000640494723c */ /* 0x000fe200000018ff */
[----:B-1----:R-:W-:Y:S01]  /*4a60*/  FFMA.FTZ R8, R21, c[0x0][0x2d0], -R12 ;  /* 0x0000b40015087a23 */ /* 0x002fe2000001080c */
[----:B--2---:R-:W-:-:S06]  /*4a70*/  F2FP.PACK_AB R10, R185, R207 ;  /* 0x000000cfb90a723e */ /* 0x004fcc00000000ff */
[C---:B------:R-:W-:Y:S01]  /*4a80*/  HMMA.16816.F32 R44, R4.reuse, R40, RZ ;  /* 0x00000028042c723c */ /* 0x040fe200000018ff */
[----:B------:R1:W-:Y:S07]  /*4a90*/  MUFU.EX2 R251, R8 ;  /* 0x0000000800fb7308 */ /* 0x0003ee0000000800 */
[C---:B------:R-:W-:Y:S08]  /*4aa0*/  HMMA.16816.F32 R164, R4.reuse, R84, RZ ;  /* 0x0000005404a4723c */ /* 0x040ff000000018ff */
[----:B------:R-:W-:Y:S01]  /*4ab0*/  HMMA.16816.F32 R144, R4, R104, RZ ;  /* 0x000000680490723c */ /* 0x000fe200000018ff */
[----:B-1----:R-:W-:Y:S01]  /*4ac0*/  FMNMX.FTZ R8, R171, R3, !PT ;  /* 0x00000003ab087209 */ /* 0x002fe20007810000 */
[----:B------:R-:W-:-:S03]  /*4ad0*/  FFMA.FTZ R3, R22, c[0x0][0x2d0], -R12 ;  /* 0x0000b40016037a23 */ /* 0x000fc6000001080c */
[----:B------:R-:W-:Y:S01]  /*4ae0*/  FMNMX.FTZ R8, R170, R8, !PT ;  /* 0x00000008aa087209 */ /* 0x000fe20007810000 */
[----:B------:R1:W2:Y:S02]  /*4af0*/  MUFU.EX2 R249, R3 ;  /* 0x0000000300f97308 */ /* 0x0002a40000000800 */
[C---:B------:R-:W-:Y:S08]  /*4b00*/  HMMA.16816.F32 R156, R4.reuse, R76, RZ ;  /* 0x0000004c049c723c */ /* 0x040ff000000018ff */
[----:B------:R-:W-:Y:S01]  /*4b10*/  HMMA.16816.F32 R140, R4, R108, RZ ;  /* 0x0000006c048c723c */ /* 0x000fe200000018ff */
[----:B-1----:R-:W-:Y:S01]  /*4b20*/  FMNMX.FTZ R3, R136, R8, !PT ;  /* 0x0000000888037209 */ /* 0x002fe20007810000 */
[----:B------:R-:W-:Y:S01]  /*4b30*/  FFMA.FTZ R8, R23, c[0x0][0x2d0], -R12 ;  /* 0x0000b40017087a23 */ /* 0x000fe2000001080c */
[----:B--2---:R-:W-:-:S05]  /*4b40*/  F2FP.PACK_AB R9, R249, R251 ;  /* 0x000000fbf909723e */ /* 0x004fca00000000ff */
[----:B------:R-:W-:Y:S01]  /*4b50*/  HMMA.16816.F32 R128, R4, R42, RZ ;  /* 0x0000002a0480723c */ /* 0x000fe200000018ff */
[----:B------:R-:W-:Y:S01]  /*4b60*/  FMNMX.FTZ R3, R229, R3, !PT ;  /* 0x00000003e5037209 */ /* 0x000fe20007810000 */
[----:B------:R1:W-:Y:S03]  /*4b70*/  MUFU.EX2 R187, R8 ;  /* 0x0000000800bb7308 */ /* 0x0003e60000000800 */
[----:B------:R-:W-:-:S03]  /*4b80*/  FMNMX.FTZ R3, R190, R3, !PT ;  /* 0x00000003be037209 */ /* 0x000fc60007810000 */
[----:B------:R-:W-:Y:S01]  /*4b90*/  HMMA.16816.F32 R116, R4, R78, RZ ;  /* 0x0000004e0474723c */ /* 0x000fe200000018ff */
[----:B------:R-:W-:-:S04]  /*4ba0*/  FMNMX.FTZ R3, R189, R3, !PT ;  /* 0x00000003bd037209 */ /* 0x000fc80007810000 */
[----:B------:R-:W-:Y:S01]  /*4bb0*/  FMNMX.FTZ R14, R188, R3, !PT ;  /* 0x00000003bc0e7209 */ /* 0x000fe20007810000 */
[----:B------:R-:W-:Y:S02]  /*4bc0*/  FMUL.FTZ R3, R139, c[0x0][0x2d0] ;  /* 0x0000b4008b037a20 */ /* 0x000fe40000410000 */
[C---:B------:R-:W-:Y:S01]  /*4bd0*/  HMMA.16816.F32 R80, R4.reuse, R86, RZ ;  /* 0x000000560450723c */ /* 0x040fe200000018ff */
[----:B-1----:R-:W-:Y:S01]  /*4be0*/  FFMA.FTZ R8, R24, c[0x0][0x2d0], -R12 ;  /* 0x0000b40018087a23 */ /* 0x002fe2000001080c */
[----:B------:R-:W1:Y:S01]  /*4bf0*/  SHFL.BFLY PT, R15, R14, 0x2, 0x1f ;  /* 0x0c401f000e0f7f89 */ /* 0x000e6200000e0000 */
[----:B------:R-:W-:Y:S02]  /*4c00*/  FSEL R3, R3, RZ, P2 ;  /* 0x000000ff03037208 */ /* 0x000fe40001000000 */
[----:B------:R2:W3:Y:S03]  /*4c10*/  MUFU.EX2 R247, R8 ;  /* 0x0000000800f77308 */ /* 0x0004e60000000800 */
[C---:B------:R-:W-:Y:S08]  /*4c20*/  HMMA.16816.F32 R36, R4.reuse, R90, RZ ;  /* 0x0000005a0424723c */ /* 0x040ff000000018ff */
[----:B------:R-:W-:Y:S01]  /*4c30*/  HMMA.16816.F32 R32, R4, R94, RZ ;  /* 0x0000005e0420723c */ /* 0x000fe200000018ff */
[----:B--2---:R-:W-:-:S02]  /*4c40*/  F2FP.PACK_AB R8, R250, R238 ;  /* 0x000000eefa08723e */ /* 0x004fc400000000ff */
[----:B---3--:R-:W-:-:S05]  /*4c50*/  F2FP.PACK_AB R11, R247, R187 ;  /* 0x000000bbf70b723e */ /* 0x008fca00000000ff */
[----:B------:R-:W-:Y:S01]  /*4c60*/  HMMA.16816.F32 R28, R4, R102, RZ ;  /* 0x00000066041c723c */ /* 0x000fe200000018ff */
[----:B-1----:R-:W-:-:S07]  /*4c70*/  FMNMX.FTZ R0, R14, R15, !PT ;  /* 0x0000000f0e007209 */ /* 0x002fce0007810000 */
[C---:B------:R-:W-:Y:S07]  /*4c80*/  HMMA.16816.F32 R16, R8.reuse, R68, R152 ;  /* 0x000000440810723c */ /* 0x040fee0000001898 */
[----:B------:R-:W-:Y:S01]  /*4c90*/  IMAD.MOV.U32 R155, RZ, RZ, R214 ;  /* 0x000000ffff9b7224 */ /* 0x000fe200078e00d6 */
[C---:B------:R-:W-:Y:S08]  /*4ca0*/  HMMA.16816.F32 R176, R8.reuse, R60, R160 ;  /* 0x0000003c08b0723c */ /* 0x040ff000000018a0 */
[----:B------:R-:W-:Y:S01]  /*4cb0*/  HMMA.16816.F32 R208, R8, R56, R44 ;  /* 0x0000003808d0723c */ /* 0x000fe2000000182c */
[----:B------:R-:W-:Y:S07]  /*4cc0*/  LDSM.16.MT88.4 R44, [R235+0x2900] ;  /* 0x00290000eb2c783b */ /* 0x000fee0000004200 */
[----:B------:R-:W-:Y:S01]  /*4cd0*/  MOV R204, R17 ;  /* 0x0000001100cc7202 */ /* 0x000fe20000000f00 */
[----:B------:R-:W-:Y:S01]  /*4ce0*/  IMAD.MOV.U32 R154, RZ, RZ, R19 ;  /* 0x000000ffff9a7224 */ /* 0x000fe200078e0013 */
[----:B------:R-:W-:Y:S01]  /*4cf0*/  MOV R152, R16 ;  /* 0x0000001000987202 */ /* 0x000fe20000000f00 */
[----:B------:R-:W-:Y:S01]  /*4d00*/  IMAD.MOV.U32 R153, RZ, RZ, R18 ;  /* 0x000000ffff997224 */ /* 0x000fe200078e0012 */
[----:B------:R-:W-:Y:S08]  /*4d10*/  HMMA.16816.F32 R24, R4, R106, RZ ;  /* 0x0000006a0418723c */ /* 0x000ff000000018ff */
[----:B------:R-:W-:Y:S08]  /*4d20*/  HMMA.16816.F32 R16, R8, R64, R148 ;  /* 0x000000400810723c */ /* 0x000ff00000001894 */
[----:B------:R-:W-:Y:S01]  /*4d30*/  HMMA.16816.F32 R20, R4, R110, RZ ;  /* 0x0000006e0414723c */ /* 0x000fe200000018ff */
[----:B------:R-:W1:Y:S06]  /*4d40*/  SHFL.BFLY PT, R5, R0, 0x1, 0x1f ;  /* 0x0c201f0000057f89 */ /* 0x000e6c00000e0000 */
[----:B------:R-:W-:Y:S01]  /*4d50*/  FFMA.FTZ R4, R96, c[0x0][0x2d0], -R3 ;  /* 0x0000b40060047a23 */ /* 0x000fe20000010803 */
[C---:B------:R-:W-:Y:S03]  /*4d60*/  HMMA.16816.F32 R224, R8.reuse, R72, R164 ;  /* 0x0000004808e0723c */ /* 0x040fe600000018a4 */
[----:B------:R2:W-:Y:S04]  /*4d70*/  MUFU.EX2 R193, R4 ;  /* 0x0000000400c17308 */ /* 0x0005e80000000800 */
[----:B------:R-:W-:Y:S01]  /*4d80*/  IMAD.MOV.U32 R167, RZ, RZ, R176 ;  /* 0x000000ffffa77224 */ /* 0x000fe200078e00b0 */
[----:B------:R-:W-:Y:S01]  /*4d90*/  MOV R166, R177 ;  /* 0x000000b100a67202 */ /* 0x000fe20000000f00 */
[----:B------:R-:W-:Y:S01]  /*4da0*/  IMAD.MOV.U32 R165, RZ, RZ, R178 ;  /* 0x000000ffffa57224 */ /* 0x000fe200078e00b2 */
[----:B------:R-:W-:Y:S01]  /*4db0*/  MOV R177, R19 ;  /* 0x0000001300b17202 */ /* 0x000fe20000000f00 */
[----:B------:R-:W-:Y:S01]  /*4dc0*/  IMAD.MOV.U32 R164, RZ, RZ, R179 ;  /* 0x000000ffffa47224 */ /* 0x000fe200078e00b3 */
[----:B------:R-:W-:Y:S01]  /*4dd0*/  HMMA.16816.F32 R220, R8, R52, R156 ;  /* 0x0000003408dc723c */ /* 0x000fe2000000189c */
[----:B------:R-:W-:-:S02]  /*4de0*/  IMAD.MOV.U32 R179, RZ, RZ, R17 ;  /* 0x000000ffffb37224 */ /* 0x000fc400078e0011 */
[----:B------:R-:W-:Y:S02]  /*4df0*/  IMAD.MOV.U32 R178, RZ, RZ, R18 ;  /* 0x000000ffffb27224 */ /* 0x000fe400078e0012 */
[----:B------:R-:W-:Y:S01]  /*4e00*/  IMAD.MOV.U32 R176, RZ, RZ, R16 ;  /* 0x000000ffffb07224 */ /* 0x000fe200078e0010 */
[----:B-1----:R-:W-:Y:S01]  /*4e10*/  FMNMX.FTZ R138, R0, R5, !PT ;  /* 0x00000005008a7209 */ /* 0x002fe20007810000 */
[--C-:B--2---:R-:W-:Y:S01]  /*4e20*/  FFMA.FTZ R4, R97, c[0x0][0x2d0], -R3.reuse ;  /* 0x0000b40061047a23 */ /* 0x104fe20000010803 */
[C---:B------:R-:W-:Y:S01]  /*4e30*/  HMMA.16816.F32 R16, R8.reuse, R48, R144 ;  /* 0x000000300810723c */ /* 0x040fe20000001890 */
[--C-:B------:R-:W-:Y:S01]  /*4e40*/  FFMA.FTZ R0, R113, c[0x0][0x2d0], -R3.reuse ;  /* 0x0000b40071007a23 */ /* 0x100fe20000010803 */
[----:B------:R-:W-:Y:S01]  /*4e50*/  FSETP.NEU.FTZ.AND P2, PT, R138, -INF , PT ;  /* 0xff8000008a00780b */ /* 0x000fe20003f5d000 */
[----:B------:R1:W-:Y:S05]  /*4e60*/  MUFU.EX2 R192, R4 ;  /* 0x0000000400c07308 */ /* 0x0003ea0000000800 */
[C---:B------:R-:W-:Y:S03]  /*4e70*/  HMMA.16816.F32 R128, R8.reuse, R58, R128 ;  /* 0x0000003a0880723c */ /* 0x040fe60000001880 */
[----:B------:R2:W-:Y:S05]  /*4e80*/  MUFU.EX2 R147, R0 ;  /* 0x0000000000937308 */ /* 0x0005ea0000000800 */
[----:B------:R-:W-:Y:S01]  /*4e90*/  HMMA.16816.F32 R156, R8, R54, R116 ;  /* 0x00000036089c723c */ /* 0x000fe20000001874 */
[----:B-1----:R-:W-:-:S04]  /*4ea0*/  FFMA.FTZ R4, R98, c[0x0][0x2d0], -R3 ;  /* 0x0000b40062047a23 */ /* 0x002fc80000010803 */
[----:B------:R1:W-:Y:S03]  /*4eb0*/  MUFU.EX2 R245, R4 ;  /* 0x0000000400f57308 */ /* 0x0003e60000000800 */
[----:B------:R-:W-:Y:S01]  /*4ec0*/  IMAD.MOV.U32 R146, RZ, RZ, R17 ;  /* 0x000000ffff927224 */ /* 0x000fe200078e0011 */
[----:B------:R-:W-:Y:S01]  /*4ed0*/  MOV R145, R19 ;  /* 0x0000001300917202 */ /* 0x000fe20000000f00 */
[----:B------:R-:W-:Y:S01]  /*4ee0*/  IMAD.MOV.U32 R144, RZ, RZ, R18 ;  /* 0x000000ffff907224 */ /* 0x000fe200078e0012 */
[----:B------:R-:W-:Y:S01]  /*4ef0*/  HMMA.16816.F32 R196, R8, R74, R80 ;  /* 0x0000004a08c4723c */ /* 0x000fe20000001850 */
[----:B--2---:R-:W-:-:S05]  /*4f00*/  FMUL.FTZ R0, R138, c[0x0][0x2d0] ;  /* 0x0000b4008a007a20 */ /* 0x004fca0000410000 */
[----:B------:R-:W-:Y:S02]  /*4f10*/  FSEL R0, R0, RZ, P2 ;  /* 0x000000ff00007208 */ /* 0x000fe40001000000 */
[----:B------:R-:W-:Y:S01]  /*4f20*/  HMMA.16816.F32 R200, R8, R62, R36 ;  /* 0x0000003e08c8723c */ /* 0x000fe20000001824 */
[----:B-1----:R-:W-:-:S04]  /*4f30*/  FFMA.FTZ R4, R99, c[0x0][0x2d0], -R3 ;  /* 0x0000b40063047a23 */ /* 0x002fc80000010803 */
[----:B------:R1:W-:Y:S03]  /*4f40*/  MUFU.EX2 R244, R4 ;  /* 0x0000000400f47308 */ /* 0x0003e60000000800 */
[C---:B------:R-:W-:Y:S01]  /*4f50*/  HMMA.16816.F32 R216, R8.reuse, R66, R28 ;  /* 0x0000004208d8723c */ /* 0x040fe2000000181c */
[--C-:B-1----:R-:W-:Y:S02]  /*4f60*/  FFMA.FTZ R4, R112, c[0x0][0x2d0], -R3.reuse ;  /* 0x0000b40070047a23 */ /* 0x102fe40000010803 */
[----:B------:R-:W-:Y:S02]  /*4f70*/  IMAD.MOV.U32 R112, RZ, RZ, R16 ;  /* 0x000000ffff707224 */ /* 0x000fe400078e0010 */
[----:B------:R1:W-:Y:S03]  /*4f80*/  MUFU.EX2 R15, R4 ;  /* 0x00000004000f7308 */ /* 0x0003e60000000800 */
[----:B------:R-:W-:Y:S01]  /*4f90*/  HMMA.16816.F32 R16, R8, R44, R140 ;  /* 0x0000002c0810723c */ /* 0x000fe2000000188c */
[----:B-1----:R-:W-:Y:S01]  /*4fa0*/  FFMA.FTZ R4, R115, c[0x0][0x2d0], -R3 ;  /* 0x0000b40073047a23 */ /* 0x002fe20000010803 */
[----:B------:R-:W-:-:S03]  /*4fb0*/  MOV R115, R213 ;  /* 0x000000d500737202 */ /* 0x000fc60000000f00 */
[----:B------:R1:W-:Y:S11]  /*4fc0*/  MUFU.EX2 R248, R4 ;  /* 0x0000000400f87308 */ /* 0x0003f60000000800 */
[----:B------:R-:W-:Y:S08]  /*4fd0*/  @!UPT UIADD3 URZ, URZ, URZ, URZ ;  /* 0x0000003f3f3ff290 */ /* 0x000ff0000fffe03f */
[----:B------:R-:W-:Y:S01]  /*4fe0*/  MOV R141, R18 ;  /* 0x00000012008d7202 */ /* 0x000fe20000000f00 */
[----:B------:R-:W-:Y:S01]  /*4ff0*/  IMAD.MOV.U32 R140, RZ, RZ, R19 ;  /* 0x000000ffff8c7224 */ /* 0x000fe200078e0013 */
[----:B------:R-:W-:Y:S01]  /*5000*/  MOV R98, R16 ;  /* 0x0000001000627202 */ /* 0x000fe20000000f00 */
[----:B------:R-:W-:Y:S02]  /*5010*/  IMAD.MOV.U32 R113, RZ, RZ, R17 ;  /* 0x000000ffff717224 */ /* 0x000fe400078e0011 */
[C---:B------:R-:W-:Y:S01]  /*5020*/  HMMA.16816.F32 R16, R8.reuse, R70, R32 ;  /* 0x000000460810723c */ /* 0x040fe20000001820 */
[----:B-1----:R-:W-:Y:S02]  /*5030*/  FFMA.FTZ R4, R114, c[0x0][0x2d0], -R3 ;  /* 0x0000b40072047a23 */ /* 0x002fe40000010803 */
[----:B------:R-:W-:Y:S02]  /*5040*/  IMAD.MOV.U32 R114, RZ, RZ, R212 ;  /* 0x000000ffff727224 */ /* 0x000fe400078e00d4 */
[----:B------:R1:W2:Y:S03]  /*5050*/  MUFU.EX2 R186, R4 ;  /* 0x0000000400ba7308 */ /* 0x0002a60000000800 */
[----:B------:R-:W-:Y:S11]  /*5060*/  HMMA.16816.F32 R212, R8, R46, R20 ;  /* 0x0000002e08d4723c */ /* 0x000ff60000001814 */
[----:B------:R-:W-:Y:S05]  /*5070*/  @!UPT UIADD3 URZ, URZ, URZ, URZ ;  /* 0x0000003f3f3ff290 */ /* 0x000fea000fffe03f */
[----:B------:R-:W-:Y:S01]  /*5080*/  IMAD.MOV.U32 R83, RZ, RZ, R17 ;  /* 0x000000ffff537224 */ /* 0x000fe200078e0011 */
[----:B------:R-:W-:Y:S01]  /*5090*/  MOV R81, R19 ;  /* 0x0000001300517202 */ /* 0x000fe20000000f00 */
[----:B-1----:R-:W-:Y:S01]  /*50a0*/  FFMA.FTZ R4, R120, c[0x0][0x2d0], -R0 ;  /* 0x0000b40078047a23 */ /* 0x002fe20000010800 */
[----:B--2---:R-:W-:Y:S01]  /*50b0*/  F2FP.PACK_AB R6, R186, R248 ;  /* 0x000000f8ba06723e */ /* 0x004fe200000000ff */
[----:B------:R-:W-:Y:S02]  /*50c0*/  IMAD.MOV.U32 R82, RZ, RZ, R18 ;  /* 0x000000ffff527224 */ /* 0x000fe400078e0012 */
[----:B------:R1:W-:Y:S01]  /*50d0*/  MUFU.EX2 R97, R4 ;  /* 0x0000000400617308 */ /* 0x0003e20000000800 */
[----:B------:R-:W-:Y:S02]  /*50e0*/  IMAD.MOV.U32 R80, RZ, RZ, R16 ;  /* 0x000000ffff507224 */ /* 0x000fe400078e0010 */
[----:B-1----:R-:W-:-:S05]  /*50f0*/  FFMA.FTZ R4, R121, c[0x0][0x2d0], -R0 ;  /* 0x0000b40079047a23 */ /* 0x002fca0000010800 */
[----:B------:R1:W2:Y:S02]  /*5100*/  MUFU.EX2 R96, R4 ;  /* 0x0000000400607308 */ /* 0x0002a40000000800 */
[----:B-1----:R-:W-:-:S06]  /*5110*/  FFMA.FTZ R4, R122, c[0x0][0x2d0], -R0 ;  /* 0x0000b4007a047a23 */ /* 0x002fcc0000010800 */
[----:B------:R1:W-:Y:S02]  /*5120*/  MUFU.EX2 R99, R4 ;  /* 0x0000000400637308 */ /* 0x0003e40000000800 */
[----:B-1----:R-:W-:Y:S02]  /*5130*/  FFMA.FTZ R4, R123, c[0x0][0x2d0], -R0 ;  /* 0x0000b4007b047a23 */ /* 0x002fe40000010800 */
[----:B------:R-:W-:Y:S04]  /*5140*/  HMMA.16816.F32 R120, R8, R50, R24 ;  /* 0x000000320878723c */ /* 0x000fe80000001818 */
[----:B------:R1:W3:Y:S03]  /*5150*/  MUFU.EX2 R14, R4 ;  /* 0x00000004000e7308 */ /* 0x0002e60000000800 */
[----:B------:R-:W-:-:S02]  /*5160*/  F2FP.PACK_AB R8, R192, R193 ;  /* 0x000000c1c008723e */ /* 0x000fc400000000ff */
[----:B------:R-:W-:Y:S02]  /*5170*/  F2FP.PACK_AB R10, R244, R245 ;  /* 0x000000f5f40a723e */ /* 0x000fe400000000ff */
[----:B--2---:R-:W-:Y:S01]  /*5180*/  F2FP.PACK_AB R9, R96, R97 ;  /* 0x000000616009723e */ /* 0x004fe200000000ff */
[----:B-1----:R-:W-:Y:S01]  /*5190*/  FFMA.FTZ R4, R124, c[0x0][0x2d0], -R0 ;  /* 0x0000b4007c047a23 */ /* 0x002fe20000010800 */
[----:B---3--:R-:W-:-:S03]  /*51a0*/  F2FP.PACK_AB R11, R14, R99 ;  /* 0x000000630e0b723e */ /* 0x008fc600000000ff */
[----:B------:R1:W-:Y:S04]  /*51b0*/  MUFU.EX2 R252, R4 ;  /* 0x0000000400fc7308 */ /* 0x0003e80000000800 */
[C---:B------:R-:W-:Y:S08]  /*51c0*/  HMMA.16816.F32 R20, R8.reuse, R40, RZ ;  /* 0x000000280814723c */ /* 0x040ff000000018ff */
[----:B------:R-:W-:Y:S01]  /*51d0*/  HMMA.16816.F32 R16, R8, R76, RZ ;  /* 0x0000004c0810723c */ /* 0x000fe200000018ff */
[----:B-1----:R-:W-:-:S06]  /*51e0*/  FFMA.FTZ R4, R125, c[0x0][0x2d0], -R0 ;  /* 0x0000b4007d047a23 */ /* 0x002fcc0000010800 */
[----:B------:R-:W-:Y:S01]  /*51f0*/  IMAD.MOV.U32 R77, RZ, RZ, R83 ;  /* 0x000000ffff4d7224 */ /* 0x000fe200078e0053 */
[----:B------:R1:W2:Y:S01]  /*5200*/  MUFU.EX2 R142, R4 ;  /* 0x00000004008e7308 */ /* 0x0002a20000000800 */
[----:B------:R-:W-:Y:S01]  /*5210*/  HMMA.16816.F32 R36, R8, R84, RZ ;  /* 0x000000540824723c */ /* 0x000fe200000018ff */
[----:B------:R-:W-:-:S06]  /*5220*/  IMAD.MOV.U32 R76, RZ, RZ, R80 ;  /* 0x000000ffff4c7224 */ /* 0x000fcc00078e0050 */
[----:B------:R-:W-:Y:S01]  /*5230*/  MOV R85, R147 ;  /* 0x0000009300557202 */ /* 0x000fe20000000f00 */
[----:B------:R-:W-:Y:S01]  /*5240*/  HMMA.16816.F32 R32, R8, R88, RZ ;  /* 0x000000580820723c */ /* 0x000fe200000018ff */
[----:B------:R-:W-:Y:S02]  /*5250*/  IMAD.MOV.U32 R84, RZ, RZ, R82 ;  /* 0x000000ffff547224 */ /* 0x000fe400078e0052 */
[----:B-1----:R-:W-:Y:S01]  /*5260*/  FFMA.FTZ R4, R126, c[0x0][0x2d0], -R0 ;  /* 0x0000b4007e047a23 */ /* 0x002fe20000010800 */
[----:B--2---:R-:W-:-:S04]  /*5270*/  F2FP.PACK_AB R5, R142, R252 ;  /* 0x000000fc8e05723e */ /* 0x004fc800000000ff */
[C---:B------:R-:W-:Y:S01]  /*5280*/  HMMA.16816.F32 R28, R8.reuse, R92, RZ ;  /* 0x0000005c081c723c */ /* 0x040fe200000018ff */
[----:B------:R-:W-:Y:S01]  /*5290*/  MOV R88, R98 ;  /* 0x0000006200587202 */ /* 0x000fe20000000f00 */
[----:B------:R1:W-:Y:S01]  /*52a0*/  MUFU.EX2 R231, R4 ;  /* 0x0000000400e77308 */ /* 0x0003e20000000800 */
[----:B------:R-:W-:Y:S02]  /*52b0*/  IMAD.MOV.U32 R98, RZ, RZ, R206 ;  /* 0x000000ffff627224 */ /* 0x000fe400078e00ce */
[----:B------:R-:W-:Y:S02]  /*52c0*/  IMAD.MOV.U32 R89, RZ, RZ, R205 ;  /* 0x000000ffff597224 */ /* 0x000fe400078e00cd */
[----:B------:R-:W-:Y:S01]  /*52d0*/  IMAD.MOV.U32 R92, RZ, RZ, R140 ;  /* 0x000000ffff5c7224 */ /* 0x000fe200078e008c */
[----:B------:R-:W-:Y:S01]  /*52e0*/  HMMA.16816.F32 R24, R8, R100, RZ ;  /* 0x000000640818723c */ /* 0x000fe200000018ff */
[----:B------:R-:W-:Y:S01]  /*52f0*/  IMAD.MOV.U32 R93, RZ, RZ, R113 ;  /* 0x000000ffff5d7224 */ /* 0x000fe200078e0071 */
[----:B------:R-:W-:-:S05]  /*5300*/  MOV R140, R112 ;  /* 0x00000070008c7202 */ /* 0x000fca0000000f00 */
[----:B------:R-:W-:Y:S01]  /*5310*/  IMAD.MOV.U32 R100, RZ, RZ, R141 ;  /* 0x000000ffff647224 */ /* 0x000fe200078e008d */
[----:B------:R-:W-:Y:S01]  /*5320*/  MOV R101, R155 ;  /* 0x0000009b00657202 */ /* 0x000fe20000000f00 */
[----:B------:R-:W-:Y:S01]  /*5330*/  IMAD.MOV.U32 R155, RZ, RZ, R207 ;  /* 0x000000ffff9b7224 */ /* 0x000fe200078e00cf */
[----:B------:R-:W-:Y:S01]  /*5340*/  HMMA.16816.F32 R40, R8, R42, RZ ;  /* 0x0000002a0828723c */ /* 0x000fe200000018ff */
[----:B-1----:R-:W-:Y:S02]  /*5350*/  FFMA.FTZ R4, R127, c[0x0][0x2d0], -R0 ;  /* 0x0000b4007f047a23 */ /* 0x002fe40000010800 */
[----:B------:R-:W-:Y:S02]  /*5360*/  IMAD.MOV.U32 R141, RZ, RZ, R179 ;  /* 0x000000ffff8d7224 */ /* 0x000fe400078e00b3 */
[----:B------:R1:W2:Y:S02]  /*5370*/  MUFU.EX2 R143, R4 ;  /* 0x00000004008f7308 */ /* 0x0002a40000000800 */
[----:B-1----:R-:W-:Y:S01]  /*5380*/  F2FP.PACK_AB R4, R147, R15 ;  /* 0x0000000f9304723e */ /* 0x002fe200000000ff */
[----:B------:R-:W-:Y:S01]  /*5390*/  IMAD.MOV.U32 R147, RZ, RZ, R204 ;  /* 0x000000ffff937224 */ /* 0x000fe200078e00cc */
[----:B--2---:R-:W-:-:S07]  /*53a0*/  F2FP.PACK_AB R7, R143, R231 ;  /* 0x000000e78f07723e */ /* 0x004fce00000000ff */
[C---:B------:R-:W-:Y:S07]  /*53b0*/  HMMA.16816.F32 R148, R4.reuse, R56, R20 ;  /* 0x000000380494723c */ /* 0x040fee0000001814 */
[----:B------:R-:W-:Y:S01]  /*53c0*/  MOV R56, R145 ;  /* 0x0000009100387202 */ /* 0x000fe20000000f00 */
[----:B------:R-:W-:Y:S01]  /*53d0*/  HMMA.16816.F32 R160, R4, R52, R16 ;  /* 0x0000003404a0723c */ /* 0x000fe20000001810 */
[----:B------:R-:W-:Y:S01]  /*53e0*/  IMAD.MOV.U32 R57, RZ, RZ, R144 ;  /* 0x000000ffff397224 */ /* 0x000fe200078e0090 */
[----:B------:R-:W-:Y:S01]  /*53f0*/  MOV R145, R177 ;  /* 0x000000b100917202 */ /* 0x000fe20000000f00 */
[----:B------:R-:W-:-:S04]  /*5400*/  IMAD.MOV.U32 R144, RZ, RZ, R178 ;  /* 0x000000ffff907224 */ /* 0x000fc800078e00b2 */
[----:B------:R-:W-:Y:S01]  /*5410*/  IMAD.MOV.U32 R53, RZ, RZ, R146 ;  /* 0x000000ffff357224 */ /* 0x000fe200078e0092 */
[----:B------:R-:W-:Y:S01]  /*5420*/  HMMA.16816.F32 R20, R8, R104, RZ ;  /* 0x000000680814723c */ /* 0x000fe200000018ff */
[----:B------:R-:W-:Y:S01]  /*5430*/  MOV R52, R81 ;  /* 0x0000005100347202 */ /* 0x000fe20000000f00 */
[----:B------:R-:W-:-:S05]  /*5440*/  IMAD.MOV.U32 R146, RZ, RZ, R176 ;  /* 0x000000ffff927224 */ /* 0x000fca00078e00b0 */
[----:B------:R-:W-:Y:S01]  /*5450*/  MOV R104, R140 ;  /* 0x0000008c00687202 */ /* 0x000fe20000000f00 */
[----:B------:R-:W-:Y:S01]  /*5460*/  HMMA.16816.F32 R16, R8, R108, RZ ;  /* 0x0000006c0810723c */ /* 0x000fe200000018ff */
[----:B------:R-:W-:-:S06]  /*5470*/  MOV R105, R53 ;  /* 0x0000003500697202 */ /* 0x000fcc0000000f00 */
[----:B------:R-:W-:Y:S01]  /*5480*/  IMAD.MOV.U32 R109, RZ, RZ, R114 ;  /* 0x000000ffff6d7224 */ /* 0x000fe200078e0072 */
[----:B------:R-:W-:Y:S01]  /*5490*/  MOV R108, R115 ;  /* 0x00000073006c7202 */ /* 0x000fe20000000f00 */
[C---:B------:R-:W-:Y:S07]  /*54a0*/  HMMA.16816.F32 R176, R4.reuse, R72, R36 ;  /* 0x0000004804b0723c */ /* 0x040fee0000001824 */
[----:B------:R-:W-:Y:S01]  /*54b0*/  IMAD.MOV.U32 R73, RZ, RZ, R147 ;  /* 0x000000ffff497224 */ /* 0x000fe200078e0093 */
[----:B------:R-:W-:Y:S01]  /*54c0*/  HMMA.16816.F32 R80, R4, R60, R32 ;  /* 0x0000003c0450723c */ /* 0x000fe20000001820 */
[----:B------:R-:W-:-:S07]  /*54d0*/  IMAD.MOV.U32 R72, RZ, RZ, R152 ;  /* 0x000000ffff487224 */ /* 0x000fce00078e0098 */
[C---:B------:R-:W-:Y:S08]  /*54e0*/  HMMA.16816.F32 R124, R4.reuse, R68, R28 ;  /* 0x00000044047c723c */ /* 0x040ff0000000181c */
[C---:B------:R-:W-:Y:S08]  /*54f0*/  HMMA.16816.F32 R116, R4.reuse, R64, R24 ;  /* 0x000000400474723c */ /* 0x040ff00000001818 */
[C---:B------:R-:W-:Y:S08]  /*5500*/  HMMA.16816.F32 R112, R4.reuse, R48, R20 ;  /* 0x000000300470723c */ /* 0x040ff00000001814 */
[----:B------:R-:W-:Y:S08]  /*5510*/  HMMA.16816.F32 R204, R4, R44, R16 ;  /* 0x0000002c04cc723c */ /* 0x000ff00000001810 */
[C---:B------:R-:W-:Y:S07]  /*5520*/  HMMA.16816.F32 R36, R8.reuse, R78, RZ ;  /* 0x0000004e0824723c */ /* 0x040fee00000018ff */
[----:B------:R-:W-:Y:S01]  /*5530*/  IMAD.MOV.U32 R79, RZ, RZ, R52 ;  /* 0x000000ffff4f7224 */ /* 0x000fe200078e0034 */
[----:B------:R-:W-:Y:S01]  /*5540*/  HMMA.16816.F32 R32, R8, R86, RZ ;  /* 0x000000560820723c */ /* 0x000fe200000018ff */
[----:B------:R-:W-:Y:S01]  /*5550*/  IMAD.MOV.U32 R78, RZ, RZ, R84 ;  /* 0x000000ffff4e7224 */ /* 0x000fe200078e0054 */
[----:B------:R-:W-:-:S05]  /*5560*/  MOV R84, R185 ;  /* 0x000000b900547202 */ /* 0x000fca0000000f00 */
[----:B------:R-:W-:Y:S01]  /*5570*/  IMAD.MOV.U32 R86, RZ, RZ, R100 ;  /* 0x000000ffff567224 */ /* 0x000fe200078e0064 */
[----:B------:R-:W-:Y:S01]  /*5580*/  HMMA.16816.F32 R28, R8, R90, RZ ;  /* 0x0000005a081c723c */ /* 0x000fe200000018ff */
[----:B------:R-:W-:Y:S02]  /*5590*/  MOV R100, R155 ;  /* 0x0000009b00647202 */ /* 0x000fe40000000f00 */
[----:B------:R-:W-:Y:S01]  /*55a0*/  MOV R87, R92 ;  /* 0x0000005c00577202 */ /* 0x000fe20000000f00 */
[----:B------:R-:W-:-:S03]  /*55b0*/  IMAD.MOV.U32 R92, RZ, RZ, R187 ;  /* 0x000000ffff5c7224 */ /* 0x000fc600078e00bb */
[----:B------:R-:W-:Y:S01]  /*55c0*/  IMAD.MOV.U32 R90, RZ, RZ, R144 ;  /* 0x000000ffff5a7224 */ /* 0x000fe200078e0090 */
[----:B------:R-:W-:Y:S01]  /*55d0*/  HMMA.16816.F32 R24, R8, R94, RZ ;  /* 0x0000005e0818723c */ /* 0x000fe200000018ff */
[----:B------:R-:W-:-:S06]  /*55e0*/  MOV R91, R145 ;  /* 0x00000091005b7202 */ /* 0x000fcc0000000f00 */
[----:B------:R-:W-:Y:S01]  /*55f0*/  IMAD.MOV.U32 R94, RZ, RZ, R88 ;  /* 0x000000ffff5e7224 */ /* 0x000fe200078e0058 */
[C---:B------:R-:W-:Y:S01]  /*5600*/  HMMA.16816.F32 R20, R8.reuse, R102, RZ ;  /* 0x000000660814723c */ /* 0x040fe200000018ff */
[----:B------:R-:W-:Y:S02]  /*5610*/  IMAD.MOV.U32 R88, RZ, RZ, R146 ;  /* 0x000000ffff587224 */ /* 0x000fe400078e0092 */
[----:B------:R-:W-:Y:S02]  /*5620*/  IMAD.MOV.U32 R95, RZ, RZ, R93 ;  /* 0x000000ffff5f7224 */ /* 0x000fe400078e005d */
[----:B------:R-:W-:Y:S02]  /*5630*/  IMAD.MOV.U32 R93, RZ, RZ, R186 ;  /* 0x000000ffff5d7224 */ /* 0x000fe400078e00ba */
[----:B------:R-:W-:Y:S01]  /*5640*/  MOV R103, R89 ;  /* 0x0000005900677202 */ /* 0x000fe20000000f00 */
[----:B------:R-:W-:Y:S01]  /*5650*/  HMMA.16816.F32 R16, R8, R106, RZ ;  /* 0x0000006a0810723c */ /* 0x000fe200000018ff */
[----:B------:R-:W-:-:S02]  /*5660*/  IMAD.MOV.U32 R89, RZ, RZ, R141 ;  /* 0x000000ffff597224 */ /* 0x000fc400078e008d */
[----:B------:R-:W-:-:S04]  /*5670*/  IMAD.MOV.U32 R102, RZ, RZ, R56 ;  /* 0x000000ffff667224 */ /* 0x000fc800078e0038 */
[----:B------:R-:W-:Y:S01]  /*5680*/  IMAD.MOV.U32 R107, RZ, RZ, R57 ;  /* 0x000000ffff6b7224 */ /* 0x000fe200078e0039 */
[----:B------:R-:W-:Y:S01]  /*5690*/  HMMA.16816.F32 R8, R8, R110, RZ ;  /* 0x0000006e0808723c */ /* 0x000fe200000018ff */
[----:B------:R-:W-:-:S06]  /*56a0*/  MOV R106, R154 ;  /* 0x0000009a006a7202 */ /* 0x000fcc0000000f00 */
[----:B------:R-:W-:Y:S01]  /*56b0*/  IMAD.MOV.U32 R111, RZ, RZ, R153 ;  /* 0x000000ffff6f7224 */ /* 0x000fe200078e0099 */
[----:B------:R-:W-:Y:S01]  /*56c0*/  HMMA.16816.F32 R40, R4, R58, R40 ;  /* 0x0000003a0428723c */ /* 0x000fe20000001828 */
[----:B------:R-:W-:Y:S02]  /*56d0*/  IMAD.MOV.U32 R110, RZ, RZ, R94 ;  /* 0x000000ffff6e7224 */ /* 0x000fe400078e005e */
[----:B------:R-:W-:-:S05]  /*56e0*/  IMAD.MOV.U32 R94, RZ, RZ, R108 ;  /* 0x000000ffff5e7224 */ /* 0x000fca00078e006c */
[C---:B------:R-:W-:Y:S08]  /*56f0*/  HMMA.16816.F32 R36, R4.reuse, R54, R36 ;  /* 0x000000360424723c */ /* 0x040ff00000001824 */
[C---:B------:R-:W-:Y:S08]  /*5700*/  HMMA.16816.F32 R32, R4.reuse, R74, R32 ;  /* 0x0000004a0420723c */ /* 0x040ff00000001820 */
[----:B------:R-:W-:Y:S01]  /*5710*/  HMMA.16816.F32 R28, R4, R62, R28 ;  /* 0x0000003e041c723c */ /* 0x000fe2000000181c */
[----:B------:R-:W-:Y:S01]  /*5720*/  MOV R75, R106 ;  /* 0x0000006a004b7202 */ /* 0x000fe20000000f00 */
[----:B------:R-:W-:-:S02]  /*5730*/  IMAD.MOV.U32 R106, RZ, RZ, R107 ;  /* 0x000000ffff6a7224 */ /* 0x000fc400078e006b */
[----:B------:R-:W-:Y:S02]  /*5740*/  IMAD.MOV.U32 R74, RZ, RZ, R111 ;  /* 0x000000ffff4a7224 */ /* 0x000fe400078e006f */
[----:B------:R-:W-:Y:S01]  /*5750*/  IMAD.MOV.U32 R107, RZ, RZ, R102 ;  /* 0x000000ffff6b7224 */ /* 0x000fe200078e0066 */
[----:B------:R-:W-:Y:S01]  /*5760*/  MOV R102, R86 ;  /* 0x0000005600667202 */ /* 0x000fe20000000f00 */
[----:B------:R-:W-:Y:S01]  /*5770*/  HMMA.16816.F32 R68, R4, R70, R24 ;  /* 0x000000460444723c */ /* 0x000fe20000001818 */
[----:B------:R-:W-:Y:S01]  /*5780*/  LDSM.16.MT88.4 R24, [R234+0x1100] ;  /* 0x00110000ea18783b */ /* 0x000fe20000004200 */
[----:B------:R-:W-:Y:S01]  /*5790*/  IMAD.MOV.U32 R111, RZ, RZ, R95 ;  /* 0x000000ffff6f7224 */ /* 0x000fe200078e005f */
[----:B------:R-:W-:Y:S01]  /*57a0*/  MOV R95, R109 ;  /* 0x0000006d005f7202 */ /* 0x000fe20000000f00 */
[----:B------:R-:W-:-:S04]  /*57b0*/  IMAD.MOV.U32 R86, RZ, RZ, R251 ;  /* 0x000000ffff567224 */ /* 0x000fc800078e00fb */
[C---:B------:R-:W-:Y:S01]  /*57c0*/  HMMA.16816.F32 R64, R4.reuse, R66, R20 ;  /* 0x000000420440723c */ /* 0x040fe20000001814 */
[----:B------:R-:W-:Y:S07]  /*57d0*/  LDSM.16.MT88.4 R20, [R236+0x1100] ;  /* 0x00110000ec14783b */ /* 0x000fee0000004200 */
[C---:B------:R-:W-:Y:S01]  /*57e0*/  HMMA.16816.F32 R48, R4.reuse, R50, R16 ;  /* 0x000000320430723c */ /* 0x040fe20000001810 */
[----:B------:R-:W1:Y:S07]  /*57f0*/  LDSM.16.MT88.4 R16, [R233+0x1100] ;  /* 0x00110000e910783b */ /* 0x000e6e0000004200 */
[----:B------:R-:W-:Y:S01]  /*5800*/  HMMA.16816.F32 R44, R4, R46, R8 ;  /* 0x0000002e042c723c */ /* 0x000fe20000001808 */
[----:B------:R-:W-:Y:S01]  /*5810*/  MOV R108, R249 ;  /* 0x000000f9006c7202 */ /* 0x000fe20000000f00 */
[----:B------:R-:W-:Y:S01]  /*5820*/  IMAD.MOV.U32 R109, RZ, RZ, R248 ;  /* 0x000000ffff6d7224 */ /* 0x000fe200078e00f8 */
[----:B------:R2:W5:Y:S04]  /*5830*/  LDL.LU R251, [R1+0x90] ;  /* 0x0000900001fb7983 */ /* 0x0005680000300800 */
[----:B------:R-:W-:-:S02]  /*5840*/  FFMA.FTZ R4, R169, c[0x0][0x2d0], -R3 ;  /* 0x0000b400a9047a23 */ /* 0x000fc40000010803 */
[----:B------:R-:W-:Y:S01]  /*5850*/  FFMA.FTZ R5, R174, c[0x0][0x2d0], -R13 ;  /* 0x0000b400ae057a23 */ /* 0x000fe2000001080d */
[----:B------:R-:W-:Y:S01]  /*5860*/  MOV R174, R165 ;  /* 0x000000a500ae7202 */ /* 0x000fe20000000f00 */
[----:B------:R3:W-:Y:S08]  /*5870*/  MUFU.EX2 R61, R4 ;  /* 0x00000004003d7308 */ /* 0x0007f00000000800 */
[----:B------:R-:W-:Y:S01]  /*5880*/  MUFU.EX2 R59, R5 ;  /* 0x00000005003b7308 */ /* 0x000fe20000000800 */
[----:B---3--:R-:W-:-:S07]  /*5890*/  FFMA.FTZ R4, R168, c[0x0][0x2d0], -R3 ;  /* 0x0000b400a8047a23 */ /* 0x008fce0000010803 */
[----:B------:R3:W4:Y:S02]  /*58a0*/  MUFU.EX2 R140, R4 ;  /* 0x00000004008c7308 */ /* 0x0007240000000800 */
[----:B---3--:R-:W-:Y:S01]  /*58b0*/  FFMA.FTZ R4, R135, c[0x0][0x2d0], -R3 ;  /* 0x0000b40087047a23 */ /* 0x008fe20000010803 */
[----:B----4-:R-:W-:-:S05]  /*58c0*/  F2FP.PACK_AB R8, R140, R61 ;  /* 0x0000003d8c08723e */ /* 0x010fca00000000ff */
[----:B------:R3:W-:Y:S02]  /*58d0*/  MUFU.EX2 R135, R4 ;  /* 0x0000000400877308 */ /* 0x0007e40000000800 */
[----:B---3--:R-:W-:-:S06]  /*58e0*/  FFMA.FTZ R4, R133, c[0x0][0x2d0], -R3 ;  /* 0x0000b40085047a23 */ /* 0x008fcc0000010803 */
[----:B------:R3:W4:Y:S02]  /*58f0*/  MUFU.EX2 R141, R4 ;  /* 0x00000004008d7308 */ /* 0x0007240000000800 */
[----:B---3--:R-:W-:Y:S01]  /*5900*/  FFMA.FTZ R4, R172, c[0x0][0x2d0], -R0 ;  /* 0x0000b400ac047a23 */ /* 0x008fe20000010800 */
[----:B----4-:R-:W-:Y:S01]  /*5910*/  F2FP.PACK_AB R10, R141, R135 ;  /* 0x000000878d0a723e */ /* 0x010fe200000000ff */
[----:B------:R-:W-:-:S04]  /*5920*/  IMAD.MOV.U32 R172, RZ, RZ, R167 ;  /* 0x000000ffffac7224 */ /* 0x000fc800078e00a7 */
[----:B------:R3:W-:Y:S02]  /*5930*/  MUFU.EX2 R57, R4 ;  /* 0x0000000400397308 */ /* 0x0007e40000000800 */
[----:B---3--:R-:W-:-:S06]  /*5940*/  FFMA.FTZ R4, R171, c[0x0][0x2d0], -R0 ;  /* 0x0000b400ab047a23 */ /* 0x008fcc0000010800 */
[----:B------:R3:W4:Y:S02]  /*5950*/  MUFU.EX2 R60, R4 ;  /* 0x00000004003c7308 */ /* 0x0007240000000800 */
[----:B---3--:R-:W-:Y:S01]  /*5960*/  FFMA.FTZ R4, R170, c[0x0][0x2d0], -R0 ;  /* 0x0000b400aa047a23 */ /* 0x008fe20000010800 */
[----:B----4-:R-:W-:-:S05]  /*5970*/  F2FP.PACK_AB R9, R60, R57 ;  /* 0x000000393c09723e */ /* 0x010fca00000000ff */
[----:B------:R3:W-:Y:S02]  /*5980*/  MUFU.EX2 R63, R4 ;  /* 0x00000004003f7308 */ /* 0x0007e40000000800 */
[----:B---3--:R-:W-:-:S06]  /*5990*/  FFMA.FTZ R4, R136, c[0x0][0x2d0], -R0 ;  /* 0x0000b40088047a23 */ /* 0x008fcc0000010800 */
[----:B------:R3:W4:Y:S02]  /*59a0*/  MUFU.EX2 R133, R4 ;  /* 0x0000000400857308 */ /* 0x0007240000000800 */
[----:B---3--:R-:W-:Y:S01]  /*59b0*/  FFMA.FTZ R4, R180, c[0x0][0x2d0], -R13 ;  /* 0x0000b400b4047a23 */ /* 0x008fe2000001080d */
[----:B----4-:R-:W-:-:S05]  /*59c0*/  F2FP.PACK_AB R11, R133, R63 ;  /* 0x0000003f850b723e */ /* 0x010fca00000000ff */
[----:B------:R3:W-:Y:S02]  /*59d0*/  MUFU.EX2 R54, R4 ;  /* 0x0000000400367308 */ /* 0x0007e40000000800 */
[C---:B-1----:R-:W-:Y:S08]  /*59e0*/  HMMA.16816.F32 R148, R8.reuse, R16, R148 ;  /* 0x000000100894723c */ /* 0x042ff00000001894 */
[----:B------:R-:W-:Y:S01]  /*59f0*/  HMMA.16816.F32 R40, R8, R18, R40 ;  /* 0x000000120828723c */ /* 0x000fe20000001828 */
[----:B---3--:R-:W-:-:S02]  /*5a00*/  FFMA.FTZ R4, R175, c[0x0][0x2d0], -R13 ;  /* 0x0000b400af047a23 */ /* 0x008fc4000001080d */
[----:B------:R-:W-:Y:S02]  /*5a10*/  IMAD.MOV.U32 R175, RZ, RZ, R164 ;  /* 0x000000ffffaf7224 */ /* 0x000fe400078e00a4 */
[----:B------:R1:W-:Y:S03]  /*5a20*/  MUFU.EX2 R56, R4 ;  /* 0x0000000400387308 */ /* 0x0003e60000000800 */
[C---:B------:R-:W-:Y:S08]  /*5a30*/  HMMA.16816.F32 R176, R8.reuse, R20, R176 ;  /* 0x0000001408b0723c */ /* 0x040ff000000018b0 */
[----:B------:R-:W-:Y:S01]  /*5a40*/  HMMA.16816.F32 R32, R8, R22, R32 ;  /* 0x000000160820723c */ /* 0x000fe20000001820 */
[----:B-1----:R-:W-:-:S07]  /*5a50*/  FFMA.FTZ R4, R173, c[0x0][0x2d0], -R13 ;  /* 0x0000b400ad047a23 */ /* 0x002fce000001080d */
[C---:B------:R-:W-:Y:S01]  /*5a60*/  HMMA.16816.F32 R160, R8.reuse, R24, R160 ;  /* 0x0000001808a0723c */ /* 0x040fe200000018a0 */
[----:B------:R-:W-:Y:S01]  /*5a70*/  IMAD.MOV.U32 R173, RZ, RZ, R166 ;  /* 0x000000ffffad7224 */ /* 0x000fe200078e00a6 */
[----:B------:R1:W3:Y:S06]  /*5a80*/  MUFU.EX2 R62, R4 ;  /* 0x00000004003e7308 */ /* 0x0002ec0000000800 */
[----:B------:R-:W-:Y:S01]  /*5a90*/  HMMA.16816.F32 R36, R8, R26, R36 ;  /* 0x0000001a0824723c */ /* 0x000fe20000001824 */
[----:B-1----:R-:W-:Y:S01]  /*5aa0*/  FFMA.FTZ R4, R184, c[0x0][0x2d0], -R12 ;  /* 0x0000b400b8047a23 */ /* 0x002fe2000001080c */
[----:B---3--:R-:W-:-:S03]  /*5ab0*/  F2FP.PACK_AB R6, R62, R59 ;  /* 0x0000003b3e06723e */ /* 0x008fc600000000ff */
[----:B------:R1:W-:Y:S02]  /*5ac0*/  MUFU.EX2 R52, R4 ;  /* 0x0000000400347308 */ /* 0x0003e40000000800 */
[----:B-1----:R-:W-:-:S06]  /*5ad0*/  FFMA.FTZ R4, R183, c[0x0][0x2d0], -R12 ;  /* 0x0000b400b7047a23 */ /* 0x002fcc000001080c */
[----:B------:R1:W3:Y:S02]  /*5ae0*/  MUFU.EX2 R53, R4 ;  /* 0x0000000400357308 */ /* 0x0002e40000000800 */
[----:B-1----:R-:W-:Y:S01]  /*5af0*/  FFMA.FTZ R4, R182, c[0x0][0x2d0], -R12 ;  /* 0x0000b400b6047a23 */ /* 0x002fe2000001080c */
[----:B---3--:R-:W-:-:S05]  /*5b00*/  F2FP.PACK_AB R5, R53, R52 ;  /* 0x000000343505723e */ /* 0x008fca00000000ff */
[----:B------:R1:W-:Y:S02]  /*5b10*/  MUFU.EX2 R55, R4 ;  /* 0x0000000400377308 */ /* 0x0003e40000000800 */
[----:B-1----:R-:W-:-:S06]  /*5b20*/  FFMA.FTZ R4, R181, c[0x0][0x2d0], -R12 ;  /* 0x0000b400b5047a23 */ /* 0x002fcc000001080c */
[----:B------:R1:W3:Y:S02]  /*5b30*/  MUFU.EX2 R58, R4 ;  /* 0x00000004003a7308 */ /* 0x0002e40000000800 */
[----:B-1----:R-:W-:Y:S02]  /*5b40*/  F2FP.PACK_AB R4, R56, R54 ;  /* 0x000000363804723e */ /* 0x002fe400000000ff */
[----:B---3--:R-:W-:-:S07]  /*5b50*/  F2FP.PACK_AB R7, R58, R55 ;  /* 0x000000373a07723e */ /* 0x008fce00000000ff */
[C---:B------:R-:W-:Y:S08]  /*5b60*/  HMMA.16816.F32 R144, R4.reuse, R16, R208 ;  /* 0x000000100490723c */ /* 0x040ff000000018d0 */
[C---:B------:R-:W-:Y:S01]  /*5b70*/  HMMA.16816.F32 R152, R4.reuse, R18, R128 ;  /* 0x000000120498723c */ /* 0x040fe20000001880 */
[----:B------:R-:W1:Y:S07]  /*5b80*/  LDSM.16.MT88.4 R16, [R235+0x1100] ;  /* 0x00110000eb10783b */ /* 0x000e6e0000004200 */
[C---:B------:R-:W-:Y:S08]  /*5b90*/  HMMA.16816.F32 R180, R4.reuse, R20, R224 ;  /* 0x0000001404b4723c */ /* 0x040ff000000018e0 */
[C---:B------:R-:W-:Y:S01]  /*5ba0*/  HMMA.16816.F32 R184, R4.reuse, R22, R196 ;  /* 0x0000001604b8723c */ /* 0x040fe200000018c4 */
[----:B------:R-:W-:Y:S07]  /*5bb0*/  LDSM.16.MT88.4 R20, [R234+0x3100] ;  /* 0x00310000ea14783b */ /* 0x000fee0000004200 */
[----:B------:R-:W-:Y:S01]  /*5bc0*/  HMMA.16816.F32 R164, R4, R24, R220 ;  /* 0x0000001804a4723c */ /* 0x000fe200000018dc */
[----:B------:R-:W-:-:S07]  /*5bd0*/  IMAD.MOV.U32 R136, RZ, RZ, R102 ;  /* 0x000000ffff887224 */ /* 0x000fce00078e0066 */
[----:B------:R-:W-:Y:S01]  /*5be0*/  HMMA.16816.F32 R168, R4, R26, R156 ;  /* 0x0000001a04a8723c */ /* 0x000fe2000000189c */
[----:B------:R-:W3:Y:S07]  /*5bf0*/  LDSM.16.MT88.4 R24, [R233+0x3100] ;  /* 0x00310000e918783b */ /* 0x000eee0000004200 */
[-C--:B-1----:R-:W-:Y:S08]  /*5c00*/  HMMA.16816.F32 R224, R8, R16.reuse, R80 ;  /* 0x0000001008e0723c */ /* 0x082ff00000001850 */
[C---:B------:R-:W-:Y:S07]  /*5c10*/  HMMA.16816.F32 R196, R4.reuse, R16, R172 ;  /* 0x0000001004c4723c */ /* 0x040fee00000018ac */
[----:B------:R-:W-:Y:S01]  /*5c20*/  MOV R172, R103 ;  /* 0x0000006700ac7202 */ /* 0x000fe20000000f00 */
[----:B------:R-:W-:Y:S01]  /*5c30*/  HMMA.16816.F32 R200, R4, R18, R200 ;  /* 0x0000001204c8723c */ /* 0x000fe200000018c8 */
[----:B------:R-:W-:-:S07]  /*5c40*/  IMAD.MOV.U32 R103, RZ, RZ, R87 ;  /* 0x000000ffff677224 */ /* 0x000fce00078e0057 */
[----:B------:R-:W-:Y:S01]  /*5c50*/  HMMA.16816.F32 R220, R8, R18, R28 ;  /* 0x0000001208dc723c */ /* 0x000fe2000000181c */
[----:B------:R-:W1:Y:S04]  /*5c60*/  LDSM.16.MT88.4 R16, [R236+0x3100] ;  /* 0x00310000ec10783b */ /* 0x000e680000004200 */
[----:B------:R-:W4:Y:S01]  /*5c70*/  LDSM.16.MT88.4 R28, [R235+0x3100] ;  /* 0x00310000eb1c783b */ /* 0x000f220000004200 */
[----:B------:R-:W-:Y:S01]  /*5c80*/  IMAD.MOV.U32 R87, RZ, RZ, R250 ;  /* 0x000000ffff577224 */ /* 0x000fe200078e00fa */
[----:B------:R-:W-:Y:S01]  /*5c90*/  MOV R174, R110 ;  /* 0x0000006e00ae7202 */ /* 0x000fe20000000f00 */
[----:B------:R-:W-:Y:S01]  /*5ca0*/  IMAD.MOV.U32 R173, RZ, RZ, R172 ;  /* 0x000000ffffad7224 */ /* 0x000fe200078e00ac */
[----:B------:R-:W-:Y:S01]  /*5cb0*/  MOV R172, R103 ;  /* 0x0000006700ac7202 */ /* 0x000fe20000000f00 */
[----:B------:R-:W-:Y:S01]  /*5cc0*/  IMAD.MOV.U32 R175, RZ, RZ, R111 ;  /* 0x000000ffffaf7224 */ /* 0x000fe200078e006f */
[----:B------:R-:W-:Y:S01]  /*5cd0*/  MOV R102, R86 ;  /* 0x0000005600667202 */ /* 0x000fe20000000f00 */
[----:B------:R-:W-:Y:S01]  /*5ce0*/  IMAD.MOV.U32 R110, RZ, RZ, R94 ;  /* 0x000000ffff6e7224 */ /* 0x000fe200078e005e */
[----:B---3--:R-:W-:Y:S01]  /*5cf0*/  HMMA.16816.F32 R72, R4, R24, R72 ;  /* 0x000000180448723c */ /* 0x008fe20000001848 */
[----:B------:R-:W-:Y:S01]  /*5d00*/  IMAD.MOV.U32 R111, RZ, RZ, R95 ;  /* 0x000000ffff6f7224 */ /* 0x000fe200078e005f */
[----:B------:R-:W-:Y:S01]  /*5d10*/  MOV R95, R109 ;  /* 0x0000006d005f7202 */ /* 0x000fe20000000f00 */
[----:B------:R-:W-:Y:S01]  /*5d20*/  IMAD.MOV.U32 R103, RZ, RZ, R87 ;  /* 0x000000ffff677224 */ /* 0x000fe200078e0057 */
[----:B------:R2:W5:Y:S01]  /*5d30*/  LDL.LU R250, [R1+0x8c] ;  /* 0x00008c0001fa7983 */ /* 0x0005620000300800 */
[----:B------:R-:W-:Y:S01]  /*5d40*/  IMAD.MOV.U32 R94, RZ, RZ, R108 ;  /* 0x000000ffff5e7224 */ /* 0x000fe200078e006c */
[----:B------:R-:W-:Y:S01]  /*5d50*/  MOV R108, R93 ;  /* 0x0000005d006c7202 */ /* 0x000fe20000000f00 */
        /* <DEDUP_REMOVED lines=8> */
[----:B------:R-:W-:-:S02]  /*5de0*/  IMAD.MOV.U32 R84, RZ, RZ, R244 ;  /* 0x000000ffff547224 */ /* 0x000fc400078e00f4 */
[----:B------:R-:W-:Y:S01]  /*5df0*/  IMAD.MOV.U32 R210, RZ, RZ, R174 ;  /* 0x000000ffffd27224 */ /* 0x000fe200078e00ae */
[----:B------:R-:W-:Y:S01]  /*5e00*/  MOV R111, R94 ;  /* 0x0000005e006f7202 */ /* 0x000fe20000000f00 */
[----:B------:R-:W-:Y:S01]  /*5e10*/  IMAD.MOV.U32 R211, RZ, RZ, R175 ;  /* 0x000000ffffd37224 */ /* 0x000fe200078e00af */
[C---:B------:R-:W-:Y:S01]  /*5e20*/  HMMA.16816.F32 R88, R4.reuse, R20, R88 ;  /* 0x000000140458723c */ /* 0x040fe20000001858 */
[----:B------:R-:W-:Y:S01]  /*5e30*/  IMAD.MOV.U32 R174, RZ, RZ, R172 ;  /* 0x000000ffffae7224 */ /* 0x000fe200078e00ac */
[----:B------:R-:W-:Y:S01]  /*5e40*/  MOV R94, R87 ;  /* 0x00000057005e7202 */ /* 0x000fe20000000f00 */
[----:B------:R-:W-:Y:S01]  /*5e50*/  IMAD.MOV.U32 R93, RZ, RZ, R245 ;  /* 0x000000ffff5d7224 */ /* 0x000fe200078e00f5 */
[----:B------:R2:W5:Y:S01]  /*5e60*/  LDL.LU R249, [R1+0x88] ;  /* 0x0000880001f97983 */ /* 0x0005620000300800 */
[----:B------:R-:W-:Y:S02]  /*5e70*/  IMAD.MOV.U32 R175, RZ, RZ, R110 ;  /* 0x000000ffffaf7224 */ /* 0x000fe400078e006e */
[----:B------:R-:W-:Y:S01]  /*5e80*/  IMAD.MOV.U32 R172, RZ, RZ, R102 ;  /* 0x000000ffffac7224 */ /* 0x000fe200078e0066 */
[----:B------:R-:W-:Y:S01]  /*5e90*/  MOV R87, R100 ;  /* 0x0000006400577202 */ /* 0x000fe20000000f00 */
[----:B------:R-:W-:Y:S01]  /*5ea0*/  IMAD.MOV.U32 R110, RZ, RZ, R103 ;  /* 0x000000ffff6e7224 */ /* 0x000fe200078e0067 */
[----:B------:R-:W-:Y:S01]  /*5eb0*/  MOV R130, R210 ;  /* 0x000000d200827202 */ /* 0x000fe20000000f00 */
[----:B------:R-:W-:Y:S01]  /*5ec0*/  IMAD.MOV.U32 R102, RZ, RZ, R95 ;  /* 0x000000ffff667224 */ /* 0x000fe200078e005f */
[----:B------:R-:W-:Y:S01]  /*5ed0*/  MOV R100, R84 ;  /* 0x0000005400647202 */ /* 0x000fe20000000f00 */
[----:B------:R-:W-:Y:S01]  /*5ee0*/  IMAD.MOV.U32 R103, RZ, RZ, R86 ;  /* 0x000000ffff677224 */ /* 0x000fe200078e0056 */
[----:B-1----:R-:W-:Y:S01]  /*5ef0*/  HMMA.16816.F32 R104, R4, R16, R104 ;  /* 0x000000100468723c */ /* 0x002fe20000001868 */
[----:B------:R-:W-:Y:S01]  /*5f00*/  IMAD.MOV.U32 R95, RZ, RZ, R108 ;  /* 0x000000ffff5f7224 */ /* 0x000fe200078e006c */
[----:B------:R-:W-:Y:S01]  /*5f10*/  MOV R84, R242 ;  /* 0x000000f200547202 */ /* 0x000fe20000000f00 */
[----:B------:R-:W-:Y:S01]  /*5f20*/  IMAD.MOV.U32 R86, RZ, RZ, R109 ;  /* 0x000000ffff567224 */ /* 0x000fe200078e006d */
[----:B------:R2:W5:Y:S01]  /*5f30*/  LDL.LU R248, [R1+0x84] ;  /* 0x0000840001f87983 */ /* 0x0005620000300800 */
[----:B------:R-:W-:-:S02]  /*5f40*/  IMAD.MOV.U32 R108, RZ, RZ, R92 ;  /* 0x000000ffff6c7224 */ /* 0x000fc400078e005c */
[----:B------:R-:W-:Y:S02]  /*5f50*/  IMAD.MOV.U32 R109, RZ, RZ, R93 ;  /* 0x000000ffff6d7224 */ /* 0x000fe400078e005d */
[----:B------:R-:W-:Y:S02]  /*5f60*/  IMAD.MOV.U32 R129, RZ, RZ, R209 ;  /* 0x000000ffff817224 */ /* 0x000fe400078e00d1 */
[----:B------:R-:W-:Y:S02]  /*5f70*/  IMAD.MOV.U32 R131, RZ, RZ, R211 ;  /* 0x000000ffff837224 */ /* 0x000fe400078e00d3 */
        /* <DEDUP_REMOVED lines=12> */
[----:B------:R-:W-:Y:S01]  /*6040*/  HMMA.16816.F32 R76, R4, R26, R76 ;  /* 0x0000001a044c723c */ /* 0x000fe2000000184c */
[----:B------:R-:W-:Y:S01]  /*6050*/  IMAD.MOV.U32 R136, RZ, RZ, R103 ;  /* 0x000000ffff887224 */ /* 0x000fe200078e0067 */
[----:B------:R2:W5:Y:S01]  /*6060*/  LDL.LU R247, [R1+0x80] ;  /* 0x0000800001f77983 */ /* 0x0005620000300800 */
[----:B------:R-:W-:-:S02]  /*6070*/  IMAD.MOV.U32 R172, RZ, RZ, R110 ;  /* 0x000000ffffac7224 */ /* 0x000fc400078e006e */
[----:B------:R-:W-:Y:S01]  /*6080*/  IMAD.MOV.U32 R102, RZ, RZ, R86 ;  /* 0x000000ffff667224 */ /* 0x000fe200078e0056 */
[----:B------:R-:W-:Y:S01]  /*6090*/  MOV R128, R209 ;  /* 0x000000d100807202 */ /* 0x000fe20000000f00 */
[----:B------:R-:W-:Y:S01]  /*60a0*/  IMAD.MOV.U32 R103, RZ, RZ, R87 ;  /* 0x000000ffff677224 */ /* 0x000fe200078e0057 */
[----:B------:R-:W-:Y:S01]  /*60b0*/  MOV R87, R92 ;  /* 0x0000005c00577202 */ /* 0x000fe20000000f00 */
[----:B------:R-:W-:Y:S01]  /*60c0*/  IMAD.MOV.U32 R95, RZ, RZ, R109 ;  /* 0x000000ffff5f7224 */ /* 0x000fe200078e006d */
[----:B------:R-:W-:Y:S01]  /*60d0*/  HMMA.16816.F32 R64, R8, R22, R64 ;  /* 0x000000160840723c */ /* 0x000fe20000001840 */
[----:B------:R-:W-:Y:S01]  /*60e0*/  IMAD.MOV.U32 R110, RZ, RZ, R94 ;  /* 0x000000ffff6e7224 */ /* 0x000fe200078e005e */
[----:B------:R-:W-:Y:S01]  /*60f0*/  MOV R94, R108 ;  /* 0x0000006c005e7202 */ /* 0x000fe20000000f00 */
[----:B------:R-:W-:Y:S01]  /*6100*/  IMAD.MOV.U32 R86, RZ, RZ, R100 ;  /* 0x000000ffff567224 */ /* 0x000fe200078e0064 */
[----:B------:R-:W-:Y:S01]  /*6110*/  MOV R100, R14 ;  /* 0x0000000e00647202 */ /* 0x000fe20000000f00 */
[----:B------:R-:W-:Y:S01]  /*6120*/  IMAD.MOV.U32 R109, RZ, RZ, R84 ;  /* 0x000000ffff6d7224 */ /* 0x000fe200078e0054 */
[----:B------:R2:W5:Y:S01]  /*6130*/  LDL.LU R246, [R1+0x7c] ;  /* 0x00007c0001f67983 */ /* 0x0005620000300800 */
[----:B------:R-:W-:-:S02]  /*6140*/  IMAD.MOV.U32 R84, RZ, RZ, R237 ;  /* 0x000000ffff547224 */ /* 0x000fc400078e00ed */
[----:B------:R-:W-:Y:S02]  /*6150*/  IMAD.MOV.U32 R108, RZ, RZ, R93 ;  /* 0x000000ffff6c7224 */ /* 0x000fe400078e005d */
[----:B------:R-:W-:Y:S01]  /*6160*/  IMAD.MOV.U32 R158, RZ, RZ, R131 ;  /* 0x000000ffff9e7224 */ /* 0x000fe200078e0083 */
[----:B------:R-:W-:Y:S01]  /*6170*/  MOV R131, R173 ;  /* 0x000000ad00837202 */ /* 0x000fe20000000f00 */
[----:B------:R-:W-:Y:S01]  /*6180*/  IMAD.MOV.U32 R130, RZ, RZ, R210 ;  /* 0x000000ffff827224 */ /* 0x000fe200078e00d2 */
[----:B------:R-:W-:Y:S01]  /*6190*/  MOV R209, R111 ;  /* 0x0000006f00d17202 */ /* 0x000fe20000000f00 */
[----:B------:R-:W-:Y:S02]  /*61a0*/  IMAD.MOV.U32 R93, RZ, RZ, R239 ;  /* 0x000000ffff5d7224 */ /* 0x000fe400078e00ef */
[----:B------:R-:W-:Y:S02]  /*61b0*/  IMAD.MOV.U32 R159, RZ, RZ, R208 ;  /* 0x000000ffff9f7224 */ /* 0x000fe400078e00d0 */
[----:B------:R-:W-:-:S02]  /*61c0*/  IMAD.MOV.U32 R92, RZ, RZ, R240 ;  /* 0x000000ffff5c7224 */ /* 0x000fc400078e00f0 */
        /* <DEDUP_REMOVED lines=14> */
[C---:B------:R-:W-:Y:S01]  /*62b0*/  HMMA.16816.F32 R48, R8.reuse, R18, R48 ;  /* 0x000000120830723c */ /* 0x040fe20000001830 */
[----:B------:R-:W-:Y:S01]  /*62c0*/  IMAD.MOV.U32 R103, RZ, RZ, R108 ;  /* 0x000000ffff677224 */ /* 0x000fe200078e006c */
[----:B------:R-:W-:Y:S01]  /*62d0*/  MOV R14, R238 ;  /* 0x000000ee000e7202 */ /* 0x000fe20000000f00 */
[----:B------:R-:W-:Y:S01]  /*62e0*/  IMAD.MOV.U32 R86, RZ, RZ, R109 ;  /* 0x000000ffff567224 */ /* 0x000fe200078e006d */
[----:B------:R2:W5:Y:S01]  /*62f0*/  LDL.LU R245, [R1+0x78] ;  /* 0x0000780001f57983 */ /* 0x0005620000300800 */
[----:B------:R-:W-:Y:S02]  /*6300*/  IMAD.MOV.U32 R109, RZ, RZ, R93 ;  /* 0x000000ffff6d7224 */ /* 0x000fe400078e005d */
[----:B------:R-:W-:Y:S02]  /*6310*/  IMAD.MOV.U32 R84, RZ, RZ, R232 ;  /* 0x000000ffff547224 */ /* 0x000fe400078e00e8 */
[----:B------:R-:W-:Y:S01]  /*6320*/  IMAD.MOV.U32 R82, RZ, RZ, R159 ;  /* 0x000000ffff527224 */ /* 0x000fe200078e009f */
[----:B------:R-:W-:Y:S01]  /*6330*/  MOV R159, R209 ;  /* 0x000000d1009f7202 */ /* 0x000fe20000000f00 */
[----:B------:R-:W-:Y:S01]  /*6340*/  IMAD.MOV.U32 R110, RZ, RZ, R95 ;  /* 0x000000ffff6e7224 */ /* 0x000fe200078e005f */
[----:B------:R-:W-:Y:S01]  /*6350*/  MOV R157, R211 ;  /* 0x000000d3009d7202 */ /* 0x000fe20000000f00 */
[----:B------:R-:W-:Y:S01]  /*6360*/  IMAD.MOV.U32 R108, RZ, RZ, R92 ;  /* 0x000000ffff6c7224 */ /* 0x000fe200078e005c */
[----:B----4-:R-:W-:Y:S01]  /*6370*/  HMMA.16816.F32 R44, R8, R30, R44 ;  /* 0x0000001e082c723c */ /* 0x010fe2000000182c */
[----:B------:R-:W-:Y:S01]  /*6380*/  IMAD.MOV.U32 R209, RZ, RZ, R102 ;  /* 0x000000ffffd17224 */ /* 0x000fe200078e0066 */
[----:B------:R-:W-:Y:S01]  /*6390*/  MOV R102, R87 ;  /* 0x0000005700667202 */ /* 0x000fe20000000f00 */
[----:B------:R-:W-:Y:S01]  /*63a0*/  IMAD.MOV.U32 R128, RZ, RZ, R208 ;  /* 0x000000ffff807224 */ /* 0x000fe200078e00d0 */
[----:B------:R-:W-:Y:S01]  /*63b0*/  MOV R208, R111 ;  /* 0x0000006f00d07202 */ /* 0x000fe20000000f00 */
[----:B------:R-:W-:Y:S01]  /*63c0*/  IMAD.MOV.U32 R158, RZ, RZ, R210 ;  /* 0x000000ffff9e7224 */ /* 0x000fe200078e00d2 */
[----:B------:R-:W-:Y:S01]  /*63d0*/  MOV R210, R103 ;  /* 0x0000006700d27202 */ /* 0x000fe20000000f00 */
[----:B------:R-:W-:Y:S01]  /*63e0*/  IMAD.MOV.U32 R211, RZ, RZ, R86 ;  /* 0x000000ffffd37224 */ /* 0x000fe200078e0056 */
[C---:B------:R-:W-:Y:S01]  /*63f0*/  HMMA.16816.F32 R92, R4.reuse, R22, R216 ;  /* 0x00000016045c723c */ /* 0x040fe200000018d8 */
[----:B------:R-:W-:Y:S01]  /*6400*/  IMAD.MOV.U32 R87, RZ, RZ, R100 ;  /* 0x000000ffff577224 */ /* 0x000fe200078e0064 */
[----:B------:R-:W-:Y:S01]  /*6410*/  MOV R86, R109 ;  /* 0x0000006d00567202 */ /* 0x000fe20000000f00 */
[----:B------:R-:W-:Y:S01]  /*6420*/  IMAD.MOV.U32 R103, RZ, RZ, R108 ;  /* 0x000000ffff677224 */ /* 0x000fe200078e006c */
[----:B------:R-:W-:Y:S01]  /*6430*/  MOV R100, R84 ;  /* 0x0000005400647202 */ /* 0x000fe20000000f00 */
[----:B------:R-:W-:Y:S01]  /*6440*/  IMAD.MOV.U32 R84, RZ, RZ, R85 ;  /* 0x000000ffff547224 */ /* 0x000fe200078e0055 */
[----:B------:R2:W5:Y:S01]  /*6450*/  LDL.LU R244, [R1+0x74] ;  /* 0x0000740001f47983 */ /* 0x0005620000300800 */
[----:B------:R-:W-:Y:S01]  /*6460*/  MOV R219, R156 ;  /* 0x0000009c00db7202 */ /* 0x000fe20000000f00 */
[----:B------:R-:W-:Y:S01]  /*6470*/  IMAD.MOV.U32 R156, RZ, RZ, R110 ;  /* 0x000000ffff9c7224 */ /* 0x000fe200078e006e */
[----:B------:R-:W-:Y:S01]  /*6480*/  MOV R85, R134 ;  /* 0x0000008600557202 */ /* 0x000fe20000000f00 */
[C---:B------:R-:W-:Y:S01]  /*6490*/  HMMA.16816.F32 R108, R4.reuse, R18, R120 ;  /* 0x00000012046c723c */ /* 0x040fe20000001878 */
[----:B------:R-:W-:Y:S01]  /*64a0*/  IMAD.MOV.U32 R218, RZ, RZ, R132 ;  /* 0x000000ffffda7224 */ /* 0x000fe200078e0084 */
[----:B------:R2:W5:Y:S04]  /*64b0*/  LDL.LU R243, [R1+0x70] ;  /* 0x0000700001f37983 */ /* 0x0005680000300800 */
[----:B------:R2:W5:Y:S02]  /*64c0*/  LDL.LU R242, [R1+0x6c] ;  /* 0x00006c0001f27983 */ /* 0x0005640000300800 */
[C---:B------:R-:W-:Y:S02]  /*64d0*/  HMMA.16816.F32 R120, R4.reuse, R28, R80 ;  /* 0x0000001c0478723c */ /* 0x040fe40000001850 */
[----:B------:R2:W5:Y:S04]  /*64e0*/  LDL.LU R241, [R1+0x68] ;  /* 0x0000680001f17983 */ /* 0x0005680000300800 */
[----:B------:R2:W5:Y:S01]  /*64f0*/  LDL.LU R240, [R1+0x64] ;  /* 0x0000640001f07983 */ /* 0x0005620000300800 */
        /* <DEDUP_REMOVED lines=11> */
[----:B------:R2:W5:Y:S01]  /*65b0*/  LDL.LU R239, [R1+0x60] ;  /* 0x0000600001ef7983 */ /* 0x0005620000300800 */
[----:B------:R-:W-:Y:S03]  /*65c0*/  HMMA.16816.F32 R84, R4, R30, R212 ;  /* 0x0000001e0454723c */ /* 0x000fe600000018d4 */
[----:B------:R2:W5:Y:S04]  /*65d0*/  LDL.LU R238, [R1+0x5c] ;  /* 0x00005c0001ee7983 */ /* 0x0005680000300800 */
[--C-:B------:R-:W-:Y:S01]  /*65e0*/  FFMA.FTZ R4, R228, c[0x0][0x2d0], -R3.reuse ;  /* 0x0000b400e4047a23 */ /* 0x100fe20000010803 */
[----:B------:R-:W-:Y:S01]  /*65f0*/  MOV R7, R219 ;  /* 0x000000db00077202 */ /* 0x000fe20000000f00 */
[----:B------:R-:W-:Y:S01]  /*6600*/  IMAD.MOV.U32 R6, RZ, RZ, R218 ;  /* 0x000000ffff067224 */ /* 0x000fe200078e00da */
[C---:B------:R-:W-:Y:S01]  /*6610*/  HMMA.16816.F32 R212, R8.reuse, R26, R68 ;  /* 0x0000001a08d4723c */ /* 0x040fe20000001844 */
[----:B------:R1:W-:Y:S01]  /*6620*/  MUFU.EX2 R22, R4 ;  /* 0x0000000400167308 */ /* 0x0003e20000000800 */
[----:B------:R-:W-:Y:S01]  /*6630*/  MOV R5, R103 ;  /* 0x0000006700057202 */ /* 0x000fe20000000f00 */
[----:B------:R2:W5:Y:S05]  /*6640*/  LDL.LU R237, [R1+0x58] ;  /* 0x0000580001ed7983 */ /* 0x00056a0000300800 */
[----:B------:R-:W-:Y:S01]  /*6650*/  HMMA.16816.F32 R216, R8, R24, R124 ;  /* 0x0000001808d8723c */ /* 0x000fe2000000187c */
[----:B------:R-:W-:Y:S01]  /*6660*/  MOV R70, R7 ;  /* 0x0000000700467202 */ /* 0x000fe20000000f00 */
[----:B------:R-:W-:Y:S01]  /*6670*/  IMAD.MOV.U32 R71, RZ, RZ, R208 ;  /* 0x000000ffff477224 */ /* 0x000fe200078e00d0 */
[----:B------:R2:W5:Y:S01]  /*6680*/  LDL.LU R232, [R1+0x54] ;  /* 0x0000540001e87983 */ /* 0x0005620000300800 */
[----:B-1----:R-:W-:-:S03]  /*6690*/  FFMA.FTZ R4, R194, c[0x0][0x2d0], -R3 ;  /* 0x0000b400c2047a23 */ /* 0x002fc60000010803 */
[----:B------:R-:W-:Y:S01]  /*66a0*/  MOV R124, R209 ;  /* 0x000000d1007c7202 */ /* 0x000fe20000000f00 */
[----:B------:R-:W-:Y:S01]  /*66b0*/  IMAD.MOV.U32 R125, RZ, RZ, R210 ;  /* 0x000000ffff7d7224 */ /* 0x000fe200078e00d2 */
[----:B------:R-:W-:Y:S01]  /*66c0*/  MOV R126, R211 ;  /* 0x000000d3007e7202 */ /* 0x000fe20000000f00 */
[----:B------:R1:W3:Y:S01]  /*66d0*/  MUFU.EX2 R24, R4 ;  /* 0x0000000400187308 */ /* 0x0002e20000000800 */
[----:B------:R-:W-:Y:S02]  /*66e0*/  IMAD.MOV.U32 R127, RZ, RZ, R102 ;  /* 0x000000ffff7f7224 */ /* 0x000fe400078e0066 */
[----:B------:R-:W-:Y:S01]  /*66f0*/  IMAD.MOV.U32 R69, RZ, RZ, R6 ;  /* 0x000000ffff457224 */ /* 0x000fe200078e0006 */
[----:B------:R-:W-:Y:S01]  /*6700*/  MOV R7, R101 ;  /* 0x0000006500077202 */ /* 0x000fe20000000f00 */
[----:B------:R2:W5:Y:S01]  /*6710*/  LDL.LU R134, [R1+0x50] ;  /* 0x0000500001867983 */ /* 0x0005620000300800 */
[--C-:B-1----:R-:W-:Y:S01]  /*6720*/  FFMA.FTZ R4, R191, c[0x0][0x2d0], -R3.reuse ;  /* 0x0000b400bf047a23 */ /* 0x102fe20000010803 */
[----:B------:R-:W-:Y:S01]  /*6730*/  HMMA.16816.F32 R208, R8, R20, R116 ;  /* 0x0000001408d0723c */ /* 0x000fe20000001874 */
[----:B------:R-:W-:Y:S01]  /*6740*/  FFMA.FTZ R3, R195, c[0x0][0x2d0], -R3 ;  /* 0x0000b400c3037a23 */ /* 0x000fe20000010803 */
[----:B------:R2:W5:Y:S03]  /*6750*/  LDL.LU R132, [R1+0x4c] ;  /* 0x00004c0001847983 */ /* 0x0005660000300800 */
[----:B------:R1:W-:Y:S02]  /*6760*/  MUFU.EX2 R23, R3 ;  /* 0x0000000300177308 */ /* 0x0003e40000000800 */
[----:B-1----:R-:W-:-:S06]  /*6770*/  FFMA.FTZ R3, R229, c[0x0][0x2d0], -R0 ;  /* 0x0000b400e5037a23 */ /* 0x002fcc0000010800 */
[----:B------:R1:W-:Y:S01]  /*6780*/  MUFU.EX2 R18, R3 ;  /* 0x0000000300127308 */ /* 0x0003e20000000800 */
[----:B------:R-:W-:Y:S02]  /*6790*/  IMAD.MOV.U32 R6, RZ, RZ, R100 ;  /* 0x000000ffff067224 */ /* 0x000fe400078e0064 */
[----:B-1----:R-:W-:-:S05]  /*67a0*/  FFMA.FTZ R3, R190, c[0x0][0x2d0], -R0 ;  /* 0x0000b400be037a23 */ /* 0x002fca0000010800 */
[----:B------:R1:W4:Y:S02]  /*67b0*/  MUFU.EX2 R19, R3 ;  /* 0x0000000300137308 */ /* 0x0003240000000800 */
[--C-:B-1----:R-:W-:Y:S02]  /*67c0*/  FFMA.FTZ R3, R189, c[0x0][0x2d0], -R0.reuse ;  /* 0x0000b400bd037a23 */ /* 0x102fe40000010800 */
[----:B------:R-:W-:Y:S01]  /*67d0*/  FFMA.FTZ R0, R188, c[0x0][0x2d0], -R0 ;  /* 0x0000b400bc007a23 */ /* 0x000fe20000010800 */
[----:B------:R-:W-:Y:S03]  /*67e0*/  HMMA.16816.F32 R100, R8, R16, R112 ;  /* 0x000000100864723c */ /* 0x000fe60000001870 */
[----:B------:R-:W-:Y:S01]  /*67f0*/  MUFU.EX2 R21, R3 ;  /* 0x0000000300157308 */ /* 0x000fe20000000800 */
[----:B------:R-:W-:Y:S07]  /*6800*/  LDSM.16.MT88.4 R188, [R236+0x1900] ;  /* 0x00190000ecbc783b */ /* 0x000fee0000004200 */
[----:B------:R1:W-:Y:S02]  /*6810*/  MUFU.EX2 R20, R0 ;  /* 0x0000000000147308 */ /* 0x0003e40000000800 */
[----:B-1----:R-:W-:-:S02]  /*6820*/  FFMA.FTZ R0, R70, c[0x0][0x2d0], -R13 ;  /* 0x0000b40046007a23 */ /* 0x002fc4000001080d */
        /* <DEDUP_REMOVED lines=19> */
[----:B------:R-:W-:-:S02]  /*6960*/  MOV R130, R15 ;  /* 0x0000000f00827202 */ /* 0x000fc40000000f00 */
[----:B------:R1:W-:Y:S01]  /*6970*/  MUFU.EX2 R15, R0 ;  /* 0x00000000000f7308 */ /* 0x0003e20000000800 */
[----:B------:R-:W-:Y:S01]  /*6980*/  IMAD.MOV.U32 R27, RZ, RZ, R71 ;  /* 0x000000ffff1b7224 */ /* 0x000fe200078e0047 */
[----:B------:R-:W-:Y:S01]  /*6990*/  MOV R68, R124 ;  /* 0x0000007c00447202 */ /* 0x000fe20000000f00 */
[----:B------:R-:W-:Y:S01]  /*69a0*/  IMAD.MOV.U32 R71, RZ, RZ, R6 ;  /* 0x000000ffff477224 */ /* 0x000fe200078e0006 */
[----:B------:R-:W-:Y:S01]  /*69b0*/  MOV R124, R7 ;  /* 0x00000007007c7202 */ /* 0x000fe20000000f00 */
[----:B------:R-:W-:Y:S02]  /*69c0*/  IMAD.MOV.U32 R6, RZ, RZ, R128 ;  /* 0x000000ffff067224 */ /* 0x000fe400078e0080 */
[----:B-1----:R-:W-:-:S04]  /*69d0*/  FFMA.FTZ R0, R69, c[0x0][0x2d0], -R13 ;  /* 0x0000b40045007a23 */ /* 0x002fc8000001080d */
[----:B------:R1:W-:Y:S01]  /*69e0*/  MUFU.EX2 R16, R0 ;  /* 0x0000000000107308 */ /* 0x0003e20000000800 */
[----:B------:R-:W-:Y:S01]  /*69f0*/  IMAD.MOV.U32 R69, RZ, RZ, R126 ;  /* 0x000000ffff457224 */ /* 0x000fe200078e007e */
[----:B------:R-:W-:Y:S01]  /*6a00*/  MOV R128, R129 ;  /* 0x0000008100807202 */ /* 0x000fe20000000f00 */
[----:B------:R-:W-:Y:S02]  /*6a10*/  IMAD.MOV.U32 R126, RZ, RZ, R158 ;  /* 0x000000ffff7e7224 */ /* 0x000fe400078e009e */
[----:B------:R-:W-:Y:S01]  /*6a20*/  IMAD.MOV.U32 R129, RZ, RZ, R130 ;  /* 0x000000ffff817224 */ /* 0x000fe200078e0082 */
[----:B------:R-:W-:Y:S01]  /*6a30*/  MOV R130, R14 ;  /* 0x0000000e00827202 */ /* 0x000fe20000000f00 */
[----:B------:R-:W-:Y:S02]  /*6a40*/  IMAD.MOV.U32 R7, RZ, RZ, R80 ;  /* 0x000000ffff077224 */ /* 0x000fe400078e0050 */
[----:B-1----:R-:W-:-:S04]  /*6a50*/  FFMA.FTZ R0, R70, c[0x0][0x2d0], -R13 ;  /* 0x0000b40046007a23 */ /* 0x002fc8000001080d */
[----:B------:R1:W-:Y:S01]  /*6a60*/  MUFU.EX2 R17, R0 ;  /* 0x0000000000117308 */ /* 0x0003e20000000800 */
[----:B------:R-:W-:Y:S01]  /*6a70*/  MOV R80, R81 ;  /* 0x0000005100507202 */ /* 0x000fe20000000f00 */
[----:B------:R-:W-:Y:S01]  /*6a80*/  IMAD.MOV.U32 R81, RZ, RZ, R82 ;  /* 0x000000ffff517224 */ /* 0x000fe200078e0052 */
[----:B------:R-:W-:Y:S01]  /*6a90*/  MOV R70, R5 ;  /* 0x0000000500467202 */ /* 0x000fe20000000f00 */
[----:B------:R-:W-:Y:S01]  /*6aa0*/  FFMA.FTZ R3, R69, c[0x0][0x2d0], -R12 ;  /* 0x0000b40045037a23 */ /* 0x000fe2000001080c */
[----:B------:R-:W-:Y:S01]  /*6ab0*/  MOV R82, R83 ;  /* 0x0000005300527202 */ /* 0x000fe20000000f00 */
[----:B------:R-:W-:Y:S01]  /*6ac0*/  IMAD.MOV.U32 R114, RZ, RZ, R124 ;  /* 0x000000ffff727224 */ /* 0x000fe200078e007c */
[----:B------:R-:W-:Y:S01]  /*6ad0*/  MOV R5, R159 ;  /* 0x0000009f00057202 */ /* 0x000fe20000000f00 */
[----:B------:R-:W-:Y:S01]  /*6ae0*/  IMAD.MOV.U32 R115, RZ, RZ, R126 ;  /* 0x000000ffff737224 */ /* 0x000fe200078e007e */
[----:B------:R-:W-:Y:S01]  /*6af0*/  MOV R124, R174 ;  /* 0x000000ae007c7202 */ /* 0x000fe20000000f00 */
[----:B-1----:R-:W-:Y:S01]  /*6b00*/  FFMA.FTZ R0, R125, c[0x0][0x2d0], -R13 ;  /* 0x0000b4007d007a23 */ /* 0x002fe2000001080d */
[----:B------:R-:W-:-:S03]  /*6b10*/  MOV R125, R157 ;  /* 0x0000009d007d7202 */ /* 0x000fc60000000f00 */
[----:B------:R1:W-:Y:S01]  /*6b20*/  MUFU.EX2 R14, R0 ;  /* 0x00000000000e7308 */ /* 0x0003e20000000800 */
[----:B------:R-:W-:Y:S01]  /*6b30*/  IMAD.MOV.U32 R83, RZ, RZ, R156 ;  /* 0x000000ffff537224 */ /* 0x000fe200078e009c */
[----:B------:R-:W-:Y:S01]  /*6b40*/  MOV R126, R172 ;  /* 0x000000ac007e7202 */ /* 0x000fe20000000f00 */
[----:B------:R-:W-:Y:S01]  /*6b50*/  IMAD.MOV.U32 R69, RZ, RZ, R173 ;  /* 0x000000ffff457224 */ /* 0x000fe200078e00ad */
[----:B------:R-:W2:Y:S01]  /*6b60*/  LDSM.16.MT88.4 R156, [R233+0x1900] ;  /* 0x00190000e99c783b */ /* 0x000ea20000004200 */
[----:B------:R-:W-:Y:S01]  /*6b70*/  HMMA.16816.F32 R116, R8, R28, R204 ;  /* 0x0000001c0874723c */ /* 0x000fe200000018cc */
[----:B-1----:R-:W-:Y:S01]  /*6b80*/  FFMA.FTZ R0, R27, c[0x0][0x2d0], -R12 ;  /* 0x0000b4001b007a23 */ /* 0x002fe2000001080c */
[----:B------:R-:W-:Y:S01]  /*6b90*/  MOV R27, R125 ;  /* 0x0000007d001b7202 */ /* 0x000fe20000000f00 */
[----:B------:R-:W-:Y:S01]  /*6ba0*/  IMAD.MOV.U32 R125, RZ, RZ, R175 ;  /* 0x000000ffff7d7224 */ /* 0x000fe200078e00af */
[----:B------:R-:W1:Y:S01]  /*6bb0*/  MUFU.EX2 R25, R4 ;  /* 0x0000000400197308 */ /* 0x000e620000000800 */
[----:B------:R-:W1:Y:S01]  /*6bc0*/  LDSM.16.MT88.4 R172, [R234+0x1900] ;  /* 0x00190000eaac783b */ /* 0x000e620000004200 */
[----:B------:R-:W-:Y:S01]  /*6bd0*/  IMAD.MOV.U32 R113, RZ, RZ, R70 ;  /* 0x000000ffff717224 */ /* 0x000fe200078e0046 */
[----:B------:R-:W-:Y:S01]  /*6be0*/  MOV R112, R71 ;  /* 0x0000004700707202 */ /* 0x000fe20000000f00 */
[----:B------:R-:W-:Y:S01]  /*6bf0*/  FADD.FTZ R10, R114, R230 ;  /* 0x000000e6720a7221 */ /* 0x000fe20000010000 */
[----:B------:R-:W-:-:S02]  /*6c00*/  MOV R28, R124 ;  /* 0x0000007c001c7202 */ /* 0x000fc40000000f00 */
[----:B------:R-:W-:Y:S01]  /*6c10*/  MOV R30, R126 ;  /* 0x0000007e001e7202 */ /* 0x000fe20000000f00 */
[----:B------:R3:W-:Y:S01]  /*6c20*/  MUFU.EX2 R11, R0 ;  /* 0x00000000000b7308 */ /* 0x0007e20000000800 */
[----:B------:R-:W-:Y:S01]  /*6c30*/  FADD.FTZ R9, R97, R96 ;  /* 0x0000006061097221 */ /* 0x000fe20000010000 */
[----:B------:R-:W-:Y:S01]  /*6c40*/  LDSM.16.MT88.4 R204, [R235+0x1900] ;  /* 0x00190000ebcc783b */ /* 0x000fe20000004200 */
[----:B---3--:R-:W-:-:S05]  /*6c50*/  FFMA.FTZ R0, R68, c[0x0][0x2d0], -R12 ;  /* 0x0000b40044007a23 */ /* 0x008fca000001080c */
[----:B------:R3:W1:Y:S02]  /*6c60*/  MUFU.EX2 R26, R0 ;  /* 0x00000000001a7308 */ /* 0x0006640000000800 */
[----:B---3--:R-:W-:-:S06]  /*6c70*/  FFMA.FTZ R0, R6, c[0x0][0x2d0], -R12 ;  /* 0x0000b40006007a23 */ /* 0x008fcc000001080c */
[----:B------:R-:W-:Y:S08]  /*6c80*/  MUFU.EX2 R12, R3 ;  /* 0x00000003000c7308 */ /* 0x000ff00000000800 */
[----:B------:R-:W3:Y:S01]  /*6c90*/  MUFU.EX2 R13, R0 ;  /* 0x00000000000d7308 */ /* 0x000ee20000000800 */
[----:B------:R-:W-:Y:S01]  /*6ca0*/  MOV R68, R5 ;  /* 0x0000000500447202 */ /* 0x000fe20000000f00 */
[----:B------:R-:W-:Y:S01]  /*6cb0*/  IMAD.MOV.U32 R6, RZ, RZ, R128 ;  /* 0x000000ffff067224 */ /* 0x000fe200078e0080 */
[----:B------:R-:W-:Y:S01]  /*6cc0*/  MOV R5, R129 ;  /* 0x0000008100057202 */ /* 0x000fe20000000f00 */
[----:B------:R-:W-:Y:S01]  /*6cd0*/  IMAD.MOV.U32 R71, RZ, RZ, R130 ;  /* 0x000000ffff477224 */ /* 0x000fe200078e0082 */
[----:B------:R-:W-:Y:S01]  /*6ce0*/  MOV R70, R131 ;  /* 0x0000008300467202 */ /* 0x000fe20000000f00 */
[----:B------:R-:W-:Y:S01]  /*6cf0*/  IMAD.MOV.U32 R31, RZ, RZ, R125 ;  /* 0x000000ffff1f7224 */ /* 0x000fe200078e007d */
[----:B------:R-:W-:Y:S01]  /*6d00*/  F2FP.PACK_AB R128, R24, R22 ;  /* 0x000000161880723e */ /* 0x000fe200000000ff */
[----:B------:R-:W-:Y:S01]  /*6d10*/  IMAD.MOV.U32 R230, RZ, RZ, R127 ;  /* 0x000000ffffe67224 */ /* 0x000fe200078e007f */
[----:B----4-:R-:W-:-:S02]  /*6d20*/  F2FP.PACK_AB R129, R19, R18 ;  /* 0x000000121381723e */ /* 0x010fc400000000ff */
[----:B-1----:R-:W-:Y:S02]  /*6d30*/  F2FP.PACK_AB R130, R23, R25 ;  /* 0x000000191782723e */ /* 0x002fe400000000ff */
[----:B------:R-:W-:Y:S02]  /*6d40*/  F2FP.PACK_AB R131, R20, R21 ;  /* 0x000000151483723e */ /* 0x000fe400000000ff */
[----:B------:R-:W-:Y:S02]  /*6d50*/  F2FP.PACK_AB R124, R16, R15 ;  /* 0x0000000f107c723e */ /* 0x000fe400000000ff */
[----:B------:R-:W-:Y:S02]  /*6d60*/  F2FP.PACK_AB R125, R26, R11 ;  /* 0x0000000b1a7d723e */ /* 0x000fe400000000ff */
[----:B------:R-:W-:Y:S02]  /*6d70*/  F2FP.PACK_AB R126, R14, R17 ;  /* 0x000000110e7e723e */ /* 0x000fe400000000ff */
[----:B---3--:R-:W-:Y:S01]  /*6d80*/  F2FP.PACK_AB R127, R13, R12 ;  /* 0x0000000c0d7f723e */ /* 0x008fe200000000ff */
[-C--:B--2---:R-:W-:Y:S08]  /*6d90*/  HMMA.16816.F32 R148, R128, R156.reuse, R148 ;  /* 0x0000009c8094723c */ /* 0x084ff00000001894 */
[C---:B------:R-:W-:Y:S08]  /*6da0*/  HMMA.16816.F32 R144, R124.reuse, R156, R144 ;  /* 0x0000009c7c90723c */ /* 0x040ff00000001890 */
[----:B------:R-:W-:Y:S08]  /*6db0*/  HMMA.16816.F32 R152, R124, R158, R152 ;  /* 0x0000009e7c98723c */ /* 0x000ff00000001898 */
[-C--:B------:R-:W-:Y:S08]  /*6dc0*/  HMMA.16816.F32 R160, R128, R172.reuse, R160 ;  /* 0x000000ac80a0723c */ /* 0x080ff000000018a0 */
[C---:B------:R-:W-:Y:S08]  /*6dd0*/  HMMA.16816.F32 R164, R124.reuse, R172, R164 ;  /* 0x000000ac7ca4723c */ /* 0x040ff000000018a4 */
[----:B------:R-:W-:Y:S08]  /*6de0*/  HMMA.16816.F32 R168, R124, R174, R168 ;  /* 0x000000ae7ca8723c */ /* 0x000ff000000018a8 */
[C---:B------:R-:W-:Y:S07]  /*6df0*/  HMMA.16816.F32 R156, R128.reuse, R158, R40 ;  /* 0x0000009e809c723c */ /* 0x040fee0000001828 */
[----:B------:R-:W-:Y:S01]  /*6e00*/  MOV R41, R5 ;  /* 0x0000000500297202 */ /* 0x000fe20000000f00 */
[----:B------:R-:W-:Y:S01]  /*6e10*/  HMMA.16816.F32 R172, R128, R174, R36 ;  /* 0x000000ae80ac723c */ /* 0x000fe20000001824 */
[----:B------:R-:W-:-:S06]  /*6e20*/  IMAD.MOV.U32 R40, RZ, RZ, R6 ;  /* 0x000000ffff287224 */ /* 0x000fcc00078e0006 */
[----:B------:R-:W-:Y:S02]  /*6e30*/  MOV R39, R7 ;  /* 0x0000000700277202 */ /* 0x000fe40000000f00 */
[----:B------:R-:W1:Y:S01]  /*6e40*/  LDSM.16.MT88.4 R4, [R235+0x3900] ;  /* 0x00390000eb04783b */ /* 0x000e620000004200 */
[----:B------:R-:W-:Y:S01]  /*6e50*/  FADD.FTZ R3, R193, R192 ;  /* 0x000000c0c1037221 */ /* 0x000fe20000010000 */
[----:B------:R-:W-:Y:S01]  /*6e60*/  HMMA.16816.F32 R176, R128, R188, R176 ;  /* 0x000000bc80b0723c */ /* 0x000fe200000018b0 */
[----:B------:R-:W-:Y:S01]  /*6e70*/  IMAD.MOV.U32 R0, RZ, RZ, R82 ;  /* 0x000000ffff007224 */ /* 0x000fe200078e0052 */
[----:B------:R-:W-:Y:S02]  /*6e80*/  MOV R36, R83 ;  /* 0x0000005300247202 */ /* 0x000fe40000000f00 */
[----:B------:R-:W-:Y:S01]  /*6e90*/  MOV R37, R81 ;  /* 0x0000005100257202 */ /* 0x000fe20000000f00 */
[----:B------:R-:W-:-:S03]  /*6ea0*/  FADD.FTZ R0, R0, R3 ;  /* 0x0000000300007221 */ /* 0x000fc60000010000 */
[----:B------:R-:W-:Y:S01]  /*6eb0*/  HMMA.16816.F32 R180, R124, R188, R180 ;  /* 0x000000bc7cb4723c */ /* 0x000fe200000018b4 */
[----:B------:R-:W-:-:S07]  /*6ec0*/  FADD.FTZ R8, R113, R112 ;  /* 0x0000007071087221 */ /* 0x000fce0000010000 */
[----:B------:R-:W-:Y:S01]  /*6ed0*/  HMMA.16816.F32 R184, R124, R190, R184 ;  /* 0x000000be7cb8723c */ /* 0x000fe200000018b8 */
[----:B------:R-:W-:-:S07]  /*6ee0*/  FADD.FTZ R10, R36, R10 ;  /* 0x0000000a240a7221 */ /* 0x000fce0000010000 */
[----:B------:R-:W-:Y:S01]  /*6ef0*/  HMMA.16816.F32 R188, R128, R190, R32 ;  /* 0x000000be80bc723c */ /* 0x000fe20000001820 */
[----:B------:R-:W-:Y:S01]  /*6f00*/  IMAD.MOV.U32 R38, RZ, RZ, R80 ;  /* 0x000000ffff267224 */ /* 0x000fe200078e0050 */
[----:B------:R-:W-:Y:S01]  /*6f10*/  MOV R43, R70 ;  /* 0x00000046002b7202 */ /* 0x000fe20000000f00 */
[----:B------:R-:W-:Y:S01]  /*6f20*/  IMAD.MOV.U32 R228, RZ, RZ, R115 ;  /* 0x000000ffffe47224 */ /* 0x000fe200078e0073 */
[----:B------:R-:W2:Y:S03]  /*6f30*/  LDSM.16.MT88.4 R80, [R233+0x3900] ;  /* 0x00390000e950783b */ /* 0x000ea60000004200 */
[----:B------:R-:W-:Y:S01]  /*6f40*/  IMAD.MOV.U32 R34, RZ, RZ, R99 ;  /* 0x000000ffff227224 */ /* 0x000fe200078e0063 */
[----:B------:R-:W-:Y:S01]  /*6f50*/  MOV R35, R98 ;  /* 0x0000006200237202 */ /* 0x000fe20000000f00 */
[----:B------:R-:W-:Y:S01]  /*6f60*/  IMAD.MOV.U32 R42, RZ, RZ, R71 ;  /* 0x000000ffff2a7224 */ /* 0x000fe200078e0047 */
[----:B------:R-:W3:Y:S01]  /*6f70*/  LDSM.16.MT88.4 R96, [R234+0x3900] ;  /* 0x00390000ea60783b */ /* 0x000ee20000004200 */
[----:B------:R-:W-:-:S02]  /*6f80*/  FADD.FTZ R3, R34, R9 ;  /* 0x0000000922037221 */ /* 0x000fc40000010000 */
[----:B------:R-:W-:Y:S01]  /*6f90*/  FADD.FTZ R9, R37, R0 ;  /* 0x0000000025097221 */ /* 0x000fe20000010000 */
[----:B-1----:R-:W-:Y:S01]  /*6fa0*/  HMMA.16816.F32 R120, R124, R4, R120 ;  /* 0x000000047c78723c */ /* 0x002fe20000001878 */
[----:B------:R-:W-:Y:S01]  /*6fb0*/  FADD.FTZ R8, R35, R8 ;  /* 0x0000000823087221 */ /* 0x000fe20000010000 */
[----:B------:R-:W1:Y:S01]  /*6fc0*/  LDSM.16.MT88.4 R112, [R236+0x3900] ;  /* 0x00390000ec70783b */ /* 0x000e620000004200 */
[----:B------:R-:W-:Y:S02]  /*6fd0*/  FADD.FTZ R0, R40, R10 ;  /* 0x0000000a28007221 */ /* 0x000fe40000010000 */
[----:B------:R-:W-:-:S03]  /*6fe0*/  FADD.FTZ R9, R41, R9 ;  /* 0x0000000929097221 */ /* 0x000fc60000010000 */
[----:B------:R-:W-:Y:S07]  /*6ff0*/  HMMA.16816.F32 R116, R128, R4, R116 ;  /* 0x000000048074723c */ /* 0x000fee0000001874 */
[----:B------:R-:W-:Y:S02]  /*7000*/  FADD.FTZ R4, R38, R3 ;  /* 0x0000000326047221 */ /* 0x000fe40000010000 */
[----:B------:R-:W-:Y:S02]  /*7010*/  FADD.FTZ R3, R39, R8 ;  /* 0x0000000827037221 */ /* 0x000fe40000010000 */
[----:B------:R-:W-:-:S02]  /*7020*/  FADD.FTZ R5, R43, R0 ;  /* 0x000000002b057221 */ /* 0x000fc40000010000 */
[----:B------:R-:W-:Y:S02]  /*7030*/  FADD.FTZ R0, R230, R9 ;  /* 0x00000009e6007221 */ /* 0x000fe40000010000 */
[----:B------:R-:W-:Y:S02]  /*7040*/  FADD.FTZ R8, R252, R4 ;  /* 0x00000004fc087221 */ /* 0x000fe40000010000 */
[----:B------:R-:W-:Y:S01]  /*7050*/  FADD.FTZ R4, R42, R3 ;  /* 0x000000032a047221 */ /* 0x000fe20000010000 */
[----:B------:R-:W-:Y:S01]  /*7060*/  MOV R229, R68 ;  /* 0x0000004400e57202 */ /* 0x000fe20000000f00 */
[----:B------:R-:W-:Y:S02]  /*7070*/  FADD.FTZ R0, R28, R0 ;  /* 0x000000001c007221 */ /* 0x000fe40000010000 */
[----:B------:R-:W-:Y:S02]  /*7080*/  FADD.FTZ R3, R142, R8 ;  /* 0x000000088e037221 */ /* 0x000fe40000010000 */
[----:B------:R-:W-:-:S02]  /*7090*/  FADD.FTZ R5, R31, R5 ;  /* 0x000000051f057221 */ /* 0x000fc40000010000 */
[----:B------:R-:W-:Y:S02]  /*70a0*/  IMAD.MOV.U32 R29, RZ, RZ, R69 ;  /* 0x000000ffff1d7224 */ /* 0x000fe400078e0045 */
[----:B------:R-:W-:Y:S02]  /*70b0*/  FADD.FTZ R4, R30, R4 ;  /* 0x000000041e047221 */ /* 0x000fe40000010000 */
[----:B------:R-:W-:Y:S02]  /*70c0*/  FADD.FTZ R0, R228, R0 ;  /* 0x00000000e4007221 */ /* 0x000fe40000010000 */
[----:B------:R-:W-:Y:S02]  /*70d0*/  FADD.FTZ R3, R231, R3 ;  /* 0x00000003e7037221 */ /* 0x000fe40000010000 */
[----:B------:R-:W-:Y:S02]  /*70e0*/  FADD.FTZ R5, R229, R5 ;  /* 0x00000005e5057221 */ /* 0x000fe40000010000 */
[----:B------:R-:W-:-:S02]  /*70f0*/  FADD.FTZ R4, R29, R4 ;  /* 0x000000041d047221 */ /* 0x000fc40000010000 */
[----:B------:R-:W-:Y:S02]  /*7100*/  FADD.FTZ R0, R61, R0 ;  /* 0x000000003d007221 */ /* 0x000fe40000010000 */
        /* <DEDUP_REMOVED lines=25> */
[----:B------:R-:W-:Y:S01]  /*72a0*/  FADD.FTZ R5, R26, R5 ;  /* 0x000000051a057221 */ /* 0x000fe20000010000 */
[----:B------:R-:W-:Y:S01]  /*72b0*/  HMMA.16816.F32 R196, R124, R204, R196 ;  /* 0x000000cc7cc4723c */ /* 0x000fe200000018c4 */
[----:B------:R-:W-:Y:S02]  /*72c0*/  FADD.FTZ R4, R16, R4 ;  /* 0x0000000410047221 */ /* 0x000fe40000010000 */
[----:B------:R-:W-:Y:S02]  /*72d0*/  FADD.FTZ R0, R23, R0 ;  /* 0x0000000017007221 */ /* 0x000fe40000010000 */
[----:B------:R-:W-:-:S03]  /*72e0*/  FADD.FTZ R3, R21, R3 ;  /* 0x0000000315037221 */ /* 0x000fc60000010000 */
[----:B------:R-:W-:Y:S01]  /*72f0*/  HMMA.16816.F32 R200, R124, R206, R200 ;  /* 0x000000ce7cc8723c */ /* 0x000fe200000018c8 */
[----:B------:R-:W-:Y:S02]  /*7300*/  FADD.FTZ R5, R12, R5 ;  /* 0x000000050c057221 */ /* 0x000fe40000010000 */
[----:B------:R-:W-:-:S05]  /*7310*/  FADD.FTZ R4, R17, R4 ;  /* 0x0000000411047221 */ /* 0x000fca0000010000 */
[C---:B--2---:R-:W-:Y:S01]  /*7320*/  HMMA.16816.F32 R72, R124.reuse, R80, R72 ;  /* 0x000000507c48723c */ /* 0x044fe20000001848 */
[----:B------:R2:W-:Y:S07]  /*7330*/  STL [R1+0x3c], R0 ;  /* 0x00003c0001007387 */ /* 0x0005ee0000100800 */
[----:B------:R-:W-:Y:S01]  /*7340*/  HMMA.16816.F32 R76, R124, R82, R76 ;  /* 0x000000527c4c723c */ /* 0x000fe2000000184c */
[----:B------:R-:W-:-:S07]  /*7350*/  UIADD3 UR6, UR6, -0x2, URZ ;  /* 0xfffffffe06067890 */ /* 0x000fce000fffe03f */
[C---:B---3--:R-:W-:Y:S08]  /*7360*/  HMMA.16816.F32 R88, R124.reuse, R96, R88 ;  /* 0x000000607c58723c */ /* 0x048ff00000001858 */
[----:B------:R-:W-:Y:S01]  /*7370*/  HMMA.16816.F32 R92, R124, R98, R92 ;  /* 0x000000627c5c723c */ /* 0x000fe2000000185c */
[----:B--2---:R-:W-:-:S07]  /*7380*/  FADD.FTZ R0, R13, R5 ;  /* 0x000000050d007221 */ /* 0x004fce0000010000 */
[C---:B-1----:R-:W-:Y:S08]  /*7390*/  HMMA.16816.F32 R104, R124.reuse, R112, R104 ;  /* 0x000000707c68723c */ /* 0x042ff00000001868 */
[C---:B------:R-:W-:Y:S08]  /*73a0*/  HMMA.16816.F32 R108, R124.reuse, R114, R108 ;  /* 0x000000727c6c723c */ /* 0x040ff0000000186c */
[----:B------:R-:W-:Y:S08]  /*73b0*/  HMMA.16816.F32 R124, R124, R6, R84 ;  /* 0x000000067c7c723c */ /* 0x000ff00000001854 */
        /* <DEDUP_REMOVED lines=8> */
[----:B------:R-:W-:-:S07]  /*7440*/  UISETP.GE.AND UP0, UPT, UR6, UR7, UPT ;  /* 0x000000070600728c */ /* 0x000fce000bf06270 */
[----:B------:R-:W-:Y:S07]  /*7450*/  HMMA.16816.F32 R128, R128, R6, R44 ;  /* 0x000000068080723c */ /* 0x000fee000000182c */
[----:B------:R-:W-:Y:S02]  /*7460*/  FADD.FTZ R6, R20, R3 ;  /* 0x0000000314067221 */ /* 0x000fe40000010000 */
[----:B------:R-:W-:-:S03]  /*7470*/  FADD.FTZ R3, R14, R4 ;  /* 0x000000040e037221 */ /* 0x000fc60000010000 */
[----:B------:R1:W-:Y:S04]  /*7480*/  STL [R1+0x38], R6 ;  /* 0x0000380601007387 */ /* 0x0003e80000100800 */
[----:B------:R1:W-:Y:S04]  /*7490*/  STL [R1+0x40], R0 ;  /* 0x0000400001007387 */ /* 0x0003e80000100800 */
[----:B------:R1:W-:Y:S01]  /*74a0*/  STL [R1+0x44], R3 ;  /* 0x0000440301007387 */ /* 0x0003e20000100800 */
[----:B------:R-:W-:Y:S11]  /*74b0*/  PLOP3.LUT P2, PT, PT, PT, UP0, 0x80, 0x0 ;  /* 0x000000000000781c */ /* 0x000ff60003f4f008 */
[----:B------:R-:W-:Y:S02]  /*74c0*/  @!UPT UIADD3 URZ, URZ, URZ, URZ ;  /* 0x0000003f3f3ff290 */ /* 0x000fe4000fffe03f */
[----:B------:R-:W-:Y:S05]  /*74d0*/  @!P2 BRA `(.L_x_152) ;  /* 0x000051f00000a947 */ /* 0x000fea0003800000 */
[----:B-----5:R-:W-:Y:S01]  /*74e0*/  SHF.R.S32.HI R27, RZ, 0x1f, R132 ;  /* 0x0000001fff1b7819 */ /* 0x020fe20000011484 */
[C---:B------:R-:W-:Y:S01]  /*74f0*/  IMAD.SHL.U32 R4, R132.reuse, 0x2, RZ ;  /* 0x0000000284047824 */ /* 0x040fe200078e00ff */
[----:B------:R-:W-:Y:S01]  /*7500*/  SHF.R.S32.HI R136, RZ, 0x1f, R134 ;  /* 0x0000001fff887819 */ /* 0x000fe20000011486 */
[----:B------:R-:W-:Y:S01]  /*7510*/  IMAD.MOV.U32 R141, RZ, RZ, R2 ;  /* 0x000000ffff8d7224 */ /* 0x000fe200078e0002 */
[----:B-1----:R-:W-:Y:S01]  /*7520*/  SHF.L.U64.HI R0, R132, 0x1, R27 ;  /* 0x0000000184007819 */ /* 0x002fe2000001021b */
[----:B------:R-:W-:Y:S01]  /*7530*/  IMAD.MOV.U32 R132, RZ, RZ, R138 ;  /* 0x000000ffff847224 */ /* 0x000fe200078e008a */
[C---:B------:R-:W-:Y:S02]  /*7540*/  SHF.L.U64.HI R3, R134.reuse, 0x1, R136 ;  /* 0x0000000186037819 */ /* 0x040fe40000010288 */
[----:B------:R-:W-:Y:S01]  /*7550*/  MOV R140, R137 ;  /* 0x00000089008c7202 */ /* 0x000fe20000000f00 */
[----:B------:R1:W-:Y:S04]  /*7560*/  STL [R1+0x18], R0 ;  /* 0x0000180001007387 */ /* 0x0003e80000100800 */
[----:B------:R-:W-:Y:S04]  /*7570*/  STL [R1+0x14], R4 ;  /* 0x0000140401007387 */ /* 0x000fe80000100800 */
[----:B------:R2:W-:Y:S01]  /*7580*/  STL [R1+0x10], R3 ;  /* 0x0000100301007387 */ /* 0x0005e20000100800 */
[----:B-1----:R-:W-:-:S05]  /*7590*/  IMAD.SHL.U32 R0, R134, 0x2, RZ ;  /* 0x0000000286007824 */ /* 0x002fca00078e00ff */
[----:B------:R1:W-:Y:S01]  /*75a0*/  STL [R1+0xc], R0 ;  /* 0x00000c0001007387 */ /* 0x0003e20000100800 */
[----:B--2---:R-:W-:Y:S01]  /*75b0*/  MOV R3, R139 ;  /* 0x0000008b00037202 */ /* 0x004fe20000000f00 */
[----:B------:R-:W-:Y:S05]  /*75c0*/  BRA `(.L_x_153) ;  /* 0x0000044000007947 */ /* 0x000fea0003800000 */
.L_x_155:
[----:B------:R-:W2:Y:S01]  /*75d0*/  LDL R12, [R1+0x48] ;  /* 0x00004800010c7983 */ /* 0x000ea20000100800 */
[----:B------:R-:W-:Y:S01]  /*75e0*/  ULEA UR5, UR6, UR8, 0x6 ;  /* 0x0000000806057291 */ /* 0x000fe2000f8e303f */
[----:B------:R-:W-:Y:S02]  /*75f0*/  IMAD.MOV.U32 R7, RZ, RZ, RZ ;  /* 0x000000ffff077224 */ /* 0x000fe400078e00ff */
[----:B------:R-:W3:Y:S03]  /*7600*/  LDL R39, [R1+0x14] ;  /* 0x0000140001277983 */ /* 0x000ee60000100800 */
[----:B------:R-:W-:Y:S01]  /*7610*/  IMAD.U32 R2, RZ, RZ, UR5 ;  /* 0x00000005ff027e24 */ /* 0x000fe2000f8e00ff */
[----:B------:R-:W4:Y:S04]  /*7620*/  LDL R38, [R1+0xc] ;  /* 0x00000c0001267983 */ /* 0x000f280000100800 */
[----:B------:R-:W5:Y:S04]  /*7630*/  LDL R37, [R1+0x18] ;  /* 0x0000180001257983 */ /* 0x000f680000100800 */
[----:B------:R-:W3:Y:S04]  /*7640*/  LDL R36, [R1+0x10] ;  /* 0x0000100001247983 */ /* 0x000ee80000100800 */
[----:B------:R-:W3:Y:S01]  /*7650*/  LDL R35, [R1+0x4] ;  /* 0x0000040001237983 */ /* 0x000ee20000100800 */
[----:B--2---:R-:W-:Y:S05]  /*7660*/  IADD3 R2, R2, -0x40, R12 ;  /* 0xffffffc002027810 */ /* 0x004fea0007ffe00c */
        /* <DEDUP_REMOVED lines=8> */
[----:B------:R-:W-:Y:S04]  /*76f0*/  @!P0 LEA.HI.X R5, R5, c[0x0][0x2a4], R6, 0x2, P2 ;  /* 0x0000a90005058a11 */ /* 0x000fe800010f1406 */
[----:B------:R-:W-:Y:S01]  /*7700*/  STL [R1+0x34], R8 ;  /* 0x0000340801007387 */ /* 0x000fe20000100800 */
[----:B------:R-:W-:Y:S03]  /*7710*/  SHF.R.S32.HI R0, RZ, 0x1f, R8 ;  /* 0x0000001fff007819 */ /* 0x000fe60000011408 */
[----:B------:R1:W2:Y:S02]  /*7720*/  @!P0 LDG.E R7, [R4.64] ;  /* 0x0000000c04078981 */ /* 0x0002a4000c1e1900 */
[----:B------:R-:W-:Y:S04]  /*7730*/  IMAD R0, R0, c[0x0][0x1e0], RZ ;  /* 0x0000780000007a24 */ /* 0x000fe800078e02ff */
[C---:B------:R-:W-:Y:S02]  /*7740*/  IMAD R0, R8.reuse, c[0x0][0x1e4], R0 ;  /* 0x0000790008007a24 */ /* 0x040fe400078e0200 */
[----:B-1----:R-:W-:Y:S04]  /*7750*/  IMAD.WIDE.U32 R4, R8, c[0x0][0x1e0], RZ ;  /* 0x0000780008047a25 */ /* 0x002fe800078e00ff */
[----:B------:R-:W-:Y:S01]  /*7760*/  IMAD.IADD R5, R5, 0x1, R0 ;  /* 0x0000000105057824 */ /* 0x000fe200078e0200 */
[----:B--2---:R-:W-:Y:S01]  /*7770*/  STL [R1+0x2c], R7 ;  /* 0x00002c0701007387 */ /* 0x004fe20000100800 */
[----:B------:R-:W-:Y:S02]  /*7780*/  SHF.R.S32.HI R2, RZ, 0x1f, R7 ;  /* 0x0000001fff027819 */ /* 0x000fe40000011407 */
[C---:B------:R-:W-:Y:S04]  /*7790*/  IMAD.WIDE.U32 R4, R7.reuse, c[0x0][0x1f0], R4 ;  /* 0x00007c0007047a25 */ /* 0x040fe800078e0004 */
[----:B------:R-:W-:Y:S01]  /*77a0*/  IMAD R2, R2, c[0x0][0x1f0], RZ ;  /* 0x00007c0002027a24 */ /* 0x000fe200078e02ff */
[----:B------:R-:W-:Y:S03]  /*77b0*/  IADD3 R0, P2, R4, UR20, RZ ;  /* 0x0000001404007c10 */ /* 0x000fe6000ff5e0ff */
[----:B------:R-:W-:Y:S05]  /*77c0*/  IMAD R2, R7, c[0x0][0x1f4], R2 ;  /* 0x00007d0007027a24 */ /* 0x000fea00078e0202 */
[----:B------:R-:W-:Y:S02]  /*77d0*/  IADD3.X R4, R5, UR18, R2, P2, !PT ;  /* 0x0000001205047c10 */ /* 0x000fe400097fe402 */
[C---:B------:R-:W-:Y:S04]  /*77e0*/  LEA R2, P2, R0.reuse, c[0x0][0x1c8], 0x1 ;  /* 0x0000720000027a11 */ /* 0x040fe800078408ff */
[----:B------:R-:W-:Y:S01]  /*77f0*/  LEA.HI.X R0, R0, c[0x0][0x1cc], R4, 0x1, P2 ;  /* 0x0000730000007a11 */ /* 0x000fe200010f0c04 */
[----:B------:R-:W3:Y:S04]  /*7800*/  SHFL.IDX PT, R6, R2, RZ, 0x181f ;  /* 0x00181fff02067589 */ /* 0x000ee800000e0000 */
[----:B------:R-:W5:Y:S04]  /*7810*/  SHFL.IDX PT, R5, R0, RZ, 0x181f ;  /* 0x00181fff00057589 */ /* 0x000f6800000e0000 */
[----:B------:R-:W1:Y:S04]  /*7820*/  SHFL.IDX PT, R12, R2, 0x1, 0x181f ;  /* 0x00381f00020c7f89 */ /* 0x000e6800000e0000 */
[----:B------:R-:W2:Y:S04]  /*7830*/  SHFL.IDX PT, R13, R0, 0x1, 0x181f ;  /* 0x00381f00000d7f89 */ /* 0x000ea800000e0000 */
[----:B------:R-:W2:Y:S04]  /*7840*/  SHFL.IDX PT, R11, R2, 0x2, 0x181f ;  /* 0x00581f00020b7f89 */ /* 0x000ea800000e0000 */
[----:B------:R-:W2:Y:S04]  /*7850*/  SHFL.IDX PT, R14, R0, 0x2, 0x181f ;  /* 0x00581f00000e7f89 */ /* 0x000ea800000e0000 */
[----:B------:R-:W2:Y:S01]  /*7860*/  SHFL.IDX PT, R2, R2, 0x3, 0x181f ;  /* 0x00781f0002027f89 */ /* 0x000ea200000e0000 */
[CC--:B---3--:R-:W-:Y:S02]  /*7870*/  IADD3 R8, P6, R6.reuse, R39.reuse, RZ ;  /* 0x0000002706087210 */ /* 0x0c8fe40007fde0ff */
[----:B----4-:R-:W-:Y:S01]  /*7880*/  IADD3 R6, P5, R6, R38, RZ ;  /* 0x0000002606067210 */ /* 0x010fe20007fbe0ff */
[----:B------:R-:W3:Y:S02]  /*7890*/  SHFL.IDX PT, R0, R0, 0x3, 0x181f ;  /* 0x00781f0000007f89 */ /* 0x000ee400000e0000 */
[C-C-:B-----5:R-:W-:Y:S01]  /*78a0*/  IMAD.X R9, R5.reuse, 0x1, R37.reuse, P6 ;  /* 0x0000000105097824 */ /* 0x160fe200030e0625 */
[----:B------:R-:W-:Y:S02]  /*78b0*/  IADD3.X R7, R5, R36, RZ, P5, !PT ;  /* 0x0000002405077210 */ /* 0x000fe40002ffe4ff */
[CC--:B-1----:R-:W-:Y:S02]  /*78c0*/  IADD3 R4, P2, R12.reuse, R39.reuse, RZ ;  /* 0x000000270c047210 */ /* 0x0c2fe40007f5e0ff */
[----:B------:R1:W-:Y:S01]  /*78d0*/  LDGSTS.E.BYPASS.LTC128B.128 [R35+0x4100], [R8.64], !P4 ;  /* 0x0410000008237fae */ /* 0x0003e2000e101d4c */
[-C--:B------:R-:W-:Y:S02]  /*78e0*/  IADD3 R12, P5, R12, R38.reuse, RZ ;  /* 0x000000260c0c7210 */ /* 0x080fe40007fbe0ff */
[--C-:B--2---:R-:W-:Y:S01]  /*78f0*/  IMAD.X R5, R13, 0x1, R37.reuse, P2 ;  /* 0x000000010d057824 */ /* 0x104fe200010e0625 */
[----:B------:R2:W-:Y:S01]  /*7900*/  LDGSTS.E.BYPASS.LTC128B.128 [R35+0x6100], [R6.64], !P3 ;  /* 0x0610000006237fae */ /* 0x0005e2000d901d4c */
[-C--:B------:R-:W-:Y:S01]  /*7910*/  IADD3 R10, P2, R11, R39.reuse, RZ ;  /* 0x000000270b0a7210 */ /* 0x080fe20007f5e0ff */
[--C-:B------:R-:W-:Y:S02]  /*7920*/  IMAD.X R13, R13, 0x1, R36.reuse, P5 ;  /* 0x000000010d0d7824 */ /* 0x100fe400028e0624 */
[----:B------:R4:W-:Y:S04]  /*7930*/  LDGSTS.E.BYPASS.LTC128B.128 [R35+0x4900], [R4.64], !P4 ;  /* 0x0490000004237fae */ /* 0x0009e8000e101d4c */
[----:B------:R3:W-:Y:S01]  /*7940*/  LDGSTS.E.BYPASS.LTC128B.128 [R35+0x6900], [R12.64], !P3 ;  /* 0x069000000c237fae */ /* 0x0007e2000d901d4c */
[----:B-1----:R-:W-:Y:S01]  /*7950*/  IADD3 R8, P6, R11, R38, RZ ;  /* 0x000000260b087210 */ /* 0x002fe20007fde0ff */
[--C-:B------:R-:W-:Y:S01]  /*7960*/  IMAD.X R11, R14, 0x1, R37.reuse, P2 ;  /* 0x000000010e0b7824 */ /* 0x100fe200010e0625 */
[----:B--2---:R-:W-:Y:S04]  /*7970*/  IADD3 R6, P5, R2, R39, RZ ;  /* 0x0000002702067210 */ /* 0x004fe80007fbe0ff */
[----:B------:R1:W-:Y:S01]  /*7980*/  LDGSTS.E.BYPASS.LTC128B.128 [R35+0x5100], [R10.64], !P4 ;  /* 0x051000000a237fae */ /* 0x0003e2000e101d4c */
[----:B------:R-:W-:Y:S02]  /*7990*/  IADD3.X R9, R14, R36, RZ, P6, !PT ;  /* 0x000000240e097210 */ /* 0x000fe400037fe4ff */
[----:B----4-:R-:W-:Y:S01]  /*79a0*/  IADD3 R4, P2, R2, R38, RZ ;  /* 0x0000002602047210 */ /* 0x010fe20007f5e0ff */
[C---:B---3--:R-:W-:Y:S02]  /*79b0*/  IMAD.X R7, R0.reuse, 0x1, R37, P5 ;  /* 0x0000000100077824 */ /* 0x048fe400028e0625 */
[----:B------:R1:W-:Y:S02]  /*79c0*/  LDGSTS.E.BYPASS.LTC128B.128 [R35+0x7100], [R8.64], !P3 ;  /* 0x0710000008237fae */ /* 0x0003e4000d901d4c */
[----:B------:R-:W-:Y:S02]  /*79d0*/  IMAD.X R5, R0, 0x1, R36, P2 ;  /* 0x0000000100057824 */ /* 0x000fe400010e0624 */
[----:B------:R1:W-:Y:S04]  /*79e0*/  LDGSTS.E.BYPASS.LTC128B.128 [R35+0x5900], [R6.64], !P4 ;  /* 0x0590000006237fae */ /* 0x0003e8000e101d4c */
[----:B------:R1:W-:Y:S01]  /*79f0*/  LDGSTS.E.BYPASS.LTC128B.128 [R35+0x7900], [R4.64], !P3 ;  /* 0x0790000004237fae */ /* 0x0003e2000d901d4c */
[----:B------:R-:W-:-:S05]  /*7a00*/  BRA `(.L_x_154) ;  /* 0x0000172000007947 */ /* 0x000fca0003800000 */
.L_x_153:
[----:B------:R-:W2:Y:S01]  /*7a10*/  LDL R4, [R1+0x34] ;  /* 0x0000340001047983 */ /* 0x000ea20000100800 */
[----:B------:R-:W-:Y:S04]  /*7a20*/  DEPBAR.LE SB0, 0x0 ;  /* 0x000080000000791a */ /* 0x000fe80000000000 */
[----:B------:R-:W3:Y:S01]  /*7a30*/  LDL R2, [R1+0x2c] ;  /* 0x00002c0001027983 */ /* 0x000ee20000100800 */
[----:B------:R-:W-:Y:S03]  /*7a40*/  UISETP.GT.AND UP0, UPT, UR6, UR7, UPT ;  /* 0x000000070600728c */ /* 0x000fe6000bf04270 */
[----:B------:R-:W4:Y:S04]  /*7a50*/  LDL R58, [R1+0x14] ;  /* 0x00001400013a7983 */ /* 0x000f280000100800 */
[----:B------:R-:W5:Y:S04]  /*7a60*/  LDL R57, [R1+0x18] ;  /* 0x0000180001397983 */ /* 0x000f680000100800 */
[----:B------:R-:W4:Y:S04]  /*7a70*/  LDL R56, [R1+0xc] ;  /* 0x00000c0001387983 */ /* 0x000f280000100800 */
[----:B------:R-:W4:Y:S04]  /*7a80*/  LDL R54, [R1+0x30] ;  /* 0x0000300001367983 */ /* 0x000f280000100800 */
[----:B------:R-:W4:Y:S04]  /*7a90*/  LDL R55, [R1+0x10] ;  /* 0x0000100001377983 */ /* 0x000f280000100800 */
[----:B------:R-:W-:Y:S08]  /*7aa0*/  BAR.SYNC.DEFER_BLOCKING 0x0 ;  /* 0x0000000000007b1d */ /* 0x000ff00000010000 */
[----:B------:R-:W-:Y:S08]  /*7ab0*/  LDSM.16.M88.4 R64, [R239+0x8100] ;  /* 0x00810000ef40783b */ /* 0x000ff00000000200 */
[----:B------:R-:W1:Y:S08]  /*7ac0*/  LDSM.16.M88.4 R16, [R232+0x4100] ;  /* 0x00410000e810783b */ /* 0x000e700000000200 */
[----:B------:R-:W1:Y:S08]  /*7ad0*/  LDSM.16.M88.4 R60, [R239+0xa100] ;  /* 0x00a10000ef3c783b */ /* 0x000e700000000200 */
[----:B------:R-:W1:Y:S08]  /*7ae0*/  LDSM.16.M88.4 R32, [R232+0x4900] ;  /* 0x00490000e820783b */ /* 0x000e700000000200 */
[----:B------:R-:W-:Y:S08]  /*7af0*/  LDSM.16.M88.4 R48, [R232+0x5100] ;  /* 0x00510000e830783b */ /* 0x000ff00000000200 */
[----:B------:R-:W-:Y:S08]  /*7b00*/  LDSM.16.M88.4 R136, [R232+0x5900] ;  /* 0x00590000e888783b */ /* 0x000ff00000000200 */
[----:B------:R-:W-:Y:S08]  /*7b10*/  LDSM.16.M88.4 R208, [R241+0x8100] ;  /* 0x00810000f1d0783b */ /* 0x000ff00000000200 */
[----:B------:R-:W-:Y:S08]  /*7b20*/  LDSM.16.M88.4 R212, [R243] ;  /* 0x00000000f3d4783b */ /* 0x000ff00000000200 */
[----:B------:R-:W-:Y:S08]  /*7b30*/  LDSM.16.M88.4 R216, [R241+0xa100] ;  /* 0x00a10000f1d8783b */ /* 0x000ff00000000200 */
[----:B------:R-:W-:Y:S08]  /*7b40*/  LDSM.16.M88.4 R220, [R251] ;  /* 0x00000000fbdc783b */ /* 0x000ff00000000200 */
[----:B------:R-:W-:Y:S08]  /*7b50*/  LDSM.16.M88.4 R224, [R250] ;  /* 0x00000000fae0783b */ /* 0x000ff00000000200 */
[----:B------:R-:W-:Y:S01]  /*7b60*/  LDSM.16.M88.4 R228, [R249] ;  /* 0x00000000f9e4783b */ /* 0x000fe20000000200 */
[----:B-12---:R-:W-:Y:S01]  /*7b70*/  SHF.R.S32.HI R0, RZ, 0x1f, R4 ;  /* 0x0000001fff007819 */ /* 0x006fe20000011404 */
[----:B------:R-:W-:Y:S04]  /*7b80*/  IMAD.WIDE.U32 R8, R4, c[0x0][0x208], RZ ;  /* 0x0000820004087a25 */ /* 0x000fe800078e00ff */
[----:B------:R-:W-:Y:S04]  /*7b90*/  IMAD R0, R0, c[0x0][0x208], RZ ;  /* 0x0000820000007a24 */ /* 0x000fe800078e02ff */
[----:B------:R-:W-:Y:S02]  /*7ba0*/  IMAD R0, R4, c[0x0][0x20c], R0 ;  /* 0x0000830004007a24 */ /* 0x000fe400078e0200 */
[-C--:B------:R-:W-:Y:S03]  /*7bb0*/  HMMA.16816.F32 R4, R64, R16.reuse, RZ ;  /* 0x000000104004723c */ /* 0x080fe600000018ff */
[----:B------:R-:W-:Y:S02]  /*7bc0*/  IADD3 R9, R9, R0, RZ ;  /* 0x0000000009097210 */ /* 0x000fe40007ffe0ff */
[----:B---3--:R-:W-:Y:S03]  /*7bd0*/  SHF.R.S32.HI R0, RZ, 0x1f, R2 ;  /* 0x0000001fff007819 */ /* 0x008fe60000011402 */
[----:B------:R-:W-:Y:S02]  /*7be0*/  IMAD.WIDE.U32 R12, R2, c[0x0][0x218], R8 ;  /* 0x00008600020c7a25 */ /* 0x000fe400078e0008 */
[C---:B------:R-:W-:Y:S02]  /*7bf0*/  HMMA.16816.F32 R8, R60.reuse, R16, RZ ;  /* 0x000000103c08723c */ /* 0x040fe400000018ff */
[----:B------:R-:W-:Y:S04]  /*7c00*/  IMAD R0, R0, c[0x0][0x218], RZ ;  /* 0x0000860000007a24 */ /* 0x000fe800078e02ff */
[----:B------:R-:W-:Y:S01]  /*7c10*/  IMAD R2, R2, c[0x0][0x21c], R0 ;  /* 0x0000870002027a24 */ /* 0x000fe200078e0200 */
[----:B------:R-:W-:Y:S05]  /*7c20*/  IADD3 R0, P2, R12, UR22, RZ ;  /* 0x000000160c007c10 */ /* 0x000fea000ff5e0ff */
[----:B------:R-:W-:Y:S02]  /*7c30*/  IADD3.X R16, R13, UR4, R2, P2, !PT ;  /* 0x000000040d107c10 */ /* 0x000fe400097fe402 */
[-C--:B------:R-:W-:Y:S01]  /*7c40*/  HMMA.16816.F32 R12, R60, R18.reuse, RZ ;  /* 0x000000123c0c723c */ /* 0x080fe200000018ff */
[C---:B------:R-:W-:Y:S04]  /*7c50*/  LEA R2, P2, R0.reuse, c[0x0][0x1f8], 0x1 ;  /* 0x00007e0000027a11 */ /* 0x040fe800078408ff */
[----:B------:R-:W-:Y:S01]  /*7c60*/  LEA.HI.X R0, R0, c[0x0][0x1fc], R16, 0x1, P2 ;  /* 0x00007f0000007a11 */ /* 0x000fe200010f0c10 */
[----:B------:R-:W4:Y:S02]  /*7c70*/  SHFL.IDX PT, R38, R2, RZ, 0x181f ;  /* 0x00181fff02267589 */ /* 0x000f2400000e0000 */
[C---:B------:R-:W-:Y:S06]  /*7c80*/  HMMA.16816.F32 R16, R64.reuse, R18, RZ ;  /* 0x000000124010723c */ /* 0x040fec00000018ff */
[----:B------:R-:W5:Y:S02]  /*7c90*/  SHFL.IDX PT, R39, R0, RZ, 0x181f ;  /* 0x00181fff00277589 */ /* 0x000f6400000e0000 */
[-C--:B------:R-:W-:Y:S06]  /*7ca0*/  HMMA.16816.F32 R20, R64, R32.reuse, RZ ;  /* 0x000000204014723c */ /* 0x080fec00000018ff */
[----:B------:R-:W1:Y:S02]  /*7cb0*/  SHFL.IDX PT, R46, R2, 0x1, 0x181f ;  /* 0x00381f00022e7f89 */ /* 0x000e6400000e0000 */
[C---:B------:R-:W-:Y:S06]  /*7cc0*/  HMMA.16816.F32 R24, R60.reuse, R32, RZ ;  /* 0x000000203c18723c */ /* 0x040fec00000018ff */
[----:B------:R-:W2:Y:S01]  /*7cd0*/  SHFL.IDX PT, R43, R0, 0x1, 0x181f ;  /* 0x00381f00002b7f89 */ /* 0x000ea200000e0000 */
[C---:B----4-:R-:W-:Y:S01]  /*7ce0*/  IADD3 R36, P5, R38.reuse, R58, RZ ;  /* 0x0000003a26247210 */ /* 0x050fe20007fbe0ff */
[-C--:B------:R-:W-:Y:S01]  /*7cf0*/  HMMA.16816.F32 R28, R60, R34.reuse, RZ ;  /* 0x000000223c1c723c */ /* 0x080fe200000018ff */
[----:B------:R-:W-:Y:S03]  /*7d00*/  IADD3 R38, P2, R38, R56, RZ ;  /* 0x0000003826267210 */ /* 0x000fe60007f5e0ff */
[C---:B-----5:R-:W-:Y:S02]  /*7d10*/  IADD3.X R37, R39.reuse, R57, RZ, P5, !PT ;  /* 0x0000003927257210 */ /* 0x060fe40002ffe4ff */
[----:B------:R-:W3:Y:S02]  /*7d20*/  SHFL.IDX PT, R52, R2, 0x2, 0x181f ;  /* 0x00581f0002347f89 */ /* 0x000ee400000e0000 */
[C---:B------:R-:W-:Y:S04]  /*7d30*/  HMMA.16816.F32 R32, R64.reuse, R34, RZ ;  /* 0x000000224020723c */ /* 0x040fe800000018ff */
[----:B------:R-:W-:Y:S02]  /*7d40*/  IADD3.X R39, R39, R55, RZ, P2, !PT ;  /* 0x0000003727277210 */ /* 0x000fe400017fe4ff */
[C---:B-1----:R-:W-:Y:S01]  /*7d50*/  IADD3 R40, P2, R46.reuse, R58, RZ ;  /* 0x0000003a2e287210 */ /* 0x042fe20007f5e0ff */
[----:B------:R1:W-:Y:S01]  /*7d60*/  LDGSTS.E.BYPASS.LTC128B.128 [R54], [R36.64], !P4 ;  /* 0x0000000024367fae */ /* 0x0003e2000e101d4c */
[----:B------:R-:W-:Y:S04]  /*7d70*/  IADD3 R46, P6, R46, R56, RZ ;  /* 0x000000382e2e7210 */ /* 0x000fe80007fde0ff */
[C---:B--2---:R-:W-:Y:S03]  /*7d80*/  IADD3.X R41, R43.reuse, R57, RZ, P2, !PT ;  /* 0x000000392b297210 */ /* 0x044fe600017fe4ff */
[----:B------:R-:W2:Y:S01]  /*7d90*/  SHFL.IDX PT, R42, R0, 0x2, 0x181f ;  /* 0x00581f00002a7f89 */ /* 0x000ea200000e0000 */
[----:B------:R-:W-:Y:S07]  /*7da0*/  IADD3.X R47, R43, R55, RZ, P6, !PT ;  /* 0x000000372b2f7210 */ /* 0x000fee00037fe4ff */
[----:B------:R1:W-:Y:S01]  /*7db0*/  LDGSTS.E.BYPASS.LTC128B.128 [R54+0x2000], [R38.64], !P3 ;  /* 0x0200000026367fae */ /* 0x0003e2000d901d4c */
[C---:B---3--:R-:W-:Y:S02]  /*7dc0*/  IADD3 R44, P5, R52.reuse, R58, RZ ;  /* 0x0000003a342c7210 */ /* 0x048fe40007fbe0ff */
[----:B------:R-:W-:Y:S05]  /*7dd0*/  IADD3 R52, P2, R52, R56, RZ ;  /* 0x0000003834347210 */ /* 0x000fea0007f5e0ff */
[----:B------:R3:W-:Y:S08]  /*7de0*/  LDGSTS.E.BYPASS.LTC128B.128 [R54+0x800], [R40.64], !P4 ;  /* 0x0080000028367fae */ /* 0x0007f0000e101d4c */
[----:B------:R4:W-:Y:S01]  /*7df0*/  LDGSTS.E.BYPASS.LTC128B.128 [R54+0x2800], [R46.64], !P3 ;  /* 0x028000002e367fae */ /* 0x0009e2000d901d4c */
[C---:B--2---:R-:W-:Y:S02]  /*7e00*/  IADD3.X R45, R42.reuse, R57, RZ, P5, !PT ;  /* 0x000000392a2d7210 */ /* 0x044fe40002ffe4ff */
[----:B------:R-:W-:Y:S05]  /*7e10*/  IADD3.X R53, R42, R55, RZ, P2, !PT ;  /* 0x000000372a357210 */ /* 0x000fea00017fe4ff */
[----:B------:R4:W-:Y:S01]  /*7e20*/  LDGSTS.E.BYPASS.LTC128B.128 [R54+0x1000], [R44.64], !P4 ;  /* 0x010000002c367fae */ /* 0x0009e2000e101d4c */
[-C--:B-1----:R-:W-:Y:S07]  /*7e30*/  HMMA.16816.F32 R36, R64, R48.reuse, RZ ;  /* 0x000000304024723c */ /* 0x082fee00000018ff */
[----:B------:R-:W1:Y:S01]  /*7e40*/  SHFL.IDX PT, R2, R2, 0x3, 0x181f ;  /* 0x00781f0002027f89 */ /* 0x000e6200000e0000 */
[C---:B---3--:R-:W-:Y:S07]  /*7e50*/  HMMA.16816.F32 R40, R60.reuse, R48, RZ ;  /* 0x000000303c28723c */ /* 0x048fee00000018ff */
[----:B------:R-:W2:Y:S08]  /*7e60*/  SHFL.IDX PT, R0, R0, 0x3, 0x181f ;  /* 0x00781f0000007f89 */ /* 0x000eb000000e0000 */
[----:B------:R3:W-:Y:S01]  /*7e70*/  LDGSTS.E.BYPASS.LTC128B.128 [R54+0x3000], [R52.64], !P3 ;  /* 0x0300000034367fae */ /* 0x0007e2000d901d4c */
[-C--:B----4-:R-:W-:Y:S01]  /*7e80*/  HMMA.16816.F32 R44, R60, R50.reuse, RZ ;  /* 0x000000323c2c723c */ /* 0x090fe200000018ff */
[----:B-1----:R-:W-:Y:S04]  /*7e90*/  IADD3 R48, P2, R2, R58, RZ ;  /* 0x0000003a02307210 */ /* 0x002fe80007f5e0ff */
[----:B--2---:R-:W-:Y:S05]  /*7ea0*/  IADD3.X R49, R0, R57, RZ, P2, !PT ;  /* 0x0000003900317210 */ /* 0x004fea00017fe4ff */
[----:B------:R1:W-:Y:S02]  /*7eb0*/  LDGSTS.E.BYPASS.LTC128B.128 [R54+0x1800], [R48.64], !P4 ;  /* 0x0180000030367fae */ /* 0x0003e4000e101d4c */
[----:B---3--:R-:W-:Y:S04]  /*7ec0*/  IADD3 R52, P2, R2, R56, RZ ;  /* 0x0000003802347210 */ /* 0x008fe80007f5e0ff */
[----:B------:R-:W-:Y:S02]  /*7ed0*/  IADD3.X R53, R0, R55, RZ, P2, !PT ;  /* 0x0000003700357210 */ /* 0x000fe400017fe4ff */
[----:B------:R-:W-:Y:S03]  /*7ee0*/  PLOP3.LUT P2, PT, PT, PT, UP0, 0x80, 0x0 ;  /* 0x000000000000781c */ /* 0x000fe60003f4f008 */
[----:B------:R2:W-:Y:S08]  /*7ef0*/  LDGSTS.E.BYPASS.LTC128B.128 [R54+0x3800], [R52.64], !P3 ;  /* 0x0380000034367fae */ /* 0x0005f0000d901d4c */
[----:B------:R-:W0:Y:S01]  /*7f00*/  LDGDEPBAR ;  /* 0x00000000000079af */ /* 0x000e220000000000 */
[C---:B-1----:R-:W-:Y:S08]  /*7f10*/  HMMA.16816.F32 R48, R64.reuse, R50, RZ ;  /* 0x000000324030723c */ /* 0x042ff000000018ff */
[-C--:B--2---:R-:W-:Y:S08]  /*7f20*/  HMMA.16816.F32 R52, R64, R136.reuse, RZ ;  /* 0x000000884034723c */ /* 0x084ff000000018ff */
[C---:B------:R-:W-:Y:S08]  /*7f30*/  HMMA.16816.F32 R56, R60.reuse, R136, RZ ;  /* 0x000000883c38723c */ /* 0x040ff000000018ff */
[-C--:B------:R-:W-:Y:S08]  /*7f40*/  HMMA.16816.F32 R60, R60, R138.reuse, RZ ;  /* 0x0000008a3c3c723c */ /* 0x080ff000000018ff */
[----:B------:R-:W-:Y:S01]  /*7f50*/  HMMA.16816.F32 R64, R64, R138, RZ ;  /* 0x0000008a4040723c */ /* 0x000fe200000018ff */
[----:B------:R-:W-:Y:S07]  /*7f60*/  LDSM.16.M88.4 R136, [R240+0x8100] ;  /* 0x00810000f088783b */ /* 0x000fee0000000200 */
[-C--:B------:R-:W-:Y:S08]  /*7f70*/  HMMA.16816.F32 R4, R208, R212.reuse, R4 ;  /* 0x000000d4d004723c */ /* 0x080ff00000001804 */
[C---:B------:R-:W-:Y:S08]  /*7f80*/  HMMA.16816.F32 R8, R216.reuse, R212, R8 ;  /* 0x000000d4d808723c */ /* 0x040ff00000001808 */
[-C--:B------:R-:W-:Y:S08]  /*7f90*/  HMMA.16816.F32 R12, R216, R214.reuse, R12 ;  /* 0x000000d6d80c723c */ /* 0x080ff0000000180c */
[C---:B------:R-:W-:Y:S01]  /*7fa0*/  HMMA.16816.F32 R16, R208.reuse, R214, R16 ;  /* 0x000000d6d010723c */ /* 0x040fe20000001810 */
[----:B------:R-:W1:Y:S07]  /*7fb0*/  LDSM.16.M88.4 R212, [R238+0x4100] ;  /* 0x00410000eed4783b */ /* 0x000e6e0000000200 */
[-C--:B------:R-:W-:Y:S08]  /*7fc0*/  HMMA.16816.F32 R20, R208, R220.reuse, R20 ;  /* 0x000000dcd014723c */ /* 0x080ff00000001814 */
[C---:B------:R-:W-:Y:S08]  /*7fd0*/  HMMA.16816.F32 R24, R216.reuse, R220, R24 ;  /* 0x000000dcd818723c */ /* 0x040ff00000001818 */
[-C--:B------:R-:W-:Y:S08]  /*7fe0*/  HMMA.16816.F32 R28, R216, R222.reuse, R28 ;  /* 0x000000ded81c723c */ /* 0x080ff0000000181c */
[C---:B------:R-:W-:Y:S01]  /*7ff0*/  HMMA.16816.F32 R32, R208.reuse, R222, R32 ;  /* 0x000000ded020723c */ /* 0x040fe20000001820 */
[----:B------:R-:W2:Y:S07]  /*8000*/  LDSM.16.M88.4 R220, [R240+0xa100] ;  /* 0x00a10000f0dc783b */ /* 0x000eae0000000200 */
[-C--:B------:R-:W-:Y:S08]  /*8010*/  HMMA.16816.F32 R36, R208, R224.reuse, R36 ;  /* 0x000000e0d024723c */ /* 0x080ff00000001824 */
[C---:B------:R-:W-:Y:S08]  /*8020*/  HMMA.16816.F32 R40, R216.reuse, R224, R40 ;  /* 0x000000e0d828723c */ /* 0x040ff00000001828 */
[-C--:B------:R-:W-:Y:S08]  /*8030*/  HMMA.16816.F32 R44, R216, R226.reuse, R44 ;  /* 0x000000e2d82c723c */ /* 0x080ff0000000182c */
[C---:B------:R-:W-:Y:S01]  /*8040*/  HMMA.16816.F32 R48, R208.reuse, R226, R48 ;  /* 0x000000e2d030723c */ /* 0x040fe20000001830 */
[----:B------:R-:W-:Y:S07]  /*8050*/  LDSM.16.M88.4 R224, [R238+0x5900] ;  /* 0x00590000eee0783b */ /* 0x000fee0000000200 */
[-C--:B------:R-:W-:Y:S08]  /*8060*/  HMMA.16816.F32 R52, R208, R228.reuse, R52 ;  /* 0x000000e4d034723c */ /* 0x080ff00000001834 */
[C---:B------:R-:W-:Y:S08]  /*8070*/  HMMA.16816.F32 R56, R216.reuse, R228, R56 ;  /* 0x000000e4d838723c */ /* 0x040ff00000001838 */
[-C--:B------:R-:W-:Y:S01]  /*8080*/  HMMA.16816.F32 R60, R216, R230.reuse, R60 ;  /* 0x000000e6d83c723c */ /* 0x080fe2000000183c */
[----:B------:R-:W-:Y:S07]  /*8090*/  LDSM.16.M88.4 R216, [R238+0x5100] ;  /* 0x00510000eed8783b */ /* 0x000fee0000000200 */
[----:B------:R-:W-:Y:S01]  /*80a0*/  HMMA.16816.F32 R64, R208, R230, R64 ;  /* 0x000000e6d040723c */ /* 0x000fe20000001840 */
[----:B------:R-:W3:Y:S07]  /*80b0*/  LDSM.16.M88.4 R208, [R238+0x4900] ;  /* 0x00490000eed0783b */ /* 0x000eee0000000200 */
[-C--:B-1----:R-:W-:Y:S08]  /*80c0*/  HMMA.16816.F32 R4, R136, R212.reuse, R4 ;  /* 0x000000d48804723c */ /* 0x082ff00000001804 */
[C---:B--2---:R-:W-:Y:S08]  /*80d0*/  HMMA.16816.F32 R8, R220.reuse, R212, R8 ;  /* 0x000000d4dc08723c */ /* 0x044ff00000001808 */
[-C--:B------:R-:W-:Y:S08]  /*80e0*/  HMMA.16816.F32 R12, R220, R214.reuse, R12 ;  /* 0x000000d6dc0c723c */ /* 0x080ff0000000180c */
[C---:B------:R-:W-:Y:S01]  /*80f0*/  HMMA.16816.F32 R16, R136.reuse, R214, R16 ;  /* 0x000000d68810723c */ /* 0x040fe20000001810 */
[----:B------:R-:W-:Y:S07]  /*8100*/  LDSM.16.M88.4 R212, [R237] ;  /* 0x00000000edd4783b */ /* 0x000fee0000000200 */
[-C--:B---3--:R-:W-:Y:S08]  /*8110*/  HMMA.16816.F32 R20, R136, R208.reuse, R20 ;  /* 0x000000d08814723c */ /* 0x088ff00000001814 */
        /* <DEDUP_REMOVED lines=11> */
[-C--:B------:R-:W-:Y:S01]  /*81d0*/  HMMA.16816.F32 R60, R220, R226.reuse, R60 ;  /* 0x000000e2dc3c723c */ /* 0x080fe2000000183c */
[----:B------:R-:W-:Y:S07]  /*81e0*/  LDSM.16.M88.4 R220, [R237+0x1000] ;  /* 0x00100000eddc783b */ /* 0x000fee0000000200 */
[----:B------:R-:W-:Y:S01]  /*81f0*/  HMMA.16816.F32 R64, R136, R226, R64 ;  /* 0x000000e28840723c */ /* 0x000fe20000001840 */
[----:B------:R-:W3:Y:S07]  /*8200*/  LDSM.16.M88.4 R136, [R237+0x800] ;  /* 0x00080000ed88783b */ /* 0x000eee0000000200 */
[-C--:B-1----:R-:W-:Y:S01]  /*8210*/  HMMA.16816.F32 R4, R208, R212.reuse, R4 ;  /* 0x000000d4d004723c */ /* 0x082fe20000001804 */
[----:B------:R-:W1:Y:S07]  /*8220*/  LDSM.16.M88.4 R224, [R237+0x1800] ;  /* 0x00180000ede0783b */ /* 0x000e6e0000000200 */
[C---:B--2---:R-:W-:Y:S08]  /*8230*/  HMMA.16816.F32 R8, R216.reuse, R212, R8 ;  /* 0x000000d4d808723c */ /* 0x044ff00000001808 */
[-C--:B------:R-:W-:Y:S08]  /*8240*/  HMMA.16816.F32 R12, R216, R214.reuse, R12 ;  /* 0x000000d6d80c723c */ /* 0x080ff0000000180c */
[C---:B------:R-:W-:Y:S01]  /*8250*/  HMMA.16816.F32 R16, R208.reuse, R214, R16 ;  /* 0x000000d6d010723c */ /* 0x040fe20000001810 */
[----:B------:R-:W-:Y:S07]  /*8260*/  LDSM.16.M88.4 R212, [R232+0x6100] ;  /* 0x00610000e8d4783b */ /* 0x000fee0000000200 */
[-C--:B---3--:R-:W-:Y:S08]  /*8270*/  HMMA.16816.F32 R20, R208, R136.reuse, R20 ;  /* 0x00000088d014723c */ /* 0x088ff00000001814 */
        /* <DEDUP_REMOVED lines=8> */
[----:B------:R-:W3:Y:S07]  /*8300*/  LDSM.16.M88.4 R220, [R239+0xe100] ;  /* 0x00e10000efdc783b */ /* 0x000eee0000000200 */
[-C--:B-1----:R-:W-:Y:S08]  /*8310*/  HMMA.16816.F32 R52, R208, R224.reuse, R52 ;  /* 0x000000e0d034723c */ /* 0x082ff00000001834 */
[C---:B------:R-:W-:Y:S08]  /*8320*/  HMMA.16816.F32 R56, R216.reuse, R224, R56 ;  /* 0x000000e0d838723c */ /* 0x040ff00000001838 */
[-C--:B------:R-:W-:Y:S01]  /*8330*/  HMMA.16816.F32 R60, R216, R226.reuse, R60 ;  /* 0x000000e2d83c723c */ /* 0x080fe2000000183c */
[----:B------:R-:W-:Y:S07]  /*8340*/  LDSM.16.M88.4 R216, [R232+0x7100] ;  /* 0x00710000e8d8783b */ /* 0x000fee0000000200 */
[----:B------:R-:W-:Y:S01]  /*8350*/  HMMA.16816.F32 R64, R208, R226, R64 ;  /* 0x000000e2d040723c */ /* 0x000fe20000001840 */
[----:B------:R-:W1:Y:S07]  /*8360*/  LDSM.16.M88.4 R208, [R232+0x6900] ;  /* 0x00690000e8d0783b */ /* 0x000e6e0000000200 */
[-C--:B--2---:R-:W-:Y:S01]  /*8370*/  HMMA.16816.F32 R4, R136, R212.reuse, R4 ;  /* 0x000000d48804723c */ /* 0x084fe20000001804 */
[----:B------:R-:W2:Y:S07]  /*8380*/  LDSM.16.M88.4 R224, [R232+0x7900] ;  /* 0x00790000e8e0783b */ /* 0x000eae0000000200 */
[C---:B---3--:R-:W-:Y:S08]  /*8390*/  HMMA.16816.F32 R8, R220.reuse, R212, R8 ;  /* 0x000000d4dc08723c */ /* 0x048ff00000001808 */
[-C--:B------:R-:W-:Y:S08]  /*83a0*/  HMMA.16816.F32 R12, R220, R214.reuse, R12 ;  /* 0x000000d6dc0c723c */ /* 0x080ff0000000180c */
[C---:B------:R-:W-:Y:S01]  /*83b0*/  HMMA.16816.F32 R16, R136.reuse, R214, R16 ;  /* 0x000000d68810723c */ /* 0x040fe20000001810 */
[----:B------:R-:W-:Y:S07]  /*83c0*/  LDSM.16.M88.4 R212, [R248] ;  /* 0x00000000f8d4783b */ /* 0x000fee0000000200 */
[-C--:B-1----:R-:W-:Y:S08]  /*83d0*/  HMMA.16816.F32 R20, R136, R208.reuse, R20 ;  /* 0x000000d08814723c */ /* 0x082ff00000001814 */
        /* <DEDUP_REMOVED lines=8> */
[----:B------:R-:W3:Y:S07]  /*8460*/  LDSM.16.M88.4 R216, [R241+0xe100] ;  /* 0x00e10000f1d8783b */ /* 0x000eee0000000200 */
[-C--:B--2---:R-:W-:Y:S08]  /*8470*/  HMMA.16816.F32 R52, R136, R224.reuse, R52 ;  /* 0x000000e08834723c */ /* 0x084ff00000001834 */
[C---:B------:R-:W-:Y:S08]  /*8480*/  HMMA.16816.F32 R56, R220.reuse, R224, R56 ;  /* 0x000000e0dc38723c */ /* 0x040ff00000001838 */
[-C--:B------:R-:W-:Y:S01]  /*8490*/  HMMA.16816.F32 R60, R220, R226.reuse, R60 ;  /* 0x000000e2dc3c723c */ /* 0x080fe2000000183c */
[----:B------:R-:W-:Y:S07]  /*84a0*/  LDSM.16.M88.4 R220, [R246] ;  /* 0x00000000f6dc783b */ /* 0x000fee0000000200 */
[----:B------:R-:W-:Y:S01]  /*84b0*/  HMMA.16816.F32 R64, R136, R226, R64 ;  /* 0x000000e28840723c */ /* 0x000fe20000001840 */
[----:B------:R-:W2:Y:S07]  /*84c0*/  LDSM.16.M88.4 R136, [R247] ;  /* 0x00000000f788783b */ /* 0x000eae0000000200 */
[-C--:B-1----:R-:W-:Y:S01]  /*84d0*/  HMMA.16816.F32 R4, R208, R212.reuse, R4 ;  /* 0x000000d4d004723c */ /* 0x082fe20000001804 */
[----:B------:R-:W1:Y:S07]  /*84e0*/  LDSM.16.M88.4 R224, [R245] ;  /* 0x00000000f5e0783b */ /* 0x000e6e0000000200 */
[C---:B---3--:R-:W-:Y:S08]  /*84f0*/  HMMA.16816.F32 R8, R216.reuse, R212, R8 ;  /* 0x000000d4d808723c */ /* 0x048ff00000001808 */
[-C--:B------:R-:W-:Y:S08]  /*8500*/  HMMA.16816.F32 R12, R216, R214.reuse, R12 ;  /* 0x000000d6d80c723c */ /* 0x080ff0000000180c */
[C---:B------:R-:W-:Y:S01]  /*8510*/  HMMA.16816.F32 R16, R208.reuse, R214, R16 ;  /* 0x000000d6d010723c */ /* 0x040fe20000001810 */
[----:B------:R-:W-:Y:S07]  /*8520*/  LDSM.16.M88.4 R212, [R238+0x6100] ;  /* 0x00610000eed4783b */ /* 0x000fee0000000200 */
[-C--:B--2---:R-:W-:Y:S08]  /*8530*/  HMMA.16816.F32 R20, R208, R136.reuse, R20 ;  /* 0x00000088d014723c */ /* 0x084ff00000001814 */
        /* <DEDUP_REMOVED lines=12> */
[----:B------:R-:W1:Y:S07]  /*8600*/  LDSM.16.M88.4 R216, [R238+0x6900] ;  /* 0x00690000eed8783b */ /* 0x000e6e0000000200 */
[----:B------:R-:W-:Y:S01]  /*8610*/  HMMA.16816.F32 R64, R208, R226, R64 ;  /* 0x000000e2d040723c */ /* 0x000fe20000001840 */
[----:B------:R-:W4:Y:S07]  /*8620*/  LDSM.16.M88.4 R208, [R238+0x7100] ;  /* 0x00710000eed0783b */ /* 0x000f2e0000000200 */
[-C--:B--2---:R-:W-:Y:S01]  /*8630*/  HMMA.16816.F32 R4, R136, R212.reuse, R4 ;  /* 0x000000d48804723c */ /* 0x084fe20000001804 */
[----:B------:R-:W2:Y:S07]  /*8640*/  LDSM.16.M88.4 R224, [R238+0x7900] ;  /* 0x00790000eee0783b */ /* 0x000eae0000000200 */
[C---:B---3--:R-:W-:Y:S08]  /*8650*/  HMMA.16816.F32 R8, R220.reuse, R212, R8 ;  /* 0x000000d4dc08723c */ /* 0x048ff00000001808 */
[-C--:B------:R-:W-:Y:S08]  /*8660*/  HMMA.16816.F32 R12, R220, R214.reuse, R12 ;  /* 0x000000d6dc0c723c */ /* 0x080ff0000000180c */
[C---:B------:R-:W-:Y:S01]  /*8670*/  HMMA.16816.F32 R16, R136.reuse, R214, R16 ;  /* 0x000000d68810723c */ /* 0x040fe20000001810 */
[----:B------:R-:W-:Y:S07]  /*8680*/  LDSM.16.M88.4 R212, [R242+0xc100] ;  /* 0x00c10000f2d4783b */ /* 0x000fee0000000200 */
[-C--:B-1----:R-:W-:Y:S08]  /*8690*/  HMMA.16816.F32 R20, R136, R216.reuse, R20 ;  /* 0x000000d88814723c */ /* 0x082ff00000001814 */
[C---:B------:R-:W-:Y:S08]  /*86a0*/  HMMA.16816.F32 R24, R220.reuse, R216, R24 ;  /* 0x000000d8dc18723c */ /* 0x040ff00000001818 */
[-C--:B------:R-:W-:Y:S08]  /*86b0*/  HMMA.16816.F32 R28, R220, R218.reuse, R28 ;  /* 0x000000dadc1c723c */ /* 0x080ff0000000181c */
[C---:B------:R-:W-:Y:S01]  /*86c0*/  HMMA.16816.F32 R32, R136.reuse, R218, R32 ;  /* 0x000000da8820723c */ /* 0x040fe20000001820 */
[----:B------:R-:W1:Y:S07]  /*86d0*/  LDSM.16.M88.4 R216, [R237+0x2000] ;  /* 0x00200000edd8783b */ /* 0x000e6e0000000200 */
[-C--:B----4-:R-:W-:Y:S08]  /*86e0*/  HMMA.16816.F32 R36, R136, R208.reuse, R36 ;  /* 0x000000d08824723c */ /* 0x090ff00000001824 */
[C---:B------:R-:W-:Y:S08]  /*86f0*/  HMMA.16816.F32 R40, R220.reuse, R208, R40 ;  /* 0x000000d0dc28723c */ /* 0x040ff00000001828 */
[-C--:B------:R-:W-:Y:S08]  /*8700*/  HMMA.16816.F32 R44, R220, R210.reuse, R44 ;  /* 0x000000d2dc2c723c */ /* 0x080ff0000000182c */
[C---:B------:R-:W-:Y:S01]  /*8710*/  HMMA.16816.F32 R48, R136.reuse, R210, R48 ;  /* 0x000000d28830723c */ /* 0x040fe20000001830 */
[----:B------:R-:W3:Y:S07]  /*8720*/  LDSM.16.M88.4 R208, [R244+0xe100] ;  /* 0x00e10000f4d0783b */ /* 0x000eee0000000200 */
[-C--:B--2---:R-:W-:Y:S08]  /*8730*/  HMMA.16816.F32 R52, R136, R224.reuse, R52 ;  /* 0x000000e08834723c */ /* 0x084ff00000001834 */
[C---:B------:R-:W-:Y:S08]  /*8740*/  HMMA.16816.F32 R56, R220.reuse, R224, R56 ;  /* 0x000000e0dc38723c */ /* 0x040ff00000001838 */
[-C--:B------:R-:W-:Y:S08]  /*8750*/  HMMA.16816.F32 R60, R220, R226.reuse, R60 ;  /* 0x000000e2dc3c723c */ /* 0x080ff0000000183c */
[----:B------:R-:W-:Y:S08]  /*8760*/  HMMA.16816.F32 R64, R136, R226, R64 ;  /* 0x000000e28840723c */ /* 0x000ff00000001840 */
[-C--:B-1----:R-:W-:Y:S08]  /*8770*/  HMMA.16816.F32 R4, R212, R216.reuse, R4 ;  /* 0x000000d8d404723c */ /* 0x082ff00000001804 */
[C---:B---3--:R-:W-:Y:S08]  /*8780*/  HMMA.16816.F32 R8, R208.reuse, R216, R8 ;  /* 0x000000d8d008723c */ /* 0x048ff00000001808 */
[-C--:B------:R-:W-:Y:S08]  /*8790*/  HMMA.16816.F32 R12, R208, R218.reuse, R12 ;  /* 0x000000dad00c723c */ /* 0x080ff0000000180c */
        /* <DEDUP_REMOVED lines=16> */
[----:B------:R-:W-:Y:S05]  /*88a0*/  FMUL.FTZ R14, R14, c[0x0][0x320] ;  /* 0x0000c8000e0e7a20 */ /* 0x000fea0000410000 */
[----:B------:R1:W-:Y:S10]  /*88b0*/  MUFU.TANH R223, R7 ;  /* 0x0000000700df7308 */ /* 0x0003f40000002400 */
[----:B------:R-:W-:Y:S10]  /*88c0*/  MUFU.TANH R222, R8 ;  /* 0x0000000800de7308 */ /* 0x000ff40000002400 */
[----:B------:R-:W-:Y:S01]  /*88d0*/  MUFU.TANH R225, R9 ;  /* 0x0000000900e17308 */ /* 0x000fe20000002400 */
[----:B-1----:R-:W1:Y:S09]  /*88e0*/  LDSM.16.M88.4 R4, [R237+0x2800] ;  /* 0x00280000ed04783b */ /* 0x002e720000000200 */
[----:B------:R-:W-:Y:S10]  /*88f0*/  MUFU.TANH R220, R10 ;  /* 0x0000000a00dc7308 */ /* 0x000ff40000002400 */
[----:B------:R2:W-:Y:S10]  /*8900*/  MUFU.TANH R226, R11 ;  /* 0x0000000b00e27308 */ /* 0x0005f40000002400 */
[----:B------:R3:W-:Y:S10]  /*8910*/  MUFU.TANH R219, R15 ;  /* 0x0000000f00db7308 */ /* 0x0007f40000002400 */
[----:B------:R4:W-:Y:S01]  /*8920*/  MUFU.TANH R142, R16 ;  /* 0x00000010008e7308 */ /* 0x0009e20000002400 */
[----:B--2---:R-:W2:Y:S01]  /*8930*/  LDSM.16.M88.4 R8, [R237+0x3000] ;  /* 0x00300000ed08783b */ /* 0x004ea20000000200 */
[-C--:B-1----:R-:W-:Y:S08]  /*8940*/  HMMA.16816.F32 R20, R212, R4.reuse, R20 ;  /* 0x00000004d414723c */ /* 0x082ff00000001814 */
[----:B------:R-:W-:Y:S01]  /*8950*/  MUFU.TANH R218, R12 ;  /* 0x0000000c00da7308 */ /* 0x000fe20000002400 */
[C---:B------:R-:W-:Y:S04]  /*8960*/  HMMA.16816.F32 R24, R208.reuse, R4, R24 ;  /* 0x00000004d018723c */ /* 0x040fe80000001818 */
[----:B---3--:R-:W-:Y:S02]  /*8970*/  FMUL.FTZ R15, R17, c[0x0][0x320] ;  /* 0x0000c800110f7a20 */ /* 0x008fe40000410000 */
[----:B------:R-:W-:Y:S03]  /*8980*/  FMUL.FTZ R17, R19, c[0x0][0x320] ;  /* 0x0000c80013117a20 */ /* 0x000fe60000410000 */
[----:B------:R-:W-:Y:S01]  /*8990*/  MUFU.TANH R217, R13 ;  /* 0x0000000d00d97308 */ /* 0x000fe20000002400 */
[-C--:B------:R-:W-:Y:S03]  /*89a0*/  HMMA.16816.F32 R28, R208, R6.reuse, R28 ;  /* 0x00000006d01c723c */ /* 0x080fe6000000181c */
[----:B----4-:R-:W-:Y:S05]  /*89b0*/  FMUL.FTZ R16, R18, c[0x0][0x320] ;  /* 0x0000c80012107a20 */ /* 0x010fea0000410000 */
[C---:B------:R-:W-:Y:S01]  /*89c0*/  HMMA.16816.F32 R32, R212.reuse, R6, R32 ;  /* 0x00000006d420723c */ /* 0x040fe20000001820 */
[----:B------:R-:W-:Y:S01]  /*89d0*/  MUFU.TANH R224, R14 ;  /* 0x0000000e00e07308 */ /* 0x000fe20000002400 */
[----:B------:R-:W1:Y:S01]  /*89e0*/  LDSM.16.M88.4 R4, [R237+0x3800] ;  /* 0x00380000ed04783b */ /* 0x000e620000000200 */
[----:B------:R-:W-:Y:S04]  /*89f0*/  DEPBAR.LE SB0, 0x0 ;  /* 0x000080000000791a */ /* 0x000fe80000000000 */
[----:B------:R-:W-:Y:S02]  /*8a00*/  FMUL.FTZ R20, R20, c[0x0][0x320] ;  /* 0x0000c80014147a20 */ /* 0x000fe40000410000 */
[----:B------:R-:W-:Y:S02]  /*8a10*/  FMUL.FTZ R21, R21, c[0x0][0x320] ;  /* 0x0000c80015157a20 */ /* 0x000fe40000410000 */
[----:B------:R-:W3:Y:S01]  /*8a20*/  MUFU.TANH R0, R20 ;  /* 0x0000001400007308 */ /* 0x000ee20000002400 */
[----:B------:R-:W-:Y:S01]  /*8a30*/  BAR.SYNC.DEFER_BLOCKING 0x0 ;  /* 0x0000000000007b1d */ /* 0x000fe20000010000 */
[----:B------:R-:W-:Y:S02]  /*8a40*/  FMUL.FTZ R22, R22, c[0x0][0x320] ;  /* 0x0000c80016167a20 */ /* 0x000fe40000410000 */
[----:B------:R-:W-:Y:S01]  /*8a50*/  FMUL.FTZ R24, R24, c[0x0][0x320] ;  /* 0x0000c80018187a20 */ /* 0x000fe20000410000 */
[-C--:B--2---:R-:W-:Y:S05]  /*8a60*/  HMMA.16816.F32 R36, R212, R8.reuse, R36 ;  /* 0x00000008d424723c */ /* 0x084fea0000001824 */
[----:B------:R-:W2:Y:S01]  /*8a70*/  MUFU.TANH R2, R21 ;  /* 0x0000001500027308 */ /* 0x000ea20000002400 */
[----:B------:R-:W-:Y:S02]  /*8a80*/  FMUL.FTZ R23, R23, c[0x0][0x320] ;  /* 0x0000c80017177a20 */ /* 0x000fe40000410000 */
[----:B------:R-:W-:Y:S01]  /*8a90*/  FMUL.FTZ R32, R32, c[0x0][0x320] ;  /* 0x0000c80020207a20 */ /* 0x000fe20000410000 */
[C---:B------:R-:W-:Y:S04]  /*8aa0*/  HMMA.16816.F32 R40, R208.reuse, R8, R40 ;  /* 0x00000008d028723c */ /* 0x040fe80000001828 */
[----:B------:R-:W-:Y:S02]  /*8ab0*/  FMUL.FTZ R33, R33, c[0x0][0x320] ;  /* 0x0000c80021217a20 */ /* 0x000fe40000410000 */
[----:B------:R-:W-:Y:S01]  /*8ac0*/  MUFU.TANH R15, R15 ;  /* 0x0000000f000f7308 */ /* 0x000fe20000002400 */
[----:B------:R-:W-:Y:S01]  /*8ad0*/  FMUL.FTZ R25, R25, c[0x0][0x320] ;  /* 0x0000c80019197a20 */ /* 0x000fe20000410000 */
[-C--:B------:R-:W-:Y:S01]  /*8ae0*/  HMMA.16816.F32 R44, R208, R10.reuse, R44 ;  /* 0x0000000ad02c723c */ /* 0x080fe2000000182c */
[----:B---3--:R3:W-:Y:S03]  /*8af0*/  STL [R1+0x24], R0 ;  /* 0x0000240001007387 */ /* 0x0087e60000100800 */
[----:B------:R-:W-:Y:S02]  /*8b00*/  FMUL.FTZ R26, R26, c[0x0][0x320] ;  /* 0x0000c8001a1a7a20 */ /* 0x000fe40000410000 */
[----:B------:R-:W-:Y:S02]  /*8b10*/  FMUL.FTZ R27, R27, c[0x0][0x320] ;  /* 0x0000c8001b1b7a20 */ /* 0x000fe40000410000 */
[----:B------:R-:W-:Y:S01]  /*8b20*/  MUFU.TANH R16, R16 ;  /* 0x0000001000107308 */ /* 0x000fe20000002400 */
[C---:B------:R-:W-:Y:S01]  /*8b30*/  HMMA.16816.F32 R48, R212.reuse, R10, R48 ;  /* 0x0000000ad430723c */ /* 0x040fe20000001830 */
[----:B--2---:R-:W-:Y:S03]  /*8b40*/  STL [R1+0x20], R2 ;  /* 0x0000200201007387 */ /* 0x004fe60000100800 */
[----:B------:R-:W-:Y:S02]  /*8b50*/  FMUL.FTZ R28, R28, c[0x0][0x320] ;  /* 0x0000c8001c1c7a20 */ /* 0x000fe40000410000 */
[----:B------:R-:W-:Y:S02]  /*8b60*/  FMUL.FTZ R29, R29, c[0x0][0x320] ;  /* 0x0000c8001d1d7a20 */ /* 0x000fe40000410000 */
[-C--:B-1----:R-:W-:Y:S01]  /*8b70*/  HMMA.16816.F32 R52, R212, R4.reuse, R52 ;  /* 0x00000004d434723c */ /* 0x082fe20000001834 */
[----:B------:R-:W-:Y:S03]  /*8b80*/  MUFU.TANH R17, R17 ;  /* 0x0000001100117308 */ /* 0x000fe60000002400 */
[----:B------:R-:W-:Y:S02]  /*8b90*/  FMUL.FTZ R30, R30, c[0x0][0x320] ;  /* 0x0000c8001e1e7a20 */ /* 0x000fe40000410000 */
[----:B------:R-:W-:Y:S02]  /*8ba0*/  FMUL.FTZ R31, R31, c[0x0][0x320] ;  /* 0x0000c8001f1f7a20 */ /* 0x000fe40000410000 */
[C---:B------:R-:W-:Y:S03]  /*8bb0*/  HMMA.16816.F32 R56, R208.reuse, R4, R56 ;  /* 0x00000004d038723c */ /* 0x040fe60000001838 */
[----:B---3--:R-:W1:Y:S01]  /*8bc0*/  MUFU.TANH R0, R22 ;  /* 0x0000001600007308 */ /* 0x008e620000002400 */
[----:B------:R-:W-:Y:S02]  /*8bd0*/  FMUL.FTZ R34, R34, c[0x0][0x320] ;  /* 0x0000c80022227a20 */ /* 0x000fe40000410000 */
[----:B------:R-:W-:Y:S02]  /*8be0*/  FMUL.FTZ R42, R42, c[0x0][0x320] ;  /* 0x0000c8002a2a7a20 */ /* 0x000fe40000410000 */
[-C--:B------:R-:W-:Y:S04]  /*8bf0*/  HMMA.16816.F32 R60, R208, R6.reuse, R60 ;  /* 0x00000006d03c723c */ /* 0x080fe8000000183c */
[----:B------:R-:W-:Y:S01]  /*8c00*/  FMUL.FTZ R44, R44, c[0x0][0x320] ;  /* 0x0000c8002c2c7a20 */ /* 0x000fe20000410000 */
[----:B------:R-:W-:Y:S01]  /*8c10*/  MUFU.TANH R22, R23 ;  /* 0x0000001700167308 */ /* 0x000fe20000002400 */
[----:B------:R-:W-:Y:S02]  /*8c20*/  FMUL.FTZ R45, R45, c[0x0][0x320] ;  /* 0x0000c8002d2d7a20 */ /* 0x000fe40000410000 */
[----:B------:R-:W-:Y:S04]  /*8c30*/  HMMA.16816.F32 R64, R212, R6, R64 ;  /* 0x00000006d440723c */ /* 0x000fe80000001840 */
[----:B------:R-:W-:Y:S02]  /*8c40*/  FMUL.FTZ R46, R46, c[0x0][0x320] ;  /* 0x0000c8002e2e7a20 */ /* 0x000fe40000410000 */
[----:B------:R-:W-:Y:S01]  /*8c50*/  FMUL.FTZ R48, R48, c[0x0][0x320] ;  /* 0x0000c80030307a20 */ /* 0x000fe20000410000 */
[----:B------:R-:W-:Y:S01]  /*8c60*/  MUFU.TANH R21, R25 ;  /* 0x0000001900157308 */ /* 0x000fe20000002400 */
[----:B------:R-:W-:Y:S01]  /*8c70*/  FMUL.FTZ R50, R50, c[0x0][0x320] ;  /* 0x0000c80032327a20 */ /* 0x000fe20000410000 */
[----:B-1----:R1:W-:Y:S03]  /*8c80*/  STL [R1+0x1c], R0 ;  /* 0x00001c0001007387 */ /* 0x0023e60000100800 */
        /* <DEDUP_REMOVED lines=29> */
[----:B------:R-:W-:Y:S01]  /*8e60*/  FMUL.FTZ R66, R66, c[0x0][0x320] ;  /* 0x0000c80042427a20 */ /* 0x000fe20000410000 */
[----:B-1----:R1:W-:Y:S01]  /*8e70*/  STL [R1+0x28], R0 ;  /* 0x0000280001007387 */ /* 0x0023e20000100800 */
[----:B------:R-:W-:Y:S05]  /*8e80*/  FMUL.FTZ R67, R67, c[0x0][0x320] ;  /* 0x0000c80043437a20 */ /* 0x000fea0000410000 */
[----:B------:R-:W-:Y:S10]  /*8e90*/  MUFU.TANH R26, R30 ;  /* 0x0000001e001a7308 */ /* 0x000ff40000002400 */
[----:B------:R-:W-:Y:S10]  /*8ea0*/  MUFU.TANH R19, R31 ;  /* 0x0000001f00137308 */ /* 0x000ff40000002400 */
[----:B-1----:R-:W1:Y:S10]  /*8eb0*/  MUFU.TANH R0, R32 ;  /* 0x0000002000007308 */ /* 0x002e740000002400 */
[----:B------:R-:W-:Y:S10]  /*8ec0*/  MUFU.TANH R28, R34 ;  /* 0x00000022001c7308 */ /* 0x000ff40000002400 */
[----:B------:R-:W-:Y:S01]  /*8ed0*/  MUFU.TANH R23, R35 ;  /* 0x0000002300177308 */ /* 0x000fe20000002400 */
[----:B-1----:R1:W-:Y:S09]  /*8ee0*/  STL [R1], R0 ;  /* 0x0000000001007387 */ /* 0x0023f20000100800 */
[----:B------:R-:W-:Y:S10]  /*8ef0*/  MUFU.TANH R32, R36 ;  /* 0x0000002400207308 */ /* 0x000ff40000002400 */
[----:B------:R-:W-:Y:S10]  /*8f00*/  MUFU.TANH R31, R37 ;  /* 0x00000025001f7308 */ /* 0x000ff40000002400 */
[----:B-1----:R-:W1:Y:S10]  /*8f10*/  MUFU.TANH R0, R33 ;  /* 0x0000002100007308 */ /* 0x002e740000002400 */
[----:B------:R2:W3:Y:S10]  /*8f20*/  MUFU.TANH R20, R38 ;  /* 0x0000002600147308 */ /* 0x0004f40000002400 */
[----:B------:R2:W4:Y:S01]  /*8f30*/  MUFU.TANH R29, R39 ;  /* 0x00000027001d7308 */ /* 0x0005220000002400 */
[----:B-1----:R1:W-:Y:S09]  /*8f40*/  STL [R1+0x8], R0 ;  /* 0x0000080001007387 */ /* 0x0023f20000100800 */
[----:B------:R2:W2:Y:S10]  /*8f50*/  MUFU.TANH R25, R40 ;  /* 0x0000002800197308 */ /* 0x0004b40000002400 */
[----:B------:R2:W2:Y:S01]  /*8f60*/  MUFU.TANH R24, R41 ;  /* 0x0000002900187308 */ /* 0x0004a20000002400 */
[----:B-1----:R-:W-:Y:S09]  /*8f70*/  FMUL.FTZ R0, R63, c[0x0][0x320] ;  /* 0x0000c8003f007a20 */ /* 0x002ff20000410000 */
        /* <DEDUP_REMOVED lines=27> */
.L_x_154:
[----:B------:R-:W2:Y:S01]  /*9130*/  LDL.LU R41, [R1+0x20] ;  /* 0x0000200001297983 */ /* 0x000ea20000300800 */
[----:B------:R-:W-:Y:S01]  /*9140*/  FMNMX.FTZ R0, R143, R3, !PT ;  /* 0x000000038f007209 */ /* 0x000fe20007810000 */
[----:B------:R-:W-:Y:S01]  /*9150*/  IMAD.MOV.U32 R47, RZ, RZ, R139 ;  /* 0x000000ffff2f7224 */ /* 0x000fe200078e008b */
[----:B------:R-:W-:Y:S01]  /*9160*/  FMNMX.FTZ R2, R222, R140, !PT ;  /* 0x0000008cde027209 */ /* 0x000fe20007810000 */
[----:B------:R-:W3:Y:S01]  /*9170*/  LDL.LU R40, [R1+0x24] ;  /* 0x0000240001287983 */ /* 0x000ee20000300800 */
[----:B------:R-:W-:Y:S01]  /*9180*/  FMNMX.FTZ R0, R221, R0, !PT ;  /* 0x00000000dd007209 */ /* 0x000fe20007810000 */
[----:B------:R-:W-:Y:S01]  /*9190*/  UISETP.GT.AND UP0, UPT, UR6, UR7, UPT ;  /* 0x000000070600728c */ /* 0x000fe2000bf04270 */
[----:B------:R-:W-:Y:S01]  /*91a0*/  FMNMX.FTZ R2, R225, R2, !PT ;  /* 0x00000002e1027209 */ /* 0x000fe20007810000 */
[----:B------:R-:W4:Y:S01]  /*91b0*/  LDL.LU R43, [R1] ;  /* 0x00000000012b7983 */ /* 0x000f220000300800 */
[----:B------:R-:W-:Y:S01]  /*91c0*/  FMNMX.FTZ R0, R142, R0, !PT ;  /* 0x000000008e007209 */ /* 0x000fe20007810000 */
[----:B------:R-:W-:Y:S01]  /*91d0*/  UIADD3 UR6, UR6, -0x1, URZ ;  /* 0xffffffff06067890 */ /* 0x000fe2000fffe03f */
[----:B------:R-:W-:Y:S01]  /*91e0*/  FMNMX.FTZ R2, R218, R2, !PT ;  /* 0x00000002da027209 */ /* 0x000fe20007810000 */
[----:B------:R-:W2:Y:S01]  /*91f0*/  LDL.LU R49, [R1+0x8] ;  /* 0x0000080001317983 */ /* 0x000ea20000300800 */
[----:B------:R-:W-:Y:S02]  /*9200*/  FMNMX.FTZ R0, R15, R0, !PT ;  /* 0x000000000f007209 */ /* 0x000fe40007810000 */
[----:B------:R-:W-:Y:S01]  /*9210*/  FMNMX.FTZ R2, R217, R2, !PT ;  /* 0x00000002d9027209 */ /* 0x000fe20007810000 */
[----:B------:R-:W-:Y:S01]  /*9220*/  STL [R1+0x7c], R248 ;  /* 0x00007cf801007387 */ /* 0x000fe20000100800 */
[----:B-1----:R-:W-:Y:S02]  /*9230*/  MOV R35, R138 ;  /* 0x0000008a00237202 */ /* 0x002fe40000000f00 */
[----:B------:R-:W-:Y:S01]  /*9240*/  FMNMX.FTZ R4, R216, R132, !PT ;  /* 0x00000084d8047209 */ /* 0x000fe20007810000 */
[----:B------:R-:W-:Y:S01]  /*9250*/  STL [R1+0x78], R247 ;  /* 0x000078f701007387 */ /* 0x000fe20000100800 */
[----:B------:R-:W-:Y:S02]  /*9260*/  FMNMX.FTZ R5, R220, R141, !PT ;  /* 0x0000008ddc057209 */ /* 0x000fe40007810000 */
        /* <DEDUP_REMOVED lines=8> */
[----:B------:R-:W-:Y:S02]  /*92f0*/  MOV R52, R28 ;  /* 0x0000001c00347202 */ /* 0x000fe40000000f00 */
[----:B------:R-:W-:Y:S01]  /*9300*/  MOV R53, R134 ;  /* 0x0000008600357202 */ /* 0x000fe20000000f00 */
[----:B------:R-:W-:Y:S01]  /*9310*/  STL [R1+0x68], R243 ;  /* 0x000068f301007387 */ /* 0x000fe20000100800 */
[----:B------:R-:W-:Y:S02]  /*9320*/  FMNMX.FTZ R5, R219, R5, !PT ;  /* 0x00000005db057209 */ /* 0x000fe40007810000 */
[----:B------:R-:W-:Y:S01]  /*9330*/  MOV R54, R23 ;  /* 0x0000001700367202 */ /* 0x000fe20000000f00 */
[----:B------:R1:W-:Y:S01]  /*9340*/  STL [R1+0x64], R242 ;  /* 0x000064f201007387 */ /* 0x0003e20000100800 */
[----:B------:R-:W-:Y:S02]  /*9350*/  MOV R55, R133 ;  /* 0x0000008500377202 */ /* 0x000fe40000000f00 */
[----:B------:R-:W-:Y:S01]  /*9360*/  FMNMX.FTZ R5, R53, R5, !PT ;  /* 0x0000000535057209 */ /* 0x000fe20007810000 */
[----:B------:R-:W-:Y:S01]  /*9370*/  LDSM.16.MT88.4 R36, [R234+0x100] ;  /* 0x00010000ea24783b */ /* 0x000fe20000004200 */
[----:B------:R-:W-:Y:S02]  /*9380*/  MOV R56, R20 ;  /* 0x0000001400387202 */ /* 0x000fe40000000f00 */
[----:B------:R-:W-:Y:S02]  /*9390*/  FMNMX.FTZ R5, R55, R5, !PT ;  /* 0x0000000537057209 */ /* 0x000fe40007810000 */
[----:B------:R-:W-:Y:S02]  /*93a0*/  PLOP3.LUT P2, PT, PT, PT, UP0, 0x80, 0x0 ;  /* 0x000000000000781c */ /* 0x000fe40003f4f008 */
[----:B------:R-:W-:Y:S01]  /*93b0*/  FMNMX.FTZ R5, R26, R5, !PT ;  /* 0x000000051a057209 */ /* 0x000fe20007810000 */
[----:B------:R-:W0:Y:S03]  /*93c0*/  LDGDEPBAR ;  /* 0x00000000000079af */ /* 0x000e260000000000 */
[----:B------:R-:W-:Y:S04]  /*93d0*/  FMNMX.FTZ R5, R19, R5, !PT ;  /* 0x0000000513057209 */ /* 0x000fe80007810000 */
[----:B------:R-:W-:Y:S01]  /*93e0*/  FMNMX.FTZ R5, R30, R5, !PT ;  /* 0x000000051e057209 */ /* 0x000fe20007810000 */
[----:B-1----:R-:W2:Y:S04]  /*93f0*/  LDL.LU R242, [R1+0x1c] ;  /* 0x00001c0001f27983 */ /* 0x002ea80000300800 */
[----:B------:R1:W-:Y:S04]  /*9400*/  STL [R1+0x60], R241 ;  /* 0x000060f101007387 */ /* 0x0003e80000100800 */
[----:B-1----:R-:W2:Y:S04]  /*9410*/  LDL.LU R241, [R1+0x28] ;  /* 0x0000280001f17983 */ /* 0x002ea80000300800 */
[----:B------:R1:W-:Y:S04]  /*9420*/  STL [R1+0x5c], R240 ;  /* 0x00005cf001007387 */ /* 0x0003e80000100800 */
[----:B------:R-:W-:Y:S04]  /*9430*/  STL [R1+0x58], R239 ;  /* 0x000058ef01007387 */ /* 0x000fe80000100800 */
[----:B------:R1:W-:Y:S04]  /*9440*/  STL [R1+0x54], R238 ;  /* 0x000054ee01007387 */ /* 0x0003e80000100800 */
[----:B------:R1:W-:Y:S04]  /*9450*/  STL [R1+0x50], R237 ;  /* 0x000050ed01007387 */ /* 0x0003e80000100800 */
[----:B------:R1:W-:Y:S02]  /*9460*/  STL [R1+0x4c], R232 ;  /* 0x00004ce801007387 */ /* 0x0003e40000100800 */
[----:B-1----:R-:W-:Y:S02]  /*9470*/  MOV R240, R27 ;  /* 0x0000001b00f07202 */ /* 0x002fe40000000f00 */
[----:B------:R-:W-:Y:S02]  /*9480*/  MOV R238, R22 ;  /* 0x0000001600ee7202 */ /* 0x000fe40000000f00 */
[----:B------:R-:W-:Y:S02]  /*9490*/  MOV R237, R21 ;  /* 0x0000001500ed7202 */ /* 0x000fe40000000f00 */
[----:B------:R-:W-:Y:S01]  /*94a0*/  LDSM.16.MT88.4 R20, [R233+0x100] ;  /* 0x00010000e914783b */ /* 0x000fe20000004200 */
[----:B------:R-:W-:Y:S02]  /*94b0*/  MOV R232, R137 ;  /* 0x0000008900e87202 */ /* 0x000fe40000000f00 */
[----:B--2---:R-:W-:Y:S02]  /*94c0*/  FMNMX.FTZ R2, R241, R2, !PT ;  /* 0x00000002f1027209 */ /* 0x004fe40007810000 */
[----:B---3--:R-:W-:Y:S02]  /*94d0*/  FMNMX.FTZ R0, R40, R0, !PT ;  /* 0x0000000028007209 */ /* 0x008fe40007810000 */
[----:B------:R-:W-:Y:S02]  /*94e0*/  FMNMX.FTZ R2, R237, R2, !PT ;  /* 0x00000002ed027209 */ /* 0x000fe40007810000 */
[----:B------:R-:W-:Y:S02]  /*94f0*/  FMNMX.FTZ R0, R41, R0, !PT ;  /* 0x0000000029007209 */ /* 0x000fe40007810000 */
[----:B------:R-:W-:Y:S02]  /*9500*/  FMNMX.FTZ R2, R240, R2, !PT ;  /* 0x00000002f0027209 */ /* 0x000fe40007810000 */
[----:B----4-:R-:W-:Y:S02]  /*9510*/  FMNMX.FTZ R0, R43, R0, !PT ;  /* 0x000000002b007209 */ /* 0x010fe40007810000 */
        /* <DEDUP_REMOVED lines=20> */
[----:B------:R-:W1:Y:S03]  /*9660*/  SHFL.BFLY PT, R7, R0, 0x2, 0x1f ;  /* 0x0c401f0000077f89 */ /* 0x000e6600000e0000 */
[----:B------:R-:W-:Y:S04]  /*9670*/  FMNMX.FTZ R4, R52, R4, !PT ;  /* 0x0000000434047209 */ /* 0x000fe80007810000 */
[----:B------:R-:W-:Y:S01]  /*9680*/  FMNMX.FTZ R4, R54, R4, !PT ;  /* 0x0000000436047209 */ /* 0x000fe20007810000 */
[----:B------:R-:W2:Y:S03]  /*9690*/  SHFL.BFLY PT, R137, R2, 0x2, 0x1f ;  /* 0x0c401f0002897f89 */ /* 0x000ea600000e0000 */
[----:B------:R-:W-:Y:S04]  /*96a0*/  FMNMX.FTZ R4, R56, R4, !PT ;  /* 0x0000000438047209 */ /* 0x000fe80007810000 */
[----:B------:R-:W-:Y:S04]  /*96b0*/  FMNMX.FTZ R4, R29, R4, !PT ;  /* 0x000000041d047209 */ /* 0x000fe80007810000 */
[----:B------:R-:W-:Y:S04]  /*96c0*/  FMNMX.FTZ R4, R46, R4, !PT ;  /* 0x000000042e047209 */ /* 0x000fe80007810000 */
[----:B------:R-:W-:Y:S02]  /*96d0*/  FMNMX.FTZ R4, R45, R4, !PT ;  /* 0x000000042d047209 */ /* 0x000fe40007810000 */
[----:B-1----:R-:W-:Y:S02]  /*96e0*/  FMNMX.FTZ R0, R0, R7, !PT ;  /* 0x0000000700007209 */ /* 0x002fe40007810000 */
[----:B------:R-:W-:Y:S03]  /*96f0*/  FMNMX.FTZ R4, R252, R4, !PT ;  /* 0x00000004fc047209 */ /* 0x000fe60007810000 */
[----:B------:R-:W1:Y:S01]  /*9700*/  SHFL.BFLY PT, R139, R0, 0x1, 0x1f ;  /* 0x0c201f00008b7f89 */ /* 0x000e6200000e0000 */
[----:B------:R-:W-:Y:S02]  /*9710*/  FMNMX.FTZ R4, R231, R4, !PT ;  /* 0x00000004e7047209 */ /* 0x000fe40007810000 */
[----:B--2---:R-:W-:Y:S02]  /*9720*/  FMNMX.FTZ R137, R2, R137, !PT ;  /* 0x0000008902897209 */ /* 0x004fe40007810000 */
[----:B------:R-:W-:Y:S02]  /*9730*/  FMNMX.FTZ R2, R18, R5, !PT ;  /* 0x0000000512027209 */ /* 0x000fe40007810000 */
[----:B------:R-:W-:Y:S01]  /*9740*/  FMNMX.FTZ R4, R214, R4, !PT ;  /* 0x00000004d6047209 */ /* 0x000fe20007810000 */
[----:B------:R-:W2:Y:S01]  /*9750*/  SHFL.BFLY PT, R5, R137, 0x1, 0x1f ;  /* 0x0c201f0089057f89 */ /* 0x000ea200000e0000 */
[----:B------:R-:W-:Y:S02]  /*9760*/  FMNMX.FTZ R2, R42, R2, !PT ;  /* 0x000000022a027209 */ /* 0x000fe40007810000 */
[----:B------:R-:W-:Y:S02]  /*9770*/  FMNMX.FTZ R4, R213, R4, !PT ;  /* 0x00000004d5047209 */ /* 0x000fe40007810000 */
[----:B------:R-:W-:Y:S03]  /*9780*/  FMNMX.FTZ R2, R33, R2, !PT ;  /* 0x0000000221027209 */ /* 0x000fe60007810000 */
[----:B------:R-:W3:Y:S01]  /*9790*/  SHFL.BFLY PT, R6, R4, 0x2, 0x1f ;  /* 0x0c401f0004067f89 */ /* 0x000ee200000e0000 */
[----:B-1----:R-:W-:Y:S05]  /*97a0*/  FMNMX.FTZ R139, R0, R139, !PT ;  /* 0x0000008b008b7209 */ /* 0x002fea0007810000 */
[C---:B------:R-:W-:Y:S01]  /*97b0*/  FADD.FTZ R0, -R139.reuse, R3 ;  /* 0x000000038b007221 */ /* 0x040fe20000010100 */
[----:B------:R-:W-:Y:S01]  /*97c0*/  FMNMX.FTZ R3, R34, R2, !PT ;  /* 0x0000000222037209 */ /* 0x000fe20007810000 */
[----:B------:R-:W-:Y:S01]  /*97d0*/  FMUL.FTZ R208, R139, c[0x0][0x2d0] ;  /* 0x0000b4008bd07a20 */ /* 0x000fe20000410000 */
[----:B--2---:R-:W-:Y:S01]  /*97e0*/  FMNMX.FTZ R137, R137, R5, !PT ;  /* 0x0000000589897209 */ /* 0x004fe20007810000 */
[----:B------:R-:W-:Y:S01]  /*97f0*/  FMUL.FTZ R2, R0, c[0x0][0x2d0] ;  /* 0x0000b40000027a20 */ /* 0x000fe20000410000 */
[----:B------:R-:W-:Y:S01]  /*9800*/  FMNMX.FTZ R0, R44, R3, !PT ;  /* 0x000000032c007209 */ /* 0x000fe20007810000 */
[--C-:B------:R-:W-:Y:S02]  /*9810*/  FFMA.FTZ R212, R212, c[0x0][0x2d0], -R208.reuse ;  /* 0x0000b400d4d47a23 */ /* 0x100fe400000108d0 */
[----:B------:R-:W1:Y:S01]  /*9820*/  MUFU.EX2 R134, R2 ;  /* 0x0000000200867308 */ /* 0x000e620000000800 */
[----:B------:R-:W-:Y:S01]  /*9830*/  FMNMX.FTZ R0, R136, R0, !PT ;  /* 0x0000000088007209 */ /* 0x000fe20007810000 */
[----:B------:R-:W-:Y:S01]  /*9840*/  FMUL.FTZ R210, R137, c[0x0][0x2d0] ;  /* 0x0000b40089d27a20 */ /* 0x000fe20000410000 */
[----:B---3--:R-:W-:Y:S01]  /*9850*/  FMNMX.FTZ R4, R4, R6, !PT ;  /* 0x0000000604047209 */ /* 0x008fe20007810000 */
[--C-:B------:R-:W-:Y:S01]  /*9860*/  FFMA.FTZ R227, R227, c[0x0][0x2d0], -R208.reuse ;  /* 0x0000b400e3e37a23 */ /* 0x100fe200000108d0 */
[----:B------:R-:W-:Y:S03]  /*9870*/  FMNMX.FTZ R0, R135, R0, !PT ;  /* 0x0000000087007209 */ /* 0x000fe60007810000 */
[----:B------:R-:W2:Y:S08]  /*9880*/  SHFL.BFLY PT, R138, R4, 0x1, 0x1f ;  /* 0x0c201f00048a7f89 */ /* 0x000eb000000e0000 */
[----:B------:R-:W3:Y:S01]  /*9890*/  SHFL.BFLY PT, R3, R0, 0x2, 0x1f ;  /* 0x0c401f0000037f89 */ /* 0x000ee200000e0000 */
[C---:B-1----:R-:W-:Y:S02]  /*98a0*/  FMUL.FTZ R5, R134.reuse, R149 ;  /* 0x0000009586057220 */ /* 0x042fe40000410000 */
[C---:B------:R-:W-:Y:S02]  /*98b0*/  FMUL.FTZ R64, R134.reuse, R204 ;  /* 0x000000cc86407220 */ /* 0x040fe40000410000 */
[C---:B------:R-:W-:Y:S02]  /*98c0*/  FMUL.FTZ R65, R134.reuse, R205 ;  /* 0x000000cd86417220 */ /* 0x040fe40000410000 */
[----:B------:R-:W-:Y:S01]  /*98d0*/  FMUL.FTZ R68, R134, R68 ;  /* 0x0000004486447220 */ /* 0x000fe20000410000 */
[----:B--2---:R-:W-:Y:S01]  /*98e0*/  FMNMX.FTZ R138, R4, R138, !PT ;  /* 0x0000008a048a7209 */ /* 0x004fe20007810000 */
[----:B------:R-:W-:Y:S02]  /*98f0*/  FFMA.FTZ R4, R143, c[0x0][0x2d0], -R208 ;  /* 0x0000b4008f047a23 */ /* 0x000fe400000108d0 */
[----:B------:R-:W-:Y:S02]  /*9900*/  FMUL.FTZ R69, R134, R69 ;  /* 0x0000004586457220 */ /* 0x000fe40000410000 */
[C---:B------:R-:W-:Y:S01]  /*9910*/  FMUL.FTZ R209, R138.reuse, c[0x0][0x2d0] ;  /* 0x0000b4008ad17a20 */ /* 0x040fe20000410000 */
[----:B------:R-:W-:Y:S01]  /*9920*/  MUFU.EX2 R8, R4 ;  /* 0x0000000400087308 */ /* 0x000fe20000000800 */
[----:B------:R-:W-:Y:S01]  /*9930*/  FADD.FTZ R2, -R138, R132 ;  /* 0x000000848a027221 */ /* 0x000fe20000010100 */
[----:B---3--:R-:W-:Y:S01]  /*9940*/  FMNMX.FTZ R0, R0, R3, !PT ;  /* 0x0000000300007209 */ /* 0x008fe20007810000 */
[----:B------:R-:W-:Y:S02]  /*9950*/  FFMA.FTZ R3, R15, c[0x0][0x2d0], -R208 ;  /* 0x0000b4000f037a23 */ /* 0x000fe400000108d0 */
[----:B------:R-:W-:Y:S02]  /*9960*/  FMUL.FTZ R2, R2, c[0x0][0x2d0] ;  /* 0x0000b40002027a20 */ /* 0x000fe40000410000 */
[C---:B------:R-:W-:Y:S02]  /*9970*/  FMUL.FTZ R80, R134.reuse, R80 ;  /* 0x0000005086507220 */ /* 0x040fe40000410000 */
[C---:B------:R-:W-:Y:S01]  /*9980*/  FMUL.FTZ R81, R134.reuse, R81 ;  /* 0x0000005186517220 */ /* 0x040fe20000410000 */
[----:B------:R1:W-:Y:S01]  /*9990*/  MUFU.EX2 R245, R3 ;  /* 0x0000000300f57308 */ /* 0x0003e20000000800 */
[C---:B------:R-:W-:Y:S02]  /*99a0*/  FMUL.FTZ R84, R134.reuse, R84 ;  /* 0x0000005486547220 */ /* 0x040fe40000410000 */
[C---:B------:R-:W-:Y:S02]  /*99b0*/  FMUL.FTZ R85, R134.reuse, R85 ;  /* 0x0000005586557220 */ /* 0x040fe40000410000 */
[C---:B------:R-:W-:Y:S02]  /*99c0*/  FMUL.FTZ R96, R134.reuse, R96 ;  /* 0x0000006086607220 */ /* 0x040fe40000410000 */
[C---:B------:R-:W-:Y:S02]  /*99d0*/  FMUL.FTZ R97, R134.reuse, R97 ;  /* 0x0000006186617220 */ /* 0x040fe40000410000 */
[C---:B------:R-:W-:Y:S01]  /*99e0*/  FMUL.FTZ R100, R134.reuse, R100 ;  /* 0x0000006486647220 */ /* 0x040fe20000410000 */
[----:B------:R2:W3:Y:S01]  /*99f0*/  MUFU.EX2 R133, R2 ;  /* 0x0000000200857308 */ /* 0x0004e20000000800 */
[----:B------:R-:W-:Y:S02]  /*9a00*/  FMUL.FTZ R101, R134, R101 ;  /* 0x0000006586657220 */ /* 0x000fe40000410000 */
[--C-:B------:R-:W-:Y:S02]  /*9a10*/  FFMA.FTZ R214, R214, c[0x0][0x2d0], -R209.reuse ;  /* 0x0000b400d6d67a23 */ /* 0x100fe400000108d1 */
[C---:B------:R-:W-:Y:S02]  /*9a20*/  FMUL.FTZ R112, R134.reuse, R112 ;  /* 0x0000007086707220 */ /* 0x040fe40000410000 */
[C---:B------:R-:W-:Y:S02]  /*9a30*/  FMUL.FTZ R113, R134.reuse, R113 ;  /* 0x0000007186717220 */ /* 0x040fe40000410000 */
[C---:B------:R-:W-:Y:S02]  /*9a40*/  FMUL.FTZ R116, R134.reuse, R116 ;  /* 0x0000007486747220 */ /* 0x040fe40000410000 */
[C---:B------:R-:W-:Y:S02]  /*9a50*/  FMUL.FTZ R117, R134.reuse, R117 ;  /* 0x0000007586757220 */ /* 0x040fe40000410000 */
[----:B------:R-:W-:Y:S02]  /*9a60*/  FMUL.FTZ R128, R134, R128 ;  /* 0x0000008086807220 */ /* 0x000fe40000410000 */
[--C-:B-1----:R-:W-:Y:S02]  /*9a70*/  FFMA.FTZ R3, R216, c[0x0][0x2d0], -R209.reuse ;  /* 0x0000b400d8037a23 */ /* 0x102fe400000108d1 */
[----:B------:R-:W-:Y:S02]  /*9a80*/  FMUL.FTZ R129, R134, R129 ;  /* 0x0000008186817220 */ /* 0x000fe40000410000 */
[----:B------:R1:W-:Y:S01]  /*9a90*/  MUFU.EX2 R9, R3 ;  /* 0x0000000300097308 */ /* 0x0003e20000000800 */
[--C-:B------:R-:W-:Y:S02]  /*9aa0*/  FFMA.FTZ R231, R231, c[0x0][0x2d0], -R209.reuse ;  /* 0x0000b400e7e77a23 */ /* 0x100fe400000108d1 */
[----:B--2---:R-:W-:Y:S02]  /*9ab0*/  FADD.FTZ R2, -R137, R140 ;  /* 0x0000008c89027221 */ /* 0x004fe40000010100 */
[C---:B---3--:R-:W-:Y:S02]  /*9ac0*/  FMUL.FTZ R6, R133.reuse, R150 ;  /* 0x0000009685067220 */ /* 0x048fe40000410000 */
[----:B------:R-:W-:Y:S02]  /*9ad0*/  FMUL.FTZ R2, R2, c[0x0][0x2d0] ;  /* 0x0000b40002027a20 */ /* 0x000fe40000410000 */
[C---:B------:R-:W-:Y:S02]  /*9ae0*/  FMUL.FTZ R7, R133.reuse, R151 ;  /* 0x0000009785077220 */ /* 0x040fe40000410000 */
[----:B------:R2:W3:Y:S01]  /*9af0*/  MUFU.EX2 R132, R2 ;  /* 0x0000000200847308 */ /* 0x0004e20000000800 */
[C---:B------:R-:W-:Y:S02]  /*9b00*/  FMUL.FTZ R66, R133.reuse, R206 ;  /* 0x000000ce85427220 */ /* 0x040fe40000410000 */
[C---:B------:R-:W-:Y:S02]  /*9b10*/  FMUL.FTZ R67, R133.reuse, R207 ;  /* 0x000000cf85437220 */ /* 0x040fe40000410000 */
[C---:B------:R-:W-:Y:S01]  /*9b20*/  FMUL.FTZ R70, R133.reuse, R70 ;  /* 0x0000004685467220 */ /* 0x040fe20000410000 */
[----:B------:R-:W-:Y:S01]  /*9b30*/  LDSM.16.MT88.4 R204, [R235+0x1900] ;  /* 0x00190000ebcc783b */ /* 0x000fe20000004200 */
[C---:B------:R-:W-:Y:S02]  /*9b40*/  FMUL.FTZ R71, R133.reuse, R71 ;  /* 0x0000004785477220 */ /* 0x040fe40000410000 */
[----:B------:R-:W-:Y:S02]  /*9b50*/  FMUL.FTZ R82, R133, R82 ;  /* 0x0000005285527220 */ /* 0x000fe40000410000 */
[--C-:B-1----:R-:W-:Y:S02]  /*9b60*/  FFMA.FTZ R3, R223, c[0x0][0x2d0], -R209.reuse ;  /* 0x0000b400df037a23 */ /* 0x102fe400000108d1 */
[C---:B------:R-:W-:Y:S02]  /*9b70*/  FMUL.FTZ R83, R133.reuse, R83 ;  /* 0x0000005385537220 */ /* 0x040fe40000410000 */
[----:B------:R1:W-:Y:S01]  /*9b80*/  MUFU.EX2 R223, R3 ;  /* 0x0000000300df7308 */ /* 0x0003e20000000800 */
[C---:B------:R-:W-:Y:S02]  /*9b90*/  FMUL.FTZ R86, R133.reuse, R86 ;  /* 0x0000005685567220 */ /* 0x040fe40000410000 */
[C---:B------:R-:W-:Y:S02]  /*9ba0*/  FMUL.FTZ R87, R133.reuse, R87 ;  /* 0x0000005785577220 */ /* 0x040fe40000410000 */
[C---:B------:R-:W-:Y:S02]  /*9bb0*/  FMUL.FTZ R98, R133.reuse, R98 ;  /* 0x0000006285627220 */ /* 0x040fe40000410000 */
[----:B------:R-:W-:Y:S02]  /*9bc0*/  FMUL.FTZ R99, R133, R99 ;  /* 0x0000006385637220 */ /* 0x000fe40000410000 */
[--C-:B--2---:R-:W-:Y:S02]  /*9bd0*/  FFMA.FTZ R2, R221, c[0x0][0x2d0], -R208.reuse ;  /* 0x0000b400dd027a23 */ /* 0x104fe400000108d0 */
[C---:B---3--:R-:W-:Y:S01]  /*9be0*/  FMUL.FTZ R13, R132.reuse, R153 ;  /* 0x00000099840d7220 */ /* 0x048fe20000410000 */
[----:B------:R-:W-:Y:S01]  /*9bf0*/  MOV R153, R30 ;  /* 0x0000001e00997202 */ /* 0x000fe20000000f00 */
[----:B------:R2:W-:Y:S01]  /*9c00*/  MUFU.EX2 R239, R2 ;  /* 0x0000000200ef7308 */ /* 0x0005e20000000800 */
[C---:B------:R-:W-:Y:S01]  /*9c10*/  FMUL.FTZ R12, R132.reuse, R152 ;  /* 0x00000098840c7220 */ /* 0x040fe20000410000 */
[----:B------:R-:W-:Y:S01]  /*9c20*/  MOV R152, R40 ;  /* 0x0000002800987202 */ /* 0x000fe20000000f00 */
[C---:B------:R-:W-:Y:S01]  /*9c30*/  FMUL.FTZ R28, R132.reuse, R168 ;  /* 0x000000a8841c7220 */ /* 0x040fe20000410000 */
[----:B------:R-:W-:Y:S01]  /*9c40*/  MOV R168, R29 ;  /* 0x0000001d00a87202 */ /* 0x000fe20000000f00 */
[C---:B------:R-:W-:Y:S01]  /*9c50*/  FMUL.FTZ R29, R132.reuse, R169 ;  /* 0x000000a9841d7220 */ /* 0x040fe20000410000 */
[----:B------:R-:W-:Y:S01]  /*9c60*/  MOV R169, R56 ;  /* 0x0000003800a97202 */ /* 0x000fe20000000f00 */
[C---:B------:R-:W-:Y:S02]  /*9c70*/  FMUL.FTZ R40, R132.reuse, R180 ;  /* 0x000000b484287220 */ /* 0x040fe40000410000 */
[----:B------:R-:W-:Y:S02]  /*9c80*/  FMUL.FTZ R56, R132, R196 ;  /* 0x000000c484387220 */ /* 0x000fe40000410000 */
[--C-:B-1----:R-:W-:Y:S01]  /*9c90*/  FFMA.FTZ R3, R16, c[0x0][0x2d0], -R209.reuse ;  /* 0x0000b40010037a23 */ /* 0x102fe200000108d1 */
[----:B------:R-:W-:Y:S01]  /*9ca0*/  MUFU.EX2 R196, R227 ;  /* 0x000000e300c47308 */ /* 0x000fe20000000800 */
[----:B------:R-:W-:Y:S01]  /*9cb0*/  FMUL.FTZ R16, R134, R156 ;  /* 0x0000009c86107220 */ /* 0x000fe20000410000 */
[----:B------:R-:W-:Y:S01]  /*9cc0*/  MOV R156, R35 ;  /* 0x00000023009c7202 */ /* 0x000fe20000000f00 */
[C---:B------:R-:W-:Y:S01]  /*9cd0*/  FMUL.FTZ R35, R133.reuse, R175 ;  /* 0x000000af85237220 */ /* 0x040fe20000410000 */
[----:B------:R-:W-:Y:S01]  /*9ce0*/  MOV R175, R52 ;  /* 0x0000003400af7202 */ /* 0x000fe20000000f00 */
[----:B------:R-:W-:Y:S02]  /*9cf0*/  FMUL.FTZ R57, R132, R197 ;  /* 0x000000c584397220 */ /* 0x000fe40000410000 */
[--C-:B------:R-:W-:Y:S02]  /*9d00*/  FFMA.FTZ R152, R152, c[0x0][0x2d0], -R208.reuse ;  /* 0x0000b40098987a23 */ /* 0x100fe400000108d0 */
[C---:B------:R-:W-:Y:S01]  /*9d10*/  FMUL.FTZ R60, R132.reuse, R200 ;  /* 0x000000c8843c7220 */ /* 0x040fe20000410000 */
[----:B------:R1:W-:Y:S01]  /*9d20*/  MUFU.EX2 R247, R3 ;  /* 0x0000000300f77308 */ /* 0x0003e20000000800 */
[----:B------:R-:W-:Y:S02]  /*9d30*/  FMUL.FTZ R61, R132, R201 ;  /* 0x000000c9843d7220 */ /* 0x000fe40000410000 */
[----:B--2---:R-:W-:Y:S02]  /*9d40*/  FFMA.FTZ R2, R142, c[0x0][0x2d0], -R208 ;  /* 0x0000b4008e027a23 */ /* 0x004fe400000108d0 */
[C---:B------:R-:W-:Y:S02]  /*9d50*/  FMUL.FTZ R72, R132.reuse, R72 ;  /* 0x0000004884487220 */ /* 0x040fe40000410000 */
[C---:B------:R-:W-:Y:S02]  /*9d60*/  FMUL.FTZ R73, R132.reuse, R73 ;  /* 0x0000004984497220 */ /* 0x040fe40000410000 */
[C---:B------:R-:W-:Y:S01]  /*9d70*/  FMUL.FTZ R76, R132.reuse, R76 ;  /* 0x0000004c844c7220 */ /* 0x040fe20000410000 */
[----:B------:R2:W3:Y:S01]  /*9d80*/  MUFU.EX2 R248, R2 ;  /* 0x0000000200f87308 */ /* 0x0004e20000000800 */
[C---:B------:R-:W-:Y:S02]  /*9d90*/  FMUL.FTZ R77, R132.reuse, R77 ;  /* 0x0000004d844d7220 */ /* 0x040fe40000410000 */
[C---:B------:R-:W-:Y:S02]  /*9da0*/  FMUL.FTZ R88, R132.reuse, R88 ;  /* 0x0000005884587220 */ /* 0x040fe40000410000 */
[C---:B------:R-:W-:Y:S02]  /*9db0*/  FMUL.FTZ R89, R132.reuse, R89 ;  /* 0x0000005984597220 */ /* 0x040fe40000410000 */
[C---:B------:R-:W-:Y:S02]  /*9dc0*/  FMUL.FTZ R92, R132.reuse, R92 ;  /* 0x0000005c845c7220 */ /* 0x040fe40000410000 */
[----:B------:R-:W-:Y:S01]  /*9dd0*/  FMUL.FTZ R93, R132, R93 ;  /* 0x0000005d845d7220 */ /* 0x000fe20000410000 */
[----:B------:R-:W-:Y:S01]  /*9de0*/  MUFU.EX2 R197, R152 ;  /* 0x0000009800c57308 */ /* 0x000fe20000000800 */
[C---:B------:R-:W-:Y:S02]  /*9df0*/  FMUL.FTZ R102, R133.reuse, R102 ;  /* 0x0000006685667220 */ /* 0x040fe40000410000 */
[----:B------:R-:W-:Y:S02]  /*9e00*/  FMUL.FTZ R103, R133, R103 ;  /* 0x0000006785677220 */ /* 0x000fe40000410000 */
[--C-:B-1----:R-:W-:Y:S02]  /*9e10*/  FFMA.FTZ R3, R222, c[0x0][0x2d0], -R210.reuse ;  /* 0x0000b400de037a23 */ /* 0x102fe400000108d2 */
[C---:B------:R-:W-:Y:S02]  /*9e20*/  FMUL.FTZ R104, R132.reuse, R104 ;  /* 0x0000006884687220 */ /* 0x040fe40000410000 */
[C---:B------:R-:W-:Y:S01]  /*9e30*/  FMUL.FTZ R105, R132.reuse, R105 ;  /* 0x0000006984697220 */ /* 0x040fe20000410000 */
[----:B------:R1:W-:Y:S01]  /*9e40*/  MUFU.EX2 R221, R3 ;  /* 0x0000000300dd7308 */ /* 0x0003e20000000800 */
[C---:B------:R-:W-:Y:S02]  /*9e50*/  FMUL.FTZ R108, R132.reuse, R108 ;  /* 0x0000006c846c7220 */ /* 0x040fe40000410000 */
[----:B------:R-:W-:Y:S01]  /*9e60*/  FMUL.FTZ R109, R132, R109 ;  /* 0x0000006d846d7220 */ /* 0x000fe20000410000 */
[----:B--2---:R-:W2:Y:S01]  /*9e70*/  SHFL.BFLY PT, R2, R0, 0x1, 0x1f ;  /* 0x0c201f0000027f89 */ /* 0x004ea200000e0000 */
[----:B---3--:R-:W-:Y:S01]  /*9e80*/  F2FP.PACK_AB R142, R245, R248 ;  /* 0x000000f8f58e723e */ /* 0x008fe200000000ff */
[--C-:B------:R-:W-:Y:S02]  /*9e90*/  FFMA.FTZ R156, R156, c[0x0][0x2d0], -R210.reuse ;  /* 0x0000b4009c9c7a23 */ /* 0x100fe400000108d2 */
[C---:B------:R-:W-:Y:S02]  /*9ea0*/  FMUL.FTZ R114, R133.reuse, R114 ;  /* 0x0000007285727220 */ /* 0x040fe40000410000 */
[C---:B------:R-:W-:Y:S02]  /*9eb0*/  FMUL.FTZ R115, R133.reuse, R115 ;  /* 0x0000007385737220 */ /* 0x040fe40000410000 */
[C---:B------:R-:W-:Y:S02]  /*9ec0*/  FMUL.FTZ R118, R133.reuse, R118 ;  /* 0x0000007685767220 */ /* 0x040fe40000410000 */
[----:B------:R-:W-:Y:S02]  /*9ed0*/  FMUL.FTZ R119, R133, R119 ;  /* 0x0000007785777220 */ /* 0x000fe40000410000 */
[C---:B------:R-:W-:Y:S02]  /*9ee0*/  FMUL.FTZ R120, R132.reuse, R120 ;  /* 0x0000007884787220 */ /* 0x040fe40000410000 */
[C---:B------:R-:W-:Y:S02]  /*9ef0*/  FMUL.FTZ R121, R132.reuse, R121 ;  /* 0x0000007984797220 */ /* 0x040fe40000410000 */
[C---:B------:R-:W-:Y:S02]  /*9f00*/  FMUL.FTZ R124, R132.reuse, R124 ;  /* 0x0000007c847c7220 */ /* 0x040fe40000410000 */
[C---:B------:R-:W-:Y:S02]  /*9f10*/  FMUL.FTZ R125, R132.reuse, R125 ;  /* 0x0000007d847d7220 */ /* 0x040fe40000410000 */
[--C-:B-1----:R-:W-:Y:S01]  /*9f20*/  FFMA.FTZ R3, R225, c[0x0][0x2d0], -R210.reuse ;  /* 0x0000b400e1037a23 */ /* 0x102fe200000108d2 */
[----:B------:R-:W-:Y:S01]  /*9f30*/  MOV R225, R9 ;  /* 0x0000000900e17202 */ /* 0x000fe20000000f00 */
[----:B------:R-:W-:Y:S02]  /*9f40*/  FMUL.FTZ R9, R132, R145 ;  /* 0x0000009184097220 */ /* 0x000fe40000410000 */
[----:B------:R1:W-:Y:S01]  /*9f50*/  MUFU.EX2 R222, R3 ;  /* 0x0000000300de7308 */ /* 0x0003e20000000800 */
[----:B--2---:R-:W-:Y:S01]  /*9f60*/  FMNMX.FTZ R2, R2, R0, !PT ;  /* 0x0000000002027209 */ /* 0x004fe20007810000 */
[----:B------:R-:W-:Y:S02]  /*9f70*/  FFMA.FTZ R0, R17, c[0x0][0x2d0], -R209 ;  /* 0x0000b40011007a23 */ /* 0x000fe400000108d1 */
[----:B------:R-:W-:Y:S01]  /*9f80*/  FMUL.FTZ R17, R134, R157 ;  /* 0x0000009d86117220 */ /* 0x000fe20000410000 */
[----:B------:R-:W-:Y:S01]  /*9f90*/  MOV R157, R19 ;  /* 0x00000013009d7202 */ /* 0x000fe20000000f00 */
[C---:B------:R-:W-:Y:S01]  /*9fa0*/  FMUL.FTZ R19, R133.reuse, R159 ;  /* 0x0000009f85137220 */ /* 0x040fe20000410000 */
[----:B------:R-:W-:Y:S01]  /*9fb0*/  MOV R159, R51 ;  /* 0x00000033009f7202 */ /* 0x000fe20000000f00 */
[C---:B------:R-:W-:Y:S02]  /*9fc0*/  FMUL.FTZ R51, R133.reuse, R191 ;  /* 0x000000bf85337220 */ /* 0x040fe40000410000 */
[----:B------:R2:W3:Y:S01]  /*9fd0*/  MUFU.EX2 R244, R0 ;  /* 0x0000000000f47308 */ /* 0x0004e20000000800 */
[C---:B------:R-:W-:Y:S02]  /*9fe0*/  FMUL.FTZ R130, R133.reuse, R130 ;  /* 0x0000008285827220 */ /* 0x040fe40000410000 */
[----:B------:R-:W-:Y:S02]  /*9ff0*/  FMUL.FTZ R131, R133, R131 ;  /* 0x0000008385837220 */ /* 0x000fe40000410000 */
[--C-:B-1----:R-:W-:Y:S05]  /*a000*/  FFMA.FTZ R3, R218, c[0x0][0x2d0], -R210.reuse ;  /* 0x0000b400da037a23 */ /* 0x102fea00000108d2 */
[----:B------:R1:W-:Y:S01]  /*a010*/  MUFU.EX2 R246, R3 ;  /* 0x0000000300f67308 */ /* 0x0003e20000000800 */
[----:B--2---:R-:W-:Y:S01]  /*a020*/  FADD.FTZ R0, -R2, R141 ;  /* 0x0000008d02007221 */ /* 0x004fe20000010100 */
[----:B---3--:R-:W-:Y:S02]  /*a030*/  F2FP.PACK_AB R143, R244, R247 ;  /* 0x000000f7f48f723e */ /* 0x008fe400000000ff */
[----:B------:R-:W-:Y:S01]  /*a040*/  F2FP.PACK_AB R141, R223, R225 ;  /* 0x000000e1df8d723e */ /* 0x000fe200000000ff */
[----:B------:R-:W-:Y:S06]  /*a050*/  FMUL.FTZ R0, R0, c[0x0][0x2d0] ;  /* 0x0000b40000007a20 */ /* 0x000fec0000410000 */
[----:B------:R-:W2:Y:S01]  /*a060*/  MUFU.EX2 R0, R0 ;  /* 0x0000000000007308 */ /* 0x000ea20000000800 */
[----:B-1----:R-:W-:Y:S09]  /*a070*/  FFMA.FTZ R3, R217, c[0x0][0x2d0], -R210 ;  /* 0x0000b400d9037a23 */ /* 0x002ff200000108d2 */
[----:B------:R1:W3:Y:S01]  /*a080*/  MUFU.EX2 R243, R3 ;  /* 0x0000000300f37308 */ /* 0x0002e20000000800 */
[C---:B--2---:R-:W-:Y:S02]  /*a090*/  FMUL.FTZ R10, R0.reuse, R146 ;  /* 0x00000092000a7220 */ /* 0x044fe40000410000 */
[C---:B------:R-:W-:Y:S02]  /*a0a0*/  FMUL.FTZ R11, R0.reuse, R147 ;  /* 0x00000093000b7220 */ /* 0x040fe40000410000 */
[C---:B------:R-:W-:Y:S01]  /*a0b0*/  FMUL.FTZ R14, R0.reuse, R154 ;  /* 0x0000009a000e7220 */ /* 0x040fe20000410000 */
[----:B------:R-:W-:Y:S01]  /*a0c0*/  MOV R154, R18 ;  /* 0x00000012009a7202 */ /* 0x000fe20000000f00 */
[C---:B------:R-:W-:Y:S01]  /*a0d0*/  FMUL.FTZ R15, R0.reuse, R155 ;  /* 0x0000009b000f7220 */ /* 0x040fe20000410000 */
[----:B------:R-:W-:Y:S01]  /*a0e0*/  MOV R155, R42 ;  /* 0x0000002a009b7202 */ /* 0x000fe20000000f00 */
[----:B------:R-:W-:Y:S01]  /*a0f0*/  FMUL.FTZ R18, R133, R158 ;  /* 0x0000009e85127220 */ /* 0x000fe20000410000 */
[----:B------:R-:W-:Y:S01]  /*a100*/  MOV R158, R26 ;  /* 0x0000001a009e7202 */ /* 0x000fe20000000f00 */
[----:B------:R-:W-:Y:S02]  /*a110*/  FMUL.FTZ R26, R0, R166 ;  /* 0x000000a6001a7220 */ /* 0x000fe40000410000 */
[----:B-1----:R-:W-:Y:S01]  /*a120*/  FMUL.FTZ R3, R2, c[0x0][0x2d0] ;  /* 0x0000b40002037a20 */ /* 0x002fe20000410000 */
[----:B---3--:R-:W-:Y:S01]  /*a130*/  F2FP.PACK_AB R146, R243, R246 ;  /* 0x000000f6f392723e */ /* 0x008fe200000000ff */
[----:B------:R-:W-:Y:S01]  /*a140*/  FMUL.FTZ R30, R0, R170 ;  /* 0x000000aa001e7220 */ /* 0x000fe20000410000 */
[----:B------:R-:W-:Y:S01]  /*a150*/  MOV R170, R31 ;  /* 0x0000001f00aa7202 */ /* 0x000fe20000000f00 */
[--C-:B------:R-:W-:Y:S01]  /*a160*/  FFMA.FTZ R4, R220, c[0x0][0x2d0], -R3.reuse ;  /* 0x0000b400dc047a23 */ /* 0x100fe20000010803 */
[----:B------:R-:W-:Y:S01]  /*a170*/  MOV R220, R44 ;  /* 0x0000002c00dc7202 */ /* 0x000fe20000000f00 */
[----:B------:R-:W-:Y:S01]  /*a180*/  FMUL.FTZ R31, R0, R171 ;  /* 0x000000ab001f7220 */ /* 0x000fe20000410000 */
[----:B------:R-:W-:Y:S01]  /*a190*/  MOV R171, R32 ;  /* 0x0000002000ab7202 */ /* 0x000fe20000000f00 */
[----:B------:R1:W-:Y:S01]  /*a1a0*/  MUFU.EX2 R216, R4 ;  /* 0x0000000400d87308 */ /* 0x0003e20000000800 */
[----:B------:R-:W-:Y:S01]  /*a1b0*/  FMUL.FTZ R32, R134, R172 ;  /* 0x000000ac86207220 */ /* 0x000fe20000410000 */
[----:B------:R-:W-:Y:S01]  /*a1c0*/  MOV R172, R55 ;  /* 0x0000003700ac7202 */ /* 0x000fe20000000f00 */
[----:B------:R-:W-:Y:S02]  /*a1d0*/  IMAD.MOV.U32 R166, RZ, RZ, R34 ;  /* 0x000000ffffa67224 */ /* 0x000fe400078e0022 */
[----:B------:R-:W-:Y:S01]  /*a1e0*/  FMUL.FTZ R34, R133, R174 ;  /* 0x000000ae85227220 */ /* 0x000fe20000410000 */
[----:B------:R-:W-:Y:S01]  /*a1f0*/  MOV R174, R53 ;  /* 0x0000003500ae7202 */ /* 0x000fe20000000f00 */
[C---:B------:R-:W-:Y:S02]  /*a200*/  FMUL.FTZ R27, R0.reuse, R167 ;  /* 0x000000a7001b7220 */ /* 0x040fe40000410000 */
[C---:B------:R-:W-:Y:S02]  /*a210*/  FMUL.FTZ R42, R0.reuse, R182 ;  /* 0x000000b6002a7220 */ /* 0x040fe40000410000 */
[----:B------:R-:W-:Y:S02]  /*a220*/  IMAD.MOV.U32 R167, RZ, RZ, R46 ;  /* 0x000000ffffa77224 */ /* 0x000fe400078e002e */
[----:B------:R-:W-:Y:S02]  /*a230*/  FMUL.FTZ R46, R0, R186 ;  /* 0x000000ba002e7220 */ /* 0x000fe40000410000 */
[----:B------:R-:W-:Y:S02]  /*a240*/  FMUL.FTZ R44, R132, R184 ;  /* 0x000000b8842c7220 */ /* 0x000fe40000410000 */
[C---:B------:R-:W-:Y:S02]  /*a250*/  FMUL.FTZ R58, R0.reuse, R198 ;  /* 0x000000c6003a7220 */ /* 0x040fe40000410000 */
[C---:B------:R-:W-:Y:S02]  /*a260*/  FMUL.FTZ R59, R0.reuse, R199 ;  /* 0x000000c7003b7220 */ /* 0x040fe40000410000 */
[C---:B------:R-:W-:Y:S02]  /*a270*/  FMUL.FTZ R62, R0.reuse, R202 ;  /* 0x000000ca003e7220 */ /* 0x040fe40000410000 */
[----:B------:R-:W-:Y:S02]  /*a280*/  FMUL.FTZ R63, R0, R203 ;  /* 0x000000cb003f7220 */ /* 0x000fe40000410000 */
[--C-:B-1----:R-:W-:Y:S01]  /*a290*/  FFMA.FTZ R4, R226, c[0x0][0x2d0], -R3.reuse ;  /* 0x0000b400e2047a23 */ /* 0x102fe20000010803 */
[----:B------:R-:W-:Y:S01]  /*a2a0*/  MOV R226, R8 ;  /* 0x0000000800e27202 */ /* 0x000fe20000000f00 */
[----:B------:R-:W-:Y:S01]  /*a2b0*/  FMUL.FTZ R8, R132, R144 ;  /* 0x0000009084087220 */ /* 0x000fe20000410000 */
[----:B------:R-:W-:Y:S01]  /*a2c0*/  F2FP.PACK_AB R144, R222, R221 ;  /* 0x000000ddde90723e */ /* 0x000fe200000000ff */
[----:B------:R1:W2:Y:S01]  /*a2d0*/  MUFU.EX2 R217, R4 ;  /* 0x0000000400d97308 */ /* 0x0002a20000000800 */
[----:B------:R-:W-:Y:S01]  /*a2e0*/  F2FP.PACK_AB R140, R239, R226 ;  /* 0x000000e2ef8c723e */ /* 0x000fe200000000ff */
[C---:B------:R-:W-:Y:S02]  /*a2f0*/  FMUL.FTZ R74, R0.reuse, R74 ;  /* 0x0000004a004a7220 */ /* 0x040fe40000410000 */
        /* <DEDUP_REMOVED lines=9> */
[----:B------:R-:W-:Y:S02]  /*a390*/  FMUL.FTZ R110, R0, R110 ;  /* 0x0000006e006e7220 */ /* 0x000fe40000410000 */
[--C-:B-1----:R-:W-:Y:S01]  /*a3a0*/  FFMA.FTZ R4, R224, c[0x0][0x2d0], -R3.reuse ;  /* 0x0000b400e0047a23 */ /* 0x102fe20000010803 */
[----:B--2---:R-:W-:Y:S01]  /*a3b0*/  F2FP.PACK_AB R145, R217, R216 ;  /* 0x000000d8d991723e */ /* 0x004fe200000000ff */
[----:B------:R-:W-:Y:S01]  /*a3c0*/  FMUL.FTZ R111, R0, R111 ;  /* 0x0000006f006f7220 */ /* 0x000fe20000410000 */
[----:B------:R-:W-:Y:S01]  /*a3d0*/  MOV R224, R45 ;  /* 0x0000002d00e07202 */ /* 0x000fe20000000f00 */
[----:B------:R1:W-:Y:S01]  /*a3e0*/  MUFU.EX2 R218, R4 ;  /* 0x0000000400da7308 */ /* 0x0003e20000000800 */
[----:B------:R-:W-:Y:S02]  /*a3f0*/  FMUL.FTZ R45, R132, R185 ;  /* 0x000000b9842d7220 */ /* 0x000fe40000410000 */
[C---:B------:R-:W-:Y:S02]  /*a400*/  FMUL.FTZ R122, R0.reuse, R122 ;  /* 0x0000007a007a7220 */ /* 0x040fe40000410000 */
[C---:B------:R-:W-:Y:S02]  /*a410*/  FMUL.FTZ R123, R0.reuse, R123 ;  /* 0x0000007b007b7220 */ /* 0x040fe40000410000 */
[C---:B------:R-:W-:Y:S02]  /*a420*/  FMUL.FTZ R126, R0.reuse, R126 ;  /* 0x0000007e007e7220 */ /* 0x040fe40000410000 */
[----:B------:R-:W-:Y:S01]  /*a430*/  FMUL.FTZ R127, R0, R127 ;  /* 0x0000007f007f7220 */ /* 0x000fe20000410000 */
[----:B------:R-:W-:Y:S01]  /*a440*/  MUFU.EX2 R185, R156 ;  /* 0x0000009c00b97308 */ /* 0x000fe20000000800 */
[--C-:B-1----:R-:W-:Y:S09]  /*a450*/  FFMA.FTZ R4, R219, c[0x0][0x2d0], -R3.reuse ;  /* 0x0000b400db047a23 */ /* 0x102ff20000010803 */
[----:B------:R1:W2:Y:S02]  /*a460*/  MUFU.EX2 R219, R4 ;  /* 0x0000000400db7308 */ /* 0x0002a40000000800 */
[C---:B-1----:R-:W-:Y:S01]  /*a470*/  FMUL.FTZ R4, R134.reuse, R148 ;  /* 0x0000009486047220 */ /* 0x042fe20000410000 */
[----:B--2---:R-:W-:Y:S01]  /*a480*/  F2FP.PACK_AB R147, R219, R218 ;  /* 0x000000dadb93723e */ /* 0x004fe200000000ff */
[----:B------:R-:W-:Y:S05]  /*a490*/  LDSM.16.MT88.4 R148, [R235+0x100] ;  /* 0x00010000eb94783b */ /* 0x000fea0000004200 */
[-C--:B------:R-:W-:Y:S08]  /*a4a0*/  HMMA.16816.F32 R4, R140, R20.reuse, R4 ;  /* 0x000000148c04723c */ /* 0x080ff00000001804 */
[C---:B------:R-:W-:Y:S07]  /*a4b0*/  HMMA.16816.F32 R8, R144.reuse, R20, R8 ;  /* 0x000000149008723c */ /* 0x040fee0000001808 */
[C---:B------:R-:W-:Y:S01]  /*a4c0*/  FMUL.FTZ R20, R134.reuse, R160 ;  /* 0x000000a086147220 */ /* 0x040fe20000410000 */
[-C--:B------:R-:W-:Y:S01]  /*a4d0*/  HMMA.16816.F32 R12, R144, R22.reuse, R12 ;  /* 0x00000016900c723c */ /* 0x080fe2000000180c */
[----:B------:R-:W-:Y:S03]  /*a4e0*/  MOV R160, R50 ;  /* 0x0000003200a07202 */ /* 0x000fe60000000f00 */
[C---:B------:R-:W-:Y:S02]  /*a4f0*/  FMUL.FTZ R50, R133.reuse, R190 ;  /* 0x000000be85327220 */ /* 0x040fe40000410000 */
[----:B------:R-:W-:Y:S01]  /*a500*/  IMAD.MOV.U32 R180, RZ, RZ, R160 ;  /* 0x000000ffffb47224 */ /* 0x000fe200078e00a0 */
[----:B------:R-:W-:Y:S01]  /*a510*/  MOV R160, R154 ;  /* 0x0000009a00a07202 */ /* 0x000fe20000000f00 */
[C---:B------:R-:W-:Y:S01]  /*a520*/  HMMA.16816.F32 R16, R140.reuse, R22, R16 ;  /* 0x000000168c10723c */ /* 0x040fe20000001810 */
[C---:B------:R-:W-:Y:S03]  /*a530*/  FMUL.FTZ R21, R134.reuse, R161 ;  /* 0x000000a186157220 */ /* 0x040fe60000410000 */
[----:B------:R-:W-:Y:S01]  /*a540*/  MOV R161, R48 ;  /* 0x0000003000a17202 */ /* 0x000fe20000000f00 */
[----:B------:R-:W-:Y:S02]  /*a550*/  FMUL.FTZ R48, R134, R188 ;  /* 0x000000bc86307220 */ /* 0x000fe40000410000 */
[C---:B------:R-:W-:Y:S02]  /*a560*/  FMUL.FTZ R22, R133.reuse, R162 ;  /* 0x000000a285167220 */ /* 0x040fe40000410000 */
[----:B------:R-:W-:Y:S03]  /*a570*/  FMUL.FTZ R23, R133, R163 ;  /* 0x000000a385177220 */ /* 0x000fe60000410000 */
[----:B------:R-:W-:Y:S01]  /*a580*/  IMAD.MOV.U32 R162, RZ, RZ, R24 ;  /* 0x000000ffffa27224 */ /* 0x000fe200078e0018 */
[----:B------:R-:W-:Y:S01]  /*a590*/  MOV R163, R25 ;  /* 0x0000001900a37202 */ /* 0x000fe20000000f00 */
[----:B------:R-:W-:Y:S01]  /*a5a0*/  FMUL.FTZ R24, R132, R164 ;  /* 0x000000a484187220 */ /* 0x000fe20000410000 */
[----:B------:R-:W-:Y:S01]  /*a5b0*/  MOV R164, R33 ;  /* 0x0000002100a47202 */ /* 0x000fe20000000f00 */
[-C--:B------:R-:W-:Y:S01]  /*a5c0*/  HMMA.16816.F32 R20, R140, R36.reuse, R20 ;  /* 0x000000248c14723c */ /* 0x080fe20000001814 */
[----:B------:R-:W-:Y:S01]  /*a5d0*/  FMUL.FTZ R33, R134, R173 ;  /* 0x000000ad86217220 */ /* 0x000fe20000410000 */
[----:B------:R-:W-:Y:S01]  /*a5e0*/  MOV R173, R54 ;  /* 0x0000003600ad7202 */ /* 0x000fe20000000f00 */
[----:B------:R-:W-:Y:S01]  /*a5f0*/  FMUL.FTZ R25, R132, R165 ;  /* 0x000000a584197220 */ /* 0x000fe20000410000 */
[----:B------:R-:W1:Y:S01]  /*a600*/  LDSM.16.MT88.4 R52, [R236+0x100] ;  /* 0x00010000ec34783b */ /* 0x000e620000004200 */
[--C-:B------:R-:W-:Y:S01]  /*a610*/  FFMA.FTZ R163, R163, c[0x0][0x2d0], -R210.reuse ;  /* 0x0000b400a3a37a23 */ /* 0x100fe200000108d2 */
[----:B------:R-:W-:Y:S01]  /*a620*/  MOV R165, R47 ;  /* 0x0000002f00a57202 */ /* 0x000fe20000000f00 */
[--C-:B------:R-:W-:Y:S02]  /*a630*/  FFMA.FTZ R162, R162, c[0x0][0x2d0], -R210.reuse ;  /* 0x0000b400a2a27a23 */ /* 0x100fe400000108d2 */
[--C-:B------:R-:W-:Y:S01]  /*a640*/  FFMA.FTZ R160, R160, c[0x0][0x2d0], -R3.reuse ;  /* 0x0000b400a0a07a23 */ /* 0x100fe20000010803 */
[C---:B------:R-:W-:Y:S01]  /*a650*/  HMMA.16816.F32 R24, R144.reuse, R36, R24 ;  /* 0x000000249018723c */ /* 0x040fe20000001818 */
[----:B------:R-:W-:Y:S01]  /*a660*/  MUFU.EX2 R201, R163 ;  /* 0x000000a300c97308 */ /* 0x000fe20000000800 */
[----:B------:R-:W-:Y:S02]  /*a670*/  FMUL.FTZ R47, R0, R187 ;  /* 0x000000bb002f7220 */ /* 0x000fe40000410000 */
[--C-:B------:R-:W-:Y:S02]  /*a680*/  FFMA.FTZ R165, R165, c[0x0][0x2d0], -R210.reuse ;  /* 0x0000b400a5a57a23 */ /* 0x100fe400000108d2 */
[----:B------:R-:W-:Y:S02]  /*a690*/  FFMA.FTZ R180, R180, c[0x0][0x2d0], -R210 ;  /* 0x0000b400b4b47a23 */ /* 0x000fe400000108d2 */
[-C--:B------:R-:W-:Y:S01]  /*a6a0*/  HMMA.16816.F32 R28, R144, R38.reuse, R28 ;  /* 0x00000026901c723c */ /* 0x080fe2000000181c */
[C---:B------:R-:W-:Y:S02]  /*a6b0*/  FMUL.FTZ R36, R134.reuse, R176 ;  /* 0x000000b086247220 */ /* 0x040fe40000410000 */
[----:B------:R-:W-:Y:S01]  /*a6c0*/  MUFU.EX2 R188, R165 ;  /* 0x000000a500bc7308 */ /* 0x000fe20000000800 */
[----:B------:R-:W-:Y:S01]  /*a6d0*/  MOV R176, R49 ;  /* 0x0000003100b07202 */ /* 0x000fe20000000f00 */
[C---:B------:R-:W-:Y:S02]  /*a6e0*/  FMUL.FTZ R49, R134.reuse, R189 ;  /* 0x000000bd86317220 */ /* 0x040fe40000410000 */
[----:B------:R-:W-:Y:S01]  /*a6f0*/  FMUL.FTZ R37, R134, R177 ;  /* 0x000000b186257220 */ /* 0x000fe20000410000 */
[C---:B------:R-:W-:Y:S01]  /*a700*/  HMMA.16816.F32 R32, R140.reuse, R38, R32 ;  /* 0x000000268c20723c */ /* 0x040fe20000001820 */
[----:B------:R-:W-:Y:S03]  /*a710*/  MOV R177, R43 ;  /* 0x0000002b00b17202 */ /* 0x000fe60000000f00 */
[----:B------:R-:W-:Y:S02]  /*a720*/  FMUL.FTZ R43, R0, R183 ;  /* 0x000000b7002b7220 */ /* 0x000fe40000410000 */
[--C-:B------:R-:W-:Y:S02]  /*a730*/  FFMA.FTZ R183, R136, c[0x0][0x2d0], -R3.reuse ;  /* 0x0000b40088b77a23 */ /* 0x100fe40000010803 */
[C---:B------:R-:W-:Y:S01]  /*a740*/  FMUL.FTZ R38, R133.reuse, R178 ;  /* 0x000000b285267220 */ /* 0x040fe20000410000 */
[----:B------:R-:W-:Y:S03]  /*a750*/  MOV R178, R41 ;  /* 0x0000002900b27202 */ /* 0x000fe60000000f00 */
[----:B------:R-:W-:Y:S02]  /*a760*/  FMUL.FTZ R39, R133, R179 ;  /* 0x000000b385277220 */ /* 0x000fe40000410000 */
[----:B------:R-:W-:Y:S01]  /*a770*/  FMUL.FTZ R41, R132, R181 ;  /* 0x000000b584297220 */ /* 0x000fe20000410000 */
[----:B------:R-:W-:Y:S01]  /*a780*/  MOV R181, R159 ;  /* 0x0000009f00b57202 */ /* 0x000fe20000000f00 */
[----:B------:R-:W-:Y:S01]  /*a790*/  FFMA.FTZ R152, R178, c[0x0][0x2d0], -R208 ;  /* 0x0000b400b2987a23 */ /* 0x000fe200000108d0 */
[----:B------:R-:W-:Y:S02]  /*a7a0*/  MOV R178, R161 ;  /* 0x000000a100b27202 */ /* 0x000fe40000000f00 */
[-C--:B-1----:R-:W-:Y:S01]  /*a7b0*/  HMMA.16816.F32 R36, R140, R52.reuse, R36 ;  /* 0x000000348c24723c */ /* 0x082fe20000001824 */
[----:B------:R-:W-:Y:S01]  /*a7c0*/  MOV R161, R153 ;  /* 0x0000009900a17202 */ /* 0x000fe20000000f00 */
[--C-:B------:R-:W-:Y:S01]  /*a7d0*/  FFMA.FTZ R182, R181, c[0x0][0x2d0], -R210.reuse ;  /* 0x0000b400b5b67a23 */ /* 0x100fe200000108d2 */
[----:B------:R1:W-:Y:S01]  /*a7e0*/  MUFU.EX2 R184, R152 ;  /* 0x0000009800b87308 */ /* 0x0003e20000000800 */
[----:B------:R-:W-:Y:S02]  /*a7f0*/  FFMA.FTZ R178, R178, c[0x0][0x2d0], -R210 ;  /* 0x0000b400b2b27a23 */ /* 0x000fe400000108d2 */
[----:B------:R-:W-:Y:S02]  /*a800*/  FFMA.FTZ R161, R161, c[0x0][0x2d0], -R3 ;  /* 0x0000b400a1a17a23 */ /* 0x000fe40000010803 */
[C---:B------:R-:W-:Y:S05]  /*a810*/  HMMA.16816.F32 R40, R144.reuse, R52, R40 ;  /* 0x000000349028723c */ /* 0x040fea0000001828 */
[----:B------:R-:W-:Y:S02]  /*a820*/  MUFU.EX2 R202, R161 ;  /* 0x000000a100ca7308 */ /* 0x000fe40000000800 */
[C---:B------:R-:W-:Y:S01]  /*a830*/  FMUL.FTZ R53, R134.reuse, R193 ;  /* 0x000000c186357220 */ /* 0x040fe20000410000 */
[-C--:B------:R-:W-:Y:S01]  /*a840*/  HMMA.16816.F32 R44, R144, R54.reuse, R44 ;  /* 0x00000036902c723c */ /* 0x080fe2000000182c */
[----:B------:R-:W2:Y:S03]  /*a850*/  LDL.LU R193, [R1+0x3c] ;  /* 0x00003c0001c17983 */ /* 0x000ea60000300800 */
[----:B------:R-:W-:Y:S01]  /*a860*/  FMUL.FTZ R52, R134, R192 ;  /* 0x000000c086347220 */ /* 0x000fe20000410000 */
[----:B------:R-:W3:Y:S03]  /*a870*/  LDL.LU R191, [R1+0x38] ;  /* 0x0000380001bf7983 */ /* 0x000ee60000300800 */
[C---:B------:R-:W-:Y:S01]  /*a880*/  HMMA.16816.F32 R48, R140.reuse, R54, R48 ;  /* 0x000000368c30723c */ /* 0x040fe20000001830 */
[----:B------:R-:W4:Y:S03]  /*a890*/  LDL.LU R190, [R1+0x44] ;  /* 0x0000440001be7983 */ /* 0x000f260000300800 */
[--C-:B-1----:R-:W-:Y:S01]  /*a8a0*/  FFMA.FTZ R152, R242, c[0x0][0x2d0], -R209.reuse ;  /* 0x0000b400f2987a23 */ /* 0x102fe200000108d1 */
[----:B------:R-:W3:Y:S02]  /*a8b0*/  LDL.LU R189, [R1+0x40] ;  /* 0x0000400001bd7983 */ /* 0x000ee40000300800 */
[C---:B------:R-:W-:Y:S01]  /*a8c0*/  FMUL.FTZ R54, R133.reuse, R194 ;  /* 0x000000c285367220 */ /* 0x040fe20000410000 */
[----:B------:R1:W-:Y:S01]  /*a8d0*/  MUFU.EX2 R242, R152 ;  /* 0x0000009800f27308 */ /* 0x0003e20000000800 */
[----:B------:R-:W-:Y:S07]  /*a8e0*/  FMUL.FTZ R55, R133, R195 ;  /* 0x000000c385377220 */ /* 0x000fee0000410000 */
[-C--:B------:R-:W-:Y:S02]  /*a8f0*/  HMMA.16816.F32 R52, R140, R148.reuse, R52 ;  /* 0x000000948c34723c */ /* 0x080fe40000001834 */
[----:B------:R-:W-:Y:S06]  /*a900*/  MUFU.EX2 R195, R231 ;  /* 0x000000e700c37308 */ /* 0x000fec0000000800 */
[C---:B------:R-:W-:Y:S08]  /*a910*/  HMMA.16816.F32 R56, R144.reuse, R148, R56 ;  /* 0x000000949038723c */ /* 0x040ff00000001838 */
[-C--:B------:R-:W-:Y:S01]  /*a920*/  HMMA.16816.F32 R60, R144, R150.reuse, R60 ;  /* 0x00000096903c723c */ /* 0x080fe2000000183c */
[----:B-1----:R-:W-:Y:S04]  /*a930*/  FFMA.FTZ R152, R238, c[0x0][0x2d0], -R209 ;  /* 0x0000b400ee987a23 */ /* 0x002fe800000108d1 */
[----:B------:R1:W-:Y:S03]  /*a940*/  MUFU.EX2 R238, R152 ;  /* 0x0000009800ee7308 */ /* 0x0003e60000000800 */
[C---:B------:R-:W-:Y:S01]  /*a950*/  HMMA.16816.F32 R64, R140.reuse, R150, R64 ;  /* 0x000000968c40723c */ /* 0x040fe20000001840 */
[----:B------:R-:W1:Y:S03]  /*a960*/  LDSM.16.MT88.4 R148, [R233+0x2100] ;  /* 0x00210000e994783b */ /* 0x000e660000004200 */
[--C-:B-1----:R-:W-:Y:S01]  /*a970*/  FFMA.FTZ R152, R177, c[0x0][0x2d0], -R208.reuse ;  /* 0x0000b400b1987a23 */ /* 0x102fe200000108d0 */
[----:B------:R-:W-:Y:S03]  /*a980*/  MOV R177, R240 ;  /* 0x000000f000b17202 */ /* 0x000fe60000000f00 */
[----:B------:R1:W-:Y:S01]  /*a990*/  MUFU.EX2 R200, R152 ;  /* 0x0000009800c87308 */ /* 0x0003e20000000800 */
[-C--:B------:R-:W-:Y:S08]  /*a9a0*/  HMMA.16816.F32 R68, R140, R148.reuse, R68 ;  /* 0x000000948c44723c */ /* 0x080ff00000001844 */
[C---:B------:R-:W-:Y:S01]  /*a9b0*/  HMMA.16816.F32 R72, R144.reuse, R148, R72 ;  /* 0x000000949048723c */ /* 0x040fe20000001848 */
[--C-:B-1----:R-:W-:Y:S03]  /*a9c0*/  FFMA.FTZ R152, R176, c[0x0][0x2d0], -R208.reuse ;  /* 0x0000b400b0987a23 */ /* 0x102fe600000108d0 */
[----:B------:R-:W-:Y:S01]  /*a9d0*/  FFMA.FTZ R176, R228, c[0x0][0x2d0], -R208 ;  /* 0x0000b400e4b07a23 */ /* 0x000fe200000108d0 */
[----:B------:R1:W-:Y:S03]  /*a9e0*/  MUFU.EX2 R187, R152 ;  /* 0x0000009800bb7308 */ /* 0x0003e60000000800 */
[-C--:B------:R-:W-:Y:S08]  /*a9f0*/  HMMA.16816.F32 R76, R144, R150.reuse, R76 ;  /* 0x00000096904c723c */ /* 0x080ff0000000184c */
[C---:B------:R-:W-:Y:S01]  /*aa00*/  HMMA.16816.F32 R80, R140.reuse, R150, R80 ;  /* 0x000000968c50723c */ /* 0x040fe20000001850 */
[----:B------:R-:W1:Y:S03]  /*aa10*/  LDSM.16.MT88.4 R148, [R234+0x2100] ;  /* 0x00210000ea94783b */ /* 0x000e660000004200 */
[--C-:B-1----:R-:W-:Y:S04]  /*aa20*/  FFMA.FTZ R152, R241, c[0x0][0x2d0], -R210.reuse ;  /* 0x0000b400f1987a23 */ /* 0x102fe800000108d2 */
[----:B------:R1:W-:Y:S01]  /*aa30*/  MUFU.EX2 R241, R152 ;  /* 0x0000009800f17308 */ /* 0x0003e20000000800 */
[-C--:B------:R-:W-:Y:S03]  /*aa40*/  HMMA.16816.F32 R84, R140, R148.reuse, R84 ;  /* 0x000000948c54723c */ /* 0x080fe60000001854 */
[----:B-1----:R-:W-:Y:S06]  /*aa50*/  FFMA.FTZ R152, R237, c[0x0][0x2d0], -R210 ;  /* 0x0000b400ed987a23 */ /* 0x002fec00000108d2 */
[----:B------:R1:W-:Y:S01]  /*aa60*/  MUFU.EX2 R237, R152 ;  /* 0x0000009800ed7308 */ /* 0x0003e20000000800 */
[C---:B------:R-:W-:Y:S08]  /*aa70*/  HMMA.16816.F32 R88, R144.reuse, R148, R88 ;  /* 0x000000949058723c */ /* 0x040ff00000001858 */
[-C--:B------:R-:W-:Y:S08]  /*aa80*/  HMMA.16816.F32 R92, R144, R150.reuse, R92 ;  /* 0x00000096905c723c */ /* 0x080ff0000000185c */
[C---:B------:R-:W-:Y:S01]  /*aa90*/  HMMA.16816.F32 R96, R140.reuse, R150, R96 ;  /* 0x000000968c60723c */ /* 0x040fe20000001860 */
[----:B------:R-:W1:Y:S03]  /*aaa0*/  LDSM.16.MT88.4 R148, [R236+0x2100] ;  /* 0x00210000ec94783b */ /* 0x000e660000004200 */
[----:B-1----:R-:W-:Y:S04]  /*aab0*/  FFMA.FTZ R152, R174, c[0x0][0x2d0], -R3 ;  /* 0x0000b400ae987a23 */ /* 0x002fe80000010803 */
[----:B------:R1:W-:Y:S01]  /*aac0*/  MUFU.EX2 R240, R152 ;  /* 0x0000009800f07308 */ /* 0x0003e20000000800 */
[-C--:B------:R-:W-:Y:S08]  /*aad0*/  HMMA.16816.F32 R100, R140, R148.reuse, R100 ;  /* 0x000000948c64723c */ /* 0x080ff00000001864 */
[C---:B------:R-:W-:Y:S07]  /*aae0*/  HMMA.16816.F32 R104, R144.reuse, R148, R104 ;  /* 0x000000949068723c */ /* 0x040fee0000001868 */
[----:B------:R-:W-:Y:S01]  /*aaf0*/  FFMA.FTZ R148, R175, c[0x0][0x2d0], -R209 ;  /* 0x0000b400af947a23 */ /* 0x000fe200000108d1 */
[-C--:B------:R-:W-:Y:S01]  /*ab00*/  HMMA.16816.F32 R108, R144, R150.reuse, R108 ;  /* 0x00000096906c723c */ /* 0x080fe2000000186c */
[----:B------:R-:W-:Y:S03]  /*ab10*/  MOV R175, R173 ;  /* 0x000000ad00af7202 */ /* 0x000fe60000000f00 */
[----:B------:R-:W-:Y:S01]  /*ab20*/  MOV R173, R172 ;  /* 0x000000ac00ad7202 */ /* 0x000fe20000000f00 */
[----:B------:R-:W-:Y:S01]  /*ab30*/  IMAD.MOV.U32 R172, RZ, RZ, R171 ;  /* 0x000000ffffac7224 */ /* 0x000fe200078e00ab */
[----:B------:R-:W-:Y:S02]  /*ab40*/  MOV R171, R170 ;  /* 0x000000aa00ab7202 */ /* 0x000fe40000000f00 */
[C---:B------:R-:W-:Y:S01]  /*ab50*/  HMMA.16816.F32 R112, R140.reuse, R150, R112 ;  /* 0x000000968c70723c */ /* 0x040fe20000001870 */
[----:B------:R-:W-:Y:S03]  /*ab60*/  MOV R170, R169 ;  /* 0x000000a900aa7202 */ /* 0x000fe60000000f00 */
[----:B------:R-:W-:Y:S01]  /*ab70*/  MOV R169, R168 ;  /* 0x000000a800a97202 */ /* 0x000fe20000000f00 */
[----:B-1----:R-:W-:Y:S01]  /*ab80*/  FFMA.FTZ R152, R173, c[0x0][0x2d0], -R3 ;  /* 0x0000b400ad987a23 */ /* 0x002fe20000010803 */
[----:B------:R-:W-:Y:S01]  /*ab90*/  MOV R168, R167 ;  /* 0x000000a700a87202 */ /* 0x000fe20000000f00 */
[--C-:B------:R-:W-:Y:S01]  /*aba0*/  FFMA.FTZ R174, R171, c[0x0][0x2d0], -R208.reuse ;  /* 0x0000b400abae7a23 */ /* 0x100fe200000108d0 */
[----:B------:R-:W-:Y:S01]  /*abb0*/  MOV R167, R224 ;  /* 0x000000e000a77202 */ /* 0x000fe20000000f00 */
[----:B------:R-:W-:Y:S02]  /*abc0*/  FFMA.FTZ R173, R230, c[0x0][0x2d0], -R208 ;  /* 0x0000b400e6ad7a23 */ /* 0x000fe400000108d0 */
[----:B------:R-:W-:Y:S01]  /*abd0*/  MUFU.EX2 R203, R174 ;  /* 0x000000ae00cb7308 */ /* 0x000fe20000000800 */
[----:B------:R-:W-:Y:S02]  /*abe0*/  MOV R224, R220 ;  /* 0x000000dc00e07202 */ /* 0x000fe40000000f00 */
[----:B------:R-:W-:Y:S01]  /*abf0*/  MOV R171, R170 ;  /* 0x000000aa00ab7202 */ /* 0x000fe20000000f00 */
[----:B------:R-:W-:Y:S01]  /*ac00*/  IMAD.MOV.U32 R170, RZ, RZ, R169 ;  /* 0x000000ffffaa7224 */ /* 0x000fe200078e00a9 */
[----:B------:R-:W-:Y:S01]  /*ac10*/  MOV R169, R168 ;  /* 0x000000a800a97202 */ /* 0x000fe20000000f00 */
[----:B------:R-:W-:Y:S01]  /*ac20*/  FFMA.FTZ R181, R224, c[0x0][0x2d0], -R3 ;  /* 0x0000b400e0b57a23 */ /* 0x000fe20000010803 */
[----:B------:R-:W-:Y:S01]  /*ac30*/  MOV R168, R167 ;  /* 0x000000a700a87202 */ /* 0x000fe20000000f00 */
[--C-:B------:R-:W-:Y:S01]  /*ac40*/  FFMA.FTZ R171, R171, c[0x0][0x2d0], -R209.reuse ;  /* 0x0000b400abab7a23 */ /* 0x100fe200000108d1 */
[----:B------:R-:W-:Y:S01]  /*ac50*/  MOV R167, R166 ;  /* 0x000000a600a77202 */ /* 0x000fe20000000f00 */
[----:B------:R1:W-:Y:S01]  /*ac60*/  MUFU.EX2 R220, R148 ;  /* 0x0000009400dc7308 */ /* 0x0003e20000000800 */
[----:B------:R-:W-:Y:S01]  /*ac70*/  MOV R166, R164 ;  /* 0x000000a400a67202 */ /* 0x000fe20000000f00 */
[--C-:B------:R-:W-:Y:S01]  /*ac80*/  FFMA.FTZ R170, R170, c[0x0][0x2d0], -R209.reuse ;  /* 0x0000b400aaaa7a23 */ /* 0x100fe200000108d1 */
[----:B------:R-:W-:Y:S01]  /*ac90*/  MOV R164, R232 ;  /* 0x000000e800a47202 */ /* 0x000fe20000000f00 */
[--C-:B------:R-:W-:Y:S01]  /*aca0*/  FFMA.FTZ R169, R169, c[0x0][0x2d0], -R209.reuse ;  /* 0x0000b400a9a97a23 */ /* 0x100fe200000108d1 */
[----:B------:R-:W-:Y:S01]  /*acb0*/  MOV R179, R167 ;  /* 0x000000a700b37202 */ /* 0x000fe20000000f00 */
[----:B------:R-:W-:Y:S01]  /*acc0*/  FFMA.FTZ R168, R168, c[0x0][0x2d0], -R209 ;  /* 0x0000b400a8a87a23 */ /* 0x000fe200000108d1 */
[----:B------:R-:W-:Y:S01]  /*acd0*/  MOV R167, R166 ;  /* 0x000000a600a77202 */ /* 0x000fe20000000f00 */
[----:B------:R-:W-:Y:S01]  /*ace0*/  FFMA.FTZ R164, R164, c[0x0][0x2d0], -R210 ;  /* 0x0000b400a4a47a23 */ /* 0x000fe200000108d2 */
[----:B------:R-:W-:Y:S01]  /*acf0*/  MOV R166, R155 ;  /* 0x0000009b00a67202 */ /* 0x000fe20000000f00 */
[----:B------:R2:W-:Y:S01]  /*ad00*/  MUFU.EX2 R232, R152 ;  /* 0x0000009800e87308 */ /* 0x0005e20000000800 */
[--C-:B------:R-:W-:Y:S02]  /*ad10*/  FFMA.FTZ R179, R179, c[0x0][0x2d0], -R3.reuse ;  /* 0x0000b400b3b37a23 */ /* 0x100fe40000010803 */
[--C-:B------:R-:W-:Y:S02]  /*ad20*/  FFMA.FTZ R167, R167, c[0x0][0x2d0], -R3.reuse ;  /* 0x0000b400a7a77a23 */ /* 0x100fe40000010803 */
[----:B------:R-:W-:Y:S05]  /*ad30*/  FFMA.FTZ R166, R166, c[0x0][0x2d0], -R3 ;  /* 0x0000b400a6a67a23 */ /* 0x000fea0000010803 */
[----:B------:R-:W3:Y:S01]  /*ad40*/  MUFU.EX2 R173, R173 ;  /* 0x000000ad00ad7308 */ /* 0x000ee20000000800 */
[--C-:B-1----:R-:W-:Y:S02]  /*ad50*/  FFMA.FTZ R148, R175, c[0x0][0x2d0], -R209.reuse ;  /* 0x0000b400af947a23 */ /* 0x102fe400000108d1 */
[--C-:B------:R-:W-:Y:S02]  /*ad60*/  FFMA.FTZ R175, R172, c[0x0][0x2d0], -R208.reuse ;  /* 0x0000b400acaf7a23 */ /* 0x100fe400000108d0 */
[--C-:B------:R-:W-:Y:S05]  /*ad70*/  FFMA.FTZ R172, R229, c[0x0][0x2d0], -R208.reuse ;  /* 0x0000b400e5ac7a23 */ /* 0x100fea00000108d0 */
[----:B------:R1:W-:Y:S01]  /*ad80*/  MUFU.EX2 R186, R148 ;  /* 0x0000009400ba7308 */ /* 0x0003e20000000800 */
[----:B------:R-:W-:Y:S02]  /*ad90*/  FFMA.FTZ R208, R211, c[0x0][0x2d0], -R208 ;  /* 0x0000b400d3d07a23 */ /* 0x000fe400000108d0 */
[--C-:B--2---:R-:W-:Y:S02]  /*ada0*/  FFMA.FTZ R152, R177, c[0x0][0x2d0], -R210.reuse ;  /* 0x0000b400b1987a23 */ /* 0x104fe400000108d2 */
[----:B------:R-:W-:Y:S02]  /*adb0*/  FFMA.FTZ R210, R215, c[0x0][0x2d0], -R210 ;  /* 0x0000b400d7d27a23 */ /* 0x000fe400000108d2 */
[--C-:B------:R-:W-:Y:S03]  /*adc0*/  FFMA.FTZ R177, R252, c[0x0][0x2d0], -R209.reuse ;  /* 0x0000b400fcb17a23 */ /* 0x100fe600000108d1 */
[----:B------:R2:W-:Y:S01]  /*add0*/  MUFU.EX2 R211, R152 ;  /* 0x0000009800d37308 */ /* 0x0005e20000000800 */
[----:B------:R-:W-:Y:S02]  /*ade0*/  FFMA.FTZ R209, R213, c[0x0][0x2d0], -R209 ;  /* 0x0000b400d5d17a23 */ /* 0x000fe400000108d1 */
[----:B------:R-:W-:Y:S02]  /*adf0*/  FFMA.FTZ R134, R134, R193, R226 ;  /* 0x000000c186867223 */ /* 0x000fe400000100e2 */
[----:B----4-:R-:W-:Y:S02]  /*ae00*/  FFMA.FTZ R136, R132, R190, R221 ;  /* 0x000000be84887223 */ /* 0x010fe400000100dd */
[----:B---3--:R-:W-:Y:S03]  /*ae10*/  FFMA.FTZ R0, R0, R189, R216 ;  /* 0x000000bd00007223 */ /* 0x008fe600000100d8 */
[----:B------:R3:W-:Y:S01]  /*ae20*/  MUFU.EX2 R213, R167 ;  /* 0x000000a700d57308 */ /* 0x0007e20000000800 */
[----:B------:R-:W-:Y:S01]  /*ae30*/  FADD.FTZ R0, R217, R0 ;  /* 0x00000000d9007221 */ /* 0x000fe20000010000 */
[----:B-1----:R-:W1:Y:S03]  /*ae40*/  LDSM.16.MT88.4 R148, [R235+0x2100] ;  /* 0x00210000eb94783b */ /* 0x002e660000004200 */
[----:B------:R-:W-:Y:S05]  /*ae50*/  FADD.FTZ R0, R218, R0 ;  /* 0x00000000da007221 */ /* 0x000fea0000010000 */
[----:B------:R-:W4:Y:S01]  /*ae60*/  MUFU.EX2 R198, R175 ;  /* 0x000000af00c67308 */ /* 0x000f220000000800 */
[----:B--2---:R-:W2:Y:S09]  /*ae70*/  LDSM.16.MT88.4 R152, [R233+0x900] ;  /* 0x00090000e998783b */ /* 0x004eb20000004200 */
[----:B------:R-:W-:Y:S01]  /*ae80*/  MUFU.EX2 R172, R172 ;  /* 0x000000ac00ac7308 */ /* 0x000fe20000000800 */
[----:B---3--:R-:W-:Y:S09]  /*ae90*/  MOV R167, R173 ;  /* 0x000000ad00a77202 */ /* 0x008ff20000000f00 */
[----:B------:R-:W-:Y:S01]  /*aea0*/  MUFU.EX2 R215, R169 ;  /* 0x000000a900d77308 */ /* 0x000fe20000000800 */
[----:B----4-:R-:W-:Y:S09]  /*aeb0*/  F2FP.PACK_AB R132, R203, R198 ;  /* 0x000000c6cb84723e */ /* 0x010ff200000000ff */
[----:B------:R-:W-:Y:S01]  /*aec0*/  MUFU.EX2 R169, R160 ;  /* 0x000000a000a97308 */ /* 0x000fe20000000800 */
[-C--:B-1----:R-:W-:Y:S09]  /*aed0*/  HMMA.16816.F32 R116, R140, R148.reuse, R116 ;  /* 0x000000948c74723c */ /* 0x082ff20000001874 */
[----:B------:R-:W-:Y:S01]  /*aee0*/  MUFU.EX2 R193, R212 ;  /* 0x000000d400c17308 */ /* 0x000fe20000000800 */
[C---:B------:R-:W-:Y:S07]  /*aef0*/  HMMA.16816.F32 R120, R144.reuse, R148, R120 ;  /* 0x000000949078723c */ /* 0x040fee0000001878 */
[--C-:B------:R-:W-:Y:S01]  /*af00*/  FFMA.FTZ R148, R158, c[0x0][0x2d0], -R3.reuse ;  /* 0x0000b4009e947a23 */ /* 0x100fe20000010803 */
[-C--:B------:R-:W-:Y:S01]  /*af10*/  HMMA.16816.F32 R124, R144, R150.reuse, R124 ;  /* 0x00000096907c723c */ /* 0x080fe2000000187c */
[----:B------:R-:W-:Y:S06]  /*af20*/  MUFU.EX2 R252, R214 ;  /* 0x000000d600fc7308 */ /* 0x000fec0000000800 */
[--C-:B------:R-:W-:Y:S01]  /*af30*/  FFMA.FTZ R144, R157, c[0x0][0x2d0], -R3.reuse ;  /* 0x0000b4009d907a23 */ /* 0x100fe20000010803 */
[----:B------:R-:W-:Y:S01]  /*af40*/  HMMA.16816.F32 R128, R140, R150, R128 ;  /* 0x000000968c80723c */ /* 0x000fe20000001880 */
[----:B------:R-:W1:Y:S02]  /*af50*/  LDSM.16.MT88.4 R156, [R234+0x900] ;  /* 0x00090000ea9c783b */ /* 0x000e640000004200 */
[----:B------:R3:W-:Y:S01]  /*af60*/  MUFU.EX2 R192, R148 ;  /* 0x0000009400c07308 */ /* 0x0007e20000000800 */
[----:B------:R-:W-:Y:S01]  /*af70*/  F2FP.PACK_AB R145, R232, R240 ;  /* 0x000000f0e891723e */ /* 0x000fe200000000ff */
[----:B------:R-:W-:Y:S01]  /*af80*/  FFMA.FTZ R3, R135, c[0x0][0x2d0], -R3 ;  /* 0x0000b40087037a23 */ /* 0x000fe20000010803 */
[----:B------:R-:W-:Y:S02]  /*af90*/  F2FP.PACK_AB R146, R185, R211 ;  /* 0x000000d3b992723e */ /* 0x000fe400000000ff */
[----:B------:R-:W-:Y:S04]  /*afa0*/  F2FP.PACK_AB R141, R238, R242 ;  /* 0x000000f2ee8d723e */ /* 0x000fe800000000ff */
[----:B------:R-:W-:Y:S01]  /*afb0*/  F2FP.PACK_AB R140, R184, R197 ;  /* 0x000000c5b88c723e */ /* 0x000fe200000000ff */
[----:B------:R4:W4:Y:S01]  /*afc0*/  MUFU.EX2 R194, R144 ;  /* 0x0000009000c27308 */ /* 0x0009220000000800 */
[----:B------:R-:W-:Y:S02]  /*afd0*/  F2FP.PACK_AB R142, R187, R200 ;  /* 0x000000c8bb8e723e */ /* 0x000fe400000000ff */
[----:B------:R-:W-:Y:S07]  /*afe0*/  F2FP.PACK_AB R143, R186, R220 ;  /* 0x000000dcba8f723e */ /* 0x000fee00000000ff */
[-C--:B--2---:R-:W-:Y:S01]  /*aff0*/  HMMA.16816.F32 R4, R140, R152.reuse, R4 ;  /* 0x000000988c04723c */ /* 0x084fe20000001804 */
[----:B------:R-:W-:Y:S01]  /*b000*/  MUFU.EX2 R231, R209 ;  /* 0x000000d100e77308 */ /* 0x000fe20000000800 */
[----:B---3--:R-:W2:Y:S09]  /*b010*/  LDSM.16.MT88.4 R148, [R236+0x900] ;  /* 0x00090000ec94783b */ /* 0x008eb20000004200 */
[----:B------:R-:W-:Y:S01]  /*b020*/  MUFU.EX2 R199, R171 ;  /* 0x000000ab00c77308 */ /* 0x000fe20000000800 */
[----:B----4-:R-:W-:Y:S02]  /*b030*/  F2FP.PACK_AB R144, R237, R241 ;  /* 0x000000f1ed90723e */ /* 0x010fe400000000ff */
[----:B------:R-:W-:Y:S07]  /*b040*/  F2FP.PACK_AB R147, R194, R192 ;  /* 0x000000c0c293723e */ /* 0x000fee00000000ff */
[----:B------:R3:W-:Y:S01]  /*b050*/  MUFU.EX2 R171, R162 ;  /* 0x000000a200ab7308 */ /* 0x0007e20000000800 */
[C---:B------:R-:W-:Y:S08]  /*b060*/  HMMA.16816.F32 R8, R144.reuse, R152, R8 ;  /* 0x000000989008723c */ /* 0x040ff00000001808 */
[-C--:B------:R-:W-:Y:S01]  /*b070*/  HMMA.16816.F32 R12, R144, R154.reuse, R12 ;  /* 0x0000009a900c723c */ /* 0x080fe2000000180c */
[----:B------:R-:W4:Y:S07]  /*b080*/  MUFU.EX2 R168, R168 ;  /* 0x000000a800a87308 */ /* 0x000f2e0000000800 */
[C---:B------:R-:W-:Y:S01]  /*b090*/  HMMA.16816.F32 R16, R140.reuse, R154, R16 ;  /* 0x0000009a8c10723c */ /* 0x040fe20000001810 */
[----:B------:R-:W2:Y:S02]  /*b0a0*/  LDSM.16.MT88.4 R152, [R235+0x900] ;  /* 0x00090000eb98783b */ /* 0x000ea40000004200 */
[----:B------:R-:W4:Y:S05]  /*b0b0*/  MUFU.EX2 R166, R166 ;  /* 0x000000a600a67308 */ /* 0x000f2a0000000800 */
[-C--:B-1----:R-:W-:Y:S01]  /*b0c0*/  HMMA.16816.F32 R20, R140, R156.reuse, R20 ;  /* 0x0000009c8c14723c */ /* 0x082fe20000001814 */
[----:B---3--:R-:W-:Y:S04]  /*b0d0*/  LDSM.16.MT88.4 R160, [R236+0x3100] ;  /* 0x00310000eca0783b */ /* 0x008fe80000004200 */
[----:B------:R1:W-:Y:S03]  /*b0e0*/  MUFU.EX2 R230, R178 ;  /* 0x000000b200e67308 */ /* 0x0003e60000000800 */
[C---:B------:R-:W-:Y:S01]  /*b0f0*/  HMMA.16816.F32 R24, R144.reuse, R156, R24 ;  /* 0x0000009c9018723c */ /* 0x040fe20000001818 */
[----:B----4-:R-:W-:Y:S06]  /*b100*/  F2FP.PACK_AB R135, R168, R215 ;  /* 0x000000d7a887723e */ /* 0x010fec00000000ff */
[----:B------:R-:W-:Y:S01]  /*b110*/  FFMA.FTZ R156, R133, R191, R225 ;  /* 0x000000bf859c7223 */ /* 0x000fe200000100e1 */
[-C--:B------:R-:W-:Y:S01]  /*b120*/  HMMA.16816.F32 R28, R144, R158.reuse, R28 ;  /* 0x0000009e901c723c */ /* 0x080fe2000000181c */
[----:B------:R-:W-:Y:S03]  /*b130*/  MUFU.EX2 R225, R210 ;  /* 0x000000d200e17308 */ /* 0x000fe60000000800 */
[----:B------:R-:W-:Y:S01]  /*b140*/  MOV R216, R166 ;  /* 0x000000a600d87202 */ /* 0x000fe20000000f00 */
[----:B------:R-:W-:Y:S02]  /*b150*/  FADD.FTZ R165, R223, R156 ;  /* 0x0000009cdfa57221 */ /* 0x000fe40000010000 */
[----:B------:R-:W-:Y:S01]  /*b160*/  FADD.FTZ R166, R239, R134 ;  /* 0x00000086efa67221 */ /* 0x000fe20000010000 */
[C---:B------:R-:W-:Y:S01]  /*b170*/  HMMA.16816.F32 R32, R140.reuse, R158, R32 ;  /* 0x0000009e8c20723c */ /* 0x040fe20000001820 */
[----:B------:R-:W-:Y:S02]  /*b180*/  LDSM.16.MT88.4 R156, [R233+0x3100] ;  /* 0x00310000e99c783b */ /* 0x000fe40000004200 */
[----:B------:R3:W-:Y:S01]  /*b190*/  MUFU.EX2 R239, R176 ;  /* 0x000000b000ef7308 */ /* 0x0007e20000000800 */
[----:B------:R-:W-:Y:S02]  /*b1a0*/  F2FP.PACK_AB R134, R172, R167 ;  /* 0x000000a7ac86723e */ /* 0x000fe400000000ff */
[----:B-1----:R-:W-:Y:S02]  /*b1b0*/  MOV R178, R215 ;  /* 0x000000d700b27202 */ /* 0x002fe40000000f00 */
[-C--:B--2---:R-:W-:Y:S05]  /*b1c0*/  HMMA.16816.F32 R36, R140, R148.reuse, R36 ;  /* 0x000000948c24723c */ /* 0x084fea0000001824 */
[----:B------:R1:W-:Y:S03]  /*b1d0*/  MUFU.EX2 R228, R179 ;  /* 0x000000b300e47308 */ /* 0x0003e60000000800 */
[C---:B------:R-:W-:Y:S07]  /*b1e0*/  HMMA.16816.F32 R40, R144.reuse, R148, R40 ;  /* 0x000000949028723c */ /* 0x040fee0000001828 */
[----:B------:R-:W-:Y:S01]  /*b1f0*/  MUFU.EX2 R223, R3 ;  /* 0x0000000300df7308 */ /* 0x000fe20000000800 */
[-C--:B------:R-:W-:Y:S01]  /*b200*/  HMMA.16816.F32 R44, R144, R150.reuse, R44 ;  /* 0x00000096902c723c */ /* 0x080fe2000000182c */
[----:B---3--:R-:W-:Y:S07]  /*b210*/  MOV R176, R220 ;  /* 0x000000dc00b07202 */ /* 0x008fee0000000f00 */
[C---:B------:R-:W-:Y:S01]  /*b220*/  HMMA.16816.F32 R48, R140.reuse, R150, R48 ;  /* 0x000000968c30723c */ /* 0x040fe20000001830 */
[----:B------:R-:W2:Y:S01]  /*b230*/  LDSM.16.MT88.4 R148, [R233+0x2900] ;  /* 0x00290000e994783b */ /* 0x000ea20000004200 */
[----:B------:R-:W3:Y:S02]  /*b240*/  MUFU.EX2 R170, R170 ;  /* 0x000000aa00aa7308 */ /* 0x000ee40000000800 */
[----:B-1----:R-:W-:Y:S04]  /*b250*/  MOV R179, R216 ;  /* 0x000000d800b37202 */ /* 0x002fe80000000f00 */
[-C--:B------:R-:W-:Y:S04]  /*b260*/  HMMA.16816.F32 R52, R140, R152.reuse, R52 ;  /* 0x000000988c34723c */ /* 0x080fe80000001834 */
[----:B------:R-:W1:Y:S04]  /*b270*/  MUFU.EX2 R164, R164 ;  /* 0x000000a400a47308 */ /* 0x000e680000000800 */
[C---:B------:R-:W-:Y:S06]  /*b280*/  HMMA.16816.F32 R56, R144.reuse, R152, R56 ;  /* 0x000000989038723c */ /* 0x040fec0000001838 */
[----:B------:R-:W-:Y:S02]  /*b290*/  MUFU.EX2 R177, R177 ;  /* 0x000000b100b17308 */ /* 0x000fe40000000800 */
[-C--:B------:R-:W-:Y:S01]  /*b2a0*/  HMMA.16816.F32 R60, R144, R154.reuse, R60 ;  /* 0x0000009a903c723c */ /* 0x080fe2000000183c */
[----:B---3--:R-:W-:Y:S07]  /*b2b0*/  F2FP.PACK_AB R133, R170, R199 ;  /* 0x000000c7aa85723e */ /* 0x008fee00000000ff */
[C---:B------:R-:W-:Y:S01]  /*b2c0*/  HMMA.16816.F32 R64, R140.reuse, R154, R64 ;  /* 0x0000009a8c40723c */ /* 0x040fe20000001840 */
[----:B------:R-:W3:Y:S01]  /*b2d0*/  LDSM.16.MT88.4 R152, [R234+0x2900] ;  /* 0x00290000ea98783b */ /* 0x000ee20000004200 */
[----:B------:R4:W-:Y:S02]  /*b2e0*/  MUFU.EX2 R229, R180 ;  /* 0x000000b400e57308 */ /* 0x0009e40000000800 */
[----:B-1----:R-:W-:Y:S01]  /*b2f0*/  MOV R221, R164 ;  /* 0x000000a400dd7202 */ /* 0x002fe20000000f00 */
[----:B------:R-:W-:Y:S01]  /*b300*/  FADD.FTZ R164, R222, R136 ;  /* 0x00000088dea47221 */ /* 0x000fe20000010000 */
[----:B------:R-:W-:Y:S01]  /*b310*/  MOV R222, R172 ;  /* 0x000000ac00de7202 */ /* 0x000fe20000000f00 */
[----:B------:R-:W-:Y:S01]  /*b320*/  IMAD.MOV.U32 R136, RZ, RZ, R168 ;  /* 0x000000ffff887224 */ /* 0x000fe200078e00a8 */
[-C--:B--2---:R-:W-:Y:S01]  /*b330*/  HMMA.16816.F32 R68, R140, R148.reuse, R68 ;  /* 0x000000948c44723c */ /* 0x084fe20000001844 */
[----:B------:R-:W-:Y:S03]  /*b340*/  LDSM.16.MT88.4 R172, [R234+0x1900] ;  /* 0x00190000eaac783b */ /* 0x000fe60000004200 */
[----:B------:R1:W-:Y:S01]  /*b350*/  MUFU.EX2 R168, R208 ;  /* 0x000000d000a87308 */ /* 0x0003e20000000800 */
[----:B------:R-:W-:Y:S03]  /*b360*/  FADD.FTZ R3, R246, R164 ;  /* 0x000000a4f6037221 */ /* 0x000fe60000010000 */
[C---:B------:R-:W-:Y:S01]  /*b370*/  HMMA.16816.F32 R72, R144.reuse, R148, R72 ;  /* 0x000000949048723c */ /* 0x040fe20000001848 */
[----:B------:R-:W-:Y:S03]  /*b380*/  FADD.FTZ R220, R243, R3 ;  /* 0x00000003f3dc7221 */ /* 0x000fe60000010000 */
[----:B------:R-:W-:Y:S02]  /*b390*/  MOV R3, R211 ;  /* 0x000000d300037202 */ /* 0x000fe40000000f00 */
[----:B------:R2:W-:Y:S02]  /*b3a0*/  MUFU.EX2 R226, R182 ;  /* 0x000000b600e27308 */ /* 0x0005e40000000800 */
[-C--:B------:R-:W-:Y:S01]  /*b3b0*/  HMMA.16816.F32 R76, R144, R150.reuse, R76 ;  /* 0x00000096904c723c */ /* 0x080fe2000000184c */
[-C--:B----4-:R-:W-:Y:S07]  /*b3c0*/  MOV R180, R221.reuse ;  /* 0x000000dd00b47202 */ /* 0x090fee0000000f00 */
[----:B------:R4:W4:Y:S01]  /*b3d0*/  MUFU.EX2 R227, R181 ;  /* 0x000000b500e37308 */ /* 0x0009220000000800 */
[C---:B------:R-:W-:Y:S01]  /*b3e0*/  HMMA.16816.F32 R80, R140.reuse, R150, R80 ;  /* 0x000000968c50723c */ /* 0x040fe20000001850 */
[----:B------:R-:W4:Y:S07]  /*b3f0*/  LDSM.16.MT88.4 R148, [R236+0x2900] ;  /* 0x00290000ec94783b */ /* 0x000f2e0000004200 */
[-C--:B---3--:R-:W-:Y:S01]  /*b400*/  HMMA.16816.F32 R84, R140, R152.reuse, R84 ;  /* 0x000000988c54723c */ /* 0x088fe20000001854 */
[----:B-1----:R-:W-:Y:S01]  /*b410*/  LDSM.16.MT88.4 R208, [R233+0x3900] ;  /* 0x00390000e9d0783b */ /* 0x002fe20000004200 */
[----:B------:R-:W1:Y:S02]  /*b420*/  MUFU.EX2 R224, R183 ;  /* 0x000000b700e07308 */ /* 0x000e640000000800 */
[----:B--2---:R-:W-:Y:S01]  /*b430*/  MOV R182, R136 ;  /* 0x0000008800b67202 */ /* 0x004fe20000000f00 */
[----:B------:R-:W-:Y:S03]  /*b440*/  FADD.FTZ R136, R247, R165 ;  /* 0x000000a5f7887221 */ /* 0x000fe60000010000 */
[C---:B------:R-:W-:Y:S01]  /*b450*/  HMMA.16816.F32 R88, R144.reuse, R152, R88 ;  /* 0x000000989058723c */ /* 0x040fe20000001858 */
[----:B----4-:R-:W-:Y:S07]  /*b460*/  MOV R181, R222 ;  /* 0x000000de00b57202 */ /* 0x010fee0000000f00 */
[-C--:B------:R-:W-:Y:S08]  /*b470*/  HMMA.16816.F32 R92, R144, R154.reuse, R92 ;  /* 0x0000009a905c723c */ /* 0x080ff0000000185c */
[C---:B------:R-:W-:Y:S01]  /*b480*/  HMMA.16816.F32 R96, R140.reuse, R154, R96 ;  /* 0x0000009a8c60723c */ /* 0x040fe20000001860 */
[----:B------:R-:W2:Y:S07]  /*b490*/  LDSM.16.MT88.4 R152, [R235+0x2900] ;  /* 0x00290000eb98783b */ /* 0x000eae0000004200 */
[-C--:B------:R-:W-:Y:S08]  /*b4a0*/  HMMA.16816.F32 R100, R140, R148.reuse, R100 ;  /* 0x000000948c64723c */ /* 0x080ff00000001864 */
[C---:B------:R-:W-:Y:S08]  /*b4b0*/  HMMA.16816.F32 R104, R144.reuse, R148, R104 ;  /* 0x000000949068723c */ /* 0x040ff00000001868 */
[-C--:B------:R-:W-:Y:S08]  /*b4c0*/  HMMA.16816.F32 R108, R144, R150.reuse, R108 ;  /* 0x00000096906c723c */ /* 0x080ff0000000186c */
[C---:B------:R-:W-:Y:S01]  /*b4d0*/  HMMA.16816.F32 R112, R140.reuse, R150, R112 ;  /* 0x000000968c70723c */ /* 0x040fe20000001870 */
[----:B------:R-:W3:Y:S07]  /*b4e0*/  LDSM.16.MT88.4 R148, [R233+0x1100] ;  /* 0x00110000e994783b */ /* 0x000eee0000004200 */
[-C--:B--2---:R-:W-:Y:S08]  /*b4f0*/  HMMA.16816.F32 R116, R140, R152.reuse, R116 ;  /* 0x000000988c74723c */ /* 0x084ff00000001874 */
[C---:B------:R-:W-:Y:S08]  /*b500*/  HMMA.16816.F32 R120, R144.reuse, R152, R120 ;  /* 0x000000989078723c */ /* 0x040ff00000001878 */
[-C--:B------:R-:W-:Y:S01]  /*b510*/  HMMA.16816.F32 R124, R144, R154.reuse, R124 ;  /* 0x0000009a907c723c */ /* 0x080fe2000000187c */
[----:B------:R-:W2:Y:S07]  /*b520*/  LDSM.16.MT88.4 R144, [R234+0x1100] ;  /* 0x00110000ea90783b */ /* 0x000eae0000004200 */
[----:B------:R-:W-:Y:S01]  /*b530*/  HMMA.16816.F32 R128, R140, R154, R128 ;  /* 0x0000009a8c80723c */ /* 0x000fe20000001880 */
[----:B------:R-:W4:Y:S06]  /*b540*/  LDSM.16.MT88.4 R152, [R236+0x1100] ;  /* 0x00110000ec98783b */ /* 0x000f2c0000004200 */
[----:B------:R-:W-:Y:S01]  /*b550*/  F2FP.PACK_AB R142, R188, R221 ;  /* 0x000000ddbc8e723e */ /* 0x000fe200000000ff */
[----:B------:R-:W-:Y:S01]  /*b560*/  FADD.FTZ R221, R244, R136 ;  /* 0x00000088f4dd7221 */ /* 0x000fe20000010000 */
[-C--:B---3--:R-:W-:Y:S03]  /*b570*/  HMMA.16816.F32 R4, R132, R148.reuse, R4 ;  /* 0x000000948404723c */ /* 0x088fe60000001804 */
[----:B------:R-:W-:Y:S01]  /*b580*/  F2FP.PACK_AB R143, R213, R216 ;  /* 0x000000d8d58f723e */ /* 0x000fe200000000ff */
[----:B------:R-:W-:Y:S01]  /*b590*/  FADD.FTZ R136, R219, R0 ;  /* 0x00000000db887221 */ /* 0x000fe20000010000 */
[----:B------:R-:W-:Y:S01]  /*b5a0*/  F2FP.PACK_AB R140, R171, R201 ;  /* 0x000000c9ab8c723e */ /* 0x000fe200000000ff */
[----:B------:R-:W-:Y:S01]  /*b5b0*/  LDSM.16.MT88.4 R216, [R236+0x3900] ;  /* 0x00390000ecd8783b */ /* 0x000fe20000004200 */
[----:B------:R-:W-:Y:S01]  /*b5c0*/  F2FP.PACK_AB R141, R169, R202 ;  /* 0x000000caa98d723e */ /* 0x000fe200000000ff */
[----:B------:R-:W-:Y:S06]  /*b5d0*/  IMAD.MOV.U32 R0, RZ, RZ, R213 ;  /* 0x000000ffff007224 */ /* 0x000fec00078e00d5 */
[C---:B------:R-:W-:Y:S01]  /*b5e0*/  HMMA.16816.F32 R8, R140.reuse, R148, R8 ;  /* 0x000000948c08723c */ /* 0x040fe20000001808 */
[----:B------:R-:W-:Y:S07]  /*b5f0*/  LDSM.16.MT88.4 R212, [R234+0x3900] ;  /* 0x00390000ead4783b */ /* 0x000fee0000004200 */
[-C--:B------:R-:W-:Y:S08]  /*b600*/  HMMA.16816.F32 R12, R140, R150.reuse, R12 ;  /* 0x000000968c0c723c */ /* 0x080ff0000000180c */
[C---:B------:R-:W-:Y:S01]  /*b610*/  HMMA.16816.F32 R16, R132.reuse, R150, R16 ;  /* 0x000000968410723c */ /* 0x040fe20000001810 */
[----:B------:R-:W3:Y:S07]  /*b620*/  LDSM.16.MT88.4 R148, [R235+0x1100] ;  /* 0x00110000eb94783b */ /* 0x000eee0000004200 */
[-C--:B--2---:R-:W-:Y:S08]  /*b630*/  HMMA.16816.F32 R20, R132, R144.reuse, R20 ;  /* 0x000000908414723c */ /* 0x084ff00000001814 */
[C---:B------:R-:W-:Y:S08]  /*b640*/  HMMA.16816.F32 R24, R140.reuse, R144, R24 ;  /* 0x000000908c18723c */ /* 0x040ff00000001818 */
[-C--:B------:R-:W-:Y:S08]  /*b650*/  HMMA.16816.F32 R28, R140, R146.reuse, R28 ;  /* 0x000000928c1c723c */ /* 0x080ff0000000181c */
[C---:B------:R-:W-:Y:S01]  /*b660*/  HMMA.16816.F32 R32, R132.reuse, R146, R32 ;  /* 0x000000928420723c */ /* 0x040fe20000001820 */
[----:B------:R-:W2:Y:S07]  /*b670*/  LDSM.16.MT88.4 R144, [R234+0x3100] ;  /* 0x00310000ea90783b */ /* 0x000eae0000004200 */
[-C--:B----4-:R-:W-:Y:S08]  /*b680*/  HMMA.16816.F32 R36, R132, R152.reuse, R36 ;  /* 0x000000988424723c */ /* 0x090ff00000001824 */
[C---:B------:R-:W-:Y:S08]  /*b690*/  HMMA.16816.F32 R40, R140.reuse, R152, R40 ;  /* 0x000000988c28723c */ /* 0x040ff00000001828 */
[-C--:B------:R-:W-:Y:S08]  /*b6a0*/  HMMA.16816.F32 R44, R140, R154.reuse, R44 ;  /* 0x0000009a8c2c723c */ /* 0x080ff0000000182c */
[C---:B------:R-:W-:Y:S01]  /*b6b0*/  HMMA.16816.F32 R48, R132.reuse, R154, R48 ;  /* 0x0000009a8430723c */ /* 0x040fe20000001830 */
[----:B------:R-:W4:Y:S07]  /*b6c0*/  LDSM.16.MT88.4 R152, [R235+0x3100] ;  /* 0x00310000eb98783b */ /* 0x000f2e0000004200 */
[-C--:B---3--:R-:W-:Y:S08]  /*b6d0*/  HMMA.16816.F32 R52, R132, R148.reuse, R52 ;  /* 0x000000948434723c */ /* 0x088ff00000001834 */
[C---:B------:R-:W-:Y:S08]  /*b6e0*/  HMMA.16816.F32 R56, R140.reuse, R148, R56 ;  /* 0x000000948c38723c */ /* 0x040ff00000001838 */
[-C--:B------:R-:W-:Y:S08]  /*b6f0*/  HMMA.16816.F32 R60, R140, R150.reuse, R60 ;  /* 0x000000968c3c723c */ /* 0x080ff0000000183c */
[C---:B------:R-:W-:Y:S08]  /*b700*/  HMMA.16816.F32 R64, R132.reuse, R150, R64 ;  /* 0x000000968440723c */ /* 0x040ff00000001840 */
[-C--:B------:R-:W-:Y:S08]  /*b710*/  HMMA.16816.F32 R68, R132, R156.reuse, R68 ;  /* 0x0000009c8444723c */ /* 0x080ff00000001844 */
[C---:B------:R-:W-:Y:S08]  /*b720*/  HMMA.16816.F32 R72, R140.reuse, R156, R72 ;  /* 0x0000009c8c48723c */ /* 0x040ff00000001848 */
[-C--:B------:R-:W-:Y:S08]  /*b730*/  HMMA.16816.F32 R76, R140, R158.reuse, R76 ;  /* 0x0000009e8c4c723c */ /* 0x080ff0000000184c */
[C---:B------:R-:W-:Y:S01]  /*b740*/  HMMA.16816.F32 R80, R132.reuse, R158, R80 ;  /* 0x0000009e8450723c */ /* 0x040fe20000001850 */
[----:B------:R-:W3:Y:S07]  /*b750*/  LDSM.16.MT88.4 R156, [R233+0x1900] ;  /* 0x00190000e99c783b */ /* 0x000eee0000004200 */
[-C--:B--2---:R-:W-:Y:S08]  /*b760*/  HMMA.16816.F32 R84, R132, R144.reuse, R84 ;  /* 0x000000908454723c */ /* 0x084ff00000001854 */
[C---:B------:R-:W-:Y:S08]  /*b770*/  HMMA.16816.F32 R88, R140.reuse, R144, R88 ;  /* 0x000000908c58723c */ /* 0x040ff00000001858 */
[-C--:B------:R-:W-:Y:S08]  /*b780*/  HMMA.16816.F32 R92, R140, R146.reuse, R92 ;  /* 0x000000928c5c723c */ /* 0x080ff0000000185c */
[C---:B------:R-:W-:Y:S08]  /*b790*/  HMMA.16816.F32 R96, R132.reuse, R146, R96 ;  /* 0x000000928460723c */ /* 0x040ff00000001860 */
[-C--:B------:R-:W-:Y:S08]  /*b7a0*/  HMMA.16816.F32 R100, R132, R160.reuse, R100 ;  /* 0x000000a08464723c */ /* 0x080ff00000001864 */
[C---:B------:R-:W-:Y:S07]  /*b7b0*/  HMMA.16816.F32 R104, R140.reuse, R160, R104 ;  /* 0x000000a08c68723c */ /* 0x040fee0000001868 */
[----:B------:R-:W-:Y:S01]  /*b7c0*/  MOV R161, R188 ;  /* 0x000000bc00a17202 */ /* 0x000fe20000000f00 */
[-C--:B------:R-:W-:Y:S01]  /*b7d0*/  HMMA.16816.F32 R108, R140, R162.reuse, R108 ;  /* 0x000000a28c6c723c */ /* 0x080fe2000000186c */
[----:B------:R-:W2:Y:S07]  /*b7e0*/  LDSM.16.MT88.4 R188, [R236+0x1900] ;  /* 0x00190000ecbc783b */ /* 0x000eae0000004200 */
[C---:B------:R-:W-:Y:S08]  /*b7f0*/  HMMA.16816.F32 R112, R132.reuse, R162, R112 ;  /* 0x000000a28470723c */ /* 0x040ff00000001870 */
[-C--:B----4-:R-:W-:Y:S08]  /*b800*/  HMMA.16816.F32 R116, R132, R152.reuse, R116 ;  /* 0x000000988474723c */ /* 0x090ff00000001874 */
[C---:B------:R-:W-:Y:S08]  /*b810*/  HMMA.16816.F32 R120, R140.reuse, R152, R120 ;  /* 0x000000988c78723c */ /* 0x040ff00000001878 */
[-C--:B------:R-:W-:Y:S07]  /*b820*/  HMMA.16816.F32 R124, R140, R154.reuse, R124 ;  /* 0x0000009a8c7c723c */ /* 0x080fee000000187c */
[----:B------:R-:W-:Y:S01]  /*b830*/  FADD.FTZ R140, R248, R166 ;  /* 0x000000a6f88c7221 */ /* 0x000fe20000010000 */
[----:B------:R-:W-:Y:S01]  /*b840*/  HMMA.16816.F32 R128, R132, R154, R128 ;  /* 0x0000009a8480723c */ /* 0x000fe20000001880 */
[----:B------:R-:W-:Y:S01]  /*b850*/  F2FP.PACK_AB R141, R227, R228 ;  /* 0x000000e4e38d723e */ /* 0x000fe200000000ff */
[----:B------:R4:W5:Y:S02]  /*b860*/  LDL.LU R248, [R1+0x7c] ;  /* 0x00007c0001f87983 */ /* 0x0009640000300800 */
[----:B------:R-:W-:Y:S01]  /*b870*/  FADD.FTZ R222, R245, R140 ;  /* 0x0000008cf5de7221 */ /* 0x000fe20000010000 */
[----:B------:R-:W-:Y:S01]  /*b880*/  F2FP.PACK_AB R140, R229, R230 ;  /* 0x000000e6e58c723e */ /* 0x000fe200000000ff */
[----:B------:R4:W5:Y:S01]  /*b890*/  LDL.LU R247, [R1+0x78] ;  /* 0x0000780001f77983 */ /* 0x0009620000300800 */
[----:B------:R-:W-:Y:S02]  /*b8a0*/  F2FP.PACK_AB R132, R196, R239 ;  /* 0x000000efc484723e */ /* 0x000fe400000000ff */
[----:B------:R-:W-:Y:S01]  /*b8b0*/  F2FP.PACK_AB R133, R195, R177 ;  /* 0x000000b1c385723e */ /* 0x000fe200000000ff */
[----:B------:R4:W5:Y:S02]  /*b8c0*/  LDL.LU R246, [R1+0x74] ;  /* 0x0000740001f67983 */ /* 0x0009640000300800 */
[----:B------:R-:W-:Y:S02]  /*b8d0*/  F2FP.PACK_AB R134, R168, R193 ;  /* 0x000000c1a886723e */ /* 0x000fe400000000ff */
[----:B------:R-:W-:Y:S01]  /*b8e0*/  F2FP.PACK_AB R135, R231, R252 ;  /* 0x000000fce787723e */ /* 0x000fe200000000ff */
[----:B------:R4:W5:Y:S01]  /*b8f0*/  LDL.LU R245, [R1+0x70] ;  /* 0x0000700001f57983 */ /* 0x0009620000300800 */
[----:B------:R-:W-:Y:S02]  /*b900*/  F2FP.PACK_AB R142, R225, R226 ;  /* 0x000000e2e18e723e */ /* 0x000fe400000000ff */
[----:B-1----:R-:W-:Y:S01]  /*b910*/  F2FP.PACK_AB R143, R223, R224 ;  /* 0x000000e0df8f723e */ /* 0x002fe200000000ff */
[----:B------:R4:W5:Y:S02]  /*b920*/  LDL.LU R244, [R1+0x6c] ;  /* 0x00006c0001f47983 */ /* 0x0009640000300800 */
[-C--:B---3--:R-:W-:Y:S02]  /*b930*/  HMMA.16816.F32 R148, R132, R156.reuse, R4 ;  /* 0x0000009c8494723c */ /* 0x088fe40000001804 */
[----:B------:R-:W1:Y:S06]  /*b940*/  LDSM.16.MT88.4 R4, [R235+0x3900] ;  /* 0x00390000eb04783b */ /* 0x000e6c0000004200 */
[C---:B------:R-:W-:Y:S02]  /*b950*/  HMMA.16816.F32 R144, R140.reuse, R156, R8 ;  /* 0x0000009c8c90723c */ /* 0x040fe40000001808 */
[----:B------:R4:W5:Y:S05]  /*b960*/  LDL.LU R243, [R1+0x68] ;  /* 0x0000680001f37983 */ /* 0x00096a0000300800 */
[----:B------:R-:W-:Y:S01]  /*b970*/  MOV R9, R161 ;  /* 0x000000a100097202 */ /* 0x000fe20000000f00 */
[-C--:B------:R-:W-:Y:S01]  /*b980*/  HMMA.16816.F32 R152, R140, R158.reuse, R12 ;  /* 0x0000009e8c98723c */ /* 0x080fe2000000180c */
[----:B------:R-:W-:Y:S03]  /*b990*/  MOV R10, R176 ;  /* 0x000000b0000a7202 */ /* 0x000fe60000000f00 */
[----:B------:R-:W-:Y:S02]  /*b9a0*/  MOV R11, R200 ;  /* 0x000000c8000b7202 */ /* 0x000fe40000000f00 */
[----:B------:R-:W-:Y:S02]  /*b9b0*/  MOV R8, R197 ;  /* 0x000000c500087202 */ /* 0x000fe40000000f00 */
[C---:B------:R-:W-:Y:S01]  /*b9c0*/  HMMA.16816.F32 R156, R132.reuse, R158, R16 ;  /* 0x0000009e849c723c */ /* 0x040fe20000001810 */
[----:B------:R-:W-:Y:S03]  /*b9d0*/  MOV R15, R168 ;  /* 0x000000a8000f7202 */ /* 0x000fe60000000f00 */
[----:B------:R-:W-:Y:S01]  /*b9e0*/  MOV R14, R193 ;  /* 0x000000c1000e7202 */ /* 0x000fe20000000f00 */
[----:B------:R-:W-:Y:S01]  /*b9f0*/  FADD.FTZ R8, R8, R222 ;  /* 0x000000de08087221 */ /* 0x000fe20000010000 */
[----:B------:R-:W-:Y:S02]  /*ba00*/  MOV R12, R182 ;  /* 0x000000b6000c7202 */ /* 0x000fe40000000f00 */
[-C--:B------:R-:W-:Y:S01]  /*ba10*/  HMMA.16816.F32 R160, R132, R172.reuse, R20 ;  /* 0x000000ac84a0723c */ /* 0x080fe20000001814 */
[----:B------:R-:W-:Y:S03]  /*ba20*/  MOV R18, R177 ;  /* 0x000000b100127202 */ /* 0x000fe60000000f00 */
[----:B------:R-:W-:Y:S02]  /*ba30*/  MOV R16, R179 ;  /* 0x000000b300107202 */ /* 0x000fe40000000f00 */
[----:B------:R-:W-:Y:S01]  /*ba40*/  MOV R17, R181 ;  /* 0x000000b500117202 */ /* 0x000fe20000000f00 */
[----:B------:R-:W-:Y:S01]  /*ba50*/  IMAD.MOV.U32 R20, RZ, RZ, R169 ;  /* 0x000000ffff147224 */ /* 0x000fe200078e00a9 */
[----:B------:R-:W-:Y:S02]  /*ba60*/  MOV R21, R167 ;  /* 0x000000a700157202 */ /* 0x000fe40000000f00 */
[C---:B------:R-:W-:Y:S02]  /*ba70*/  HMMA.16816.F32 R164, R140.reuse, R172, R24 ;  /* 0x000000ac8ca4723c */ /* 0x040fe40000001818 */
[----:B------:R-:W-:Y:S02]  /*ba80*/  MOV R22, R178 ;  /* 0x000000b200167202 */ /* 0x000fe40000000f00 */
[----:B------:R-:W-:Y:S02]  /*ba90*/  MOV R23, R180 ;  /* 0x000000b400177202 */ /* 0x000fe40000000f00 */
[----:B------:R-:W-:Y:S02]  /*baa0*/  MOV R13, R195 ;  /* 0x000000c3000d7202 */ /* 0x000fe40000000f00 */
[----:B------:R-:W-:Y:S04]  /*bab0*/  MOV R27, R171 ;  /* 0x000000ab001b7202 */ /* 0x000fe80000000f00 */
[----:B------:R-:W-:Y:S02]  /*bac0*/  MOV R26, R170 ;  /* 0x000000aa001a7202 */ /* 0x000fe40000000f00 */
[-C--:B------:R-:W-:Y:S01]  /*bad0*/  HMMA.16816.F32 R168, R140, R174.reuse, R28 ;  /* 0x000000ae8ca8723c */ /* 0x080fe2000000181c */
[----:B------:R-:W-:Y:S02]  /*bae0*/  MOV R19, R196 ;  /* 0x000000c400137202 */ /* 0x000fe40000000f00 */
[----:B------:R-:W-:Y:S02]  /*baf0*/  MOV R25, R203 ;  /* 0x000000cb00197202 */ /* 0x000fe40000000f00 */
[----:B------:R-:W-:Y:S02]  /*bb00*/  MOV R24, R202 ;  /* 0x000000ca00187202 */ /* 0x000fe40000000f00 */
[----:B------:R-:W-:Y:S01]  /*bb10*/  MOV R31, R201 ;  /* 0x000000c9001f7202 */ /* 0x000fe20000000f00 */
[C---:B------:R-:W-:Y:S01]  /*bb20*/  HMMA.16816.F32 R172, R132.reuse, R174, R32 ;  /* 0x000000ae84ac723c */ /* 0x040fe20000001820 */
[----:B------:R-:W-:Y:S03]  /*bb30*/  MOV R30, R199 ;  /* 0x000000c7001e7202 */ /* 0x000fe60000000f00 */
[----:B------:R-:W-:Y:S01]  /*bb40*/  IMAD.MOV.U32 R29, RZ, RZ, R198 ;  /* 0x000000ffff1d7224 */ /* 0x000fe200078e00c6 */
[----:B------:R-:W-:Y:S02]  /*bb50*/  MOV R28, R194 ;  /* 0x000000c2001c7202 */ /* 0x000fe40000000f00 */
[----:B------:R-:W-:Y:S01]  /*bb60*/  IMAD.MOV.U32 R34, RZ, RZ, R186 ;  /* 0x000000ffff227224 */ /* 0x000fe200078e00ba */
[-C--:B--2---:R-:W-:Y:S01]  /*bb70*/  HMMA.16816.F32 R176, R132, R188.reuse, R36 ;  /* 0x000000bc84b0723c */ /* 0x084fe20000001824 */
[----:B------:R-:W-:Y:S03]  /*bb80*/  MOV R32, R192 ;  /* 0x000000c000207202 */ /* 0x000fe60000000f00 */
[----:B------:R-:W-:Y:S02]  /*bb90*/  MOV R33, R187 ;  /* 0x000000bb00217202 */ /* 0x000fe40000000f00 */
[----:B------:R-:W-:Y:S02]  /*bba0*/  MOV R35, R185 ;  /* 0x000000b900237202 */ /* 0x000fe40000000f00 */
[C---:B------:R-:W-:Y:S01]  /*bbb0*/  HMMA.16816.F32 R180, R140.reuse, R188, R40 ;  /* 0x000000bc8cb4723c */ /* 0x040fe20000001828 */
[----:B------:R-:W-:Y:S04]  /*bbc0*/  MOV R39, R184 ;  /* 0x000000b800277202 */ /* 0x000fe80000000f00 */
[----:B------:R-:W-:Y:S02]  /*bbd0*/  MOV R38, R39 ;  /* 0x0000002700267202 */ /* 0x000fe40000000f00 */
[----:B------:R-:W-:Y:S01]  /*bbe0*/  MOV R39, R32 ;  /* 0x0000002000277202 */ /* 0x000fe20000000f00 */
[-C--:B------:R-:W-:Y:S01]  /*bbf0*/  HMMA.16816.F32 R184, R140, R190.reuse, R44 ;  /* 0x000000be8cb8723c */ /* 0x080fe2000000182c */
[----:B------:R-:W-:Y:S03]  /*bc00*/  MOV R32, R33 ;  /* 0x0000002100207202 */ /* 0x000fe60000000f00 */
[----:B------:R-:W-:Y:S02]  /*bc10*/  MOV R33, R34 ;  /* 0x0000002200217202 */ /* 0x000fe40000000f00 */
[----:B------:R-:W-:Y:S02]  /*bc20*/  MOV R34, R35 ;  /* 0x0000002300227202 */ /* 0x000fe40000000f00 */
[C---:B------:R-:W-:Y:S01]  /*bc30*/  HMMA.16816.F32 R188, R132.reuse, R190, R48 ;  /* 0x000000be84bc723c */ /* 0x040fe20000001830 */
[----:B------:R-:W-:Y:S03]  /*bc40*/  MOV R35, R28 ;  /* 0x0000001c00237202 */ /* 0x000fe60000000f00 */
[----:B------:R-:W-:Y:S01]  /*bc50*/  IMAD.MOV.U32 R28, RZ, RZ, R29 ;  /* 0x000000ffff1c7224 */ /* 0x000fe200078e001d */
        /* <DEDUP_REMOVED lines=8> */
[----:B------:R-:W-:Y:S02]  /*bce0*/  MOV R27, R20 ;  /* 0x00000014001b7202 */ /* 0x000fe40000000f00 */
[----:B------:R-:W-:Y:S01]  /*bcf0*/  MOV R20, R21 ;  /* 0x0000001500147202 */ /* 0x000fe20000000f00 */
[----:B------:R-:W-:Y:S01]  /*bd00*/  IMAD.MOV.U32 R21, RZ, RZ, R22 ;  /* 0x000000ffff157224 */ /* 0x000fe200078e0016 */
[-C--:B------:R-:W-:Y:S01]  /*bd10*/  HMMA.16816.F32 R200, R140, R206.reuse, R60 ;  /* 0x000000ce8cc8723c */ /* 0x080fe2000000183c */
[----:B------:R-:W-:Y:S03]  /*bd20*/  MOV R22, R23 ;  /* 0x0000001700167202 */ /* 0x000fe60000000f00 */
[----:B------:R-:W-:Y:S02]  /*bd30*/  MOV R23, R16 ;  /* 0x0000001000177202 */ /* 0x000fe40000000f00 */
[----:B------:R-:W-:Y:S02]  /*bd40*/  MOV R16, R17 ;  /* 0x0000001100107202 */ /* 0x000fe40000000f00 */
[----:B------:R-:W-:Y:S01]  /*bd50*/  MOV R17, R12 ;  /* 0x0000000c00117202 */ /* 0x000fe20000000f00 */
[C---:B------:R-:W-:Y:S03]  /*bd60*/  HMMA.16816.F32 R204, R132.reuse, R206, R64 ;  /* 0x000000ce84cc723c */ /* 0x040fe60000001840 */
[----:B------:R-:W-:Y:S02]  /*bd70*/  MOV R12, R9 ;  /* 0x00000009000c7202 */ /* 0x000fe40000000f00 */
[----:B------:R-:W-:Y:S02]  /*bd80*/  MOV R9, R0 ;  /* 0x0000000000097202 */ /* 0x000fe40000000f00 */
[----:B------:R-:W-:Y:S01]  /*bd90*/  MOV R0, R3 ;  /* 0x0000000300007202 */ /* 0x000fe20000000f00 */
[----:B------:R-:W-:Y:S01]  /*bda0*/  FADD.FTZ R3, R242, R221 ;  /* 0x000000ddf2037221 */ /* 0x000fe20000010000 */
[----:B------:R-:W-:Y:S01]  /*bdb0*/  MOV R37, R38 ;  /* 0x0000002600257202 */ /* 0x000fe20000000f00 */
[-C--:B------:R-:W-:Y:S01]  /*bdc0*/  HMMA.16816.F32 R68, R132, R208.reuse, R68 ;  /* 0x000000d08444723c */ /* 0x080fe20000001844 */
[----:B------:R4:W5:Y:S01]  /*bdd0*/  LDL.LU R242, [R1+0x64] ;  /* 0x0000640001f27983 */ /* 0x0009620000300800 */
[----:B------:R-:W-:Y:S01]  /*bde0*/  MOV R38, R39 ;  /* 0x0000002700267202 */ /* 0x000fe20000000f00 */
[----:B------:R-:W-:Y:S01]  /*bdf0*/  IMAD.MOV.U32 R39, RZ, RZ, R32 ;  /* 0x000000ffff277224 */ /* 0x000fe200078e0020 */
[----:B------:R-:W-:Y:S01]  /*be00*/  MOV R32, R33 ;  /* 0x0000002100207202 */ /* 0x000fe20000000f00 */
[----:B------:R-:W-:Y:S01]  /*be10*/  FADD.FTZ R3, R238, R3 ;  /* 0x00000003ee037221 */ /* 0x000fe20000010000 */
[----:B------:R-:W-:Y:S02]  /*be20*/  MOV R33, R34 ;  /* 0x0000002200217202 */ /* 0x000fe40000000f00 */
[----:B------:R-:W-:Y:S01]  /*be30*/  MOV R34, R35 ;  /* 0x0000002300227202 */ /* 0x000fe20000000f00 */
[C---:B------:R-:W-:Y:S03]  /*be40*/  HMMA.16816.F32 R72, R140.reuse, R208, R72 ;  /* 0x000000d08c48723c */ /* 0x040fe60000001848 */
[----:B------:R-:W-:Y:S01]  /*be50*/  MOV R35, R28 ;  /* 0x0000001c00237202 */ /* 0x000fe20000000f00 */
[----:B------:R-:W-:Y:S01]  /*be60*/  FADD.FTZ R10, R10, R3 ;  /* 0x000000030a0a7221 */ /* 0x000fe20000010000 */
[----:B------:R-:W-:Y:S02]  /*be70*/  MOV R28, R29 ;  /* 0x0000001d001c7202 */ /* 0x000fe40000000f00 */
[----:B------:R-:W-:Y:S01]  /*be80*/  MOV R29, R30 ;  /* 0x0000001e001d7202 */ /* 0x000fe20000000f00 */
[-C--:B------:R-:W-:Y:S01]  /*be90*/  HMMA.16816.F32 R76, R140, R210.reuse, R76 ;  /* 0x000000d28c4c723c */ /* 0x080fe2000000184c */
[----:B------:R-:W-:Y:S03]  /*bea0*/  MOV R30, R31 ;  /* 0x0000001f001e7202 */ /* 0x000fe60000000f00 */
[----:B------:R-:W-:Y:S02]  /*beb0*/  MOV R31, R24 ;  /* 0x00000018001f7202 */ /* 0x000fe40000000f00 */
[----:B------:R-:W-:Y:S01]  /*bec0*/  MOV R24, R25 ;  /* 0x0000001900187202 */ /* 0x000fe20000000f00 */
[----:B------:R-:W-:Y:S01]  /*bed0*/  IMAD.MOV.U32 R25, RZ, RZ, R26 ;  /* 0x000000ffff197224 */ /* 0x000fe200078e001a */
[----:B------:R-:W-:Y:S01]  /*bee0*/  MOV R26, R27 ;  /* 0x0000001b001a7202 */ /* 0x000fe20000000f00 */
[C---:B------:R-:W-:Y:S03]  /*bef0*/  HMMA.16816.F32 R80, R132.reuse, R210, R80 ;  /* 0x000000d28450723c */ /* 0x040fe60000001850 */
[----:B------:R-:W-:Y:S02]  /*bf00*/  MOV R27, R20 ;  /* 0x00000014001b7202 */ /* 0x000fe40000000f00 */
[----:B------:R-:W-:Y:S02]  /*bf10*/  MOV R20, R21 ;  /* 0x0000001500147202 */ /* 0x000fe40000000f00 */
[----:B------:R-:W-:Y:S01]  /*bf20*/  MOV R21, R22 ;  /* 0x0000001600157202 */ /* 0x000fe20000000f00 */
[-C--:B------:R-:W-:Y:S01]  /*bf30*/  HMMA.16816.F32 R84, R132, R212.reuse, R84 ;  /* 0x000000d48454723c */ /* 0x080fe20000001854 */
[----:B------:R-:W-:Y:S03]  /*bf40*/  MOV R22, R23 ;  /* 0x0000001700167202 */ /* 0x000fe60000000f00 */
[----:B------:R-:W-:Y:S02]  /*bf50*/  MOV R23, R16 ;  /* 0x0000001000177202 */ /* 0x000fe40000000f00 */
[----:B------:R-:W-:Y:S02]  /*bf60*/  MOV R16, R17 ;  /* 0x0000001100107202 */ /* 0x000fe40000000f00 */
[----:B------:R-:W-:Y:S01]  /*bf70*/  MOV R17, R12 ;  /* 0x0000000c00117202 */ /* 0x000fe20000000f00 */
[C---:B------:R-:W-:Y:S03]  /*bf80*/  HMMA.16816.F32 R88, R140.reuse, R212, R88 ;  /* 0x000000d48c58723c */ /* 0x040fe60000001858 */
[----:B------:R-:W-:Y:S01]  /*bf90*/  MOV R12, R9 ;  /* 0x00000009000c7202 */ /* 0x000fe20000000f00 */
[----:B------:R-:W-:Y:S01]  /*bfa0*/  IMAD.MOV.U32 R9, RZ, RZ, R0 ;  /* 0x000000ffff097224 */ /* 0x000fe200078e0000 */
[----:B------:R-:W-:Y:S01]  /*bfb0*/  MOV R36, R37 ;  /* 0x0000002500247202 */ /* 0x000fe20000000f00 */
[----:B------:R-:W-:Y:S01]  /*bfc0*/  FADD.FTZ R0, R241, R220 ;  /* 0x000000dcf1007221 */ /* 0x000fe20000010000 */
[----:B------:R-:W-:Y:S01]  /*bfd0*/  MOV R37, R38 ;  /* 0x0000002600257202 */ /* 0x000fe20000000f00 */
[----:B------:R4:W5:Y:S01]  /*bfe0*/  LDL.LU R241, [R1+0x60] ;  /* 0x0000600001f17983 */ /* 0x0009620000300800 */
[----:B------:R-:W-:Y:S01]  /*bff0*/  MOV R38, R39 ;  /* 0x0000002700267202 */ /* 0x000fe20000000f00 */
[-C--:B------:R-:W-:Y:S02]  /*c000*/  HMMA.16816.F32 R92, R140, R214.reuse, R92 ;  /* 0x000000d68c5c723c */ /* 0x080fe4000000185c */
[----:B------:R-:W-:Y:S01]  /*c010*/  FADD.FTZ R0, R237, R0 ;  /* 0x00000000ed007221 */ /* 0x000fe20000010000 */
[----:B------:R-:W-:Y:S02]  /*c020*/  MOV R39, R32 ;  /* 0x0000002000277202 */ /* 0x000fe40000000f00 */
[----:B------:R-:W-:Y:S01]  /*c030*/  MOV R32, R33 ;  /* 0x0000002100207202 */ /* 0x000fe20000000f00 */
[----:B------:R-:W-:Y:S01]  /*c040*/  FADD.FTZ R9, R9, R0 ;  /* 0x0000000009097221 */ /* 0x000fe20000010000 */
[----:B------:R-:W-:Y:S01]  /*c050*/  MOV R33, R34 ;  /* 0x0000002200217202 */ /* 0x000fe20000000f00 */
[C---:B------:R-:W-:Y:S01]  /*c060*/  HMMA.16816.F32 R96, R132.reuse, R214, R96 ;  /* 0x000000d68460723c */ /* 0x040fe20000001860 */
[----:B------:R-:W-:Y:S03]  /*c070*/  MOV R34, R35 ;  /* 0x0000002300227202 */ /* 0x000fe60000000f00 */
[----:B------:R-:W-:Y:S02]  /*c080*/  MOV R35, R28 ;  /* 0x0000001c00237202 */ /* 0x000fe40000000f00 */
[----:B------:R-:W-:Y:S01]  /*c090*/  MOV R28, R29 ;  /* 0x0000001d001c7202 */ /* 0x000fe20000000f00 */
[----:B------:R-:W-:Y:S01]  /*c0a0*/  IMAD.MOV.U32 R29, RZ, RZ, R30 ;  /* 0x000000ffff1d7224 */ /* 0x000fe200078e001e */
[----:B------:R-:W-:Y:S01]  /*c0b0*/  MOV R30, R31 ;  /* 0x0000001f001e7202 */ /* 0x000fe20000000f00 */
[-C--:B------:R-:W-:Y:S03]  /*c0c0*/  HMMA.16816.F32 R100, R132, R216.reuse, R100 ;  /* 0x000000d88464723c */ /* 0x080fe60000001864 */
[----:B------:R-:W-:Y:S02]  /*c0d0*/  MOV R31, R24 ;  /* 0x00000018001f7202 */ /* 0x000fe40000000f00 */
[----:B------:R-:W-:Y:S02]  /*c0e0*/  MOV R24, R25 ;  /* 0x0000001900187202 */ /* 0x000fe40000000f00 */
[----:B------:R-:W-:Y:S01]  /*c0f0*/  MOV R25, R26 ;  /* 0x0000001a00197202 */ /* 0x000fe20000000f00 */
[C---:B------:R-:W-:Y:S01]  /*c100*/  HMMA.16816.F32 R104, R140.reuse, R216, R104 ;  /* 0x000000d88c68723c */ /* 0x040fe20000001868 */
[----:B------:R-:W-:Y:S03]  /*c110*/  MOV R26, R27 ;  /* 0x0000001b001a7202 */ /* 0x000fe60000000f00 */
[----:B------:R-:W-:Y:S02]  /*c120*/  MOV R27, R20 ;  /* 0x00000014001b7202 */ /* 0x000fe40000000f00 */
[----:B------:R-:W-:Y:S02]  /*c130*/  MOV R20, R21 ;  /* 0x0000001500147202 */ /* 0x000fe40000000f00 */
[----:B------:R-:W-:Y:S01]  /*c140*/  MOV R21, R22 ;  /* 0x0000001600157202 */ /* 0x000fe20000000f00 */
[-C--:B------:R-:W-:Y:S03]  /*c150*/  HMMA.16816.F32 R108, R140, R218.reuse, R108 ;  /* 0x000000da8c6c723c */ /* 0x080fe6000000186c */
[----:B------:R-:W-:Y:S01]  /*c160*/  MOV R22, R23 ;  /* 0x0000001700167202 */ /* 0x000fe20000000f00 */
[----:B------:R-:W-:Y:S01]  /*c170*/  IMAD.MOV.U32 R23, RZ, RZ, R16 ;  /* 0x000000ffff177224 */ /* 0x000fe200078e0010 */
[----:B------:R-:W-:Y:S02]  /*c180*/  MOV R16, R17 ;  /* 0x0000001100107202 */ /* 0x000fe40000000f00 */
[----:B------:R-:W-:Y:S01]  /*c190*/  MOV R17, R12 ;  /* 0x0000000c00117202 */ /* 0x000fe20000000f00 */
[----:B------:R-:W-:Y:S01]  /*c1a0*/  FADD.FTZ R12, R240, R136 ;  /* 0x00000088f00c7221 */ /* 0x000fe20000010000 */
[----:B------:R-:W-:Y:S01]  /*c1b0*/  MOV R43, R36 ;  /* 0x00000024002b7202 */ /* 0x000fe20000000f00 */
[----:B------:R4:W5:Y:S01]  /*c1c0*/  LDL.LU R240, [R1+0x5c] ;  /* 0x00005c0001f07983 */ /* 0x0009620000300800 */
[C---:B------:R-:W-:Y:S01]  /*c1d0*/  HMMA.16816.F32 R112, R132.reuse, R218, R112 ;  /* 0x000000da8470723c */ /* 0x040fe20000001870 */
[----:B------:R-:W-:Y:S01]  /*c1e0*/  FADD.FTZ R12, R232, R12 ;  /* 0x0000000ce80c7221 */ /* 0x000fe20000010000 */
[----:B------:R-:W-:Y:S01]  /*c1f0*/  MOV R36, R37 ;  /* 0x0000002500247202 */ /* 0x000fe20000000f00 */
[----:B------:R-:W-:Y:S01]  /*c200*/  FADD.FTZ R8, R43, R8 ;  /* 0x000000082b087221 */ /* 0x000fe20000010000 */
[----:B------:R-:W-:Y:S02]  /*c210*/  MOV R37, R38 ;  /* 0x0000002600257202 */ /* 0x000fe40000000f00 */
[----:B------:R-:W-:Y:S01]  /*c220*/  MOV R38, R39 ;  /* 0x0000002700267202 */ /* 0x000fe20000000f00 */
[----:B------:R-:W-:Y:S01]  /*c230*/  FADD.FTZ R11, R11, R8 ;  /* 0x000000080b0b7221 */ /* 0x000fe20000010000 */
[----:B------:R-:W-:Y:S01]  /*c240*/  MOV R39, R32 ;  /* 0x0000002000277202 */ /* 0x000fe20000000f00 */
[----:B------:R-:W-:Y:S01]  /*c250*/  FADD.FTZ R8, R36, R12 ;  /* 0x0000000c24087221 */ /* 0x000fe20000010000 */
[-C--:B-1----:R-:W-:Y:S02]  /*c260*/  HMMA.16816.F32 R116, R132, R4.reuse, R116 ;  /* 0x000000048474723c */ /* 0x082fe40000001874 */
[----:B------:R-:W-:Y:S01]  /*c270*/  FADD.FTZ R3, R37, R11 ;  /* 0x0000000b25037221 */ /* 0x000fe20000010000 */
[----:B------:R-:W-:Y:S01]  /*c280*/  MOV R32, R33 ;  /* 0x0000002100207202 */ /* 0x000fe20000000f00 */
[----:B------:R-:W-:Y:S01]  /*c290*/  FADD.FTZ R0, R38, R10 ;  /* 0x0000000a26007221 */ /* 0x000fe20000010000 */
[----:B------:R-:W-:Y:S01]  /*c2a0*/  MOV R33, R34 ;  /* 0x0000002200217202 */ /* 0x000fe20000000f00 */
[----:B------:R-:W-:Y:S01]  /*c2b0*/  IMAD.MOV.U32 R34, RZ, RZ, R35 ;  /* 0x000000ffff227224 */ /* 0x000fe200078e0023 */
[----:B------:R-:W-:Y:S01]  /*c2c0*/  MOV R35, R28 ;  /* 0x0000001c00237202 */ /* 0x000fe20000000f00 */
[----:B------:R-:W-:Y:S01]  /*c2d0*/  FADD.FTZ R12, R39, R9 ;  /* 0x00000009270c7221 */ /* 0x000fe20000010000 */
[----:B------:R-:W-:Y:S01]  /*c2e0*/  MOV R28, R29 ;  /* 0x0000001d001c7202 */ /* 0x000fe20000000f00 */
[C---:B------:R-:W-:Y:S02]  /*c2f0*/  HMMA.16816.F32 R120, R140.reuse, R4, R120 ;  /* 0x000000048c78723c */ /* 0x040fe40000001878 */
[----:B------:R-:W-:Y:S01]  /*c300*/  FADD.FTZ R10, R33, R3 ;  /* 0x00000003210a7221 */ /* 0x000fe20000010000 */
[----:B------:R-:W-:Y:S01]  /*c310*/  MOV R29, R30 ;  /* 0x0000001e001d7202 */ /* 0x000fe20000000f00 */
[----:B------:R-:W-:Y:S01]  /*c320*/  FADD.FTZ R11, R32, R8 ;  /* 0x00000008200b7221 */ /* 0x000fe20000010000 */
[----:B------:R-:W-:Y:S01]  /*c330*/  MOV R30, R31 ;  /* 0x0000001f001e7202 */ /* 0x000fe20000000f00 */
[----:B------:R-:W-:Y:S01]  /*c340*/  FADD.FTZ R9, R34, R0 ;  /* 0x0000000022097221 */ /* 0x000fe20000010000 */
[----:B------:R-:W-:Y:S01]  /*c350*/  MOV R31, R24 ;  /* 0x00000018001f7202 */ /* 0x000fe20000000f00 */
[----:B------:R-:W-:Y:S01]  /*c360*/  FADD.FTZ R8, R35, R12 ;  /* 0x0000000c23087221 */ /* 0x000fe20000010000 */
[----:B------:R-:W-:Y:S01]  /*c370*/  MOV R24, R25 ;  /* 0x0000001900187202 */ /* 0x000fe20000000f00 */
[-C--:B------:R-:W-:Y:S02]  /*c380*/  HMMA.16816.F32 R124, R140, R6.reuse, R124 ;  /* 0x000000068c7c723c */ /* 0x080fe4000000187c */
[----:B------:R-:W-:Y:S01]  /*c390*/  FADD.FTZ R0, R29, R10 ;  /* 0x0000000a1d007221 */ /* 0x000fe20000010000 */
[----:B------:R-:W-:Y:S01]  /*c3a0*/  MOV R25, R26 ;  /* 0x0000001a00197202 */ /* 0x000fe20000000f00 */
[----:B------:R-:W-:Y:S01]  /*c3b0*/  FADD.FTZ R3, R28, R11 ;  /* 0x0000000b1c037221 */ /* 0x000fe20000010000 */
[----:B------:R-:W-:Y:S01]  /*c3c0*/  MOV R26, R27 ;  /* 0x0000001b001a7202 */ /* 0x000fe20000000f00 */
[----:B------:R-:W-:Y:S01]  /*c3d0*/  FADD.FTZ R11, R30, R9 ;  /* 0x000000091e0b7221 */ /* 0x000fe20000010000 */
[----:B------:R-:W-:Y:S01]  /*c3e0*/  MOV R27, R20 ;  /* 0x00000014001b7202 */ /* 0x000fe20000000f00 */
[----:B------:R-:W-:Y:S01]  /*c3f0*/  IMAD.MOV.U32 R20, RZ, RZ, R21 ;  /* 0x000000ffff147224 */ /* 0x000fe200078e0015 */
[----:B------:R-:W-:Y:S01]  /*c400*/  MOV R21, R22 ;  /* 0x0000001600157202 */ /* 0x000fe20000000f00 */
[----:B------:R-:W-:Y:S02]  /*c410*/  HMMA.16816.F32 R128, R132, R6, R128 ;  /* 0x000000068480723c */ /* 0x000fe40000001880 */
[----:B------:R-:W-:Y:S01]  /*c420*/  FADD.FTZ R10, R31, R8 ;  /* 0x000000081f0a7221 */ /* 0x000fe20000010000 */
[----:B------:R-:W-:Y:S01]  /*c430*/  MOV R22, R23 ;  /* 0x0000001700167202 */ /* 0x000fe20000000f00 */
[----:B------:R-:W-:Y:S01]  /*c440*/  FADD.FTZ R8, R25, R0 ;  /* 0x0000000019087221 */ /* 0x000fe20000010000 */
[----:B------:R-:W-:Y:S01]  /*c450*/  MOV R23, R16 ;  /* 0x0000001000177202 */ /* 0x000fe20000000f00 */
[----:B------:R-:W-:Y:S01]  /*c460*/  FADD.FTZ R9, R24, R3 ;  /* 0x0000000318097221 */ /* 0x000fe20000010000 */
[----:B------:R-:W-:Y:S01]  /*c470*/  MOV R16, R17 ;  /* 0x0000001100107202 */ /* 0x000fe20000000f00 */
[----:B------:R-:W-:Y:S01]  /*c480*/  FADD.FTZ R4, R26, R11 ;  /* 0x0000000b1a047221 */ /* 0x000fe20000010000 */
[----:B------:R-:W-:Y:S02]  /*c490*/  MOV R17, R239 ;  /* 0x000000ef00117202 */ /* 0x000fe40000000f00 */
[----:B------:R4:W5:Y:S01]  /*c4a0*/  LDL.LU R239, [R1+0x58] ;  /* 0x0000580001ef7983 */ /* 0x0009620000300800 */
[----:B------:R-:W-:Y:S01]  /*c4b0*/  FADD.FTZ R3, R27, R10 ;  /* 0x0000000a1b037221 */ /* 0x000fe20000010000 */
[----:B------:R-:W-:Y:S01]  /*c4c0*/  MOV R141, R2 ;  /* 0x00000002008d7202 */ /* 0x000fe20000000f00 */
[----:B------:R-:W-:Y:S01]  /*c4d0*/  FADD.FTZ R10, R21, R8 ;  /* 0x00000008150a7221 */ /* 0x000fe20000010000 */
        /* <DEDUP_REMOVED lines=9> */
[----:B------:R-:W-:Y:S02]  /*c570*/  FADD.FTZ R8, R16, R0 ;  /* 0x0000000010087221 */ /* 0x000fe40000010000 */
        /* <DEDUP_REMOVED lines=9> */
[----:B------:R-:W-:Y:S01]  /*c610*/  FADD.FTZ R4, R231, R4 ;  /* 0x00000004e7047221 */ /* 0x000fe20000010000 */
[----:B------:R-:W-:Y:S01]  /*c620*/  STL [R1+0x3c], R5 ;  /* 0x00003c0501007387 */ /* 0x000fe20000100800 */
[----:B------:R-:W-:Y:S02]  /*c630*/  FADD.FTZ R3, R226, R3 ;  /* 0x00000003e2037221 */ /* 0x000fe40000010000 */
[----:B------:R-:W-:Y:S01]  /*c640*/  FADD.FTZ R0, R227, R8 ;  /* 0x00000008e3007221 */ /* 0x000fe20000010000 */
[----:B------:R-:W-:Y:S01]  /*c650*/  STL [R1+0x38], R4 ;  /* 0x0000380401007387 */ /* 0x000fe20000100800 */
[----:B------:R-:W-:Y:S02]  /*c660*/  FADD.FTZ R3, R225, R3 ;  /* 0x00000003e1037221 */ /* 0x000fe40000010000 */
[----:B------:R-:W-:Y:S03]  /*c670*/  FADD.FTZ R0, R224, R0 ;  /* 0x00000000e0007221 */ /* 0x000fe60000010000 */
[----:B------:R1:W-:Y:S01]  /*c680*/  STL [R1+0x44], R3 ;  /* 0x0000440301007387 */ /* 0x0003e20000100800 */
[----:B------:R-:W-:Y:S05]  /*c690*/  FADD.FTZ R0, R223, R0 ;  /* 0x00000000df007221 */ /* 0x000fea0000010000 */
[----:B------:R4:W-:Y:S01]  /*c6a0*/  STL [R1+0x40], R0 ;  /* 0x0000400001007387 */ /* 0x0009e20000100800 */
[----:B-1----:R-:W-:Y:S01]  /*c6b0*/  MOV R3, R139 ;  /* 0x0000008b00037202 */ /* 0x002fe20000000f00 */
[----:B----45:R-:W-:-:S05]  /*c6c0*/  @P2 BRA `(.L_x_153) ;  /* 0xffffb34000002947 */ /* 0x030fca000383ffff */
.L_x_152:
[----:B-1----:R-:W2:Y:S04]  /*c6d0*/  LDL.LU R0, [R1+0x3c] ;  /* 0x00003c0001007983 */ /* 0x002ea80000300800 */
[----:B------:R-:W3:Y:S04]  /*c6e0*/  LDL.LU R4, [R1+0x38] ;  /* 0x0000380001047983 */ /* 0x000ee80000300800 */
[----:B------:R-:W4:Y:S04]  /*c6f0*/  LDL.LU R8, [R1+0x44] ;  /* 0x0000440001087983 */ /* 0x000f280000300800 */
[----:B------:R-:W4:Y:S01]  /*c700*/  LDL.LU R5, [R1+0x40] ;  /* 0x0000400001057983 */ /* 0x000f220000300800 */
[----:B------:R-:W-:-:S02]  /*c710*/  MOV R18, 0xff800000 ;  /* 0xff80000000127802 */ /* 0x000fc40000000f00 */
[----:B------:R-:W-:Y:S02]  /*c720*/  MOV R19, 0xff800000 ;  /* 0xff80000000137802 */ /* 0x000fe40000000f00 */
[----:B------:R-:W-:Y:S02]  /*c730*/  MOV R20, 0xff800000 ;  /* 0xff80000000147802 */ /* 0x000fe40000000f00 */
[----:B------:R-:W-:Y:S02]  /*c740*/  MOV R21, 0xff800000 ;  /* 0xff80000000157802 */ /* 0x000fe40000000f00 */
[----:B------:R-:W-:Y:S01]  /*c750*/  PLOP3.LUT P4, PT, PT, PT, PT, 0x8, 0x0 ;  /* 0x000000000000781c */ /* 0x000fe20003f8e170 */
[----:B--2---:R-:W1:Y:S04]  /*c760*/  SHFL.BFLY PT, R11, R0, 0x2, 0x1f ;  /* 0x0c401f00000b7f89 */ /* 0x004e6800000e0000 */
[----:B---3--:R-:W2:Y:S04]  /*c770*/  SHFL.BFLY PT, R9, R4, 0x2, 0x1f ;  /* 0x0c401f0004097f89 */ /* 0x008ea800000e0000 */
[----:B----4-:R-:W3:Y:S04]  /*c780*/  SHFL.BFLY PT, R7, R8, 0x2, 0x1f ;  /* 0x0c401f0008077f89 */ /* 0x010ee800000e0000 */
[----:B------:R-:W4:Y:S01]  /*c790*/  SHFL.BFLY PT, R6, R5, 0x2, 0x1f ;  /* 0x0c401f0005067f89 */ /* 0x000f2200000e0000 */
[----:B-1----:R-:W-:-:S02]  /*c7a0*/  FADD.FTZ R11, R11, R0 ;  /* 0x000000000b0b7221 */ /* 0x002fc40000010000 */
[----:B--2---:R-:W-:-:S03]  /*c7b0*/  FADD.FTZ R9, R9, R4 ;  /* 0x0000000409097221 */ /* 0x004fc60000010000 */
[----:B------:R-:W1:Y:S01]  /*c7c0*/  SHFL.BFLY PT, R0, R11, 0x1, 0x1f ;  /* 0x0c201f000b007f89 */ /* 0x000e6200000e0000 */
[----:B---3--:R-:W-:-:S03]  /*c7d0*/  FADD.FTZ R7, R7, R8 ;  /* 0x0000000807077221 */ /* 0x008fc60000010000 */
[----:B------:R-:W2:Y:S01]  /*c7e0*/  SHFL.BFLY PT, R4, R9, 0x1, 0x1f ;  /* 0x0c201f0009047f89 */ /* 0x000ea200000e0000 */
[----:B----4-:R-:W-:-:S03]  /*c7f0*/  FADD.FTZ R6, R6, R5 ;  /* 0x0000000506067221 */ /* 0x010fc60000010000 */
[----:B------:R-:W3:Y:S04]  /*c800*/  SHFL.BFLY PT, R3, R7, 0x1, 0x1f ;  /* 0x0c201f0007037f89 */ /* 0x000ee800000e0000 */
[----:B------:R-:W4:Y:S01]  /*c810*/  SHFL.BFLY PT, R5, R6, 0x1, 0x1f ;  /* 0x0c201f0006057f89 */ /* 0x000f2200000e0000 */
[----:B-1----:R-:W-:Y:S01]  /*c820*/  FADD.FTZ R11, R11, R0 ;  /* 0x000000000b0b7221 */ /* 0x002fe20000010000 */
[----:B------:R-:W-:Y:S01]  /*c830*/  MOV R0, RZ ;  /* 0x000000ff00007202 */ /* 0x000fe20000000f00 */
[----:B--2---:R-:W-:-:S03]  /*c840*/  FADD.FTZ R9, R9, R4 ;  /* 0x0000000409097221 */ /* 0x004fc60000010000 */
[----:B------:R-:W-:Y:S02]  /*c850*/  FSETP.NE.FTZ.AND P3, PT, R11, RZ, PT ;  /* 0x000000ff0b00720b */ /* 0x000fe40003f75000 */
[----:B------:R-:W-:Y:S01]  /*c860*/  MOV R4, RZ ;  /* 0x000000ff00047202 */ /* 0x000fe20000000f00 */
[----:B---3--:R-:W-:Y:S01]  /*c870*/  FADD.FTZ R7, R7, R3 ;  /* 0x0000000307077221 */ /* 0x008fe20000010000 */
[----:B------:R-:W-:Y:S02]  /*c880*/  FSETP.NE.FTZ.AND P2, PT, R9, RZ, PT ;  /* 0x000000ff0900720b */ /* 0x000fe40003f55000 */
[----:B------:R-:W-:Y:S01]  /*c890*/  MOV R3, RZ ;  /* 0x000000ff00037202 */ /* 0x000fe20000000f00 */
[----:B----4-:R-:W-:Y:S01]  /*c8a0*/  FADD.FTZ R6, R5, R6 ;  /* 0x0000000605067221 */ /* 0x010fe20000010000 */
[----:B------:R-:W-:-:S04]  /*c8b0*/  FSETP.NE.FTZ.AND P1, PT, R7, RZ, PT ;  /* 0x000000ff0700720b */ /* 0x000fc80003f35000 */
[----:B------:R-:W-:Y:S01]  /*c8c0*/  FSETP.NE.FTZ.AND P0, PT, R6, RZ, PT ;  /* 0x000000ff0600720b */ /* 0x000fe20003f15000 */
[----:B------:R-:W1:Y:S08]  /*c8d0*/  @P3 MUFU.RCP R0, R11 ;  /* 0x0000000b00003308 */ /* 0x000e700000001000 */
[----:B------:R-:W2:Y:S04]  /*c8e0*/  @P1 MUFU.RCP R3, R7 ;  /* 0x0000000700031308 */ /* 0x000ea80000001000 */
[----:B------:R-:W-:Y:S01]  /*c8f0*/  @P0 MOV R8, 0x3f317218 ;  /* 0x3f31721800080802 */ /* 0x000fe20000000f00 */
[----:B-1----:R-:W-:-:S03]  /*c900*/  FMUL.FTZ R148, R0, R148 ;  /* 0x0000009400947220 */ /* 0x002fc60000410000 */
[----:B------:R-:W1:Y:S01]  /*c910*/  @P2 MUFU.RCP R4, R9 ;  /* 0x0000000900042308 */ /* 0x000e620000001000 */
[C---:B------:R-:W-:Y:S02]  /*c920*/  FMUL.FTZ R149, R0.reuse, R149 ;  /* 0x0000009500957220 */ /* 0x040fe40000410000 */
[C---:B------:R-:W-:Y:S02]  /*c930*/  FMUL.FTZ R156, R0.reuse, R156 ;  /* 0x0000009c009c7220 */ /* 0x040fe40000410000 */
[C---:B------:R-:W-:Y:S02]  /*c940*/  FMUL.FTZ R157, R0.reuse, R157 ;  /* 0x0000009d009d7220 */ /* 0x040fe40000410000 */
[C---:B------:R-:W-:Y:S01]  /*c950*/  FMUL.FTZ R160, R0.reuse, R160 ;  /* 0x000000a000a07220 */ /* 0x040fe20000410000 */
[----:B------:R-:W-:Y:S01]  /*c960*/  @P3 MUFU.LG2 R11, R11 ;  /* 0x0000000b000b3308 */ /* 0x000fe20000000c00 */
[C---:B------:R-:W-:Y:S02]  /*c970*/  FMUL.FTZ R161, R0.reuse, R161 ;  /* 0x000000a100a17220 */ /* 0x040fe40000410000 */
[----:B------:R-:W-:-:S02]  /*c980*/  FMUL.FTZ R172, R0, R172 ;  /* 0x000000ac00ac7220 */ /* 0x000fc40000410000 */
[C---:B------:R-:W-:Y:S02]  /*c990*/  FMUL.FTZ R173, R0.reuse, R173 ;  /* 0x000000ad00ad7220 */ /* 0x040fe40000410000 */
[C---:B------:R-:W-:Y:S01]  /*c9a0*/  FMUL.FTZ R176, R0.reuse, R176 ;  /* 0x000000b000b07220 */ /* 0x040fe20000410000 */
[----:B------:R-:W-:Y:S01]  /*c9b0*/  @P2 MUFU.LG2 R9, R9 ;  /* 0x0000000900092308 */ /* 0x000fe20000000c00 */
[C---:B------:R-:W-:Y:S02]  /*c9c0*/  FMUL.FTZ R177, R0.reuse, R177 ;  /* 0x000000b100b17220 */ /* 0x040fe40000410000 */
[C---:B------:R-:W-:Y:S02]  /*c9d0*/  FMUL.FTZ R188, R0.reuse, R188 ;  /* 0x000000bc00bc7220 */ /* 0x040fe40000410000 */
[C---:B------:R-:W-:Y:S02]  /*c9e0*/  FMUL.FTZ R189, R0.reuse, R189 ;  /* 0x000000bd00bd7220 */ /* 0x040fe40000410000 */
[C---:B------:R-:W-:Y:S01]  /*c9f0*/  FMUL.FTZ R192, R0.reuse, R192 ;  /* 0x000000c000c07220 */ /* 0x040fe20000410000 */
[----:B------:R-:W-:Y:S01]  /*ca00*/  @P1 MUFU.LG2 R7, R7 ;  /* 0x0000000700071308 */ /* 0x000fe20000000c00 */
        /* <DEDUP_REMOVED lines=18> */
[----:B------:R-:W-:Y:S01]  /*cb30*/  FMUL.FTZ R129, R0, R129 ;  /* 0x0000008100817220 */ /* 0x000fe20000410000 */
[----:B------:R-:W-:Y:S01]  /*cb40*/  MOV R0, RZ ;  /* 0x000000ff00007202 */ /* 0x000fe20000000f00 */
[----:B--2---:R-:W-:-:S02]  /*cb50*/  FMUL.FTZ R144, R3, R144 ;  /* 0x0000009003907220 */ /* 0x004fc40000410000 */
[C---:B------:R-:W-:Y:S02]  /*cb60*/  FMUL.FTZ R145, R3.reuse, R145 ;  /* 0x0000009103917220 */ /* 0x040fe40000410000 */
[C---:B------:R-:W-:Y:S01]  /*cb70*/  FMUL.FTZ R152, R3.reuse, R152 ;  /* 0x0000009803987220 */ /* 0x040fe20000410000 */
[----:B------:R-:W2:Y:S01]  /*cb80*/  @P0 MUFU.RCP R0, R6 ;  /* 0x0000000600000308 */ /* 0x000ea20000001000 */
[C---:B------:R-:W-:Y:S02]  /*cb90*/  FMUL.FTZ R153, R3.reuse, R153 ;  /* 0x0000009903997220 */ /* 0x040fe40000410000 */
[C---:B------:R-:W-:Y:S02]  /*cba0*/  FMUL.FTZ R164, R3.reuse, R164 ;  /* 0x000000a403a47220 */ /* 0x040fe40000410000 */
[C---:B------:R-:W-:Y:S02]  /*cbb0*/  FMUL.FTZ R165, R3.reuse, R165 ;  /* 0x000000a503a57220 */ /* 0x040fe40000410000 */
[C---:B------:R-:W-:Y:S01]  /*cbc0*/  FMUL.FTZ R168, R3.reuse, R168 ;  /* 0x000000a803a87220 */ /* 0x040fe20000410000 */
[----:B------:R-:W3:Y:S01]  /*cbd0*/  @P0 MUFU.LG2 R6, R6 ;  /* 0x0000000600060308 */ /* 0x000ee20000000c00 */
        /* <DEDUP_REMOVED lines=25> */
[----:B------:R-:W-:Y:S01]  /*cd70*/  @P2 MOV R3, 0x3f317218 ;  /* 0x3f31721800032802 */ /* 0x000fe20000000f00 */
[----:B-1----:R-:W-:-:S02]  /*cd80*/  FMUL.FTZ R150, R4, R150 ;  /* 0x0000009604967220 */ /* 0x002fc40000410000 */
        /* <DEDUP_REMOVED lines=31> */
[----:B------:R-:W-:Y:S01]  /*cf80*/  @P3 MOV R4, 0x3f317218 ;  /* 0x3f31721800043802 */ /* 0x000fe20000000f00 */
[C---:B--2---:R-:W-:Y:S02]  /*cf90*/  FMUL.FTZ R146, R0.reuse, R146 ;  /* 0x0000009200927220 */ /* 0x044fe40000410000 */
        /* <DEDUP_REMOVED lines=30> */
[----:B------:R-:W-:Y:S01]  /*d180*/  FMUL.FTZ R127, R0, R127 ;  /* 0x0000007f007f7220 */ /* 0x000fe20000410000 */
[----:B------:R-:W-:Y:S01]  /*d190*/  @P1 MOV R0, 0x3f317218 ;  /* 0x3f31721800001802 */ /* 0x000fe20000000f00 */
[----:B------:R-:W-:Y:S02]  /*d1a0*/  @P2 FMUL.FTZ R5, R3, c[0x0][0x2d0] ;  /* 0x0000b40003052a20 */ /* 0x000fe40000410000 */
[----:B------:R-:W-:Y:S02]  /*d1b0*/  @P3 FMUL.FTZ R10, R4, c[0x0][0x2d0] ;  /* 0x0000b400040a3a20 */ /* 0x000fe40000410000 */
[----:B------:R-:W-:-:S02]  /*d1c0*/  @P1 FMUL.FTZ R3, R0, c[0x0][0x2d0] ;  /* 0x0000b40000031a20 */ /* 0x000fc40000410000 */
[----:B------:R-:W-:Y:S02]  /*d1d0*/  @P3 FMUL.FTZ R11, R11, 0.69314718246459960938 ;  /* 0x3f3172180b0b3820 */ /* 0x000fe40000410000 */
[----:B------:R-:W-:Y:S02]  /*d1e0*/  @P2 FMUL.FTZ R9, R9, 0.69314718246459960938 ;  /* 0x3f31721809092820 */ /* 0x000fe40000410000 */
[----:B------:R-:W-:Y:S02]  /*d1f0*/  @P1 FMUL.FTZ R7, R7, 0.69314718246459960938 ;  /* 0x3f31721807071820 */ /* 0x000fe40000410000 */
[----:B---3--:R-:W-:Y:S02]  /*d200*/  @P0 FMUL.FTZ R4, R6, 0.69314718246459960938 ;  /* 0x3f31721806040820 */ /* 0x008fe40000410000 */
[----:B------:R-:W-:Y:S02]  /*d210*/  @P0 FMUL.FTZ R0, R8, c[0x0][0x2d0] ;  /* 0x0000b40008000a20 */ /* 0x000fe40000410000 */
[----:B------:R-:W-:-:S02]  /*d220*/  @P3 FFMA.FTZ R18, R10, R139, R11 ;  /* 0x0000008b0a123223 */ /* 0x000fc4000001000b */
[----:B------:R-:W-:Y:S02]  /*d230*/  @P2 FFMA.FTZ R19, R5, R138, R9 ;  /* 0x0000008a05132223 */ /* 0x000fe40000010009 */
[----:B------:R-:W-:Y:S02]  /*d240*/  @P1 FFMA.FTZ R20, R3, R137, R7 ;  /* 0x0000008903141223 */ /* 0x000fe40000010007 */
[----:B------:R-:W-:Y:S02]  /*d250*/  @P0 FFMA.FTZ R21, R0, R2, R4 ;  /* 0x0000000200150223 */ /* 0x000fe40000010004 */
.L_x_136:
[----:B------:R-:W-:Y:S05]  /*d260*/  @P4 BRA `(.L_x_156) ;  /* 0x0000209000004947 */ /* 0x000fea0003800000 */
[----:B------:R-:W3:Y:S01]  /*d270*/  S2R R16, SR_TID.X ;  /* 0x0000000000107919 */ /* 0x000ee20000002100 */
[----:B------:R-:W-:Y:S01]  /*d280*/  ULDC.64 UR4, c[0x0][0x4d0] ;  /* 0x0001340000047ab9 */ /* 0x000fe20000000a00 */
[----:B------:R-:W-:Y:S01]  /*d290*/  IMAD R4, RZ, RZ, -UR10 ;  /* 0x8000000aff047e24 */ /* 0x000fe2000f8e02ff */
[----:B--2---:R-:W-:Y:S01]  /*d2a0*/  UIMAD.WIDE.U32 UR8, UR10, UR4, URZ ;  /* 0x000000040a0872a5 */ /* 0x004fe2000f8e003f */
[----:B------:R-:W2:Y:S01]  /*d2b0*/  S2R R11, SR_CTAID.Y ;  /* 0x00000000000b7919 */ /* 0x000ea20000002600 */
[----:B------:R-:W-:Y:S01]  /*d2c0*/  USHF.R.S32.HI UR6, URZ, 0x1f, UR10 ;  /* 0x0000001f3f067899 */ /* 0x000fe2000801140a */
[----:B------:R-:W-:Y:S01]  /*d2d0*/  MOV R24, c[0x0][0x4e8] ;  /* 0x00013a0000187a02 */ /* 0x000fe20000000f00 */
[----:B------:R-:W-:Y:S01]  /*d2e0*/  BSSY B0, `(.L_x_157) ;  /* 0x00000db000007945 */ /* 0x000fe20003800000 */
[----:B------:R-:W4:Y:S01]  /*d2f0*/  S2R R9, SR_CTAID.Z ;  /* 0x0000000000097919 */ /* 0x000f220000002700 */
[----:B------:R-:W-:Y:S01]  /*d300*/  IMAD.U32 R3, RZ, RZ, UR9 ;  /* 0x00000009ff037e24 */ /* 0x000fe2000f8e00ff */
[----:B------:R-:W-:Y:S01]  /*d310*/  UIMAD UR7, UR6, UR4, URZ ;  /* 0x00000004060772a4 */ /* 0x000fe2000f8e023f */
[----:B-1----:R-:W-:Y:S01]  /*d320*/  IMAD.U32 R2, RZ, RZ, UR8 ;  /* 0x00000008ff027e24 */ /* 0x002fe2000f8e00ff */
[----:B------:R-:W1:Y:S04]  /*d330*/  S2R R15, SR_CTAID.X ;  /* 0x00000000000f7919 */ /* 0x000e680000002500 */
[----:B------:R-:W-:Y:S01]  /*d340*/  BAR.SYNC.DEFER_BLOCKING 0x1, 0x80 ;  /* 0x0042000000007b1d */ /* 0x000fe20000010000 */
[----:B------:R-:W-:Y:S01]  /*d350*/  UIMAD UR5, UR10, UR5, UR7 ;  /* 0x000000050a0572a4 */ /* 0x000fe2000f8e0207 */
[C---:B------:R-:W-:Y:S01]  /*d360*/  ISETP.NE.AND P0, PT, R24.reuse, 0x1, PT ;  /* 0x000000011800780c */ /* 0x040fe20003f05270 */
[----:B------:R-:W-:-:S02]  /*d370*/  IMAD R24, R24, c[0x0][0x388], RZ ;  /* 0x0000e20018187a24 */ /* 0x000fc400078e02ff */
[----:B------:R-:W-:Y:S01]  /*d380*/  UIADD3 UR5, UR9, UR5, URZ ;  /* 0x0000000509057290 */ /* 0x000fe2000fffe03f */
[----:B---3--:R-:W-:-:S05]  /*d390*/  SHF.R.S32.HI R6, RZ, 0x1f, R16 ;  /* 0x0000001fff067819 */ /* 0x008fca0000011410 */
[----:B------:R-:W-:Y:S01]  /*d3a0*/  IMAD.U32 R5, RZ, RZ, UR5 ;  /* 0x00000005ff057e24 */ /* 0x000fe2000f8e00ff */
[-C--:B------:R-:W-:Y:S01]  /*d3b0*/  LEA.HI R0, R6, R16.reuse, RZ, 0x2 ;  /* 0x0000001006007211 */ /* 0x080fe200078f10ff */
[----:B--2---:R-:W-:Y:S01]  /*d3c0*/  IMAD R12, R4, c[0x0][0x550], R11 ;  /* 0x00015400040c7a24 */ /* 0x004fe200078e020b */
[-C--:B------:R-:W-:Y:S01]  /*d3d0*/  LEA.HI R6, R6, R16.reuse, RZ, 0x5 ;  /* 0x0000001006067211 */ /* 0x080fe200078f28ff */
[----:B------:R-:W-:Y:S01]  /*d3e0*/  IMAD.MOV.U32 R4, RZ, RZ, R2 ;  /* 0x000000ffff047224 */ /* 0x000fe200078e0002 */
[----:B------:R-:W-:Y:S01]  /*d3f0*/  LOP3.LUT R0, R0, 0xfffffffc, RZ, 0xc0, !PT ;  /* 0xfffffffc00007812 */ /* 0x000fe200078ec0ff */
[----:B------:R-:W-:Y:S01]  /*d400*/  ULDC.64 UR4, c[0x0][0x438] ;  /* 0x00010e0000047ab9 */ /* 0x000fe20000000a00 */
[----:B------:R-:W-:Y:S01]  /*d410*/  LOP3.LUT R7, R6, 0xffffffe0, RZ, 0xc0, !PT ;  /* 0xffffffe006077812 */ /* 0x000fe200078ec0ff */
[----:B------:R-:W-:Y:S01]  /*d420*/  UIMAD UR6, UR6, UR4, URZ ;  /* 0x00000004060672a4 */ /* 0x000fe2000f8e023f */
[----:B------:R-:W-:Y:S01]  /*d430*/  IADD3 R0, -R0, R16, RZ ;  /* 0x0000001000007210 */ /* 0x000fe20007ffe1ff */
[----:B------:R-:W-:Y:S01]  /*d440*/  UIMAD.WIDE.U32 UR8, UR10, UR4, URZ ;  /* 0x000000040a0872a5 */ /* 0x000fe2000f8e003f */
[--C-:B------:R-:W-:Y:S01]  /*d450*/  SHF.R.S32.HI R8, RZ, 0x5, R6.reuse ;  /* 0x00000005ff087819 */ /* 0x100fe20000011406 */
[----:B------:R-:W-:Y:S01]  /*d460*/  IMAD.IADD R16, R16, 0x1, -R7 ;  /* 0x0000000110107824 */ /* 0x000fe200078e0a07 */
[----:B------:R-:W-:Y:S01]  /*d470*/  LEA.HI R3, R0, R0, RZ, 0x1 ;  /* 0x0000000000037211 */ /* 0x000fe200078f08ff */
[----:B------:R-:W-:Y:S01]  /*d480*/  UIMAD UR4, UR10, UR5, UR6 ;  /* 0x000000050a0472a4 */ /* 0x000fe2000f8e0206 */
[----:B------:R-:W-:Y:S01]  /*d490*/  SHF.R.S32.HI R2, RZ, 0x1f, R6 ;  /* 0x0000001fff027819 */ /* 0x000fe20000011406 */
[----:B----4-:R-:W-:Y:S01]  /*d4a0*/  IMAD.WIDE.U32 R4, R9, c[0x0][0x4d8], R4 ;  /* 0x0001360009047a25 */ /* 0x010fe200078e0004 */
[----:B------:R-:W-:Y:S01]  /*d4b0*/  LOP3.LUT R7, R3, 0x1ffffffe, RZ, 0xc0, !PT ;  /* 0x1ffffffe03077812 */ /* 0x000fe200078ec0ff */
[----:B------:R-:W-:Y:S01]  /*d4c0*/  UIADD3 UR4, UR9, UR4, URZ ;  /* 0x0000000409047290 */ /* 0x000fe2000fffe03f */
[----:B------:R-:W-:-:S02]  /*d4d0*/  LEA.HI R2, R2, R8, RZ, 0x2 ;  /* 0x0000000802027211 */ /* 0x000fc400078f10ff */
[----:B------:R-:W-:Y:S01]  /*d4e0*/  IADD3 R7, R0, -R7, RZ ;  /* 0x8000000700077210 */ /* 0x000fe20007ffe0ff */
[----:B------:R-:W-:Y:S01]  /*d4f0*/  IMAD.SHL.U32 R0, R3, 0x20, RZ ;  /* 0x0000002003007824 */ /* 0x000fe200078e00ff */
[----:B------:R-:W-:Y:S02]  /*d500*/  SHF.R.S32.HI R3, RZ, 0x1f, R16 ;  /* 0x0000001fff037819 */ /* 0x000fe40000011410 */
[----:B------:R-:W-:Y:S02]  /*d510*/  LOP3.LUT R2, R2, 0xffffffc, RZ, 0xc0, !PT ;  /* 0x0ffffffc02027812 */ /* 0x000fe400078ec0ff */
[----:B------:R-:W-:Y:S01]  /*d520*/  LEA.HI R17, R3, R16, RZ, 0x2 ;  /* 0x0000001003117211 */ /* 0x000fe200078f10ff */
[----:B------:R-:W-:Y:S01]  /*d530*/  IMAD.U32 R3, RZ, RZ, UR9 ;  /* 0x00000009ff037e24 */ /* 0x000fe2000f8e00ff */
[----:B------:R-:W-:Y:S01]  /*d540*/  LOP3.LUT R0, R0, 0xffffffc0, RZ, 0xc0, !PT ;  /* 0xffffffc000007812 */ /* 0x000fe200078ec0ff */
[----:B------:R-:W-:Y:S01]  /*d550*/  IMAD.IADD R8, R8, 0x1, -R2 ;  /* 0x0000000108087824 */ /* 0x000fe200078e0a02 */
[----:B------:R-:W-:Y:S01]  /*d560*/  SHF.R.S32.HI R6, RZ, 0x2, R17 ;  /* 0x00000002ff067819 */ /* 0x000fe20000011411 */
[----:B------:R-:W-:Y:S01]  /*d570*/  IMAD.U32 R2, RZ, RZ, UR8 ;  /* 0x00000008ff027e24 */ /* 0x000fe2000f8e00ff */
[----:B------:R-:W-:Y:S01]  /*d580*/  SHF.R.S32.HI R10, RZ, 0x1f, R9 ;  /* 0x0000001fff0a7819 */ /* 0x000fe20000011409 */
[----:B------:R-:W-:Y:S01]  /*d590*/  IMAD R7, R7, 0x8, R0 ;  /* 0x0000000807077824 */ /* 0x000fe200078e0200 */
[----:B------:R-:W-:Y:S01]  /*d5a0*/  MOV R3, UR4 ;  /* 0x0000000400037c02 */ /* 0x000fe20008000f00 */
[----:B------:R-:W-:Y:S01]  /*d5b0*/  IMAD R14, R8, 0x10, R6 ;  /* 0x00000010080e7824 */ /* 0x000fe200078e0206 */
[----:B------:R-:W-:Y:S01]  /*d5c0*/  LOP3.LUT P1, RZ, R16, 0x3, RZ, 0xc0, !PT ;  /* 0x0000000310ff7812 */ /* 0x000fe2000782c0ff */
[----:B------:R-:W-:-:S02]  /*d5d0*/  IMAD R0, R10, c[0x0][0x4d8], RZ ;  /* 0x000136000a007a24 */ /* 0x000fc400078e02ff */
[----:B------:R-:W-:Y:S01]  /*d5e0*/  IMAD R6, R10, c[0x0][0x440], RZ ;  /* 0x000110000a067a24 */ /* 0x000fe200078e02ff */
[----:B------:R-:W-:Y:S01]  /*d5f0*/  IADD3 R8, R14, R7, RZ ;  /* 0x000000070e087210 */ /* 0x000fe20007ffe0ff */
[C---:B------:R-:W-:Y:S02]  /*d600*/  IMAD R0, R9.reuse, c[0x0][0x4dc], R0 ;  /* 0x0001370009007a24 */ /* 0x040fe400078e0200 */
[----:B------:R-:W-:Y:S02]  /*d610*/  IMAD R6, R9, c[0x0][0x444], R6 ;  /* 0x0001110009067a24 */ /* 0x000fe400078e0206 */
[----:B-1----:R-:W-:Y:S02]  /*d620*/  IMAD R8, R15, 0x80, R8 ;  /* 0x000000800f087824 */ /* 0x002fe400078e0208 */
[----:B------:R-:W-:-:S04]  /*d630*/  IMAD.WIDE.U32 R2, R9, c[0x0][0x440], R2 ;  /* 0x0001100009027a25 */ /* 0x000fc800078e0002 */
[----:B------:R-:W-:-:S04]  /*d640*/  @P0 IMAD.HI.U32 R11, R8, c[0x0][0x4ec], RZ ;  /* 0x00013b00080b0a27 */ /* 0x000fc800078e00ff */
[----:B------:R-:W-:Y:S01]  /*d650*/  IMAD.IADD R5, R5, 0x1, R0 ;  /* 0x0000000105057824 */ /* 0x000fe200078e0200 */
[----:B------:R-:W-:Y:S01]  /*d660*/  SHF.R.S32.HI R0, RZ, 0x1f, R12 ;  /* 0x0000001fff007819 */ /* 0x000fe2000001140c */
[----:B------:R-:W-:Y:S01]  /*d670*/  IMAD.IADD R3, R3, 0x1, R6 ;  /* 0x0000000103037824 */ /* 0x000fe200078e0206 */
[----:B------:R-:W-:Y:S01]  /*d680*/  MOV R6, R8 ;  /* 0x0000000800067202 */ /* 0x000fe20000000f00 */
[----:B------:R-:W-:Y:S01]  /*d690*/  @P0 IMAD.HI.U32 R10, R8, c[0x0][0x4ec], RZ ;  /* 0x00013b00080a0a27 */ /* 0x000fe200078e00ff */
[----:B------:R-:W-:-:S03]  /*d6a0*/  @P0 SHF.R.U32.HI R6, RZ, c[0x0][0x4f0], R11 ;  /* 0x00013c00ff060a19 */ /* 0x000fc6000001160b */
[----:B------:R-:W-:Y:S01]  /*d6b0*/  IMAD.MOV.U32 R7, RZ, RZ, R8 ;  /* 0x000000ffff077224 */ /* 0x000fe200078e0008 */
[----:B------:R-:W-:Y:S01]  /*d6c0*/  @P0 SHF.R.U32.HI R7, RZ, c[0x0][0x4f0], R10 ;  /* 0x00013c00ff070a19 */ /* 0x000fe2000001160a */
[C---:B------:R-:W-:Y:S02]  /*d6d0*/  IMAD R9, R0.reuse, c[0x0][0x448], RZ ;  /* 0x0001120000097a24 */ /* 0x040fe400078e02ff */
[----:B------:R-:W-:Y:S02]  /*d6e0*/  IMAD R0, R0, c[0x0][0x4e0], RZ ;  /* 0x0001380000007a24 */ /* 0x000fe400078e02ff */
[----:B------:R-:W-:Y:S02]  /*d6f0*/  IMAD.MOV R10, RZ, RZ, -R6 ;  /* 0x000000ffff0a7224 */ /* 0x000fe400078e0a06 */
[C---:B------:R-:W-:Y:S01]  /*d700*/  IMAD R11, R12.reuse, c[0x0][0x44c], R9 ;  /* 0x000113000c0b7a24 */ /* 0x040fe200078e0209 */
[----:B------:R-:W-:Y:S01]  /*d710*/  SHF.R.S32.HI R9, RZ, 0x1f, R7 ;  /* 0x0000001fff097819 */ /* 0x000fe20000011407 */
[----:B------:R-:W-:-:S02]  /*d720*/  IMAD R13, R12, c[0x0][0x4e4], R0 ;  /* 0x000139000c0d7a24 */ /* 0x000fc400078e0200 */
[----:B------:R-:W-:-:S04]  /*d730*/  IMAD.WIDE.U32 R4, R12, c[0x0][0x4e0], R4 ;  /* 0x000138000c047a25 */ /* 0x000fc800078e0004 */
[----:B------:R-:W-:Y:S01]  /*d740*/  IMAD R0, R10, c[0x0][0x4e8], R8 ;  /* 0x00013a000a007a24 */ /* 0x000fe200078e0208 */
[----:B------:R-:W-:Y:S01]  /*d750*/  SHF.R.S32.HI R10, RZ, 0x1f, R6 ;  /* 0x0000001fff0a7819 */ /* 0x000fe20000011406 */
[----:B------:R-:W-:Y:S01]  /*d760*/  IMAD R9, R9, c[0x0][0x430], RZ ;  /* 0x00010c0009097a24 */ /* 0x000fe200078e02ff */
[----:B------:R-:W-:Y:S01]  /*d770*/  IADD3 R4, P0, R6, R4, RZ ;  /* 0x0000000406047210 */ /* 0x000fe20007f1e0ff */
[----:B------:R-:W-:Y:S01]  /*d780*/  IMAD.WIDE.U32 R2, R12, c[0x0][0x448], R2 ;  /* 0x000112000c027a25 */ /* 0x000fe200078e0002 */
[----:B------:R-:W-:Y:S02]  /*d790*/  SHF.R.S32.HI R6, RZ, 0x1f, R0 ;  /* 0x0000001fff067819 */ /* 0x000fe40000011400 */
[----:B------:R-:W-:Y:S01]  /*d7a0*/  IADD3.X R5, R10, R5, R13, P0, !PT ;  /* 0x000000050a057210 */ /* 0x000fe200007fe40d */
[----:B------:R-:W-:Y:S01]  /*d7b0*/  IMAD R10, R7, c[0x0][0x434], R9 ;  /* 0x00010d00070a7a24 */ /* 0x000fe200078e0209 */
[----:B------:R-:W-:Y:S01]  /*d7c0*/  IADD3 R3, R3, R11, RZ ;  /* 0x0000000b03037210 */ /* 0x000fe20007ffe0ff */
[----:B------:R-:W-:-:S02]  /*d7d0*/  IMAD R9, R6, c[0x0][0x4c8], RZ ;  /* 0x0001320006097a24 */ /* 0x000fc400078e02ff */
[----:B------:R-:W-:Y:S02]  /*d7e0*/  IMAD.MOV R6, RZ, RZ, -R7 ;  /* 0x000000ffff067224 */ /* 0x000fe400078e0a07 */
[----:B------:R-:W-:-:S04]  /*d7f0*/  IMAD.WIDE.U32 R4, R0, c[0x0][0x4c8], R4 ;  /* 0x0001320000047a25 */ /* 0x000fc800078e0004 */
[----:B------:R-:W-:Y:S02]  /*d800*/  IMAD R0, R0, c[0x0][0x4cc], R9 ;  /* 0x0001330000007a24 */ /* 0x000fe400078e0209 */
[----:B------:R-:W-:Y:S01]  /*d810*/  IMAD R13, R6, c[0x0][0x4e8], R8 ;  /* 0x00013a00060d7a24 */ /* 0x000fe200078e0208 */
[C---:B------:R-:W-:Y:S01]  /*d820*/  LEA R6, P0, R4.reuse, c[0x0][0x4a8], 0x2 ;  /* 0x00012a0004067a11 */ /* 0x040fe200078010ff */
[----:B------:R-:W-:Y:S01]  /*d830*/  IMAD.WIDE.U32 R2, R7, c[0x0][0x430], R2 ;  /* 0x00010c0007027a25 */ /* 0x000fe200078e0002 */
[----:B------:R-:W-:Y:S02]  /*d840*/  IADD3 R0, R5, R0, RZ ;  /* 0x0000000005007210 */ /* 0x000fe40007ffe0ff */
[----:B------:R-:W-:Y:S01]  /*d850*/  SHF.R.S32.HI R7, RZ, 0x1f, R13 ;  /* 0x0000001fff077819 */ /* 0x000fe2000001140d */
[----:B------:R-:W-:Y:S01]  /*d860*/  IMAD.IADD R3, R3, 0x1, R10 ;  /* 0x0000000103037824 */ /* 0x000fe200078e020a */
[----:B------:R-:W-:Y:S01]  /*d870*/  LEA.HI.X R0, R4, c[0x0][0x4ac], R0, 0x2, P0 ;  /* 0x00012b0004007a11 */ /* 0x000fe200000f1400 */
[----:B------:R-:W-:Y:S01]  /*d880*/  IMAD R12, R15, 0x80, R14 ;  /* 0x000000800f0c7824 */ /* 0x000fe200078e020e */
[----:B------:R-:W-:Y:S01]  /*d890*/  SHFL.IDX PT, R4, R6, RZ, 0x1c1f ;  /* 0x001c1fff06047589 */ /* 0x000fe200000e0000 */
[----:B------:R-:W-:-:S02]  /*d8a0*/  IMAD R7, R7, c[0x0][0x428], RZ ;  /* 0x00010a0007077a24 */ /* 0x000fc400078e02ff */
[C---:B------:R-:W-:Y:S01]  /*d8b0*/  IMAD.WIDE.U32 R2, R13.reuse, c[0x0][0x428], R2 ;  /* 0x00010a000d027a25 */ /* 0x040fe200078e0002 */
[----:B------:R-:W1:Y:S01]  /*d8c0*/  SHFL.IDX PT, R5, R0, RZ, 0x1c1f ;  /* 0x001c1fff00057589 */ /* 0x000e6200000e0000 */
[C---:B------:R-:W-:Y:S02]  /*d8d0*/  IADD3 R14, R12.reuse, 0x40, RZ ;  /* 0x000000400c0e7810 */ /* 0x040fe40007ffe0ff */
[----:B------:R-:W-:Y:S01]  /*d8e0*/  IMAD R15, R13, c[0x0][0x42c], R7 ;  /* 0x00010b000d0f7a24 */ /* 0x000fe200078e0207 */
[----:B------:R-:W-:Y:S01]  /*d8f0*/  SHFL.IDX PT, R10, R6, 0x1, 0x1c1f ;  /* 0x003c1f00060a7f89 */ /* 0x000fe200000e0000 */
[C---:B------:R-:W-:Y:S02]  /*d900*/  IADD3 R13, R12.reuse, 0x48, RZ ;  /* 0x000000480c0d7810 */ /* 0x040fe40007ffe0ff */
[-C--:B------:R-:W-:Y:S01]  /*d910*/  ISETP.GE.OR P4, PT, R12, R24.reuse, P1 ;  /* 0x000000180c00720c */ /* 0x080fe20000f86670 */
[----:B------:R-:W2:Y:S01]  /*d920*/  SHFL.IDX PT, R11, R0, 0x1, 0x1c1f ;  /* 0x003c1f00000b7f89 */ /* 0x000ea200000e0000 */
[-C--:B------:R-:W-:Y:S01]  /*d930*/  ISETP.GE.OR P2, PT, R14, R24.reuse, P1 ;  /* 0x000000180e00720c */ /* 0x080fe20000f46670 */
[----:B------:R-:W-:Y:S01]  /*d940*/  IMAD.IADD R3, R3, 0x1, R15 ;  /* 0x0000000103037824 */ /* 0x000fe200078e020f */
[----:B------:R-:W-:Y:S01]  /*d950*/  LEA R23, P0, R2, c[0x0][0x400], 0x2 ;  /* 0x0001000002177a11 */ /* 0x000fe200078010ff */
[----:B------:R-:W-:Y:S01]  /*d960*/  SHFL.IDX PT, R8, R6, 0x2, 0x1c1f ;  /* 0x005c1f0006087f89 */ /* 0x000fe200000e0000 */
[----:B------:R-:W-:-:S02]  /*d970*/  ISETP.GE.AND P5, PT, R14, R24, PT ;  /* 0x000000180e00720c */ /* 0x000fc40003fa6270 */
[----:B------:R-:W-:Y:S01]  /*d980*/  LEA.HI.X R22, R2, c[0x0][0x404], R3, 0x2, P0 ;  /* 0x0001010002167a11 */ /* 0x000fe200000f1403 */
[----:B------:R-:W3:Y:S01]  /*d990*/  SHFL.IDX PT, R9, R0, 0x2, 0x1c1f ;  /* 0x005c1f0000097f89 */ /* 0x000ee200000e0000 */
[----:B------:R-:W-:-:S03]  /*d9a0*/  ISETP.GE.AND P6, PT, R13, R24, PT ;  /* 0x000000180d00720c */ /* 0x000fc60003fc6270 */
[----:B------:R-:W-:Y:S04]  /*d9b0*/  SHFL.IDX PT, R6, R6, 0x3, 0x1c1f ;  /* 0x007c1f0006067f89 */ /* 0x000fe800000e0000 */
[----:B------:R4:W2:Y:S04]  /*d9c0*/  SHFL.IDX PT, R7, R0, 0x3, 0x1c1f ;  /* 0x007c1f0000077f89 */ /* 0x0008a800000e0000 */
[----:B-1----:R1:W-:Y:S04]  /*d9d0*/  @!P4 ST.E [R4.64], R18 ;  /* 0x000000120400c985 */ /* 0x0023e8000c10190c */
[----:B------:R1:W1:Y:S04]  /*d9e0*/  SHFL.IDX PT, R2, R23, RZ, 0x1c1f ;  /* 0x001c1fff17027589 */ /* 0x00026800000e0000 */
[----:B------:R1:W1:Y:S01]  /*d9f0*/  SHFL.IDX PT, R3, R22, RZ, 0x1c1f ;  /* 0x001c1fff16037589 */ /* 0x00026200000e0000 */
[----:B----4-:R-:W-:-:S04]  /*da00*/  IADD3 R0, R12, 0x8, RZ ;  /* 0x000000080c007810 */ /* 0x010fc80007ffe0ff */
[CC--:B------:R-:W-:Y:S02]  /*da10*/  ISETP.GE.OR P3, PT, R0.reuse, R24.reuse, P1 ;  /* 0x000000180000720c */ /* 0x0c0fe40000f66670 */
[-C--:B------:R-:W-:Y:S02]  /*da20*/  ISETP.GE.OR P1, PT, R13, R24.reuse, P1 ;  /* 0x000000180d00720c */ /* 0x080fe40000f26670 */
[----:B------:R-:W-:Y:S02]  /*da30*/  ISETP.GE.AND P0, PT, R0, R24, PT ;  /* 0x000000180000720c */ /* 0x000fe40003f06270 */
[----:B------:R-:W-:-:S04]  /*da40*/  LOP3.LUT R0, R17, 0x7ffffffc, RZ, 0xc0, !PT ;  /* 0x7ffffffc11007812 */ /* 0x000fc800078ec0ff */
[----:B------:R-:W-:-:S03]  /*da50*/  IADD3 R0, R16, -R0, RZ ;  /* 0x8000000010007210 */ /* 0x000fc60007ffe0ff */
[----:B--2---:R2:W-:Y:S02]  /*da60*/  @!P3 ST.E [R10.64], R19 ;  /* 0x000000130a00b985 */ /* 0x0045e4000c10190c */
[----:B------:R-:W-:Y:S02]  /*da70*/  IMAD.SHL.U32 R0, R0, 0x2, RZ ;  /* 0x0000000200007824 */ /* 0x000fe400078e00ff */
[----:B---3--:R2:W-:Y:S04]  /*da80*/  @!P2 ST.E [R8.64], R20 ;  /* 0x000000140800a985 */ /* 0x0085e8000c10190c */
[----:B------:R2:W-:Y:S01]  /*da90*/  @!P1 ST.E [R6.64], R21 ;  /* 0x0000001506009985 */ /* 0x0005e2000c10190c */
[----:B------:R-:W-:-:S13]  /*daa0*/  ISETP.GE.AND P1, PT, R12, R24, PT ;  /* 0x000000180c00720c */ /* 0x000fda0003f26270 */
[----:B------:R-:W-:Y:S05]  /*dab0*/  @P1 BRA `(.L_x_158) ;  /* 0x000005d000001947 */ /* 0x000fea0003800000 */
[C---:B-1----:R-:W-:Y:S02]  /*dac0*/  IADD3 R4, R0.reuse, 0x8, RZ ;  /* 0x0000000800047810 */ /* 0x042fe40007ffe0ff */
[----:B------:R-:W-:Y:S02]  /*dad0*/  IADD3 R5, R0, 0x10, RZ ;  /* 0x0000001000057810 */ /* 0x000fe40007ffe0ff */
[----:B------:R-:W-:Y:S02]  /*dae0*/  ISETP.GE.AND P3, PT, R4, c[0x0][0x3c8], PT ;  /* 0x0000f20004007a0c */ /* 0x000fe40003f66270 */
[----:B------:R-:W-:Y:S02]  /*daf0*/  ISETP.GE.AND P2, PT, R5, c[0x0][0x3c8], PT ;  /* 0x0000f20005007a0c */ /* 0x000fe40003f46270 */
[C---:B------:R-:W-:Y:S02]  /*db00*/  ISETP.GE.AND P4, PT, R0.reuse, c[0x0][0x3c8], PT ;  /* 0x0000f20000007a0c */ /* 0x040fe40003f86270 */
[----:B--2---:R-:W-:-:S02]  /*db10*/  IADD3 R8, R0, 0x18, RZ ;  /* 0x0000001800087810 */ /* 0x004fc40007ffe0ff */
[----:B------:R-:W-:Y:S02]  /*db20*/  IADD3 R10, R0, 0x38, RZ ;  /* 0x00000038000a7810 */ /* 0x000fe40007ffe0ff */
[----:B------:R-:W-:-:S03]  /*db30*/  ISETP.GE.AND P1, PT, R8, c[0x0][0x3c8], PT ;  /* 0x0000f20008007a0c */ /* 0x000fc60003f26270 */
[----:B------:R-:W-:Y:S02]  /*db40*/  @!P3 LEA.HI R4, R4, R4, RZ, 0x1 ;  /* 0x000000040404b211 */ /* 0x000fe400078f08ff */
[----:B------:R-:W-:Y:S02]  /*db50*/  @!P2 LEA.HI R9, R5, R5, RZ, 0x1 ;  /* 0x000000050509a211 */ /* 0x000fe400078f08ff */
[----:B------:R-:W-:Y:S01]  /*db60*/  @!P3 LOP3.LUT R4, R4, 0xfffffffe, RZ, 0xc0, !PT ;  /* 0xfffffffe0404b812 */ /* 0x000fe200078ec0ff */
[----:B------:R-:W-:Y:S01]  /*db70*/  @!P4 IMAD.WIDE R6, R0, 0x4, R2 ;  /* 0x000000040006c825 */ /* 0x000fe200078e0202 */
[----:B------:R-:W-:-:S03]  /*db80*/  @!P2 LOP3.LUT R9, R9, 0xfffffffe, RZ, 0xc0, !PT ;  /* 0xfffffffe0909a812 */ /* 0x000fc600078ec0ff */
[----:B------:R-:W-:Y:S01]  /*db90*/  @!P3 IMAD.WIDE R4, R4, 0x4, R2 ;  /* 0x000000040404b825 */ /* 0x000fe200078e0202 */
[----:B------:R1:W-:Y:S01]  /*dba0*/  @!P4 ST.E.64 [R6.64], R148 ;  /* 0x000000940600c985 */ /* 0x0003e2000c101b0c */
[----:B------:R-:W-:-:S03]  /*dbb0*/  @!P1 LEA.HI R8, R8, R8, RZ, 0x1 ;  /* 0x0000000808089211 */ /* 0x000fc600078f08ff */
[----:B------:R2:W-:Y:S01]  /*dbc0*/  @!P3 ST.E.64 [R4.64], R156 ;  /* 0x0000009c0400b985 */ /* 0x0005e2000c101b0c */
[----:B------:R-:W-:Y:S02]  /*dbd0*/  @!P1 LOP3.LUT R8, R8, 0xfffffffe, RZ, 0xc0, !PT ;  /* 0xfffffffe08089812 */ /* 0x000fe400078ec0ff */
[C---:B-1----:R-:W-:Y:S02]  /*dbe0*/  IADD3 R7, R0.reuse, 0x20, RZ ;  /* 0x0000002000077810 */ /* 0x042fe40007ffe0ff */
[C---:B------:R-:W-:Y:S01]  /*dbf0*/  IADD3 R6, R0.reuse, 0x28, RZ ;  /* 0x0000002800067810 */ /* 0x040fe20007ffe0ff */
[----:B--2---:R-:W-:Y:S01]  /*dc00*/  @!P2 IMAD.WIDE R4, R9, 0x4, R2 ;  /* 0x000000040904a825 */ /* 0x004fe200078e0202 */
[----:B------:R-:W-:Y:S02]  /*dc10*/  IADD3 R9, R0, 0x30, RZ ;  /* 0x0000003000097810 */ /* 0x000fe40007ffe0ff */
[----:B------:R-:W-:Y:S02]  /*dc20*/  ISETP.GE.AND P4, PT, R7, c[0x0][0x3c8], PT ;  /* 0x0000f20007007a0c */ /* 0x000fe40003f86270 */
[----:B------:R1:W-:Y:S01]  /*dc30*/  @!P2 ST.E.64 [R4.64], R160 ;  /* 0x000000a00400a985 */ /* 0x0003e2000c101b0c */
[----:B------:R-:W-:-:S02]  /*dc40*/  ISETP.GE.AND P3, PT, R6, c[0x0][0x3c8], PT ;  /* 0x0000f20006007a0c */ /* 0x000fc40003f66270 */
[----:B------:R-:W-:Y:S01]  /*dc50*/  ISETP.GE.AND P2, PT, R9, c[0x0][0x3c8], PT ;  /* 0x0000f20009007a0c */ /* 0x000fe20003f46270 */
[----:B-1----:R-:W-:-:S07]  /*dc60*/  @!P1 IMAD.WIDE R4, R8, 0x4, R2 ;  /* 0x0000000408049825 */ /* 0x002fce00078e0202 */
[----:B------:R-:W-:Y:S01]  /*dc70*/  @!P4 LEA.HI R8, R7, R7, RZ, 0x1 ;  /* 0x000000070708c211 */ /* 0x000fe200078f08ff */
[----:B------:R1:W-:Y:S01]  /*dc80*/  @!P1 ST.E.64 [R4.64], R172 ;  /* 0x000000ac04009985 */ /* 0x0003e2000c101b0c */
[----:B------:R-:W-:Y:S02]  /*dc90*/  ISETP.GE.AND P1, PT, R10, c[0x0][0x3c8], PT ;  /* 0x0000f2000a007a0c */ /* 0x000fe40003f26270 */
[----:B------:R-:W-:-:S11]  /*dca0*/  @!P4 LOP3.LUT R8, R8, 0xfffffffe, RZ, 0xc0, !PT ;  /* 0xfffffffe0808c812 */ /* 0x000fd600078ec0ff */
[----:B------:R-:W-:Y:S02]  /*dcb0*/  @!P1 LEA.HI R10, R10, R10, RZ, 0x1 ;  /* 0x0000000a0a0a9211 */ /* 0x000fe400078f08ff */
[----:B-1----:R-:W-:Y:S02]  /*dcc0*/  @!P3 LEA.HI R5, R6, R6, RZ, 0x1 ;  /* 0x000000060605b211 */ /* 0x002fe400078f08ff */
[----:B------:R-:W-:Y:S01]  /*dcd0*/  @!P2 LEA.HI R4, R9, R9, RZ, 0x1 ;  /* 0x000000090904a211 */ /* 0x000fe200078f08ff */
[--C-:B------:R-:W-:Y:S01]  /*dce0*/  @!P4 IMAD.WIDE R8, R8, 0x4, R2.reuse ;  /* 0x000000040808c825 */ /* 0x100fe200078e0202 */
[----:B------:R-:W-:Y:S02]  /*dcf0*/  @!P3 LOP3.LUT R5, R5, 0xfffffffe, RZ, 0xc0, !PT ;  /* 0xfffffffe0505b812 */ /* 0x000fe400078ec0ff */
[----:B------:R-:W-:Y:S02]  /*dd00*/  @!P2 LOP3.LUT R4, R4, 0xfffffffe, RZ, 0xc0, !PT ;  /* 0xfffffffe0404a812 */ /* 0x000fe400078ec0ff */
[----:B------:R1:W-:Y:S01]  /*dd10*/  @!P4 ST.E.64 [R8.64], R176 ;  /* 0x000000b00800c985 */ /* 0x0003e2000c101b0c */
[----:B------:R-:W-:-:S04]  /*dd20*/  @!P3 IMAD.WIDE R6, R5, 0x4, R2 ;  /* 0x000000040506b825 */ /* 0x000fc800078e0202 */
[----:B------:R-:W-:Y:S01]  /*dd30*/  @!P2 IMAD.WIDE R4, R4, 0x4, R2 ;  /* 0x000000040404a825 */ /* 0x000fe200078e0202 */
[----:B------:R2:W-:Y:S04]  /*dd40*/  @!P3 ST.E.64 [R6.64], R188 ;  /* 0x000000bc0600b985 */ /* 0x0005e8000c101b0c */
[----:B------:R3:W-:Y:S01]  /*dd50*/  @!P2 ST.E.64 [R4.64], R192 ;  /* 0x000000c00400a985 */ /* 0x0007e2000c101b0c */
[----:B-1----:R-:W-:Y:S02]  /*dd60*/  @!P1 LOP3.LUT R8, R10, 0xfffffffe, RZ, 0xc0, !PT ;  /* 0xfffffffe0a089812 */ /* 0x002fe400078ec0ff */
[----:B------:R-:W-:-:S03]  /*dd70*/  IADD3 R9, R0, 0x40, RZ ;  /* 0x0000004000097810 */ /* 0x000fc60007ffe0ff */
[----:B--2---:R-:W-:Y:S01]  /*dd80*/  @!P1 IMAD.WIDE R6, R8, 0x4, R2 ;  /* 0x0000000408069825 */ /* 0x004fe200078e0202 */
[----:B------:R-:W-:Y:S02]  /*dd90*/  ISETP.GE.AND P4, PT, R9, c[0x0][0x3c8], PT ;  /* 0x0000f20009007a0c */ /* 0x000fe40003f86270 */
[C---:B------:R-:W-:Y:S02]  /*dda0*/  IADD3 R8, R0.reuse, 0x58, RZ ;  /* 0x0000005800087810 */ /* 0x040fe40007ffe0ff */
[C---:B---3--:R-:W-:Y:S01]  /*ddb0*/  IADD3 R5, R0.reuse, 0x48, RZ ;  /* 0x0000004800057810 */ /* 0x048fe20007ffe0ff */
[----:B------:R1:W-:Y:S01]  /*ddc0*/  @!P1 ST.E.64 [R6.64], R204 ;  /* 0x000000cc06009985 */ /* 0x0003e2000c101b0c */
[----:B------:R-:W-:Y:S02]  /*ddd0*/  IADD3 R4, R0, 0x50, RZ ;  /* 0x0000005000047810 */ /* 0x000fe40007ffe0ff */
[----:B------:R-:W-:Y:S02]  /*dde0*/  ISETP.GE.AND P3, PT, R5, c[0x0][0x3c8], PT ;  /* 0x0000f20005007a0c */ /* 0x000fe40003f66270 */
[----:B------:R-:W-:-:S02]  /*ddf0*/  ISETP.GE.AND P2, PT, R4, c[0x0][0x3c8], PT ;  /* 0x0000f20004007a0c */ /* 0x000fc40003f46270 */
[----:B------:R-:W-:Y:S02]  /*de00*/  ISETP.GE.AND P1, PT, R8, c[0x0][0x3c8], PT ;  /* 0x0000f20008007a0c */ /* 0x000fe40003f26270 */
[----:B------:R-:W-:-:S09]  /*de10*/  @!P4 LEA.HI R9, R9, R9, RZ, 0x1 ;  /* 0x000000090909c211 */ /* 0x000fd200078f08ff */
[----:B------:R-:W-:Y:S02]  /*de20*/  @!P2 LEA.HI R4, R4, R4, RZ, 0x1 ;  /* 0x000000040404a211 */ /* 0x000fe400078f08ff */
[----:B------:R-:W-:-:S04]  /*de30*/  @!P1 LEA.HI R8, R8, R8, RZ, 0x1 ;  /* 0x0000000808089211 */ /* 0x000fc800078f08ff */
[----:B------:R-:W-:Y:S02]  /*de40*/  @!P1 LOP3.LUT R10, R8, 0xfffffffe, RZ, 0xc0, !PT ;  /* 0xfffffffe080a9812 */ /* 0x000fe400078ec0ff */
[----:B-1----:R-:W-:Y:S02]  /*de50*/  @!P3 LEA.HI R6, R5, R5, RZ, 0x1 ;  /* 0x000000050506b211 */ /* 0x002fe400078f08ff */
[----:B------:R-:W-:Y:S02]  /*de60*/  @!P4 LOP3.LUT R5, R9, 0xfffffffe, RZ, 0xc0, !PT ;  /* 0xfffffffe0905c812 */ /* 0x000fe400078ec0ff */
[----:B------:R-:W-:Y:S02]  /*de70*/  @!P3 LOP3.LUT R9, R6, 0xfffffffe, RZ, 0xc0, !PT ;  /* 0xfffffffe0609b812 */ /* 0x000fe400078ec0ff */
[----:B------:R-:W-:Y:S01]  /*de80*/  @!P2 LOP3.LUT R6, R4, 0xfffffffe, RZ, 0xc0, !PT ;  /* 0xfffffffe0406a812 */ /* 0x000fe200078ec0ff */
[----:B------:R-:W-:-:S04]  /*de90*/  @!P4 IMAD.WIDE R4, R5, 0x4, R2 ;  /* 0x000000040504c825 */ /* 0x000fc800078e0202 */
[--C-:B------:R-:W-:Y:S01]  /*dea0*/  @!P3 IMAD.WIDE R8, R9, 0x4, R2.reuse ;  /* 0x000000040908b825 */ /* 0x100fe200078e0202 */
[----:B------:R1:W-:Y:S03]  /*deb0*/  @!P4 ST.E.64 [R4.64], R68 ;  /* 0x000000440400c985 */ /* 0x0003e6000c101b0c */
[--C-:B------:R-:W-:Y:S01]  /*dec0*/  @!P2 IMAD.WIDE R6, R6, 0x4, R2.reuse ;  /* 0x000000040606a825 */ /* 0x100fe200078e0202 */
[----:B------:R2:W-:Y:S04]  /*ded0*/  @!P3 ST.E.64 [R8.64], R80 ;  /* 0x000000500800b985 */ /* 0x0005e8000c101b0c */
[----:B------:R3:W-:Y:S01]  /*dee0*/  @!P2 ST.E.64 [R6.64], R84 ;  /* 0x000000540600a985 */ /* 0x0007e2000c101b0c */
[----:B-1----:R-:W-:Y:S01]  /*def0*/  @!P1 IMAD.WIDE R4, R10, 0x4, R2 ;  /* 0x000000040a049825 */ /* 0x002fe200078e0202 */
[----:B--2---:R-:W-:-:S04]  /*df00*/  IADD3 R8, R0, 0x60, RZ ;  /* 0x0000006000087810 */ /* 0x004fc80007ffe0ff */
[----:B------:R1:W-:Y:S01]  /*df10*/  @!P1 ST.E.64 [R4.64], R96 ;  /* 0x0000006004009985 */ /* 0x0003e2000c101b0c */
[----:B---3--:R-:W-:Y:S02]  /*df20*/  IADD3 R6, R0, 0x68, RZ ;  /* 0x0000006800067810 */ /* 0x008fe40007ffe0ff */
[----:B------:R-:W-:Y:S02]  /*df30*/  ISETP.GE.AND P4, PT, R8, c[0x0][0x3c8], PT ;  /* 0x0000f20008007a0c */ /* 0x000fe40003f86270 */
[----:B------:R-:W-:-:S11]  /*df40*/  ISETP.GE.AND P3, PT, R6, c[0x0][0x3c8], PT ;  /* 0x0000f20006007a0c */ /* 0x000fd60003f66270 */
[----:B------:R-:W-:Y:S02]  /*df50*/  @!P4 LEA.HI R8, R8, R8, RZ, 0x1 ;  /* 0x000000080808c211 */ /* 0x000fe400078f08ff */
[----:B------:R-:W-:-:S04]  /*df60*/  @!P3 LEA.HI R7, R6, R6, RZ, 0x1 ;  /* 0x000000060607b211 */ /* 0x000fc800078f08ff */
[----:B------:R-:W-:Y:S02]  /*df70*/  @!P3 LOP3.LUT R7, R7, 0xfffffffe, RZ, 0xc0, !PT ;  /* 0xfffffffe0707b812 */ /* 0x000fe400078ec0ff */
[C---:B-1----:R-:W-:Y:S02]  /*df80*/  IADD3 R5, R0.reuse, 0x70, RZ ;  /* 0x0000007000057810 */ /* 0x042fe40007ffe0ff */
[----:B------:R-:W-:Y:S02]  /*df90*/  IADD3 R4, R0, 0x78, RZ ;  /* 0x0000007800047810 */ /* 0x000fe40007ffe0ff */
[----:B------:R-:W-:Y:S02]  /*dfa0*/  ISETP.GE.AND P2, PT, R5, c[0x0][0x3c8], PT ;  /* 0x0000f20005007a0c */ /* 0x000fe40003f46270 */
[----:B------:R-:W-:-:S11]  /*dfb0*/  ISETP.GE.AND P1, PT, R4, c[0x0][0x3c8], PT ;  /* 0x0000f20004007a0c */ /* 0x000fd60003f26270 */
[----:B------:R-:W-:Y:S02]  /*dfc0*/  @!P2 LEA.HI R6, R5, R5, RZ, 0x1 ;  /* 0x000000050506a211 */ /* 0x000fe400078f08ff */
[----:B------:R-:W-:Y:S02]  /*dfd0*/  @!P1 LEA.HI R4, R4, R4, RZ, 0x1 ;  /* 0x0000000404049211 */ /* 0x000fe400078f08ff */
[----:B------:R-:W-:Y:S02]  /*dfe0*/  @!P4 LOP3.LUT R5, R8, 0xfffffffe, RZ, 0xc0, !PT ;  /* 0xfffffffe0805c812 */ /* 0x000fe400078ec0ff */
[----:B------:R-:W-:Y:S01]  /*dff0*/  @!P2 LOP3.LUT R10, R6, 0xfffffffe, RZ, 0xc0, !PT ;  /* 0xfffffffe060aa812 */ /* 0x000fe200078ec0ff */
[----:B------:R-:W-:Y:S01]  /*e000*/  @!P3 IMAD.WIDE R6, R7, 0x4, R2 ;  /* 0x000000040706b825 */ /* 0x000fe200078e0202 */
[----:B------:R-:W-:-:S03]  /*e010*/  @!P1 LOP3.LUT R11, R4, 0xfffffffe, RZ, 0xc0, !PT ;  /* 0xfffffffe040b9812 */ /* 0x000fc600078ec0ff */
[----:B------:R-:W-:-:S04]  /*e020*/  @!P4 IMAD.WIDE R8, R5, 0x4, R2 ;  /* 0x000000040508c825 */ /* 0x000fc800078e0202 */
[--C-:B------:R-:W-:Y:S01]  /*e030*/  @!P2 IMAD.WIDE R4, R10, 0x4, R2.reuse ;  /* 0x000000040a04a825 */ /* 0x100fe200078e0202 */
[----:B------:R1:W-:Y:S03]  /*e040*/  @!P4 ST.E.64 [R8.64], R100 ;  /* 0x000000640800c985 */ /* 0x0003e6000c101b0c */
[----:B------:R-:W-:Y:S01]  /*e050*/  @!P1 IMAD.WIDE R2, R11, 0x4, R2 ;  /* 0x000000040b029825 */ /* 0x000fe200078e0202 */
[----:B------:R1:W-:Y:S04]  /*e060*/  @!P3 ST.E.64 [R6.64], R112 ;  /* 0x000000700600b985 */ /* 0x0003e8000c101b0c */
[----:B------:R1:W-:Y:S04]  /*e070*/  @!P2 ST.E.64 [R4.64], R116 ;  /* 0x000000740400a985 */ /* 0x0003e8000c101b0c */
[----:B------:R1:W-:Y:S02]  /*e080*/  @!P1 ST.E.64 [R2.64], R128 ;  /* 0x0000008002009985 */ /* 0x0003e4000c101b0c */
.L_x_158:
[----:B-1----:R-:W-:Y:S05]  /*e090*/  BSYNC B0 ;  /* 0x0000000000007941 */ /* 0x002fea0003800000 */
.L_x_157:
[----:B------:R1:W3:Y:S01]  /*e0a0*/  SHFL.IDX PT, R3, R22, 0x1, 0x1c1f ;  /* 0x003c1f0016037f89 */ /* 0x0002e200000e0000 */
[----:B------:R-:W-:Y:S03]  /*e0b0*/  BSSY B0, `(.L_x_159) ;  /* 0x0000060000007945 */ /* 0x000fe60003800000 */
[----:B------:R1:W4:Y:S01]  /*e0c0*/  SHFL.IDX PT, R2, R23, 0x1, 0x1c1f ;  /* 0x003c1f0017027f89 */ /* 0x00032200000e0000 */
[----:B------:R-:W-:Y:S05]  /*e0d0*/  @P0 BRA `(.L_x_160) ;  /* 0x000005d000000947 */ /* 0x000fea0003800000 */
[C---:B--2---:R-:W-:Y:S02]  /*e0e0*/  IADD3 R6, R0.reuse, 0x8, RZ ;  /* 0x0000000800067810 */ /* 0x044fe40007ffe0ff */
[----:B------:R-:W-:-:S02]  /*e0f0*/  IADD3 R5, R0, 0x10, RZ ;  /* 0x0000001000057810 */ /* 0x000fc40007ffe0ff */
[C---:B------:R-:W-:Y:S02]  /*e100*/  ISETP.GE.AND P0, PT, R0.reuse, c[0x0][0x3c8], PT ;  /* 0x0000f20000007a0c */ /* 0x040fe40003f06270 */
[----:B------:R-:W-:Y:S02]  /*e110*/  IADD3 R4, R0, 0x18, RZ ;  /* 0x0000001800047810 */ /* 0x000fe40007ffe0ff */
[----:B------:R-:W-:Y:S02]  /*e120*/  ISETP.GE.AND P4, PT, R6, c[0x0][0x3c8], PT ;  /* 0x0000f20006007a0c */ /* 0x000fe40003f86270 */
[----:B------:R-:W-:Y:S02]  /*e130*/  ISETP.GE.AND P3, PT, R5, c[0x0][0x3c8], PT ;  /* 0x0000f20005007a0c */ /* 0x000fe40003f66270 */
[----:B------:R-:W-:Y:S02]  /*e140*/  ISETP.GE.AND P2, PT, R4, c[0x0][0x3c8], PT ;  /* 0x0000f20004007a0c */ /* 0x000fe40003f46270 */
[----:B------:R-:W-:-:S02]  /*e150*/  IADD3 R10, R0, 0x20, RZ ;  /* 0x00000020000a7810 */ /* 0x000fc40007ffe0ff */
[C---:B------:R-:W-:Y:S01]  /*e160*/  IADD3 R11, R0.reuse, 0x28, RZ ;  /* 0x00000028000b7810 */ /* 0x040fe20007ffe0ff */
[----:B---34-:R-:W-:Y:S01]  /*e170*/  @!P0 IMAD.WIDE R8, R0, 0x4, R2 ;  /* 0x0000000400088825 */ /* 0x018fe200078e0202 */
[----:B------:R-:W-:Y:S02]  /*e180*/  ISETP.GE.AND P1, PT, R10, c[0x0][0x3c8], PT ;  /* 0x0000f2000a007a0c */ /* 0x000fe40003f26270 */
[----:B------:R-:W-:Y:S02]  /*e190*/  IADD3 R12, R0, 0x50, RZ ;  /* 0x00000050000c7810 */ /* 0x000fe40007ffe0ff */
[----:B------:R-:W-:Y:S01]  /*e1a0*/  @!P4 LEA.HI R7, R6, R6, RZ, 0x1 ;  /* 0x000000060607c211 */ /* 0x000fe200078f08ff */
[----:B------:R2:W-:Y:S01]  /*e1b0*/  @!P0 ST.E.64 [R8.64], R150 ;  /* 0x0000009608008985 */ /* 0x0005e2000c101b0c */
[----:B------:R-:W-:Y:S02]  /*e1c0*/  @!P3 LEA.HI R6, R5, R5, RZ, 0x1 ;  /* 0x000000050506b211 */ /* 0x000fe400078f08ff */
[----:B------:R-:W-:-:S02]  /*e1d0*/  @!P2 LEA.HI R4, R4, R4, RZ, 0x1 ;  /* 0x000000040404a211 */ /* 0x000fc400078f08ff */
[----:B------:R-:W-:Y:S02]  /*e1e0*/  @!P4 LOP3.LUT R5, R7, 0xfffffffe, RZ, 0xc0, !PT ;  /* 0xfffffffe0705c812 */ /* 0x000fe400078ec0ff */
[----:B------:R-:W-:Y:S02]  /*e1f0*/  @!P3 LOP3.LUT R6, R6, 0xfffffffe, RZ, 0xc0, !PT ;  /* 0xfffffffe0606b812 */ /* 0x000fe400078ec0ff */
[----:B------:R-:W-:Y:S02]  /*e200*/  ISETP.GE.AND P0, PT, R11, c[0x0][0x3c8], PT ;  /* 0x0000f2000b007a0c */ /* 0x000fe40003f06270 */
[----:B------:R-:W-:Y:S01]  /*e210*/  @!P2 LOP3.LUT R4, R4, 0xfffffffe, RZ, 0xc0, !PT ;  /* 0xfffffffe0404a812 */ /* 0x000fe200078ec0ff */
[----:B------:R-:W-:-:S04]  /*e220*/  @!P3 IMAD.WIDE R6, R6, 0x4, R2 ;  /* 0x000000040606b825 */ /* 0x000fc800078e0202 */
[----:B--2---:R-:W-:-:S04]  /*e230*/  @!P4 IMAD.WIDE R8, R5, 0x4, R2 ;  /* 0x000000040508c825 */ /* 0x004fc800078e0202 */
[----:B------:R-:W-:Y:S01]  /*e240*/  @!P2 IMAD.WIDE R4, R4, 0x4, R2 ;  /* 0x000000040404a825 */ /* 0x000fe200078e0202 */
[----:B------:R2:W-:Y:S04]  /*e250*/  @!P4 ST.E.64 [R8.64], R158 ;  /* 0x0000009e0800c985 */ /* 0x0005e8000c101b0c */
[----:B------:R3:W-:Y:S04]  /*e260*/  @!P3 ST.E.64 [R6.64], R162 ;  /* 0x000000a20600b985 */ /* 0x0007e8000c101b0c */
[----:B------:R4:W-:Y:S01]  /*e270*/  @!P2 ST.E.64 [R4.64], R174 ;  /* 0x000000ae0400a985 */ /* 0x0009e2000c101b0c */
[----:B--2---:R-:W-:-:S02]  /*e280*/  IADD3 R8, R0, 0x30, RZ ;  /* 0x0000003000087810 */ /* 0x004fc40007ffe0ff */
[----:B------:R-:W-:Y:S02]  /*e290*/  IADD3 R9, R0, 0x40, RZ ;  /* 0x0000004000097810 */ /* 0x000fe40007ffe0ff */
[----:B---3--:R-:W-:Y:S02]  /*e2a0*/  @!P1 LEA.HI R6, R10, R10, RZ, 0x1 ;  /* 0x0000000a0a069211 */ /* 0x008fe400078f08ff */
[----:B------:R-:W-:Y:S02]  /*e2b0*/  IADD3 R10, R0, 0x38, RZ ;  /* 0x00000038000a7810 */ /* 0x000fe40007ffe0ff */
[----:B----4-:R-:W-:Y:S02]  /*e2c0*/  @!P0 LEA.HI R4, R11, R11, RZ, 0x1 ;  /* 0x0000000b0b048211 */ /* 0x010fe400078f08ff */
[----:B------:R-:W-:Y:S02]  /*e2d0*/  @!P1 LOP3.LUT R6, R6, 0xfffffffe, RZ, 0xc0, !PT ;  /* 0xfffffffe06069812 */ /* 0x000fe400078ec0ff */
[----:B------:R-:W-:-:S02]  /*e2e0*/  @!P0 LOP3.LUT R4, R4, 0xfffffffe, RZ, 0xc0, !PT ;  /* 0xfffffffe04048812 */ /* 0x000fc400078ec0ff */
[----:B------:R-:W-:Y:S01]  /*e2f0*/  IADD3 R11, R0, 0x48, RZ ;  /* 0x00000048000b7810 */ /* 0x000fe20007ffe0ff */
[--C-:B------:R-:W-:Y:S01]  /*e300*/  @!P1 IMAD.WIDE R6, R6, 0x4, R2.reuse ;  /* 0x0000000406069825 */ /* 0x100fe200078e0202 */
[----:B------:R-:W-:Y:S02]  /*e310*/  ISETP.GE.AND P4, PT, R8, c[0x0][0x3c8], PT ;  /* 0x0000f20008007a0c */ /* 0x000fe40003f86270 */
[----:B------:R-:W-:Y:S01]  /*e320*/  ISETP.GE.AND P3, PT, R10, c[0x0][0x3c8], PT ;  /* 0x0000f2000a007a0c */ /* 0x000fe20003f66270 */
[----:B------:R-:W-:Y:S01]  /*e330*/  @!P0 IMAD.WIDE R4, R4, 0x4, R2 ;  /* 0x0000000404048825 */ /* 0x000fe200078e0202 */
[----:B------:R-:W-:Y:S01]  /*e340*/  ISETP.GE.AND P2, PT, R9, c[0x0][0x3c8], PT ;  /* 0x0000f20009007a0c */ /* 0x000fe20003f46270 */
[----:B------:R2:W-:Y:S01]  /*e350*/  @!P1 ST.E.64 [R6.64], R178 ;  /* 0x000000b206009985 */ /* 0x0005e2000c101b0c */
[----:B------:R-:W-:-:S03]  /*e360*/  ISETP.GE.AND P1, PT, R11, c[0x0][0x3c8], PT ;  /* 0x0000f2000b007a0c */ /* 0x000fc60003f26270 */
[----:B------:R3:W-:Y:S01]  /*e370*/  @!P0 ST.E.64 [R4.64], R190 ;  /* 0x000000be04008985 */ /* 0x0007e2000c101b0c */
[----:B------:R-:W-:-:S13]  /*e380*/  ISETP.GE.AND P0, PT, R12, c[0x0][0x3c8], PT ;  /* 0x0000f2000c007a0c */ /* 0x000fda0003f06270 */
[----:B------:R-:W-:-:S04]  /*e390*/  @!P0 LEA.HI R12, R12, R12, RZ, 0x1 ;  /* 0x0000000c0c0c8211 */ /* 0x000fc800078f08ff */
[----:B------:R-:W-:Y:S02]  /*e3a0*/  @!P0 LOP3.LUT R12, R12, 0xfffffffe, RZ, 0xc0, !PT ;  /* 0xfffffffe0c0c8812 */ /* 0x000fe400078ec0ff */
[----:B--2---:R-:W-:Y:S02]  /*e3b0*/  @!P3 LEA.HI R6, R10, R10, RZ, 0x1 ;  /* 0x0000000a0a06b211 */ /* 0x004fe400078f08ff */
[----:B------:R-:W-:Y:S02]  /*e3c0*/  @!P1 LEA.HI R7, R11, R11, RZ, 0x1 ;  /* 0x0000000b0b079211 */ /* 0x000fe400078f08ff */
[----:B---3--:R-:W-:Y:S02]  /*e3d0*/  @!P4 LEA.HI R4, R8, R8, RZ, 0x1 ;  /* 0x000000080804c211 */ /* 0x008fe400078f08ff */
[----:B------:R-:W-:Y:S02]  /*e3e0*/  @!P2 LEA.HI R5, R9, R9, RZ, 0x1 ;  /* 0x000000090905a211 */ /* 0x000fe400078f08ff */
[----:B------:R-:W-:-:S02]  /*e3f0*/  @!P4 LOP3.LUT R4, R4, 0xfffffffe, RZ, 0xc0, !PT ;  /* 0xfffffffe0404c812 */ /* 0x000fc400078ec0ff */
[----:B------:R-:W-:Y:S02]  /*e400*/  @!P3 LOP3.LUT R6, R6, 0xfffffffe, RZ, 0xc0, !PT ;  /* 0xfffffffe0606b812 */ /* 0x000fe400078ec0ff */
[----:B------:R-:W-:Y:S01]  /*e410*/  @!P2 LOP3.LUT R10, R5, 0xfffffffe, RZ, 0xc0, !PT ;  /* 0xfffffffe050aa812 */ /* 0x000fe200078ec0ff */
[----:B------:R-:W-:Y:S01]  /*e420*/  @!P4 IMAD.WIDE R4, R4, 0x4, R2 ;  /* 0x000000040404c825 */ /* 0x000fe200078e0202 */
[----:B------:R-:W-:-:S03]  /*e430*/  @!P1 LOP3.LUT R7, R7, 0xfffffffe, RZ, 0xc0, !PT ;  /* 0xfffffffe07079812 */ /* 0x000fc600078ec0ff */
[--C-:B------:R-:W-:Y:S01]  /*e440*/  @!P3 IMAD.WIDE R8, R6, 0x4, R2.reuse ;  /* 0x000000040608b825 */ /* 0x100fe200078e0202 */
[----:B------:R2:W-:Y:S03]  /*e450*/  @!P4 ST.E.64 [R4.64], R194 ;  /* 0x000000c20400c985 */ /* 0x0005e6000c101b0c */
[--C-:B------:R-:W-:Y:S01]  /*e460*/  @!P2 IMAD.WIDE R10, R10, 0x4, R2.reuse ;  /* 0x000000040a0aa825 */ /* 0x100fe200078e0202 */
[----:B------:R3:W-:Y:S03]  /*e470*/  @!P3 ST.E.64 [R8.64], R206 ;  /* 0x000000ce0800b985 */ /* 0x0007e6000c101b0c */
[--C-:B------:R-:W-:Y:S01]  /*e480*/  @!P1 IMAD.WIDE R6, R7, 0x4, R2.reuse ;  /* 0x0000000407069825 */ /* 0x100fe200078e0202 */
[----:B------:R-:W-:Y:S04]  /*e490*/  @!P2 ST.E.64 [R10.64], R70 ;  /* 0x000000460a00a985 */ /* 0x000fe8000c101b0c */
[----:B------:R4:W-:Y:S01]  /*e4a0*/  @!P1 ST.E.64 [R6.64], R82 ;  /* 0x0000005206009985 */ /* 0x0009e2000c101b0c */
[----:B--2---:R-:W-:Y:S01]  /*e4b0*/  @!P0 IMAD.WIDE R4, R12, 0x4, R2 ;  /* 0x000000040c048825 */ /* 0x004fe200078e0202 */
[----:B---3--:R-:W-:-:S04]  /*e4c0*/  IADD3 R8, R0, 0x58, RZ ;  /* 0x0000005800087810 */ /* 0x008fc80007ffe0ff */
[----:B------:R2:W-:Y:S01]  /*e4d0*/  @!P0 ST.E.64 [R4.64], R86 ;  /* 0x0000005604008985 */ /* 0x0005e2000c101b0c */
[----:B------:R-:W-:Y:S02]  /*e4e0*/  ISETP.GE.AND P4, PT, R8, c[0x0][0x3c8], PT ;  /* 0x0000f20008007a0c */ /* 0x000fe40003f86270 */
[C---:B----4-:R-:W-:Y:S02]  /*e4f0*/  IADD3 R7, R0.reuse, 0x60, RZ ;  /* 0x0000006000077810 */ /* 0x050fe40007ffe0ff */
[----:B------:R-:W-:Y:S02]  /*e500*/  IADD3 R6, R0, 0x68, RZ ;  /* 0x0000006800067810 */ /* 0x000fe40007ffe0ff */
[----:B------:R-:W-:Y:S02]  /*e510*/  ISETP.GE.AND P3, PT, R7, c[0x0][0x3c8], PT ;  /* 0x0000f20007007a0c */ /* 0x000fe40003f66270 */
[----:B------:R-:W-:-:S05]  /*e520*/  ISETP.GE.AND P2, PT, R6, c[0x0][0x3c8], PT ;  /* 0x0000f20006007a0c */ /* 0x000fca0003f46270 */
[----:B------:R-:W-:-:S06]  /*e530*/  @!P4 LEA.HI R9, R8, R8, RZ, 0x1 ;  /* 0x000000080809c211 */ /* 0x000fcc00078f08ff */
[----:B------:R-:W-:Y:S02]  /*e540*/  @!P3 LEA.HI R8, R7, R7, RZ, 0x1 ;  /* 0x000000070708b211 */ /* 0x000fe400078f08ff */
[----:B------:R-:W-:Y:S02]  /*e550*/  @!P2 LEA.HI R7, R6, R6, RZ, 0x1 ;  /* 0x000000060607a211 */ /* 0x000fe400078f08ff */
[----:B------:R-:W-:Y:S02]  /*e560*/  @!P3 LOP3.LUT R8, R8, 0xfffffffe, RZ, 0xc0, !PT ;  /* 0xfffffffe0808b812 */ /* 0x000fe400078ec0ff */
[C---:B--2---:R-:W-:Y:S02]  /*e570*/  IADD3 R5, R0.reuse, 0x70, RZ ;  /* 0x0000007000057810 */ /* 0x044fe40007ffe0ff */
[----:B------:R-:W-:Y:S02]  /*e580*/  IADD3 R4, R0, 0x78, RZ ;  /* 0x0000007800047810 */ /* 0x000fe40007ffe0ff */
[----:B------:R-:W-:-:S02]  /*e590*/  ISETP.GE.AND P1, PT, R5, c[0x0][0x3c8], PT ;  /* 0x0000f20005007a0c */ /* 0x000fc40003f26270 */
[----:B------:R-:W-:Y:S02]  /*e5a0*/  ISETP.GE.AND P0, PT, R4, c[0x0][0x3c8], PT ;  /* 0x0000f20004007a0c */ /* 0x000fe40003f06270 */
[----:B------:R-:W-:-:S09]  /*e5b0*/  @!P2 LOP3.LUT R7, R7, 0xfffffffe, RZ, 0xc0, !PT ;  /* 0xfffffffe0707a812 */ /* 0x000fd200078ec0ff */
[----:B------:R-:W-:Y:S02]  /*e5c0*/  @!P1 LEA.HI R6, R5, R5, RZ, 0x1 ;  /* 0x0000000505069211 */ /* 0x000fe400078f08ff */
[----:B------:R-:W-:Y:S02]  /*e5d0*/  @!P0 LEA.HI R4, R4, R4, RZ, 0x1 ;  /* 0x0000000404048211 */ /* 0x000fe400078f08ff */
[----:B------:R-:W-:Y:S01]  /*e5e0*/  @!P4 LOP3.LUT R5, R9, 0xfffffffe, RZ, 0xc0, !PT ;  /* 0xfffffffe0905c812 */ /* 0x000fe200078ec0ff */
[--C-:B------:R-:W-:Y:S01]  /*e5f0*/  @!P3 IMAD.WIDE R8, R8, 0x4, R2.reuse ;  /* 0x000000040808b825 */ /* 0x100fe200078e0202 */
[----:B------:R-:W-:Y:S02]  /*e600*/  @!P1 LOP3.LUT R12, R6, 0xfffffffe, RZ, 0xc0, !PT ;  /* 0xfffffffe060c9812 */ /* 0x000fe400078ec0ff */
[----:B------:R-:W-:Y:S01]  /*e610*/  @!P0 LOP3.LUT R13, R4, 0xfffffffe, RZ, 0xc0, !PT ;  /* 0xfffffffe040d8812 */ /* 0x000fe200078ec0ff */
[----:B------:R-:W-:-:S04]  /*e620*/  @!P4 IMAD.WIDE R10, R5, 0x4, R2 ;  /* 0x00000004050ac825 */ /* 0x000fc800078e0202 */
[--C-:B------:R-:W-:Y:S01]  /*e630*/  @!P2 IMAD.WIDE R6, R7, 0x4, R2.reuse ;  /* 0x000000040706a825 */ /* 0x100fe200078e0202 */
[----:B------:R2:W-:Y:S03]  /*e640*/  @!P4 ST.E.64 [R10.64], R98 ;  /* 0x000000620a00c985 */ /* 0x0005e6000c101b0c */
[--C-:B------:R-:W-:Y:S01]  /*e650*/  @!P1 IMAD.WIDE R4, R12, 0x4, R2.reuse ;  /* 0x000000040c049825 */ /* 0x100fe200078e0202 */
[----:B------:R2:W-:Y:S03]  /*e660*/  @!P3 ST.E.64 [R8.64], R102 ;  /* 0x000000660800b985 */ /* 0x0005e6000c101b0c */
[----:B------:R-:W-:Y:S01]  /*e670*/  @!P0 IMAD.WIDE R2, R13, 0x4, R2 ;  /* 0x000000040d028825 */ /* 0x000fe200078e0202 */
[----:B------:R2:W-:Y:S04]  /*e680*/  @!P2 ST.E.64 [R6.64], R114 ;  /* 0x000000720600a985 */ /* 0x0005e8000c101b0c */
[----:B------:R2:W-:Y:S04]  /*e690*/  @!P1 ST.E.64 [R4.64], R118 ;  /* 0x0000007604009985 */ /* 0x0005e8000c101b0c */
[----:B------:R2:W-:Y:S02]  /*e6a0*/  @!P0 ST.E.64 [R2.64], R130 ;  /* 0x0000008202008985 */ /* 0x0005e4000c101b0c */
.L_x_160:
[----:B------:R-:W-:Y:S05]  /*e6b0*/  BSYNC B0 ;  /* 0x0000000000007941 */ /* 0x000fea0003800000 */
.L_x_159:
[----:B--23--:R2:W3:Y:S01]  /*e6c0*/  SHFL.IDX PT, R3, R22, 0x2, 0x1c1f ;  /* 0x005c1f0016037f89 */ /* 0x00c4e200000e0000 */
[----:B------:R-:W-:Y:S03]  /*e6d0*/  BSSY B0, `(.L_x_161) ;  /* 0x0000060000007945 */ /* 0x000fe60003800000 */
[----:B----4-:R2:W4:Y:S01]  /*e6e0*/  SHFL.IDX PT, R2, R23, 0x2, 0x1c1f ;  /* 0x005c1f0017027f89 */ /* 0x01052200000e0000 */
[----:B------:R-:W-:Y:S05]  /*e6f0*/  @P5 BRA `(.L_x_162) ;  /* 0x000005d000005947 */ /* 0x000fea0003800000 */
[C---:B------:R-:W-:Y:S02]  /*e700*/  IADD3 R5, R0.reuse, 0x8, RZ ;  /* 0x0000000800057810 */ /* 0x040fe40007ffe0ff */
[----:B------:R-:W-:-:S02]  /*e710*/  IADD3 R4, R0, 0x10, RZ ;  /* 0x0000001000047810 */ /* 0x000fc40007ffe0ff */
[----:B------:R-:W-:Y:S02]  /*e720*/  ISETP.GE.AND P2, PT, R5, c[0x0][0x3c8], PT ;  /* 0x0000f20005007a0c */ /* 0x000fe40003f46270 */
[----:B------:R-:W-:Y:S02]  /*e730*/  ISETP.GE.AND P1, PT, R4, c[0x0][0x3c8], PT ;  /* 0x0000f20004007a0c */ /* 0x000fe40003f26270 */
[C---:B------:R-:W-:Y:S02]  /*e740*/  ISETP.GE.AND P3, PT, R0.reuse, c[0x0][0x3c8], PT ;  /* 0x0000f20000007a0c */ /* 0x040fe40003f66270 */
[C---:B------:R-:W-:Y:S02]  /*e750*/  IADD3 R10, R0.reuse, 0x18, RZ ;  /* 0x00000018000a7810 */ /* 0x040fe40007ffe0ff */
[----:B------:R-:W-:Y:S02]  /*e760*/  IADD3 R11, R0, 0x20, RZ ;  /* 0x00000020000b7810 */ /* 0x000fe40007ffe0ff */
[----:B------:R-:W-:-:S02]  /*e770*/  ISETP.GE.AND P0, PT, R10, c[0x0][0x3c8], PT ;  /* 0x0000f2000a007a0c */ /* 0x000fc40003f06270 */
[----:B------:R-:W-:Y:S02]  /*e780*/  ISETP.GE.AND P5, PT, R11, c[0x0][0x3c8], PT ;  /* 0x0000f2000b007a0c */ /* 0x000fe40003fa6270 */
[----:B------:R-:W-:Y:S02]  /*e790*/  @!P2 LEA.HI R5, R5, R5, RZ, 0x1 ;  /* 0x000000050505a211 */ /* 0x000fe400078f08ff */
[----:B------:R-:W-:Y:S01]  /*e7a0*/  @!P1 LEA.HI R4, R4, R4, RZ, 0x1 ;  /* 0x0000000404049211 */ /* 0x000fe200078f08ff */
[--C-:B---34-:R-:W-:Y:S01]  /*e7b0*/  @!P3 IMAD.WIDE R6, R0, 0x4, R2.reuse ;  /* 0x000000040006b825 */ /* 0x118fe200078e0202 */
[----:B------:R-:W-:Y:S02]  /*e7c0*/  @!P2 LOP3.LUT R5, R5, 0xfffffffe, RZ, 0xc0, !PT ;  /* 0xfffffffe0505a812 */ /* 0x000fe400078ec0ff */
[----:B------:R-:W-:Y:S02]  /*e7d0*/  @!P1 LOP3.LUT R8, R4, 0xfffffffe, RZ, 0xc0, !PT ;  /* 0xfffffffe04089812 */ /* 0x000fe400078ec0ff */
[----:B------:R3:W-:Y:S01]  /*e7e0*/  @!P3 ST.E.64 [R6.64], R144 ;  /* 0x000000900600b985 */ /* 0x0007e2000c101b0c */
[----:B------:R-:W-:Y:S01]  /*e7f0*/  @!P2 IMAD.WIDE R4, R5, 0x4, R2 ;  /* 0x000000040504a825 */ /* 0x000fe200078e0202 */
[----:B------:R-:W-:-:S03]  /*e800*/  IADD3 R12, R0, 0x48, RZ ;  /* 0x00000048000c7810 */ /* 0x000fc60007ffe0ff */
[----:B------:R-:W-:Y:S01]  /*e810*/  @!P1 IMAD.WIDE R8, R8, 0x4, R2 ;  /* 0x0000000408089825 */ /* 0x000fe200078e0202 */
[----:B------:R4:W-:Y:S04]  /*e820*/  @!P2 ST.E.64 [R4.64], R152 ;  /* 0x000000980400a985 */ /* 0x0009e8000c101b0c */
[----:B------:R1:W-:Y:S01]  /*e830*/  @!P1 ST.E.64 [R8.64], R164 ;  /* 0x000000a408009985 */ /* 0x0003e2000c101b0c */
[----:B---3--:R-:W-:Y:S02]  /*e840*/  IADD3 R7, R0, 0x28, RZ ;  /* 0x0000002800077810 */ /* 0x008fe40007ffe0ff */
[----:B------:R-:W-:Y:S02]  /*e850*/  @!P5 LEA.HI R6, R11, R11, RZ, 0x1 ;  /* 0x0000000b0b06d211 */ /* 0x000fe400078f08ff */
[----:B------:R-:W-:-:S02]  /*e860*/  ISETP.GE.AND P4, PT, R7, c[0x0][0x3c8], PT ;  /* 0x0000f20007007a0c */ /* 0x000fc40003f86270 */
[----:B----4-:R-:W-:Y:S02]  /*e870*/  @!P0 LEA.HI R4, R10, R10, RZ, 0x1 ;  /* 0x0000000a0a048211 */ /* 0x010fe400078f08ff */
[----:B------:R-:W-:Y:S02]  /*e880*/  IADD3 R10, R0, 0x40, RZ ;  /* 0x00000040000a7810 */ /* 0x000fe40007ffe0ff */
[----:B------:R-:W-:Y:S02]  /*e890*/  @!P0 LOP3.LUT R4, R4, 0xfffffffe, RZ, 0xc0, !PT ;  /* 0xfffffffe04048812 */ /* 0x000fe400078ec0ff */
[C---:B-1----:R-:W-:Y:S02]  /*e8a0*/  IADD3 R8, R0.reuse, 0x30, RZ ;  /* 0x0000003000087810 */ /* 0x042fe40007ffe0ff */
[----:B------:R-:W-:Y:S01]  /*e8b0*/  IADD3 R9, R0, 0x38, RZ ;  /* 0x0000003800097810 */ /* 0x000fe20007ffe0ff */
[----:B------:R-:W-:Y:S01]  /*e8c0*/  @!P0 IMAD.WIDE R4, R4, 0x4, R2 ;  /* 0x0000000404048825 */ /* 0x000fe200078e0202 */
[----:B------:R-:W-:-:S02]  /*e8d0*/  ISETP.GE.AND P3, PT, R8, c[0x0][0x3c8], PT ;  /* 0x0000f20008007a0c */ /* 0x000fc40003f66270 */
[----:B------:R-:W-:Y:S02]  /*e8e0*/  ISETP.GE.AND P2, PT, R9, c[0x0][0x3c8], PT ;  /* 0x0000f20009007a0c */ /* 0x000fe40003f46270 */
[----:B------:R-:W-:Y:S01]  /*e8f0*/  @!P5 LOP3.LUT R6, R6, 0xfffffffe, RZ, 0xc0, !PT ;  /* 0xfffffffe0606d812 */ /* 0x000fe200078ec0ff */
[----:B------:R1:W-:Y:S01]  /*e900*/  @!P0 ST.E.64 [R4.64], R168 ;  /* 0x000000a804008985 */ /* 0x0003e2000c101b0c */
[----:B------:R-:W-:Y:S02]  /*e910*/  ISETP.GE.AND P1, PT, R10, c[0x0][0x3c8], PT ;  /* 0x0000f2000a007a0c */ /* 0x000fe40003f26270 */
[----:B------:R-:W-:-:S13]  /*e920*/  ISETP.GE.AND P0, PT, R12, c[0x0][0x3c8], PT ;  /* 0x0000f2000c007a0c */ /* 0x000fda0003f06270 */
[----:B------:R-:W-:-:S04]  /*e930*/  @!P0 LEA.HI R12, R12, R12, RZ, 0x1 ;  /* 0x0000000c0c0c8211 */ /* 0x000fc800078f08ff */
[----:B------:R-:W-:Y:S01]  /*e940*/  @!P0 LOP3.LUT R12, R12, 0xfffffffe, RZ, 0xc0, !PT ;  /* 0xfffffffe0c0c8812 */ /* 0x000fe200078ec0ff */
[----:B-1----:R-:W-:Y:S01]  /*e950*/  @!P5 IMAD.WIDE R4, R6, 0x4, R2 ;  /* 0x000000040604d825 */ /* 0x002fe200078e0202 */
[----:B------:R-:W-:Y:S02]  /*e960*/  @!P4 LEA.HI R6, R7, R7, RZ, 0x1 ;  /* 0x000000070706c211 */ /* 0x000fe400078f08ff */
[----:B------:R-:W-:Y:S02]  /*e970*/  @!P1 LEA.HI R7, R10, R10, RZ, 0x1 ;  /* 0x0000000a0a079211 */ /* 0x000fe400078f08ff */
[----:B------:R1:W-:Y:S01]  /*e980*/  @!P5 ST.E.64 [R4.64], R180 ;  /* 0x000000b40400d985 */ /* 0x0003e2000c101b0c */
[----:B------:R-:W-:Y:S02]  /*e990*/  @!P4 LOP3.LUT R6, R6, 0xfffffffe, RZ, 0xc0, !PT ;  /* 0xfffffffe0606c812 */ /* 0x000fe400078ec0ff */
[----:B------:R-:W-:Y:S02]  /*e9a0*/  @!P1 LOP3.LUT R7, R7, 0xfffffffe, RZ, 0xc0, !PT ;  /* 0xfffffffe07079812 */ /* 0x000fe400078ec0ff */
[----:B-1----:R-:W-:-:S02]  /*e9b0*/  @!P3 LEA.HI R5, R8, R8, RZ, 0x1 ;  /* 0x000000080805b211 */ /* 0x002fc400078f08ff */
[----:B------:R-:W-:Y:S02]  /*e9c0*/  @!P2 LEA.HI R4, R9, R9, RZ, 0x1 ;  /* 0x000000090904a211 */ /* 0x000fe400078f08ff */
[----:B------:R-:W-:Y:S02]  /*e9d0*/  @!P3 LOP3.LUT R8, R5, 0xfffffffe, RZ, 0xc0, !PT ;  /* 0xfffffffe0508b812 */ /* 0x000fe400078ec0ff */
[----:B------:R-:W-:Y:S01]  /*e9e0*/  @!P2 LOP3.LUT R10, R4, 0xfffffffe, RZ, 0xc0, !PT ;  /* 0xfffffffe040aa812 */ /* 0x000fe200078ec0ff */
[----:B------:R-:W-:-:S04]  /*e9f0*/  @!P4 IMAD.WIDE R4, R6, 0x4, R2 ;  /* 0x000000040604c825 */ /* 0x000fc800078e0202 */
[--C-:B------:R-:W-:Y:S01]  /*ea00*/  @!P3 IMAD.WIDE R8, R8, 0x4, R2.reuse ;  /* 0x000000040808b825 */ /* 0x100fe200078e0202 */
[----:B------:R1:W-:Y:S03]  /*ea10*/  @!P4 ST.E.64 [R4.64], R184 ;  /* 0x000000b80400c985 */ /* 0x0003e6000c101b0c */
[--C-:B------:R-:W-:Y:S01]  /*ea20*/  @!P2 IMAD.WIDE R10, R10, 0x4, R2.reuse ;  /* 0x000000040a0aa825 */ /* 0x100fe200078e0202 */
[----:B------:R3:W-:Y:S03]  /*ea30*/  @!P3 ST.E.64 [R8.64], R196 ;  /* 0x000000c40800b985 */ /* 0x0007e6000c101b0c */
[--C-:B------:R-:W-:Y:S01]  /*ea40*/  @!P1 IMAD.WIDE R6, R7, 0x4, R2.reuse ;  /* 0x0000000407069825 */ /* 0x100fe200078e0202 */
[----:B------:R-:W-:Y:S04]  /*ea50*/  @!P2 ST.E.64 [R10.64], R200 ;  /* 0x000000c80a00a985 */ /* 0x000fe8000c101b0c */
[----:B------:R4:W-:Y:S01]  /*ea60*/  @!P1 ST.E.64 [R6.64], R72 ;  /* 0x0000004806009985 */ /* 0x0009e2000c101b0c */
[----:B-1----:R-:W-:Y:S01]  /*ea70*/  @!P0 IMAD.WIDE R4, R12, 0x4, R2 ;  /* 0x000000040c048825 */ /* 0x002fe200078e0202 */
[----:B---3--:R-:W-:-:S04]  /*ea80*/  IADD3 R9, R0, 0x50, RZ ;  /* 0x0000005000097810 */ /* 0x008fc80007ffe0ff */
[----:B------:R1:W-:Y:S01]  /*ea90*/  @!P0 ST.E.64 [R4.64], R76 ;  /* 0x0000004c04008985 */ /* 0x0003e2000c101b0c */
[----:B------:R-:W-:Y:S02]  /*eaa0*/  IADD3 R8, R0, 0x58, RZ ;  /* 0x0000005800087810 */ /* 0x000fe40007ffe0ff */
[----:B------:R-:W-:Y:S02]  /*eab0*/  ISETP.GE.AND P5, PT, R9, c[0x0][0x3c8], PT ;  /* 0x0000f20009007a0c */ /* 0x000fe40003fa6270 */
[----:B------:R-:W-:Y:S02]  /*eac0*/  ISETP.GE.AND P4, PT, R8, c[0x0][0x3c8], PT ;  /* 0x0000f20008007a0c */ /* 0x000fe40003f86270 */
[C---:B----4-:R-:W-:Y:S02]  /*ead0*/  IADD3 R7, R0.reuse, 0x60, RZ ;  /* 0x0000006000077810 */ /* 0x050fe40007ffe0ff */
[----:B------:R-:W-:Y:S02]  /*eae0*/  IADD3 R6, R0, 0x68, RZ ;  /* 0x0000006800067810 */ /* 0x000fe40007ffe0ff */
[----:B------:R-:W-:-:S02]  /*eaf0*/  ISETP.GE.AND P3, PT, R7, c[0x0][0x3c8], PT ;  /* 0x0000f20007007a0c */ /* 0x000fc40003f66270 */
[----:B------:R-:W-:-:S03]  /*eb00*/  ISETP.GE.AND P2, PT, R6, c[0x0][0x3c8], PT ;  /* 0x0000f20006007a0c */ /* 0x000fc60003f46270 */
[----:B------:R-:W-:Y:S02]  /*eb10*/  @!P5 LEA.HI R9, R9, R9, RZ, 0x1 ;  /* 0x000000090909d211 */ /* 0x000fe400078f08ff */
[----:B------:R-:W-:-:S04]  /*eb20*/  @!P4 LEA.HI R10, R8, R8, RZ, 0x1 ;  /* 0x00000008080ac211 */ /* 0x000fc800078f08ff */
[----:B------:R-:W-:Y:S02]  /*eb30*/  @!P4 LOP3.LUT R10, R10, 0xfffffffe, RZ, 0xc0, !PT ;  /* 0xfffffffe0a0ac812 */ /* 0x000fe400078ec0ff */
[----:B------:R-:W-:Y:S02]  /*eb40*/  @!P3 LEA.HI R8, R7, R7, RZ, 0x1 ;  /* 0x000000070708b211 */ /* 0x000fe400078f08ff */
[----:B------:R-:W-:Y:S01]  /*eb50*/  @!P2 LEA.HI R7, R6, R6, RZ, 0x1 ;  /* 0x000000060607a211 */ /* 0x000fe200078f08ff */
[----:B------:R-:W-:Y:S01]  /*eb60*/  @!P4 IMAD.WIDE R10, R10, 0x4, R2 ;  /* 0x000000040a0ac825 */ /* 0x000fe200078e0202 */
[----:B------:R-:W-:Y:S02]  /*eb70*/  @!P3 LOP3.LUT R8, R8, 0xfffffffe, RZ, 0xc0, !PT ;  /* 0xfffffffe0808b812 */ /* 0x000fe400078ec0ff */
[C---:B-1----:R-:W-:Y:S02]  /*eb80*/  IADD3 R5, R0.reuse, 0x70, RZ ;  /* 0x0000007000057810 */ /* 0x042fe40007ffe0ff */
[----:B------:R-:W-:-:S02]  /*eb90*/  IADD3 R4, R0, 0x78, RZ ;  /* 0x0000007800047810 */ /* 0x000fc40007ffe0ff */
[----:B------:R-:W-:Y:S02]  /*eba0*/  ISETP.GE.AND P1, PT, R5, c[0x0][0x3c8], PT ;  /* 0x0000f20005007a0c */ /* 0x000fe40003f26270 */
[----:B------:R-:W-:Y:S02]  /*ebb0*/  ISETP.GE.AND P0, PT, R4, c[0x0][0x3c8], PT ;  /* 0x0000f20004007a0c */ /* 0x000fe40003f06270 */
[----:B------:R-:W-:-:S09]  /*ebc0*/  @!P2 LOP3.LUT R7, R7, 0xfffffffe, RZ, 0xc0, !PT ;  /* 0xfffffffe0707a812 */ /* 0x000fd200078ec0ff */
[----:B------:R-:W-:Y:S02]  /*ebd0*/  @!P1 LEA.HI R6, R5, R5, RZ, 0x1 ;  /* 0x0000000505069211 */ /* 0x000fe400078f08ff */
[----:B------:R-:W-:Y:S01]  /*ebe0*/  @!P5 LOP3.LUT R5, R9, 0xfffffffe, RZ, 0xc0, !PT ;  /* 0xfffffffe0905d812 */ /* 0x000fe200078ec0ff */
[--C-:B------:R-:W-:Y:S01]  /*ebf0*/  @!P3 IMAD.WIDE R8, R8, 0x4, R2.reuse ;  /* 0x000000040808b825 */ /* 0x100fe200078e0202 */
[----:B------:R-:W-:Y:S02]  /*ec00*/  @!P0 LEA.HI R4, R4, R4, RZ, 0x1 ;  /* 0x0000000404048211 */ /* 0x000fe400078f08ff */
[----:B------:R-:W-:Y:S01]  /*ec10*/  @!P1 LOP3.LUT R14, R6, 0xfffffffe, RZ, 0xc0, !PT ;  /* 0xfffffffe060e9812 */ /* 0x000fe200078ec0ff */
[----:B------:R-:W-:Y:S01]  /*ec20*/  @!P5 IMAD.WIDE R12, R5, 0x4, R2 ;  /* 0x00000004050cd825 */ /* 0x000fe200078e0202 */
[----:B------:R-:W-:-:S03]  /*ec30*/  @!P0 LOP3.LUT R15, R4, 0xfffffffe, RZ, 0xc0, !PT ;  /* 0xfffffffe040f8812 */ /* 0x000fc600078ec0ff */
[--C-:B------:R-:W-:Y:S01]  /*ec40*/  @!P2 IMAD.WIDE R6, R7, 0x4, R2.reuse ;  /* 0x000000040706a825 */ /* 0x100fe200078e0202 */
[----:B------:R1:W-:Y:S03]  /*ec50*/  @!P5 ST.E.64 [R12.64], R88 ;  /* 0x000000580c00d985 */ /* 0x0003e6000c101b0c */
[--C-:B------:R-:W-:Y:S01]  /*ec60*/  @!P1 IMAD.WIDE R4, R14, 0x4, R2.reuse ;  /* 0x000000040e049825 */ /* 0x100fe200078e0202 */
[----:B------:R1:W-:Y:S03]  /*ec70*/  @!P4 ST.E.64 [R10.64], R92 ;  /* 0x0000005c0a00c985 */ /* 0x0003e6000c101b0c */
[----:B------:R-:W-:Y:S01]  /*ec80*/  @!P0 IMAD.WIDE R2, R15, 0x4, R2 ;  /* 0x000000040f028825 */ /* 0x000fe200078e0202 */
[----:B------:R1:W-:Y:S04]  /*ec90*/  @!P3 ST.E.64 [R8.64], R104 ;  /* 0x000000680800b985 */ /* 0x0003e8000c101b0c */
[----:B------:R1:W-:Y:S04]  /*eca0*/  @!P2 ST.E.64 [R6.64], R108 ;  /* 0x0000006c0600a985 */ /* 0x0003e8000c101b0c */
[----:B------:R1:W-:Y:S04]  /*ecb0*/  @!P1 ST.E.64 [R4.64], R120 ;  /* 0x0000007804009985 */ /* 0x0003e8000c101b0c */
[----:B------:R1:W-:Y:S02]  /*ecc0*/  @!P0 ST.E.64 [R2.64], R124 ;  /* 0x0000007c02008985 */ /* 0x0003e4000c101b0c */
.L_x_162:
[----:B------:R-:W-:Y:S05]  /*ecd0*/  BSYNC B0 ;  /* 0x0000000000007941 */ /* 0x000fea0003800000 */
.L_x_161:
[----:B-1-3--:R1:W3:Y:S04]  /*ece0*/  SHFL.IDX PT, R3, R22, 0x3, 0x1c1f ;  /* 0x007c1f0016037f89 */ /* 0x00a2e800000e0000 */
[----:B----4-:R1:W4:Y:S01]  /*ecf0*/  SHFL.IDX PT, R2, R23, 0x3, 0x1c1f ;  /* 0x007c1f0017027f89 */ /* 0x01032200000e0000 */
[----:B------:R-:W-:Y:S05]  /*ed00*/  @P6 EXIT ;  /* 0x000000000000694d */ /* 0x000fea0003800000 */
[C---:B------:R-:W-:Y:S02]  /*ed10*/  ISETP.GE.AND P0, PT, R0.reuse, c[0x0][0x3c8], PT ;  /* 0x0000f20000007a0c */ /* 0x040fe40003f06270 */
[----:B------:R-:W-:-:S02]  /*ed20*/  IADD3 R5, R0, 0x8, RZ ;  /* 0x0000000800057810 */ /* 0x000fc40007ffe0ff */
[----:B------:R-:W-:Y:S02]  /*ed30*/  IADD3 R4, R0, 0x10, RZ ;  /* 0x0000001000047810 */ /* 0x000fe40007ffe0ff */
[----:B------:R-:W-:Y:S02]  /*ed40*/  ISETP.GE.AND P6, PT, R5, c[0x0][0x3c8], PT ;  /* 0x0000f20005007a0c */ /* 0x000fe40003fc6270 */
[----:B------:R-:W-:Y:S02]  /*ed50*/  ISETP.GE.AND P5, PT, R4, c[0x0][0x3c8], PT ;  /* 0x0000f20004007a0c */ /* 0x000fe40003fa6270 */
[C---:B------:R-:W-:Y:S02]  /*ed60*/  IADD3 R8, R0.reuse, 0x18, RZ ;  /* 0x0000001800087810 */ /* 0x040fe40007ffe0ff */
[C---:B------:R-:W-:Y:S01]  /*ed70*/  IADD3 R9, R0.reuse, 0x20, RZ ;  /* 0x0000002000097810 */ /* 0x040fe20007ffe0ff */
[C---:B---34-:R-:W-:Y:S01]  /*ed80*/  @!P0 IMAD.WIDE R6, R0.reuse, 0x4, R2 ;  /* 0x0000000400068825 */ /* 0x058fe200078e0202 */
[----:B------:R-:W-:-:S02]  /*ed90*/  IADD3 R10, R0, 0x28, RZ ;  /* 0x00000028000a7810 */ /* 0x000fc40007ffe0ff */
[C---:B------:R-:W-:Y:S02]  /*eda0*/  IADD3 R11, R0.reuse, 0x30, RZ ;  /* 0x00000030000b7810 */ /* 0x040fe40007ffe0ff */
[----:B------:R3:W-:Y:S01]  /*edb0*/  @!P0 ST.E.64 [R6.64], R146 ;  /* 0x0000009206008985 */ /* 0x0007e2000c101b0c */
[----:B------:R-:W-:Y:S02]  /*edc0*/  IADD3 R12, R0, 0x38, RZ ;  /* 0x00000038000c7810 */ /* 0x000fe40007ffe0ff */
[----:B------:R-:W-:Y:S02]  /*edd0*/  @!P5 LEA.HI R4, R4, R4, RZ, 0x1 ;  /* 0x000000040404d211 */ /* 0x000fe400078f08ff */
[----:B------:R-:W-:Y:S02]  /*ede0*/  ISETP.GE.AND P4, PT, R8, c[0x0][0x3c8], PT ;  /* 0x0000f20008007a0c */ /* 0x000fe40003f86270 */
[----:B------:R-:W-:Y:S02]  /*edf0*/  ISETP.GE.AND P3, PT, R9, c[0x0][0x3c8], PT ;  /* 0x0000f20009007a0c */ /* 0x000fe40003f66270 */
[----:B------:R-:W-:-:S02]  /*ee00*/  @!P5 LOP3.LUT R4, R4, 0xfffffffe, RZ, 0xc0, !PT ;  /* 0xfffffffe0404d812 */ /* 0x000fc400078ec0ff */
[----:B------:R-:W-:Y:S02]  /*ee10*/  ISETP.GE.AND P2, PT, R10, c[0x0][0x3c8], PT ;  /* 0x0000f2000a007a0c */ /* 0x000fe40003f46270 */
[----:B------:R-:W-:Y:S02]  /*ee20*/  ISETP.GE.AND P1, PT, R11, c[0x0][0x3c8], PT ;  /* 0x0000f2000b007a0c */ /* 0x000fe40003f26270 */
[----:B------:R-:W-:Y:S02]  /*ee30*/  ISETP.GE.AND P0, PT, R12, c[0x0][0x3c8], PT ;  /* 0x0000f2000c007a0c */ /* 0x000fe40003f06270 */
[C---:B------:R-:W-:Y:S02]  /*ee40*/  IADD3 R14, R0.reuse, 0x40, RZ ;  /* 0x00000040000e7810 */ /* 0x040fe40007ffe0ff */
[----:B------:R-:W-:Y:S02]  /*ee50*/  IADD3 R15, R0, 0x48, RZ ;  /* 0x00000048000f7810 */ /* 0x000fe40007ffe0ff */
[----:B---3--:R-:W-:Y:S01]  /*ee60*/  @!P6 LEA.HI R6, R5, R5, RZ, 0x1 ;  /* 0x000000050506e211 */ /* 0x008fe200078f08ff */
[----:B------:R-:W-:-:S03]  /*ee70*/  @!P5 IMAD.WIDE R4, R4, 0x4, R2 ;  /* 0x000000040404d825 */ /* 0x000fc600078e0202 */
[----:B------:R-:W-:-:S05]  /*ee80*/  @!P6 LOP3.LUT R6, R6, 0xfffffffe, RZ, 0xc0, !PT ;  /* 0xfffffffe0606e812 */ /* 0x000fca00078ec0ff */
[----:B------:R-:W-:-:S05]  /*ee90*/  @!P6 IMAD.WIDE R6, R6, 0x4, R2 ;  /* 0x000000040606e825 */ /* 0x000fca00078e0202 */
[----:B------:R3:W-:Y:S01]  /*eea0*/  @!P6 ST.E.64 [R6.64], R154 ;  /* 0x0000009a0600e985 */ /* 0x0007e2000c101b0c */
[----:B------:R-:W-:-:S03]  /*eeb0*/  ISETP.GE.AND P6, PT, R14, c[0x0][0x3c8], PT ;  /* 0x0000f2000e007a0c */ /* 0x000fc60003fc6270 */
[----:B------:R4:W-:Y:S01]  /*eec0*/  @!P5 ST.E.64 [R4.64], R166 ;  /* 0x000000a60400d985 */ /* 0x0009e2000c101b0c */
[----:B------:R-:W-:Y:S02]  /*eed0*/  ISETP.GE.AND P5, PT, R15, c[0x0][0x3c8], PT ;  /* 0x0000f2000f007a0c */ /* 0x000fe40003fa6270 */
[----:B---3--:R-:W-:Y:S02]  /*eee0*/  @!P2 LEA.HI R7, R10, R10, RZ, 0x1 ;  /* 0x0000000a0a07a211 */ /* 0x008fe400078f08ff */
[----:B------:R-:W-:Y:S02]  /*eef0*/  @!P1 LEA.HI R6, R11, R11, RZ, 0x1 ;  /* 0x0000000b0b069211 */ /* 0x000fe400078f08ff */
[----:B----4-:R-:W-:Y:S02]  /*ef00*/  @!P4 LEA.HI R4, R8, R8, RZ, 0x1 ;  /* 0x000000080804c211 */ /* 0x010fe400078f08ff */
[----:B------:R-:W-:Y:S02]  /*ef10*/  @!P3 LEA.HI R8, R9, R9, RZ, 0x1 ;  /* 0x000000090908b211 */ /* 0x000fe400078f08ff */
[----:B------:R-:W-:-:S02]  /*ef20*/  @!P0 LEA.HI R5, R12, R12, RZ, 0x1 ;  /* 0x0000000c0c058211 */ /* 0x000fc400078f08ff */
[----:B------:R-:W-:Y:S02]  /*ef30*/  @!P4 LOP3.LUT R4, R4, 0xfffffffe, RZ, 0xc0, !PT ;  /* 0xfffffffe0404c812 */ /* 0x000fe400078ec0ff */
[----:B------:R-:W-:Y:S02]  /*ef40*/  @!P3 LOP3.LUT R8, R8, 0xfffffffe, RZ, 0xc0, !PT ;  /* 0xfffffffe0808b812 */ /* 0x000fe400078ec0ff */
[----:B------:R-:W-:Y:S01]  /*ef50*/  @!P2 LOP3.LUT R7, R7, 0xfffffffe, RZ, 0xc0, !PT ;  /* 0xfffffffe0707a812 */ /* 0x000fe200078ec0ff */
[--C-:B------:R-:W-:Y:S01]  /*ef60*/  @!P4 IMAD.WIDE R12, R4, 0x4, R2.reuse ;  /* 0x00000004040cc825 */ /* 0x100fe200078e0202 */
[----:B------:R-:W-:Y:S02]  /*ef70*/  @!P1 LOP3.LUT R6, R6, 0xfffffffe, RZ, 0xc0, !PT ;  /* 0xfffffffe06069812 */ /* 0x000fe400078ec0ff */
[----:B------:R-:W-:Y:S01]  /*ef80*/  @!P0 LOP3.LUT R5, R5, 0xfffffffe, RZ, 0xc0, !PT ;  /* 0xfffffffe05058812 */ /* 0x000fe200078ec0ff */
[--C-:B------:R-:W-:Y:S01]  /*ef90*/  @!P3 IMAD.WIDE R10, R8, 0x4, R2.reuse ;  /* 0x00000004080ab825 */ /* 0x100fe200078e0202 */
[----:B------:R3:W-:Y:S03]  /*efa0*/  @!P4 ST.E.64 [R12.64], R170 ;  /* 0x000000aa0c00c985 */ /* 0x0007e6000c101b0c */
[--C-:B------:R-:W-:Y:S01]  /*efb0*/  @!P2 IMAD.WIDE R8, R7, 0x4, R2.reuse ;  /* 0x000000040708a825 */ /* 0x100fe200078e0202 */
[----:B------:R4:W-:Y:S03]  /*efc0*/  @!P3 ST.E.64 [R10.64], R182 ;  /* 0x000000b60a00b985 */ /* 0x0009e6000c101b0c */
[--C-:B------:R-:W-:Y:S01]  /*efd0*/  @!P1 IMAD.WIDE R6, R6, 0x4, R2.reuse ;  /* 0x0000000406069825 */ /* 0x100fe200078e0202 */
[----:B------:R1:W-:Y:S03]  /*efe0*/  @!P2 ST.E.64 [R8.64], R186 ;  /* 0x000000ba0800a985 */ /* 0x0003e6000c101b0c */
[----:B------:R-:W-:Y:S01]  /*eff0*/  @!P0 IMAD.WIDE R4, R5, 0x4, R2 ;  /* 0x0000000405048825 */ /* 0x000fe200078e0202 */
[----:B------:R-:W-:Y:S04]  /*f000*/  @!P1 ST.E.64 [R6.64], R198 ;  /* 0x000000c606009985 */ /* 0x000fe8000c101b0c */
[----:B------:R2:W-:Y:S01]  /*f010*/  @!P0 ST.E.64 [R4.64], R202 ;  /* 0x000000ca04008985 */ /* 0x0005e2000c101b0c */
[----:B---3--:R-:W-:-:S02]  /*f020*/  IADD3 R12, R0, 0x70, RZ ;  /* 0x00000070000c7810 */ /* 0x008fc40007ffe0ff */
[C---:B----4-:R-:W-:Y:S02]  /*f030*/  IADD3 R10, R0.reuse, 0x60, RZ ;  /* 0x00000060000a7810 */ /* 0x050fe40007ffe0ff */
[C---:B------:R-:W-:Y:S02]  /*f040*/  IADD3 R11, R0.reuse, 0x68, RZ ;  /* 0x00000068000b7810 */ /* 0x040fe40007ffe0ff */
[C---:B-1----:R-:W-:Y:S02]  /*f050*/  IADD3 R8, R0.reuse, 0x50, RZ ;  /* 0x0000005000087810 */ /* 0x042fe40007ffe0ff */
[----:B------:R-:W-:Y:S02]  /*f060*/  IADD3 R9, R0, 0x58, RZ ;  /* 0x0000005800097810 */ /* 0x000fe40007ffe0ff */
[----:B------:R-:W-:Y:S02]  /*f070*/  ISETP.GE.AND P4, PT, R8, c[0x0][0x3c8], PT ;  /* 0x0000f20008007a0c */ /* 0x000fe40003f86270 */
[----:B------:R-:W-:-:S02]  /*f080*/  ISETP.GE.AND P3, PT, R9, c[0x0][0x3c8], PT ;  /* 0x0000f20009007a0c */ /* 0x000fc40003f66270 */
[----:B--2---:R-:W-:Y:S02]  /*f090*/  @!P6 LEA.HI R4, R14, R14, RZ, 0x1 ;  /* 0x0000000e0e04e211 */ /* 0x004fe400078f08ff */
[----:B------:R-:W-:Y:S02]  /*f0a0*/  @!P5 LEA.HI R5, R15, R15, RZ, 0x1 ;  /* 0x0000000f0f05d211 */ /* 0x000fe400078f08ff */
[----:B------:R-:W-:Y:S02]  /*f0b0*/  @!P6 LOP3.LUT R4, R4, 0xfffffffe, RZ, 0xc0, !PT ;  /* 0xfffffffe0404e812 */ /* 0x000fe400078ec0ff */
[----:B------:R-:W-:Y:S02]  /*f0c0*/  ISETP.GE.AND P2, PT, R10, c[0x0][0x3c8], PT ;  /* 0x0000f2000a007a0c */ /* 0x000fe40003f46270 */
[----:B------:R-:W-:Y:S01]  /*f0d0*/  @!P5 LOP3.LUT R5, R5, 0xfffffffe, RZ, 0xc0, !PT ;  /* 0xfffffffe0505d812 */ /* 0x000fe200078ec0ff */
[----:B------:R-:W-:Y:S01]  /*f0e0*/  @!P6 IMAD.WIDE R6, R4, 0x4, R2 ;  /* 0x000000040406e825 */ /* 0x000fe200078e0202 */
[----:B------:R-:W-:-:S02]  /*f0f0*/  ISETP.GE.AND P1, PT, R11, c[0x0][0x3c8], PT ;  /* 0x0000f2000b007a0c */ /* 0x000fc40003f26270 */
[----:B------:R-:W-:Y:S01]  /*f100*/  ISETP.GE.AND P0, PT, R12, c[0x0][0x3c8], PT ;  /* 0x0000f2000c007a0c */ /* 0x000fe20003f06270 */
[----:B------:R-:W-:Y:S01]  /*f110*/  @!P5 IMAD.WIDE R4, R5, 0x4, R2 ;  /* 0x000000040504d825 */ /* 0x000fe200078e0202 */
[----:B------:R1:W-:Y:S01]  /*f120*/  @!P6 ST.E.64 [R6.64], R74 ;  /* 0x0000004a0600e985 */ /* 0x0003e2000c101b0c */
[----:B------:R-:W-:-:S03]  /*f130*/  IADD3 R0, R0, 0x78, RZ ;  /* 0x0000007800007810 */ /* 0x000fc60007ffe0ff */
[----:B------:R2:W-:Y:S01]  /*f140*/  @!P5 ST.E.64 [R4.64], R78 ;  /* 0x0000004e0400d985 */ /* 0x0005e2000c101b0c */
[----:B-1----:R-:W-:-:S04]  /*f150*/  @!P2 LEA.HI R7, R10, R10, RZ, 0x1 ;  /* 0x0000000a0a07a211 */ /* 0x002fc800078f08ff */
[----:B------:R-:W-:Y:S02]  /*f160*/  @!P1 LEA.HI R6, R11, R11, RZ, 0x1 ;  /* 0x0000000b0b069211 */ /* 0x000fe400078f08ff */
[----:B--2---:R-:W-:Y:S02]  /*f170*/  @!P4 LEA.HI R4, R8, R8, RZ, 0x1 ;  /* 0x000000080804c211 */ /* 0x004fe400078f08ff */
[----:B------:R-:W-:Y:S02]  /*f180*/  @!P3 LEA.HI R8, R9, R9, RZ, 0x1 ;  /* 0x000000090908b211 */ /* 0x000fe400078f08ff */
[----:B------:R-:W-:Y:S02]  /*f190*/  @!P0 LEA.HI R5, R12, R12, RZ, 0x1 ;  /* 0x0000000c0c058211 */ /* 0x000fe400078f08ff */
[----:B------:R-:W-:Y:S02]  /*f1a0*/  @!P4 LOP3.LUT R4, R4, 0xfffffffe, RZ, 0xc0, !PT ;  /* 0xfffffffe0404c812 */ /* 0x000fe400078ec0ff */
[----:B------:R-:W-:-:S02]  /*f1b0*/  @!P3 LOP3.LUT R8, R8, 0xfffffffe, RZ, 0xc0, !PT ;  /* 0xfffffffe0808b812 */ /* 0x000fc400078ec0ff */
        /* <DEDUP_REMOVED lines=20> */
.L_x_156:
[----:B------:R-:W3:Y:S02]  /*f300*/  S2R R0, SR_TID.X ;  /* 0x0000000000007919 */ /* 0x000ee40000002100 */
[----:B---3--:R-:W-:-:S13]  /*f310*/  ISETP.GT.AND P0, PT, R0, 0x7f, PT ;  /* 0x0000007f0000780c */ /* 0x008fda0003f04270 */
[----:B------:R-:W-:Y:S05]  /*f320*/  @P0 EXIT ;  /* 0x000000000000094d */ /* 0x000fea0003800000 */
[----:B------:R-:W3:Y:S01]  /*f330*/  S2R R8, SR_CTAID.X ;  /* 0x0000000000087919 */ /* 0x000ee20000002500 */
[----:B------:R-:W-:-:S05]  /*f340*/  MOV R3, c[0x0][0x4e8] ;  /* 0x00013a0000037a02 */ /* 0x000fca0000000f00 */
[----:B-1----:R-:W-:Y:S01]  /*f350*/  IMAD R2, R3, c[0x0][0x388], RZ ;  /* 0x0000e20003027a24 */ /* 0x002fe200078e02ff */
[----:B---3--:R-:W-:-:S04]  /*f360*/  LEA R8, R8, R0, 0x7 ;  /* 0x0000000008087211 */ /* 0x008fc800078e38ff */
[----:B------:R-:W-:-:S13]  /*f370*/  ISETP.GE.AND P0, PT, R8, R2, PT ;  /* 0x000000020800720c */ /* 0x000fda0003f06270 */
[----:B------:R-:W-:Y:S05]  /*f380*/  @P0 EXIT ;  /* 0x000000000000094d */ /* 0x000fea0003800000 */
[----:B------:R-:W1:Y:S01]  /*f390*/  S2R R7, SR_CTAID.Z ;  /* 0x0000000000077919 */ /* 0x000e620000002700 */
[----:B------:R-:W-:Y:S01]  /*f3a0*/  USHF.R.S32.HI UR6, URZ, 0x1f, UR10 ;  /* 0x0000001f3f067899 */ /* 0x000fe2000801140a */
[----:B------:R-:W-:Y:S01]  /*f3b0*/  ISETP.NE.AND P0, PT, R3, 0x1, PT ;  /* 0x000000010300780c */ /* 0x000fe20003f05270 */
[----:B------:R-:W-:Y:S01]  /*f3c0*/  ULDC.64 UR4, c[0x0][0x4d0] ;  /* 0x0001340000047ab9 */ /* 0x000fe20000000a00 */
[----:B------:R-:W3:Y:S01]  /*f3d0*/  S2R R9, SR_CTAID.Y ;  /* 0x0000000000097919 */ /* 0x000ee20000002600 */
[----:B------:R-:W-:Y:S01]  /*f3e0*/  UIMAD UR6, UR6, UR4, URZ ;  /* 0x00000004060672a4 */ /* 0x000fe2000f8e023f */
[----:B------:R-:W-:Y:S01]  /*f3f0*/  IADD3 R4, RZ, -UR10, RZ ;  /* 0x8000000aff047c10 */ /* 0x000fe2000fffe0ff */
[----:B--2---:R-:W-:Y:S01]  /*f400*/  UIMAD.WIDE.U32 UR8, UR10, UR4, URZ ;  /* 0x000000040a0872a5 */ /* 0x004fe2000f8e003f */
        /* <DEDUP_REMOVED lines=11> */
[----:B---3--:R-:W-:Y:S02]  /*f4c0*/  IMAD R4, R4, c[0x0][0x550], R9 ;  /* 0x0001540004047a24 */ /* 0x008fe400078e0209 */
[----:B------:R-:W-:Y:S01]  /*f4d0*/  IMAD R5, R7, c[0x0][0x4dc], R6 ;  /* 0x0001370007057a24 */ /* 0x000fe200078e0206 */
[----:B------:R-:W-:Y:S02]  /*f4e0*/  IADD3 R7, -R0, RZ, RZ ;  /* 0x000000ff00077210 */ /* 0x000fe40007ffe1ff */
[----:B------:R-:W-:Y:S01]  /*f4f0*/  SHF.R.S32.HI R6, RZ, 0x1f, R4 ;  /* 0x0000001fff067819 */ /* 0x000fe20000011404 */
[----:B------:R-:W-:Y:S02]  /*f500*/  IMAD.IADD R3, R5, 0x1, R3 ;  /* 0x0000000105037824 */ /* 0x000fe400078e0203 */
[----:B------:R-:W-:Y:S01]  /*f510*/  IMAD R5, R7, c[0x0][0x4e8], R8 ;  /* 0x00013a0007057a24 */ /* 0x000fe200078e0208 */
[----:B------:R-:W-:Y:S01]  /*f520*/  SHF.R.S32.HI R7, RZ, 0x1f, R0 ;  /* 0x0000001fff077819 */ /* 0x000fe20000011400 */
[----:B------:R-:W-:-:S02]  /*f530*/  IMAD R6, R6, c[0x0][0x4e0], RZ ;  /* 0x0001380006067a24 */ /* 0x000fc400078e02ff */
        /* <DEDUP_REMOVED lines=14> */
.L_x_163:
        /* <DEDUP_REMOVED lines=14> */
.L_x_1789:


//--------------------- .text._ZN7cutlass13device_kernelIN5flash19enable_sm80_to_sm89INS1_16FlashAttnFwdSm80INS1_25CollectiveMainloopFwdSm80ILi8ELi1ELb1EN4cute5tupleIJNS5_1CILi128EEENS7_ILi112EEES8_EEELi128ENS_6half_tEfNS_4arch4Sm80ELb0ELb0ELb1ELb1ELb1ELb0ELb1ELb1EEENS1_21CollectiveEpilogueFwdINS6_IJS8_S8_S9_EEENS6_IJNS7_ILi1EEESH_SH_EEESB_SD_Li256ELb1ELb1ELb1ELb0EEENS1_36VarlenDynamicPersistentTileSchedulerILi128ELi112ELi256ELi256ELb1ELb1ELb0ELb0ELb1ELb1EEEEEEEEEvNT_6ParamsE --------------------------
	.section	.text._ZN7cutlass13device_kernelIN5flash19enable_sm80_to_sm89INS1_16FlashAttnFwdSm80INS1_25CollectiveMainloopFwdSm80ILi8ELi1ELb1EN4cute5tupleIJNS5_1CILi128EEENS7_ILi112EEES8_EEELi128ENS_6half_tEfNS_4arch4Sm80ELb0ELb0ELb1ELb1ELb1ELb0ELb1ELb1EEENS1_21CollectiveEpilogueFwdINS6_IJS8_S8_S9_EEENS6_IJNS7_ILi1EEESH_SH_EEESB_SD_Li256ELb1ELb1ELb1ELb0EEENS1_36VarlenDynamicPersistentTileSchedulerILi128ELi112ELi256ELi256ELb1ELb1ELb0ELb0ELb1ELb1EEEEEEEEEvNT_6ParamsE,"ax",@progbits
	.sectioninfo	@"SHI_REGISTERS=255"
	.align	128
.text._ZN7cutlass13device_kernelIN5flash19enable_sm80_to_sm89INS1_16FlashAttnFwdSm80INS1_25CollectiveMainloopFwdSm80ILi8ELi1ELb1EN4cute5tupleIJNS5_1CILi128EEENS7_ILi112EEES8_EEELi128ENS_6half_tEfNS_4arch4Sm80ELb0ELb0ELb1ELb1ELb1ELb0ELb1ELb1EEENS1_21CollectiveEpilogueFwdINS6_IJS8_S8_S9_EEENS6_IJNS7_ILi1EEESH_SH_EEESB_SD_Li256ELb1ELb1ELb1ELb0EEENS1_36VarlenDynamicPersistentTileSchedulerILi128ELi112ELi256ELi256ELb1ELb1ELb0ELb0ELb1ELb1EEEEEEEEEvNT_6ParamsE:
        .type           _ZN7cutlass13device_kernelIN5flash19enable_sm80_to_sm89INS1_16FlashAttnFwdSm80INS1_25CollectiveMainloopFwdSm80ILi8ELi1ELb1EN4cute5tupleIJNS5_1CILi128EEENS7_ILi112EEES8_EEELi128ENS_6half_tEfNS_4arch4Sm80ELb0ELb0ELb1ELb1ELb1ELb0ELb1ELb1EEENS1_21CollectiveEpilogueFwdINS6_IJS8_S8_S9_EEENS6_IJNS7_ILi1EEESH_SH_EEESB_SD_Li256ELb1ELb1ELb1ELb0EEENS1_36VarlenDynamicPersistentTileSchedulerILi128ELi112ELi256ELi256ELb1ELb1ELb0ELb0ELb1ELb1EEEEEEEEEvNT_6ParamsE,@function
        .size           _ZN7cutlass13device_kernelIN5flash19enable_sm80_to_sm89INS1_16FlashAttnFwdSm80INS1_25CollectiveMainloopFwdSm80ILi8ELi1ELb1EN4cute5tupleIJNS5_1CILi128EEENS7_ILi112EEES8_EEELi128ENS_6half_tEfNS_4arch4Sm80ELb0ELb0ELb1ELb1ELb1ELb0ELb1ELb1EEENS1_21CollectiveEpilogueFwdINS6_IJS8_S8_S9_EEENS6_IJNS7_ILi1EEESH_SH_EEESB_SD_Li256ELb1ELb1ELb1ELb0EEENS1_36VarlenDynamicPersistentTileSchedulerILi128ELi112ELi256ELi256ELb1ELb1ELb0ELb0ELb1ELb1EEEEEEEEEvNT_6ParamsE,(.L_x_1790 - _ZN7cutlass13device_kernelIN5flash19enable_sm80_to_sm89INS1_16FlashAttnFwdSm80INS1_25CollectiveMainloopFwdSm80ILi8ELi1ELb1EN4cute5tupleIJNS5_1CILi128EEENS7_ILi112EEES8_EEELi128ENS_6half_tEfNS_4arch4Sm80ELb0ELb0ELb1ELb1ELb1ELb0ELb1ELb1EEENS1_21CollectiveEpilogueFwdINS6_IJS8_S8_S9_EEENS6_IJNS7_ILi1EEESH_SH_EEESB_SD_Li256ELb1ELb1ELb1ELb0EEENS1_36VarlenDynamicPersistentTileSchedulerILi128ELi112ELi256ELi256ELb1ELb1ELb0ELb0ELb1ELb1EEEEEEEEEvNT_6ParamsE)
        .other          _ZN7cutlass13device_kernelIN5flash19enable_sm80_to_sm89INS1_16FlashAttnFwdSm80INS1_25CollectiveMainloopFwdSm80ILi8ELi1ELb1EN4cute5tupleIJNS5_1CILi128EEENS7_ILi112EEES8_EEELi128ENS_6half_tEfNS_4arch4Sm80ELb0ELb0ELb1ELb1ELb1ELb0ELb1ELb1EEENS1_21CollectiveEpilogueFwdINS6_IJS8_S8_S9_EEENS6_IJNS7_ILi1EEESH_SH_EEESB_SD_Li256ELb1ELb1ELb1ELb0EEENS1_36VarlenDynamicPersistentTileSchedulerILi128ELi112ELi256ELi256ELb1ELb1ELb0ELb0ELb1ELb1EEEEEEEEEvNT_6ParamsE,@"STO_CUDA_ENTRY STV_DEFAULT"
_ZN7cutlass13device_kernelIN5flash19enable_sm80_to_sm89INS1_16FlashAttnFwdSm80INS1_25CollectiveMainloopFwdSm80ILi8ELi1ELb1EN4cute5tupleIJNS5_1CILi128EEENS7_ILi112EEES8_EEELi128ENS_6half_tEfNS_4arch4Sm80ELb0ELb0ELb1ELb1ELb1ELb0ELb1ELb1EEENS1_21CollectiveEpilogueFwdINS6_IJS8_S8_S9_EEENS6_IJNS7_ILi1EEESH_SH_EEESB_SD_Li256ELb1ELb1ELb1ELb0EEENS1_36VarlenDynamicPersistentTileSchedulerILi128ELi112ELi256ELi256ELb1ELb1ELb0ELb0ELb1ELb1EEEEEEEEEvNT_6ParamsE:
[----:B------:R-:W-:Y:S02]  /*0000*/  MOV R1, c[0x0][0x28] ;  /* 0x00000a0000017a02 */ /* 0x000fe40000000f00 */
[----:B------:R-:W1:Y:S01]  /*0010*/  S2R R2, SR_TID.X ;  /* 0x0000000000027919 */ /* 0x000e620000002100 */
[----:B------:R-:W-:Y:S01]  /*0020*/  ULDC.64 UR8, c[0x0][0x118] ;  /* 0x0000460000087ab9 */ /* 0x000fe20000000a00 */
[----:B------:R-:W-:Y:S02]  /*0030*/  IADD3 R1, R1, -0xb8, RZ ;  /* 0xffffff4801017810 */ /* 0x000fe40007ffe0ff */
[----:B-1----:R-:W-:-:S06]  /*0040*/  SHF.R.U32.HI R0, RZ, 0x5, R2 ;  /* 0x00000005ff007819 */ /* 0x002fcc0000011602 */
[----:B------:R-:W1:Y:S02]  /*0050*/  SHFL.IDX PT, R0, R0, RZ, 0x1f ;  /* 0x00001fff00007589 */ /* 0x000e6400000e0000 */
[----:B-1----:R-:W1:Y:S02]  /*0060*/  R2UR UR6, R0 ;  /* 0x00000000000673c2 */ /* 0x002e6400000e0000 */
[----:B-1----:R-:W-:-:S13]  /*0070*/  ISETP.NE.AND P0, PT, RZ, UR6, PT ;  /* 0x00000006ff007c0c */ /* 0x002fda000bf05270 */
[----:B------:R-:W-:Y:S06]  /*0080*/  @P0 BAR.SYNC.DEFER_BLOCKING 0x5, 0x100 ;  /* 0x0144000000000b1d */ /* 0x000fec0000010000 */
[----:B------:R-:W1:Y:S04]  /*0090*/  @P0 LDS.128 R244, [0xf100] ;  /* 0x00f10000fff40984 */ /* 0x000e680000000c00 */
[----:B------:R-:W-:Y:S06]  /*00a0*/  @P0 BAR.ARV 0x4, 0x100 ;  /* 0x0104000000000b1d */ /* 0x000fec0000002000 */
[----:B------:R-:W-:Y:S05]  /*00b0*/  @P0 BRA `(.L_x_164) ;  /* 0x00000a7000000947 */ /* 0x000fea0003800000 */
[----:B------:R-:W-:Y:S01]  /*00c0*/  LOP3.LUT R13, R2, 0x1f, RZ, 0xc0, !PT ;  /* 0x0000001f020d7812 */ /* 0x000fe200078ec0ff */
[----:B------:R-:W-:Y:S01]  /*00d0*/  CS2R R8, SRZ ;  /* 0x0000000000087805 */ /* 0x000fe2000001ff00 */
[----:B------:R-:W-:-:S02]  /*00e0*/  IMAD.MOV.U32 R7, RZ, RZ, RZ ;  /* 0x000000ffff077224 */ /* 0x000fc400078e00ff */
[----:B------:R-:W-:-:S04]  /*00f0*/  ISETP.NE.AND P6, PT, R13, 0x1f, PT ;  /* 0x0000001f0d00780c */ /* 0x000fc80003fc5270 */
[----:B------:R-:W-:-:S13]  /*0100*/  ISETP.GE.OR P0, PT, R13, c[0x0][0x53c], !P6 ;  /* 0x00014f000d007a0c */ /* 0x000fda0007706670 */
[----:B------:R-:W-:Y:S02]  /*0110*/  @!P0 IMAD.MOV.U32 R4, RZ, RZ, 0x4 ;  /* 0x00000004ff048424 */ /* 0x000fe400078e00ff */
[----:B------:R-:W-:Y:S02]  /*0120*/  @!P0 IMAD.MOV.U32 R2, RZ, RZ, 0x4 ;  /* 0x00000004ff028424 */ /* 0x000fe400078e00ff */
[----:B------:R-:W-:-:S04]  /*0130*/  @!P0 IMAD.WIDE.U32 R4, R13, R4, c[0x0][0x580] ;  /* 0x000160000d048625 */ /* 0x000fc800078e0004 */
[C---:B------:R-:W-:Y:S01]  /*0140*/  @!P0 IMAD.WIDE.U32 R2, R13.reuse, R2, c[0x0][0x578] ;  /* 0x00015e000d028625 */ /* 0x040fe200078e0002 */
[----:B------:R-:W2:Y:S04]  /*0150*/  @!P0 LDG.E R8, [R4.64] ;  /* 0x0000000804088981 */ /* 0x000ea8000c1e1900 */
[----:B------:R-:W2:Y:S01]  /*0160*/  @!P0 LDG.E R7, [R2.64] ;  /* 0x0000000802078981 */ /* 0x000ea2000c1e1900 */
[C---:B------:R-:W-:Y:S01]  /*0170*/  ISETP.NE.AND P5, PT, R13.reuse, RZ, PT ;  /* 0x000000ff0d00720c */ /* 0x040fe20003fa5270 */
[----:B------:R-:W3:Y:S01]  /*0180*/  S2UR UR4, SR_CTAID.X ;  /* 0x00000000000479c3 */ /* 0x000ee20000002500 */
[C---:B------:R-:W-:Y:S02]  /*0190*/  ISETP.GE.U32.AND P4, PT, R13.reuse, 0x2, PT ;  /* 0x000000020d00780c */ /* 0x040fe40003f86070 */
[----:B------:R-:W-:-:S02]  /*01a0*/  ISETP.GE.U32.AND P3, PT, R13, 0x4, PT ;  /* 0x000000040d00780c */ /* 0x000fc40003f66070 */
[C---:B------:R-:W-:Y:S02]  /*01b0*/  ISETP.GE.U32.AND P2, PT, R13.reuse, 0x8, PT ;  /* 0x000000080d00780c */ /* 0x040fe40003f46070 */
[----:B------:R-:W-:Y:S01]  /*01c0*/  ISETP.GE.U32.AND P1, PT, R13, 0x10, PT ;  /* 0x000000100d00780c */ /* 0x000fe20003f26070 */
[----:B--2---:R-:W-:-:S05]  /*01d0*/  IMAD R4, R8, R7, RZ ;  /* 0x0000000708047224 */ /* 0x004fca00078e02ff */
[----:B------:R-:W2:Y:S02]  /*01e0*/  SHFL.UP PT, R0, R4, 0x1, RZ ;  /* 0x0420000004007989 */ /* 0x000ea400000e00ff */
[----:B--2---:R-:W-:-:S05]  /*01f0*/  SEL R0, R0, RZ, P5 ;  /* 0x000000ff00007207 */ /* 0x004fca0002800000 */
[----:B------:R-:W-:-:S05]  /*0200*/  IMAD.IADD R4, R4, 0x1, R0 ;  /* 0x0000000104047824 */ /* 0x000fca00078e0200 */
        /* <DEDUP_REMOVED lines=12> */
[----:B------:R-:W2:Y:S02]  /*02d0*/  SHFL.IDX PT, R6, R4, 0x1f, 0x1f ;  /* 0x03e01f0004067f89 */ /* 0x000ea400000e0000 */
[----:B--2---:R-:W-:-:S04]  /*02e0*/  IMAD R6, R6, c[0x0][0x538], RZ ;  /* 0x00014e0006067a24 */ /* 0x004fc800078e02ff */
[----:B------:R-:W-:Y:S01]  /*02f0*/  IMAD.MOV.U32 R0, RZ, RZ, R6 ;  /* 0x000000ffff007224 */ /* 0x000fe200078e0006 */
[----:B---3--:R-:W-:-:S13]  /*0300*/  ISETP.GT.AND P0, PT, R6, UR4, PT ;  /* 0x0000000406007c0c */ /* 0x008fda000bf04270 */
[----:B------:R-:W-:Y:S05]  /*0310*/  @P0 BRA `(.L_x_165) ;  /* 0x0000027000000947 */ /* 0x000fea0003800000 */
[----:B------:R-:W-:Y:S02]  /*0320*/  MOV R6, R0 ;  /* 0x0000000000067202 */ /* 0x000fe40000000f00 */
[----:B------:R-:W-:-:S04]  /*0330*/  MOV R9, RZ ;  /* 0x000000ff00097202 */ /* 0x000fc80000000f00 */
.L_x_169:
[----:B------:R-:W-:-:S04]  /*0340*/  IADD3 R0, R9, 0x1f, RZ ;  /* 0x0000001f09007810 */ /* 0x000fc80007ffe0ff */
[----:B------:R-:W-:-:S13]  /*0350*/  ISETP.GE.AND P0, PT, R0, c[0x0][0x53c], PT ;  /* 0x00014f0000007a0c */ /* 0x000fda0003f06270 */
[----:B------:R-:W-:Y:S05]  /*0360*/  @P0 BRA `(.L_x_166) ;  /* 0x0000074000000947 */ /* 0x000fea0003800000 */
[----:B------:R-:W-:Y:S01]  /*0370*/  MOV R9, R0 ;  /* 0x0000000000097202 */ /* 0x000fe20000000f00 */
[----:B------:R-:W-:Y:S01]  /*0380*/  IMAD.MOV.U32 R7, RZ, RZ, RZ ;  /* 0x000000ffff077224 */ /* 0x000fe200078e00ff */
[----:B------:R-:W-:Y:S02]  /*0390*/  MOV R8, RZ ;  /* 0x000000ff00087202 */ /* 0x000fe40000000f00 */
[----:B------:R-:W-:-:S04]  /*03a0*/  IADD3 R0, R13, R9, RZ ;  /* 0x000000090d007210 */ /* 0x000fc80007ffe0ff */
[----:B------:R-:W-:-:S13]  /*03b0*/  ISETP.GE.OR P0, PT, R0, c[0x0][0x53c], !P6 ;  /* 0x00014f0000007a0c */ /* 0x000fda0007706670 */
[----:B------:R-:W-:Y:S01]  /*03c0*/  @!P0 MOV R2, 0x4 ;  /* 0x0000000400028802 */ /* 0x000fe20000000f00 */
[----:B------:R-:W-:-:S04]  /*03d0*/  @!P0 IMAD.MOV.U32 R3, RZ, RZ, 0x4 ;  /* 0x00000004ff038424 */ /* 0x000fc800078e00ff */
[----:B------:R-:W-:-:S04]  /*03e0*/  @!P0 IMAD.WIDE R4, R0, R2, c[0x0][0x580] ;  /* 0x0001600000048625 */ /* 0x000fc800078e0202 */
[----:B------:R-:W-:Y:S01]  /*03f0*/  @!P0 IMAD.WIDE R2, R0, R3, c[0x0][0x578] ;  /* 0x00015e0000028625 */ /* 0x000fe200078e0203 */
[----:B------:R-:W2:Y:S04]  /*0400*/  @!P0 LDG.E R8, [R4.64] ;  /* 0x0000000804088981 */ /* 0x000ea8000c1e1900 */
[----:B------:R-:W2:Y:S02]  /*0410*/  @!P0 LDG.E R7, [R2.64] ;  /* 0x0000000802078981 */ /* 0x000ea4000c1e1900 */
[----:B--2---:R-:W-:Y:S01]  /*0420*/  IMAD R5, R8, R7, RZ ;  /* 0x0000000708057224 */ /* 0x004fe200078e02ff */
[----:B------:R-:W-:Y:S05]  /*0430*/  BRA.DIV ~URZ, `(.L_x_167) ;  /* 0x0000e2a27f007947 */ /* 0x000fea000b800000 */
[----:B------:R2:W3:Y:S02]  /*0440*/  SHFL.UP PT, R0, R5, 0x1, RZ ;  /* 0x0420000005007989 */ /* 0x0004e400000e00ff */
.L_x_276:
[----:B---3--:R-:W-:-:S04]  /*0450*/  SEL R0, R0, RZ, P5 ;  /* 0x000000ff00007207 */ /* 0x008fc80002800000 */
[----:B--2---:R-:W-:Y:S01]  /*0460*/  IADD3 R5, R5, R0, RZ ;  /* 0x0000000005057210 */ /* 0x004fe20007ffe0ff */
[----:B------:R-:W-:Y:S05]  /*0470*/  BRA.DIV ~URZ, `(.L_x_168) ;  /* 0x0000e2c27f007947 */ /* 0x000fea000b800000 */
        /* <DEDUP_REMOVED lines=12> */
[----:B------:R2:W3:Y:S02]  /*0540*/  SHFL.IDX PT, R0, R4, 0x1f, 0x1f ;  /* 0x03e01f0004007f89 */ /* 0x0004e400000e0000 */
.L_x_277:
[----:B---3--:R-:W-:-:S05]  /*0550*/  IMAD R0, R0, c[0x0][0x538], RZ ;  /* 0x00014e0000007a24 */ /* 0x008fca00078e02ff */
[----:B------:R-:W-:-:S04]  /*0560*/  IADD3 R6, R0, R6, RZ ;  /* 0x0000000600067210 */ /* 0x000fc80007ffe0ff */
[----:B------:R-:W-:-:S13]  /*0570*/  ISETP.GT.AND P0, PT, R6, UR4, PT ;  /* 0x0000000406007c0c */ /* 0x000fda000bf04270 */
[----:B-12---:R-:W-:Y:S05]  /*0580*/  @!P0 BRA `(.L_x_169) ;  /* 0xfffffdb000008947 */ /* 0x006fea000383ffff */
.L_x_165:
[----:B------:R-:W-:-:S05]  /*0590*/  IADD3 R12, -R0, R6, RZ ;  /* 0x00000006000c7210 */ /* 0x000fca0007ffe1ff */
[----:B------:R-:W-:-:S05]  /*05a0*/  IMAD R0, R4, c[0x0][0x538], R12 ;  /* 0x00014e0004007a24 */ /* 0x000fca00078e020c */
[----:B------:R-:W-:Y:S01]  /*05b0*/  ISETP.GT.AND P0, PT, R0, UR4, PT ;  /* 0x0000000400007c0c */ /* 0x000fe2000bf04270 */
[----:B------:R-:W-:-:S12]  /*05c0*/  BRA.DIV ~URZ, `(.L_x_170) ;  /* 0x0000e3327f007947 */ /* 0x000fd8000b800000 */
[----:B------:R-:W-:-:S04]  /*05d0*/  VOTE.ANY R0, PT, !P0 ;  /* 0x0000000000007806 */ /* 0x000fc800040e0100 */
.L_x_278:
[----:B-1----:R1:W2:Y:S01]  /*05e0*/  POPC R247, R0 ;  /* 0x0000000000f77309 */ /* 0x0022a20000000000 */
[----:B------:R-:W-:Y:S05]  /*05f0*/  BRA.DIV ~URZ, `(.L_x_171) ;  /* 0x0000e3427f007947 */ /* 0x000fea000b800000 */
[----:B--2---:R2:W3:Y:S01]  /*0600*/  SHFL.IDX PT, R11, R8, R247, 0x1f ;  /* 0x00001ff7080b7589 */ /* 0x0044e200000e0000 */
[----:B------:R-:W-:-:S03]  /*0610*/  MOV R6, RZ ;  /* 0x000000ff00067202 */ /* 0x000fc60000000f00 */
[----:B------:R2:W4:Y:S04]  /*0620*/  SHFL.IDX PT, R10, R7, R247, 0x1f ;  /* 0x00001ff7070a7589 */ /* 0x00052800000e0000 */
.L_x_279:
[----:B------:R-:W-:Y:S01]  /*0630*/  ISETP.NE.AND P0, PT, R0, RZ, PT ;  /* 0x000000ff0000720c */ /* 0x000fe20003f05270 */
[----:B------:R-:W-:-:S12]  /*0640*/  BSSY B0, `(.L_x_172) ;  /* 0x0000005000007945 */ /* 0x000fd80003800000 */
[----:B------:R-:W-:Y:S05]  /*0650*/  @!P0 BRA `(.L_x_173) ;  /* 0x0000003000008947 */ /* 0x000fea0003800000 */
[----:B------:R-:W-:Y:S01]  /*0660*/  IADD3 R36, R247, -0x1, RZ ;  /* 0xfffffffff7247810 */ /* 0x000fe20007ffe0ff */
[----:B------:R-:W-:Y:S05]  /*0670*/  BRA.DIV ~URZ, `(.L_x_174) ;  /* 0x0000e3a27f007947 */ /* 0x000fea000b800000 */
[----:B------:R1:W2:Y:S02]  /*0680*/  SHFL.IDX PT, R6, R4, R36, 0x1f ;  /* 0x00001f2404067589 */ /* 0x0002a400000e0000 */
.L_x_173:
[----:B------:R-:W-:Y:S05]  /*0690*/  BSYNC B0 ;  /* 0x0000000000007941 */ /* 0x000fea0003800000 */
.L_x_172:
[----:B-1-3--:R-:W-:Y:S01]  /*06a0*/  IABS R0, R11 ;  /* 0x0000000b00007213 */ /* 0x00afe20000000000 */
[----:B--2---:R-:W-:Y:S02]  /*06b0*/  IMAD R244, R6, c[0x0][0x538], R12 ;  /* 0x00014e0006f47a24 */ /* 0x004fe400078e020c */
[----:B------:R-:W-:Y:S02]  /*06c0*/  IMAD.IADD R247, R247, 0x1, R9 ;  /* 0x00000001f7f77824 */ /* 0x000fe400078e0209 */
[----:B------:R-:W-:Y:S01]  /*06d0*/  IMAD.MOV.U32 R5, RZ, RZ, R0 ;  /* 0x000000ffff057224 */ /* 0x000fe200078e0000 */
[----:B----4-:R-:W-:Y:S02]  /*06e0*/  IABS R0, R10 ;  /* 0x0000000a00007213 */ /* 0x010fe40000000000 */
[----:B------:R-:W-:Y:S01]  /*06f0*/  IADD3 R245, -R244, UR4, RZ ;  /* 0x00000004f4f57c10 */ /* 0x000fe2000fffe1ff */
[----:B------:R-:W1:Y:S02]  /*0700*/  I2F.RP R2, R5 ;  /* 0x0000000500027306 */ /* 0x000e640000209400 */
[----:B------:R-:W-:Y:S01]  /*0710*/  IMAD.MOV.U32 R7, RZ, RZ, R0 ;  /* 0x000000ffff077224 */ /* 0x000fe200078e0000 */
[----:B------:R-:W-:-:S02]  /*0720*/  IABS R6, R245 ;  /* 0x000000f500067213 */ /* 0x000fc40000000000 */
[----:B------:R-:W-:-:S03]  /*0730*/  IABS R0, R11 ;  /* 0x0000000b00007213 */ /* 0x000fc60000000000 */
[----:B------:R-:W-:Y:S01]  /*0740*/  I2F.RP R8, R7 ;  /* 0x0000000700087306 */ /* 0x000fe20000209400 */
[----:B------:R-:W-:-:S07]  /*0750*/  IADD3 R0, RZ, -R0, RZ ;  /* 0x80000000ff007210 */ /* 0x000fce0007ffe0ff */
[----:B-1----:R-:W1:Y:S02]  /*0760*/  MUFU.RCP R2, R2 ;  /* 0x0000000200027308 */ /* 0x002e640000001000 */
[----:B-1----:R-:W-:-:S06]  /*0770*/  IADD3 R2, R2, 0xffffffe, RZ ;  /* 0x0ffffffe02027810 */ /* 0x002fcc0007ffe0ff */
[----:B------:R-:W1:Y:S02]  /*0780*/  F2I.FTZ.U32.TRUNC.NTZ R3, R2 ;  /* 0x0000000200037305 */ /* 0x000e64000021f000 */
[----:B-1----:R-:W-:-:S04]  /*0790*/  IMAD.MOV R2, RZ, RZ, -R3 ;  /* 0x000000ffff027224 */ /* 0x002fc800078e0a03 */
[----:B------:R-:W-:Y:S02]  /*07a0*/  IMAD R4, R2, R5, RZ ;  /* 0x0000000502047224 */ /* 0x000fe400078e02ff */
[----:B------:R-:W-:-:S04]  /*07b0*/  IMAD.MOV.U32 R2, RZ, RZ, RZ ;  /* 0x000000ffff027224 */ /* 0x000fc800078e00ff */
[----:B------:R-:W-:-:S04]  /*07c0*/  IMAD.HI.U32 R2, R3, R4, R2 ;  /* 0x0000000403027227 */ /* 0x000fc800078e0002 */
[----:B------:R-:W-:-:S04]  /*07d0*/  IMAD.MOV.U32 R3, RZ, RZ, R6 ;  /* 0x000000ffff037224 */ /* 0x000fc800078e0006 */
[----:B------:R-:W-:-:S04]  /*07e0*/  IMAD.HI.U32 R2, R2, R3, RZ ;  /* 0x0000000302027227 */ /* 0x000fc800078e00ff */
[----:B------:R-:W-:Y:S02]  /*07f0*/  IMAD R0, R2, R0, R3 ;  /* 0x0000000002007224 */ /* 0x000fe400078e0203 */
[----:B------:R-:W1:Y:S03]  /*0800*/  MUFU.RCP R3, R8 ;  /* 0x0000000800037308 */ /* 0x000e660000001000 */
[----:B------:R-:W-:Y:S02]  /*0810*/  ISETP.GT.U32.AND P1, PT, R5, R0, PT ;  /* 0x000000000500720c */ /* 0x000fe40003f24070 */
[----:B-1----:R-:W-:-:S11]  /*0820*/  IADD3 R3, R3, 0xffffffe, RZ ;  /* 0x0ffffffe03037810 */ /* 0x002fd60007ffe0ff */
[----:B------:R-:W-:Y:S01]  /*0830*/  @!P1 IMAD.IADD R0, R0, 0x1, -R5 ;  /* 0x0000000100009824 */ /* 0x000fe200078e0a05 */
[----:B------:R-:W-:Y:S02]  /*0840*/  @!P1 IADD3 R2, R2, 0x1, RZ ;  /* 0x0000000102029810 */ /* 0x000fe40007ffe0ff */
[----:B------:R-:W-:Y:S01]  /*0850*/  ISETP.NE.AND P1, PT, R11, RZ, PT ;  /* 0x000000ff0b00720c */ /* 0x000fe20003f25270 */
[----:B------:R-:W1:Y:S01]  /*0860*/  F2I.FTZ.U32.TRUNC.NTZ R3, R3 ;  /* 0x0000000300037305 */ /* 0x000e62000021f000 */
[----:B------:R-:W-:Y:S02]  /*0870*/  ISETP.GE.U32.AND P2, PT, R0, R5, PT ;  /* 0x000000050000720c */ /* 0x000fe40003f46070 */
[----:B------:R-:W-:-:S04]  /*0880*/  LOP3.LUT R0, R245, R11, RZ, 0x3c, !PT ;  /* 0x0000000bf5007212 */ /* 0x000fc800078e3cff */
[----:B------:R-:W-:-:S07]  /*0890*/  ISETP.GE.AND P0, PT, R0, RZ, PT ;  /* 0x000000ff0000720c */ /* 0x000fce0003f06270 */
[----:B------:R-:W-:Y:S02]  /*08a0*/  @P2 IADD3 R2, R2, 0x1, RZ ;  /* 0x0000000102022810 */ /* 0x000fe40007ffe0ff */
[----:B-1----:R-:W-:-:S03]  /*08b0*/  IADD3 R0, RZ, -R3, RZ ;  /* 0x80000003ff007210 */ /* 0x002fc60007ffe0ff */
[----:B------:R-:W-:Y:S02]  /*08c0*/  IMAD.MOV.U32 R4, RZ, RZ, R2 ;  /* 0x000000ffff047224 */ /* 0x000fe400078e0002 */
[----:B------:R-:W-:Y:S01]  /*08d0*/  IMAD.MOV.U32 R2, RZ, RZ, R0 ;  /* 0x000000ffff027224 */ /* 0x000fe200078e0000 */
[----:B------:R-:W-:Y:S01]  /*08e0*/  IABS R0, R10 ;  /* 0x0000000a00007213 */ /* 0x000fe20000000000 */
[----:B------:R-:W-:Y:S01]  /*08f0*/  @!P0 IMAD.MOV R4, RZ, RZ, -R4 ;  /* 0x000000ffff048224 */ /* 0x000fe200078e0a04 */
[----:B------:R-:W-:Y:S01]  /*0900*/  @!P1 LOP3.LUT R4, RZ, R11, RZ, 0x33, !PT ;  /* 0x0000000bff049212 */ /* 0x000fe200078e33ff */
[----:B------:R-:W-:Y:S01]  /*0910*/  IMAD R5, R2, R7, RZ ;  /* 0x0000000702057224 */ /* 0x000fe200078e02ff */
[----:B------:R-:W-:Y:S01]  /*0920*/  MOV R2, RZ ;  /* 0x000000ff00027202 */ /* 0x000fe20000000f00 */
[----:B------:R-:W-:Y:S01]  /*0930*/  IMAD.MOV R6, RZ, RZ, -R0 ;  /* 0x000000ffff067224 */ /* 0x000fe200078e0a00 */
[----:B------:R-:W-:-:S03]  /*0940*/  IABS R8, R4 ;  /* 0x0000000400087213 */ /* 0x000fc60000000000 */
[----:B------:R-:W-:-:S04]  /*0950*/  IMAD.HI.U32 R0, R3, R5, R2 ;  /* 0x0000000503007227 */ /* 0x000fc800078e0002 */
[----:B------:R-:W-:Y:S02]  /*0960*/  IMAD.MOV.U32 R2, RZ, RZ, R8 ;  /* 0x000000ffff027224 */ /* 0x000fe400078e0008 */
[----:B------:R-:W-:Y:S02]  /*0970*/  IMAD.MOV.U32 R3, RZ, RZ, R6 ;  /* 0x000000ffff037224 */ /* 0x000fe400078e0006 */
[----:B------:R-:W-:-:S04]  /*0980*/  IMAD.HI.U32 R0, R0, R2, RZ ;  /* 0x0000000200007227 */ /* 0x000fc800078e00ff */
[----:B------:R-:W-:Y:S02]  /*0990*/  IMAD R2, R0, R3, R2 ;  /* 0x0000000300027224 */ /* 0x000fe400078e0202 */
[----:B------:R-:W-:-:S03]  /*09a0*/  IMAD R3, R4, R11, RZ ;  /* 0x0000000b04037224 */ /* 0x000fc600078e02ff */
[----:B------:R-:W-:Y:S02]  /*09b0*/  ISETP.GT.U32.AND P1, PT, R7, R2, PT ;  /* 0x000000020700720c */ /* 0x000fe40003f24070 */
[----:B------:R-:W-:-:S11]  /*09c0*/  IADD3 R245, R245, -R3, RZ ;  /* 0x80000003f5f57210 */ /* 0x000fd60007ffe0ff */
[----:B------:R-:W-:Y:S01]  /*09d0*/  @!P1 IMAD.IADD R2, R2, 0x1, -R7 ;  /* 0x0000000102029824 */ /* 0x000fe200078e0a07 */
[----:B------:R-:W-:Y:S02]  /*09e0*/  @!P1 IADD3 R0, R0, 0x1, RZ ;  /* 0x0000000100009810 */ /* 0x000fe40007ffe0ff */
[----:B------:R-:W-:Y:S02]  /*09f0*/  ISETP.NE.AND P1, PT, R10, RZ, PT ;  /* 0x000000ff0a00720c */ /* 0x000fe40003f25270 */
[----:B------:R-:W-:Y:S02]  /*0a00*/  ISETP.GE.U32.AND P2, PT, R2, R7, PT ;  /* 0x000000070200720c */ /* 0x000fe40003f46070 */
[----:B------:R-:W-:-:S04]  /*0a10*/  LOP3.LUT R2, R4, R10, RZ, 0x3c, !PT ;  /* 0x0000000a04027212 */ /* 0x000fc800078e3cff */
[----:B------:R-:W-:-:S07]  /*0a20*/  ISETP.GE.AND P0, PT, R2, RZ, PT ;  /* 0x000000ff0200720c */ /* 0x000fce0003f06270 */
[----:B------:R-:W-:-:S06]  /*0a30*/  @P2 IADD3 R0, R0, 0x1, RZ ;  /* 0x0000000100002810 */ /* 0x000fcc0007ffe0ff */
[----:B------:R-:W-:Y:S02]  /*0a40*/  @!P0 IADD3 R0, -R0, RZ, RZ ;  /* 0x000000ff00008210 */ /* 0x000fe40007ffe1ff */
[----:B------:R-:W-:-:S05]  /*0a50*/  @!P1 LOP3.LUT R0, RZ, R10, RZ, 0x33, !PT ;  /* 0x0000000aff009212 */ /* 0x000fca00078e33ff */
[--C-:B------:R-:W-:Y:S02]  /*0a60*/  IMAD.MOV R2, RZ, RZ, -R0.reuse ;  /* 0x000000ffff027224 */ /* 0x100fe400078e0a00 */
[C---:B------:R-:W-:Y:S02]  /*0a70*/  IMAD R0, R10.reuse, 0x1000000, R0 ;  /* 0x010000000a007824 */ /* 0x040fe400078e0200 */
[----:B------:R-:W-:-:S04]  /*0a80*/  IMAD R2, R10, R2, R4 ;  /* 0x000000020a027224 */ /* 0x000fc800078e0204 */
[----:B------:R-:W-:Y:S01]  /*0a90*/  IMAD R246, R2, 0x10000, R0 ;  /* 0x0001000002f67824 */ /* 0x000fe200078e0200 */
[----:B------:R-:W-:Y:S05]  /*0aa0*/  BRA `(.L_x_175) ;  /* 0x0000004000007947 */ /* 0x000fea0003800000 */
.L_x_166:
[----:B-1----:R-:W-:Y:S01]  /*0ab0*/  IMAD.MOV.U32 R245, RZ, RZ, RZ ;  /* 0x000000fffff57224 */ /* 0x002fe200078e00ff */
[----:B------:R-:W-:Y:S01]  /*0ac0*/  MOV R246, RZ ;  /* 0x000000ff00f67202 */ /* 0x000fe20000000f00 */
[----:B------:R-:W-:Y:S01]  /*0ad0*/  IMAD.U32 R244, RZ, RZ, UR4 ;  /* 0x00000004fff47e24 */ /* 0x000fe2000f8e00ff */
[----:B------:R-:W-:Y:S02]  /*0ae0*/  MOV R247, c[0x0][0x53c] ;  /* 0x00014f0000f77a02 */ /* 0x000fe40000000f00 */
.L_x_175:
[----:B------:R-:W-:Y:S01]  /*0af0*/  ISETP.NE.AND P0, PT, R13, RZ, PT ;  /* 0x000000ff0d00720c */ /* 0x000fe20003f05270 */
[----:B------:R-:W-:-:S12]  /*0b00*/  WARPSYNC 0xffffffff ;  /* 0xffffffff00007948 */ /* 0x000fd80003800000 */
[----:B------:R1:W-:Y:S04]  /*0b10*/  @!P0 STS.128 [0xf100], R244 ;  /* 0x00f100f4ff008388 */ /* 0x0003e80000000c00 */
[----:B------:R-:W-:Y:S06]  /*0b20*/  BAR.ARV 0x5, 0x100 ;  /* 0x0144000000007b1d */ /* 0x000fec0000002000 */
.L_x_164:
[----:B-1----:R-:W-:-:S13]  /*0b30*/  ISETP.GE.AND P0, PT, R247, c[0x0][0x53c], PT ;  /* 0x00014f00f7007a0c */ /* 0x002fda0003f06270 */
[----:B------:R-:W-:Y:S05]  /*0b40*/  @P0 EXIT ;  /* 0x000000000000094d */ /* 0x000fea0003800000 */
[----:B------:R-:W1:Y:S01]  /*0b50*/  S2R R16, SR_TID.X ;  /* 0x0000000000107919 */ /* 0x000e620000002100 */
[----:B------:R-:W-:Y:S02]  /*0b60*/  ULDC UR5, c[0x0][0x2ac] ;  /* 0x0000ab0000057ab9 */ /* 0x000fe40000000800 */
[----:B------:R-:W-:Y:S02]  /*0b70*/  ULDC UR4, c[0x0][0x1d0] ;  /* 0x0000740000047ab9 */ /* 0x000fe40000000800 */
[----:B------:R-:W-:Y:S01]  /*0b80*/  UIMAD UR5, UR5, UR4, URZ ;  /* 0x00000004050572a4 */ /* 0x000fe2000f8e023f */
[----:B-1----:R-:W-:-:S04]  /*0b90*/  SHF.R.S32.HI R7, RZ, 0x1f, R16 ;  /* 0x0000001fff077819 */ /* 0x002fc80000011410 */
[CC--:B------:R-:W-:Y:S02]  /*0ba0*/  LEA.HI R2, R7.reuse, R16.reuse, RZ, 0x4 ;  /* 0x0000001007027211 */ /* 0x0c0fe400078f20ff */
[----:B------:R-:W-:Y:S02]  /*0bb0*/  LEA.HI R15, R7, R16, RZ, 0x2 ;  /* 0x00000010070f7211 */ /* 0x000fe400078f10ff */
[----:B------:R-:W-:Y:S02]  /*0bc0*/  SHF.R.S32.HI R3, RZ, 0x4, R2 ;  /* 0x00000004ff037819 */ /* 0x000fe40000011402 */
[--C-:B------:R-:W-:Y:S02]  /*0bd0*/  SHF.R.S32.HI R8, RZ, 0x2, R15.reuse ;  /* 0x00000002ff087819 */ /* 0x100fe4000001140f */
[----:B------:R-:W-:Y:S02]  /*0be0*/  LEA.HI R0, R2, R3, RZ, 0x1 ;  /* 0x0000000302007211 */ /* 0x000fe400078f08ff */
[----:B------:R-:W-:-:S02]  /*0bf0*/  SHF.R.S32.HI R4, RZ, 0x1f, R15 ;  /* 0x0000001fff047819 */ /* 0x000fc4000001140f */
[----:B------:R-:W-:Y:S02]  /*0c00*/  LOP3.LUT R0, R0, 0xfffffffe, RZ, 0xc0, !PT ;  /* 0xfffffffe00007812 */ /* 0x000fe400078ec0ff */
[CC--:B------:R-:W-:Y:S02]  /*0c10*/  LEA.HI R9, R7.reuse, R16.reuse, RZ, 0x3 ;  /* 0x0000001007097211 */ /* 0x0c0fe400078f18ff */
[----:B------:R-:W-:Y:S01]  /*0c20*/  LEA.HI R10, R7, R16, RZ, 0x5 ;  /* 0x00000010070a7211 */ /* 0x000fe200078f28ff */
[----:B------:R-:W-:Y:S01]  /*0c30*/  IMAD.IADD R13, R3, 0x1, -R0 ;  /* 0x00000001030d7824 */ /* 0x000fe200078e0a00 */
[----:B------:R-:W-:Y:S02]  /*0c40*/  LOP3.LUT R0, R2, 0xfffffff0, RZ, 0xc0, !PT ;  /* 0xfffffff002007812 */ /* 0x000fe400078ec0ff */
[----:B------:R-:W-:Y:S02]  /*0c50*/  LEA.HI R3, R4, R8, RZ, 0x3 ;  /* 0x0000000804037211 */ /* 0x000fe400078f18ff */
[----:B------:R-:W-:Y:S01]  /*0c60*/  SHF.R.S32.HI R234, RZ, 0x3, R9 ;  /* 0x00000003ffea7819 */ /* 0x000fe20000011409 */
[----:B------:R-:W-:Y:S01]  /*0c70*/  IMAD.IADD R2, R16, 0x1, -R0 ;  /* 0x0000000110027824 */ /* 0x000fe200078e0a00 */
[----:B------:R-:W-:-:S02]  /*0c80*/  LOP3.LUT R4, R9, 0xfffffff8, RZ, 0xc0, !PT ;  /* 0xfffffff809047812 */ /* 0x000fc400078ec0ff */
[----:B------:R-:W-:Y:S01]  /*0c90*/  LOP3.LUT R0, R3, 0xfffffff8, RZ, 0xc0, !PT ;  /* 0xfffffff803007812 */ /* 0x000fe200078ec0ff */
[----:B------:R-:W-:Y:S01]  /*0ca0*/  IMAD.SHL.U32 R3, R234, 0x40, RZ ;  /* 0x00000040ea037824 */ /* 0x000fe200078e00ff */
[----:B------:R-:W-:Y:S01]  /*0cb0*/  LEA.HI R7, R7, R16, RZ, 0x6 ;  /* 0x0000001007077211 */ /* 0x000fe200078f30ff */
[----:B------:R-:W-:Y:S01]  /*0cc0*/  IMAD.IADD R233, R16, 0x1, -R4 ;  /* 0x0000000110e97824 */ /* 0x000fe200078e0a04 */
[----:B------:R-:W-:Y:S01]  /*0cd0*/  SHF.R.S32.HI R4, RZ, 0x1f, R2 ;  /* 0x0000001fff047819 */ /* 0x000fe20000011402 */
[----:B------:R-:W-:Y:S01]  /*0ce0*/  IMAD.IADD R8, R8, 0x1, -R0 ;  /* 0x0000000108087824 */ /* 0x000fe200078e0a00 */
[----:B------:R-:W-:Y:S01]  /*0cf0*/  LOP3.LUT R0, R3, 0x1c0, RZ, 0xc0, !PT ;  /* 0x000001c003007812 */ /* 0x000fe200078ec0ff */
[C---:B------:R-:W-:Y:S01]  /*0d00*/  IMAD.SHL.U32 R231, R233.reuse, 0x8, RZ ;  /* 0x00000008e9e77824 */ /* 0x040fe200078e00ff */
[----:B------:R-:W-:Y:S01]  /*0d10*/  LEA.HI R14, R4, R2, RZ, 0x3 ;  /* 0x00000002040e7211 */ /* 0x000fe200078f18ff */
[----:B------:R-:W-:Y:S01]  /*0d20*/  IMAD.SHL.U32 R5, R233, 0x40, RZ ;  /* 0x00000040e9057824 */ /* 0x000fe200078e00ff */
[----:B------:R-:W-:Y:S01]  /*0d30*/  SHF.R.U32.HI R6, RZ, 0x3, R0 ;  /* 0x00000003ff067819 */ /* 0x000fe20000011600 */
[----:B------:R-:W-:Y:S01]  /*0d40*/  IMAD.SHL.U32 R7, R7, 0x8, RZ ;  /* 0x0000000807077824 */ /* 0x000fe200078e00ff */
[----:B------:R-:W-:-:S02]  /*0d50*/  LOP3.LUT R3, R0, 0x38, R231, 0xf8, !PT ;  /* 0x0000003800037812 */ /* 0x000fc400078ef8e7 */
[----:B------:R-:W-:Y:S02]  /*0d60*/  LOP3.LUT R4, R14, 0xfffffff8, RZ, 0xc0, !PT ;  /* 0xfffffff80e047812 */ /* 0x000fe400078ec0ff */
[----:B------:R-:W-:Y:S02]  /*0d70*/  LOP3.LUT R12, R3, R6, RZ, 0x3c, !PT ;  /* 0x00000006030c7212 */ /* 0x000fe400078e3cff */
[----:B------:R-:W-:Y:S01]  /*0d80*/  LOP3.LUT R0, R5, 0x1c0, RZ, 0xc0, !PT ;  /* 0x000001c005007812 */ /* 0x000fe200078ec0ff */
[----:B------:R-:W-:Y:S01]  /*0d90*/  IMAD.IADD R3, R2, 0x1, -R4 ;  /* 0x0000000102037824 */ /* 0x000fe200078e0a04 */
[----:B------:R-:W-:Y:S02]  /*0da0*/  LOP3.LUT R4, R10, 0xffffffe0, RZ, 0xc0, !PT ;  /* 0xffffffe00a047812 */ /* 0x000fe400078ec0ff */
[----:B------:R-:W-:Y:S02]  /*0db0*/  LOP3.LUT R5, R0, 0x8, R9, 0xf8, !PT ;  /* 0x0000000800057812 */ /* 0x000fe400078ef809 */
[----:B------:R-:W-:Y:S01]  /*0dc0*/  SHF.R.U32.HI R2, RZ, 0x3, R0 ;  /* 0x00000003ff027819 */ /* 0x000fe20000011600 */
[----:B------:R-:W-:Y:S01]  /*0dd0*/  IMAD.IADD R18, R16, 0x1, -R4 ;  /* 0x0000000110127824 */ /* 0x000fe200078e0a04 */
[----:B------:R-:W-:-:S02]  /*0de0*/  SHF.R.S32.HI R9, RZ, 0x5, R10 ;  /* 0x00000005ff097819 */ /* 0x000fc4000001140a */
[----:B------:R-:W-:Y:S02]  /*0df0*/  SHF.R.S32.HI R0, RZ, 0x1f, R10 ;  /* 0x0000001fff007819 */ /* 0x000fe4000001140a */
[----:B------:R-:W-:Y:S02]  /*0e00*/  SHF.R.S32.HI R11, RZ, 0x1f, R18 ;  /* 0x0000001fff0b7819 */ /* 0x000fe40000011412 */
[----:B------:R-:W-:Y:S02]  /*0e10*/  LEA.HI R0, R0, R9, RZ, 0x3 ;  /* 0x0000000900007211 */ /* 0x000fe400078f18ff */
[----:B------:R-:W-:Y:S02]  /*0e20*/  LOP3.LUT R10, R5, R2, RZ, 0x3c, !PT ;  /* 0x00000002050a7212 */ /* 0x000fe400078e3cff */
[----:B------:R-:W-:Y:S01]  /*0e30*/  LOP3.LUT R2, R15, 0xfffffffc, RZ, 0xc0, !PT ;  /* 0xfffffffc0f027812 */ /* 0x000fe200078ec0ff */
[----:B------:R-:W-:Y:S01]  /*0e40*/  IMAD.MOV.U32 R15, RZ, RZ, 0x20 ;  /* 0x00000020ff0f7424 */ /* 0x000fe200078e00ff */
[----:B------:R-:W-:-:S02]  /*0e50*/  LOP3.LUT R0, R0, 0xffffff8, RZ, 0xc0, !PT ;  /* 0x0ffffff800007812 */ /* 0x000fc400078ec0ff */
[----:B------:R-:W-:Y:S01]  /*0e60*/  LEA.HI R11, R11, R18, RZ, 0x2 ;  /* 0x000000120b0b7211 */ /* 0x000fe200078f10ff */
[----:B------:R-:W-:Y:S01]  /*0e70*/  IMAD.IADD R2, R16, 0x1, -R2 ;  /* 0x0000000110027824 */ /* 0x000fe200078e0a02 */
[----:B------:R-:W-:Y:S01]  /*0e80*/  LOP3.LUT R6, R8, 0x1, RZ, 0xc0, !PT ;  /* 0x0000000108067812 */ /* 0x000fe200078ec0ff */
[----:B------:R-:W-:Y:S01]  /*0e90*/  IMAD.IADD R5, R9, 0x1, -R0 ;  /* 0x0000000109057824 */ /* 0x000fe200078e0a00 */
[----:B------:R-:W-:Y:S01]  /*0ea0*/  SHF.R.S32.HI R4, RZ, 0x2, R11 ;  /* 0x00000002ff047819 */ /* 0x000fe2000001140b */
[----:B------:R-:W-:Y:S01]  /*0eb0*/  IMAD.MOV.U32 R16, RZ, RZ, 0x10 ;  /* 0x00000010ff107424 */ /* 0x000fe200078e00ff */
[----:B------:R-:W-:Y:S02]  /*0ec0*/  LEA.HI R0, R2, R2, RZ, 0x1 ;  /* 0x0000000202007211 */ /* 0x000fe400078f08ff */
[----:B------:R-:W-:Y:S01]  /*0ed0*/  ISETP.NE.U32.AND P0, PT, R6, 0x1, PT ;  /* 0x000000010600780c */ /* 0x000fe20003f05070 */
[----:B------:R-:W-:Y:S01]  /*0ee0*/  IMAD R17, R5, 0x10, R4 ;  /* 0x0000001005117824 */ /* 0x000fe200078e0204 */
[----:B------:R-:W-:Y:S01]  /*0ef0*/  LOP3.LUT R5, R0, 0x1ffffffe, RZ, 0xc0, !PT ;  /* 0x1ffffffe00057812 */ /* 0x000fe200078ec0ff */
[----:B------:R-:W-:Y:S01]  /*0f00*/  IMAD.SHL.U32 R4, R8, 0x40, RZ ;  /* 0x0000004008047824 */ /* 0x000fe200078e00ff */
[----:B------:R-:W-:Y:S01]  /*0f10*/  LOP3.LUT R12, R12, 0x7ffffe00, R7, 0xf8, !PT ;  /* 0x7ffffe000c0c7812 */ /* 0x000fe200078ef807 */
[----:B------:R-:W-:Y:S01]  /*0f20*/  IMAD R7, R9, 0x200, R2 ;  /* 0x0000020009077824 */ /* 0x000fe200078e0202 */
[----:B------:R-:W-:Y:S01]  /*0f30*/  R2P PR, R8, 0x6 ;  /* 0x0000000608007804 */ /* 0x000fe20000000000 */
[----:B------:R-:W-:Y:S01]  /*0f40*/  IMAD.IADD R8, R2, 0x1, -R5 ;  /* 0x0000000102087824 */ /* 0x000fe200078e0a05 */
[----:B------:R-:W-:Y:S01]  /*0f50*/  LOP3.LUT R4, R4, 0x1c0, RZ, 0xc0, !PT ;  /* 0x000001c004047812 */ /* 0x000fe200078ec0ff */
[----:B------:R-:W-:Y:S01]  /*0f60*/  IMAD.SHL.U32 R6, R13, 0x8, RZ ;  /* 0x000000080d067824 */ /* 0x000fe200078e00ff */
[C---:B------:R-:W-:Y:S01]  /*0f70*/  LOP3.LUT P4, RZ, R3.reuse, 0x2, RZ, 0xc0, !PT ;  /* 0x0000000203ff7812 */ /* 0x040fe2000788c0ff */
[----:B------:R-:W-:Y:S01]  /*0f80*/  IMAD R8, R8, 0x8, R17 ;  /* 0x0000000808087824 */ /* 0x000fe200078e0211 */
[----:B------:R-:W-:Y:S01]  /*0f90*/  LEA.HI R2, R4, R4, RZ, 0x1d ;  /* 0x0000000404027211 */ /* 0x000fe200078fe8ff */
[----:B------:R1:W-:Y:S01]  /*0fa0*/  STL [R1+0xac], R17 ;  /* 0x0000ac1101007387 */ /* 0x0003e20000100800 */
[C---:B------:R-:W-:Y:S01]  /*0fb0*/  LOP3.LUT P3, RZ, R3.reuse, 0x4, RZ, 0xc0, !PT ;  /* 0x0000000403ff7812 */ /* 0x040fe2000786c0ff */
[----:B------:R-:W-:Y:S01]  /*0fc0*/  IMAD.SHL.U32 R3, R3, 0x40, RZ ;  /* 0x0000004003037824 */ /* 0x000fe200078e00ff */
[----:B------:R-:W-:Y:S01]  /*0fd0*/  IADD3 R235, R231, 0x40, RZ ;  /* 0x00000040e7eb7810 */ /* 0x000fe20007ffe0ff */
[----:B------:R-:W-:Y:S01]  /*0fe0*/  IMAD.U32 R7, R7, 0x2, R2 ;  /* 0x0000000207077824 */ /* 0x000fe200078e0002 */
[----:B------:R-:W-:Y:S01]  /*0ff0*/  LOP3.LUT R2, R11, 0x7ffffffc, RZ, 0xc0, !PT ;  /* 0x7ffffffc0b027812 */ /* 0x000fe200078ec0ff */
[----:B------:R2:W-:Y:S01]  /*1000*/  STL [R1+0xb0], R8 ;  /* 0x0000b00801007387 */ /* 0x0005e20000100800 */
[----:B------:R-:W-:Y:S01]  /*1010*/  LOP3.LUT R3, R3, 0x1c0, RZ, 0xc0, !PT ;  /* 0x000001c003037812 */ /* 0x000fe200078ec0ff */
[----:B------:R-:W-:Y:S01]  /*1020*/  IMAD R0, R13, 0x200, R10 ;  /* 0x000002000d007824 */ /* 0x000fe200078e020a */
[----:B------:R-:W-:Y:S01]  /*1030*/  SEL R5, R16, 0xfffffff0, !P4 ;  /* 0xfffffff010057807 */ /* 0x000fe20006000000 */
[----:B------:R-:W-:Y:S01]  /*1040*/  IMAD.IADD R2, R18, 0x1, -R2 ;  /* 0x0000000112027824 */ /* 0x000fe200078e0a02 */
[----:B------:R-:W-:Y:S01]  /*1050*/  LOP3.LUT R6, R3, 0x8, R6, 0xf8, !PT ;  /* 0x0000000803067812 */ /* 0x000fe200078ef806 */
[----:B------:R-:W-:Y:S01]  /*1060*/  IMAD.MOV.U32 R10, RZ, RZ, 0x40 ;  /* 0x00000040ff0a7424 */ /* 0x000fe200078e00ff */
[----:B------:R-:W-:Y:S01]  /*1070*/  SHF.R.U32.HI R3, RZ, 0x3, R3 ;  /* 0x00000003ff037819 */ /* 0x000fe20000011603 */
[----:B------:R-:W-:Y:S01]  /*1080*/  IMAD.SHL.U32 R26, R2, 0x2, RZ ;  /* 0x00000002021a7824 */ /* 0x000fe200078e00ff */
[----:B------:R-:W-:Y:S01]  /*1090*/  SEL R4, R15, 0xffffffe0, !P3 ;  /* 0xffffffe00f047807 */ /* 0x000fe20005800000 */
[----:B------:R-:W-:Y:S01]  /*10a0*/  IMAD.SHL.U32 R200, R12, 0x2, RZ ;  /* 0x000000020cc87824 */ /* 0x000fe200078e00ff */
[----:B------:R-:W-:Y:S01]  /*10b0*/  LOP3.LUT R3, R6, R3, RZ, 0x3c, !PT ;  /* 0x0000000306037212 */ /* 0x000fe200078e3cff */
[----:B------:R-:W-:Y:S01]  /*10c0*/  IMAD.SHL.U32 R6, R14, 0x40, RZ ;  /* 0x000000400e067824 */ /* 0x000fe200078e00ff */
[C---:B------:R-:W-:Y:S01]  /*10d0*/  IADD3 R25, R26.reuse, 0x8, RZ ;  /* 0x000000081a197810 */ /* 0x040fe20007ffe0ff */
[----:B------:R-:W-:Y:S01]  /*10e0*/  STL [R1+0x4c], R26 ;  /* 0x00004c1a01007387 */ /* 0x000fe20000100800 */
[C---:B------:R-:W-:Y:S01]  /*10f0*/  IADD3 R24, R26.reuse, 0x10, RZ ;  /* 0x000000101a187810 */ /* 0x040fe20007ffe0ff */
[----:B------:R-:W-:Y:S01]  /*1100*/  IMAD.IADD R4, R5, 0x1, R4 ;  /* 0x0000000105047824 */ /* 0x000fe200078e0204 */
[C---:B------:R-:W-:Y:S01]  /*1110*/  IADD3 R23, R26.reuse, 0x18, RZ ;  /* 0x000000181a177810 */ /* 0x040fe20007ffe0ff */
[----:B------:R-:W-:Y:S01]  /*1120*/  STL [R1+0x48], R25 ;  /* 0x0000481901007387 */ /* 0x000fe20000100800 */
[----:B------:R-:W-:-:S02]  /*1130*/  IADD3 R22, R26, 0x20, RZ ;  /* 0x000000201a167810 */ /* 0x000fc40007ffe0ff */
[C---:B------:R-:W-:Y:S01]  /*1140*/  IADD3 R21, R26.reuse, 0x28, RZ ;  /* 0x000000281a157810 */ /* 0x040fe20007ffe0ff */
[----:B------:R-:W-:Y:S01]  /*1150*/  STL [R1+0x44], R24 ;  /* 0x0000441801007387 */ /* 0x000fe20000100800 */
[C---:B------:R-:W-:Y:S02]  /*1160*/  IADD3 R20, R26.reuse, 0x30, RZ ;  /* 0x000000301a147810 */ /* 0x040fe40007ffe0ff */
[C---:B------:R-:W-:Y:S01]  /*1170*/  IADD3 R19, R26.reuse, 0x38, RZ ;  /* 0x000000381a137810 */ /* 0x040fe20007ffe0ff */
[----:B------:R-:W-:Y:S01]  /*1180*/  STL [R1+0x40], R23 ;  /* 0x0000401701007387 */ /* 0x000fe20000100800 */
[C---:B------:R-:W-:Y:S02]  /*1190*/  IADD3 R18, R26.reuse, 0x40, RZ ;  /* 0x000000401a127810 */ /* 0x040fe40007ffe0ff */
[C---:B-1----:R-:W-:Y:S01]  /*11a0*/  IADD3 R17, R26.reuse, 0x48, RZ ;  /* 0x000000481a117810 */ /* 0x042fe20007ffe0ff */
[----:B------:R-:W-:Y:S01]  /*11b0*/  STL [R1+0x3c], R22 ;  /* 0x00003c1601007387 */ /* 0x000fe20000100800 */
[----:B------:R-:W-:-:S02]  /*11c0*/  IADD3 R16, R26, 0x50, RZ ;  /* 0x000000501a107810 */ /* 0x000fc40007ffe0ff */
[----:B------:R-:W-:Y:S01]  /*11d0*/  LOP3.LUT R3, R3, 0x7ffffe00, R6, 0xf8, !PT ;  /* 0x7ffffe0003037812 */ /* 0x000fe200078ef806 */
[----:B------:R-:W-:Y:S01]  /*11e0*/  STL [R1+0x38], R21 ;  /* 0x0000381501007387 */ /* 0x000fe20000100800 */
[----:B------:R-:W-:Y:S02]  /*11f0*/  IADD3 R14, R26, 0x58, RZ ;  /* 0x000000581a0e7810 */ /* 0x000fe40007ffe0ff */
[----:B------:R-:W-:Y:S01]  /*1200*/  SHF.R.S32.HI R6, RZ, 0x1f, R235 ;  /* 0x0000001fff067819 */ /* 0x000fe200000114eb */
[----:B------:R1:W-:Y:S01]  /*1210*/  STL [R1+0x34], R20 ;  /* 0x0000341401007387 */ /* 0x0003e20000100800 */
[----:B------:R-:W-:Y:S02]  /*1220*/  LEA R71, R0, 0x8100, 0x1 ;  /* 0x0000810000477811 */ /* 0x000fe400078e08ff */
[----:B------:R-:W-:Y:S01]  /*1230*/  IADD3 R13, R26, 0x60, RZ ;  /* 0x000000601a0d7810 */ /* 0x000fe20007ffe0ff */
[----:B------:R-:W-:Y:S01]  /*1240*/  STL [R1+0x30], R19 ;  /* 0x0000301301007387 */ /* 0x000fe20000100800 */
[----:B------:R-:W-:-:S02]  /*1250*/  SEL R6, R10, 0xffffffc0, !P2 ;  /* 0xffffffc00a067807 */ /* 0x000fc40005000000 */
[----:B------:R-:W-:Y:S01]  /*1260*/  SEL R0, R10, 0xffffffc0, !P3 ;  /* 0xffffffc00a007807 */ /* 0x000fe20005800000 */
[----:B------:R-:W-:Y:S01]  /*1270*/  STL [R1+0x2c], R18 ;  /* 0x00002c1201007387 */ /* 0x000fe20000100800 */
[C---:B------:R-:W-:Y:S02]  /*1280*/  IADD3 R12, R26.reuse, 0x68, RZ ;  /* 0x000000681a0c7810 */ /* 0x040fe40007ffe0ff */
[----:B------:R-:W-:Y:S01]  /*1290*/  IADD3 R11, R26, 0x70, RZ ;  /* 0x000000701a0b7810 */ /* 0x000fe20007ffe0ff */
[----:B------:R3:W-:Y:S01]  /*12a0*/  STL [R1+0x28], R17 ;  /* 0x0000281101007387 */ /* 0x0007e20000100800 */
[----:B------:R-:W-:Y:S02]  /*12b0*/  LEA R10, R7, 0x80, 0x1 ;  /* 0x00000080070a7811 */ /* 0x000fe400078e08ff */
[----:B------:R-:W-:Y:S01]  /*12c0*/  SHF.R.S32.HI R7, RZ, 0x1f, R25 ;  /* 0x0000001fff077819 */ /* 0x000fe20000011419 */
[----:B------:R-:W-:Y:S01]  /*12d0*/  STL [R1+0x24], R16 ;  /* 0x0000241001007387 */ /* 0x000fe20000100800 */
[----:B------:R-:W-:-:S02]  /*12e0*/  SHF.R.S32.HI R5, RZ, 0x1f, R231 ;  /* 0x0000001fff057819 */ /* 0x000fc400000114e7 */
[C---:B------:R-:W-:Y:S01]  /*12f0*/  SEL R5, R15.reuse, 0xffffffe0, !P1 ;  /* 0xffffffe00f057807 */ /* 0x040fe20004800000 */
[----:B------:R-:W-:Y:S01]  /*1300*/  STL [R1+0x20], R14 ;  /* 0x0000200e01007387 */ /* 0x000fe20000100800 */
[----:B------:R-:W-:Y:S02]  /*1310*/  SEL R2, R15, 0xffffffe0, !P4 ;  /* 0xffffffe00f027807 */ /* 0x000fe40006000000 */
[----:B--2---:R-:W-:Y:S01]  /*1320*/  IADD3 R8, R26, 0x78, RZ ;  /* 0x000000781a087810 */ /* 0x004fe20007ffe0ff */
[----:B------:R-:W-:Y:S01]  /*1330*/  STL [R1+0x1c], R13 ;  /* 0x00001c0d01007387 */ /* 0x000fe20000100800 */
[----:B------:R-:W-:Y:S02]  /*1340*/  SHF.R.S32.HI R15, RZ, 0x1f, R24 ;  /* 0x0000001fff0f7819 */ /* 0x000fe40000011418 */
[----:B-1----:R-:W-:Y:S01]  /*1350*/  SHF.R.S32.HI R20, RZ, 0x1f, R20 ;  /* 0x0000001fff147819 */ /* 0x002fe20000011414 */
[----:B------:R-:W-:Y:S01]  /*1360*/  STL [R1+0x18], R12 ;  /* 0x0000180c01007387 */ /* 0x000fe20000100800 */
[----:B------:R-:W-:-:S03]  /*1370*/  LEA R189, R3, 0x100, 0x1 ;  /* 0x0000010003bd7811 */ /* 0x000fc600078e08ff */
[----:B------:R-:W-:Y:S01]  /*1380*/  STL [R1+0x14], R11 ;  /* 0x0000140b01007387 */ /* 0x000fe20000100800 */
[--C-:B------:R-:W-:Y:S01]  /*1390*/  IADD3 R192, R0, R189, R2.reuse ;  /* 0x000000bd00c07210 */ /* 0x100fe20007ffe002 */
[----:B------:R-:W-:Y:S02]  /*13a0*/  IMAD R195, R9, 0x800, R189 ;  /* 0x0000080009c37824 */ /* 0x000fe400078e02bd */
[----:B------:R1:W-:Y:S01]  /*13b0*/  STL [R1+0xa8], R7 ;  /* 0x0000a80701007387 */ /* 0x0003e20000100800 */
[----:B---3--:R-:W-:Y:S01]  /*13c0*/  SHF.R.S32.HI R17, RZ, 0x1f, R17 ;  /* 0x0000001fff117819 */ /* 0x008fe20000011411 */
[C---:B------:R-:W-:Y:S02]  /*13d0*/  IMAD.IADD R191, R189.reuse, 0x1, R2 ;  /* 0x00000001bdbf7824 */ /* 0x040fe400078e0202 */
[----:B------:R-:W-:Y:S01]  /*13e0*/  STL [R1+0x10], R8 ;  /* 0x0000100801007387 */ /* 0x000fe20000100800 */
[----:B------:R-:W-:Y:S02]  /*13f0*/  IMAD.IADD R196, R2, 0x1, R195 ;  /* 0x0000000102c47824 */ /* 0x000fe400078e02c3 */
[----:B------:R-:W-:Y:S01]  /*1400*/  IMAD R194, R4, 0x2, R189 ;  /* 0x0000000204c27824 */ /* 0x000fe200078e02bd */
[----:B------:R2:W-:Y:S01]  /*1410*/  STL [R1+0xa4], R15 ;  /* 0x0000a40f01007387 */ /* 0x0005e20000100800 */
[----:B------:R-:W-:-:S02]  /*1420*/  IMAD.IADD R190, R189, 0x1, R0 ;  /* 0x00000001bdbe7824 */ /* 0x000fc400078e0200 */
[C---:B------:R-:W-:Y:S01]  /*1430*/  IMAD.IADD R198, R0.reuse, 0x1, R195 ;  /* 0x0000000100c67824 */ /* 0x040fe200078e02c3 */
[----:B------:R-:W-:Y:S01]  /*1440*/  STL [R1+0x50], R10 ;  /* 0x0000500a01007387 */ /* 0x000fe20000100800 */
[----:B------:R-:W-:Y:S01]  /*1450*/  IMAD.IADD R197, R0, 0x1, R196 ;  /* 0x0000000100c57824 */ /* 0x000fe200078e02c4 */
[----:B-1----:R-:W-:-:S05]  /*1460*/  SHF.R.S32.HI R7, RZ, 0x1f, R23 ;  /* 0x0000001fff077819 */ /* 0x002fca0000011417 */
[----:B------:R1:W-:Y:S01]  /*1470*/  STL [R1+0xa0], R7 ;  /* 0x0000a00701007387 */ /* 0x0003e20000100800 */
[----:B--2---:R-:W-:-:S05]  /*1480*/  SHF.R.S32.HI R15, RZ, 0x1f, R22 ;  /* 0x0000001fff0f7819 */ /* 0x004fca0000011416 */
[----:B------:R2:W-:Y:S01]  /*1490*/  STL [R1+0x9c], R15 ;  /* 0x00009c0f01007387 */ /* 0x0005e20000100800 */
[----:B-1----:R-:W-:-:S05]  /*14a0*/  SHF.R.S32.HI R7, RZ, 0x1f, R21 ;  /* 0x0000001fff077819 */ /* 0x002fca0000011415 */
[----:B------:R1:W-:Y:S01]  /*14b0*/  STL [R1+0x98], R7 ;  /* 0x0000980701007387 */ /* 0x0003e20000100800 */
[----:B--2---:R-:W-:-:S03]  /*14c0*/  SHF.R.S32.HI R15, RZ, 0x1f, R19 ;  /* 0x0000001fff0f7819 */ /* 0x004fc60000011413 */
[----:B------:R-:W-:Y:S04]  /*14d0*/  STL [R1+0x94], R20 ;  /* 0x0000941401007387 */ /* 0x000fe80000100800 */
[----:B------:R2:W-:Y:S01]  /*14e0*/  STL [R1+0x90], R15 ;  /* 0x0000900f01007387 */ /* 0x0005e20000100800 */
[----:B-1----:R-:W-:-:S05]  /*14f0*/  SHF.R.S32.HI R7, RZ, 0x1f, R18 ;  /* 0x0000001fff077819 */ /* 0x002fca0000011412 */
[----:B------:R1:W-:Y:S01]  /*1500*/  STL [R1+0x8c], R7 ;  /* 0x00008c0701007387 */ /* 0x0003e20000100800 */
[----:B--2---:R-:W-:-:S03]  /*1510*/  SHF.R.S32.HI R15, RZ, 0x1f, R16 ;  /* 0x0000001fff0f7819 */ /* 0x004fc60000011410 */
[----:B------:R-:W-:Y:S04]  /*1520*/  STL [R1+0x88], R17 ;  /* 0x0000881101007387 */ /* 0x000fe80000100800 */
[----:B------:R-:W-:Y:S01]  /*1530*/  STL [R1+0x84], R15 ;  /* 0x0000840f01007387 */ /* 0x000fe20000100800 */
[----:B-1----:R-:W-:Y:S02]  /*1540*/  SHF.R.S32.HI R7, RZ, 0x1f, R14 ;  /* 0x0000001fff077819 */ /* 0x002fe4000001140e */
[----:B------:R-:W-:Y:S02]  /*1550*/  SHF.R.S32.HI R14, RZ, 0x1f, R13 ;  /* 0x0000001fff0e7819 */ /* 0x000fe4000001140d */
[----:B------:R-:W-:Y:S01]  /*1560*/  SHF.R.S32.HI R13, RZ, 0x1f, R12 ;  /* 0x0000001fff0d7819 */ /* 0x000fe2000001140c */
[----:B------:R1:W-:Y:S01]  /*1570*/  STL [R1+0x80], R7 ;  /* 0x0000800701007387 */ /* 0x0003e20000100800 */
[----:B------:R-:W-:-:S02]  /*1580*/  SHF.R.S32.HI R12, RZ, 0x1f, R11 ;  /* 0x0000001fff0c7819 */ /* 0x000fc4000001140b */
[----:B------:R-:W-:Y:S01]  /*1590*/  SHF.R.S32.HI R11, RZ, 0x1f, R8 ;  /* 0x0000001fff0b7819 */ /* 0x000fe20000011408 */
[C---:B------:R-:W-:Y:S01]  /*15a0*/  IMAD.IADD R8, R10.reuse, 0x1, R5 ;  /* 0x000000010a087824 */ /* 0x040fe200078e0205 */
[----:B------:R-:W-:Y:S04]  /*15b0*/  STL [R1+0x7c], R14 ;  /* 0x00007c0e01007387 */ /* 0x000fe80000100800 */
[----:B------:R-:W-:Y:S04]  /*15c0*/  STL [R1+0x78], R13 ;  /* 0x0000780d01007387 */ /* 0x000fe80000100800 */
[----:B------:R-:W-:Y:S04]  /*15d0*/  STL [R1+0x74], R12 ;  /* 0x0000740c01007387 */ /* 0x000fe80000100800 */
[----:B------:R-:W-:Y:S04]  /*15e0*/  STL [R1+0x70], R11 ;  /* 0x0000700b01007387 */ /* 0x000fe80000100800 */
[----:B------:R2:W-:Y:S01]  /*15f0*/  STL [R1+0x5c], R8 ;  /* 0x00005c0801007387 */ /* 0x0005e20000100800 */
[----:B-1----:R-:W-:-:S02]  /*1600*/  IADD3 R7, R10, -0x10, RZ ;  /* 0xfffffff00a077810 */ /* 0x002fc40007ffe0ff */
[C---:B------:R-:W-:Y:S01]  /*1610*/  @P0 IADD3 R7, R10.reuse, 0x10, RZ ;  /* 0x000000100a070810 */ /* 0x040fe20007ffe0ff */
[----:B------:R-:W-:-:S04]  /*1620*/  IMAD.IADD R10, R10, 0x1, R6 ;  /* 0x000000010a0a7824 */ /* 0x000fc800078e0206 */
[--C-:B------:R-:W-:Y:S01]  /*1630*/  IMAD.IADD R3, R5, 0x1, R7.reuse ;  /* 0x0000000105037824 */ /* 0x100fe200078e0207 */
[----:B------:R1:W-:Y:S01]  /*1640*/  STL [R1+0x6c], R10 ;  /* 0x00006c0a01007387 */ /* 0x0003e20000100800 */
[----:B------:R-:W-:Y:S02]  /*1650*/  IMAD.IADD R5, R6, 0x1, R7 ;  /* 0x0000000106057824 */ /* 0x000fe400078e0207 */
[--C-:B------:R-:W-:Y:S01]  /*1660*/  IMAD.IADD R2, R3, 0x1, R6.reuse ;  /* 0x0000000103027824 */ /* 0x100fe200078e0206 */
[----:B------:R1:W-:Y:S01]  /*1670*/  STL [R1+0x54], R7 ;  /* 0x0000540701007387 */ /* 0x0003e20000100800 */
[----:B--2---:R-:W-:-:S05]  /*1680*/  IMAD.IADD R8, R8, 0x1, R6 ;  /* 0x0000000108087824 */ /* 0x004fca00078e0206 */
[----:B------:R1:W-:Y:S04]  /*1690*/  STL [R1+0x68], R8 ;  /* 0x0000680801007387 */ /* 0x0003e80000100800 */
[----:B------:R1:W-:Y:S04]  /*16a0*/  STL [R1+0x64], R5 ;  /* 0x0000640501007387 */ /* 0x0003e80000100800 */
[----:B------:R1:W-:Y:S04]  /*16b0*/  STL [R1+0x58], R3 ;  /* 0x0000580301007387 */ /* 0x0003e80000100800 */
[----:B------:R1:W-:Y:S02]  /*16c0*/  STL [R1+0x60], R2 ;  /* 0x0000600201007387 */ /* 0x0003e40000100800 */
.L_x_275:
[----:B-1----:R-:W-:-:S04]  /*16d0*/  IMAD.MOV.U32 R8, RZ, RZ, 0x4 ;  /* 0x00000004ff087424 */ /* 0x002fc800078e00ff */
[----:B------:R-:W-:-:S05]  /*16e0*/  IMAD.WIDE R2, R247, R8, c[0x0][0x588] ;  /* 0x00016200f7027625 */ /* 0x000fca00078e0208 */
[----:B------:R-:W2:Y:S01]  /*16f0*/  LDG.E R251, [R2.64] ;  /* 0x0000000802fb7981 */ /* 0x000ea2000c1e1900 */
[----:B------:R-:W-:Y:S01]  /*1700*/  ISETP.NE.U32.AND P4, PT, RZ, c[0x0][0x370], PT ;  /* 0x0000dc00ff007a0c */ /* 0x000fe20003f85070 */
[----:B------:R-:W-:Y:S01]  /*1710*/  IMAD.MOV.U32 R237, RZ, RZ, RZ ;  /* 0x000000ffffed7224 */ /* 0x000fe200078e00ff */
[----:B------:R-:W-:Y:S01]  /*1720*/  ISETP.NE.U32.AND P2, PT, RZ, c[0x0][0x360], PT ;  /* 0x0000d800ff007a0c */ /* 0x000fe20003f45070 */
[----:B------:R-:W-:Y:S01]  /*1730*/  IMAD.MOV.U32 R11, RZ, RZ, RZ ;  /* 0x000000ffff0b7224 */ /* 0x000fe200078e00ff */
[----:B------:R-:W-:Y:S02]  /*1740*/  ISETP.NE.AND.EX P4, PT, RZ, c[0x0][0x374], PT, P4 ;  /* 0x0000dd00ff007a0c */ /* 0x000fe40003f85340 */
[----:B------:R-:W-:Y:S02]  /*1750*/  ISETP.NE.AND.EX P2, PT, RZ, c[0x0][0x364], PT, P2 ;  /* 0x0000d900ff007a0c */ /* 0x000fe40003f45320 */
[----:B------:R-:W-:-:S04]  /*1760*/  ISETP.NE.U32.AND P3, PT, RZ, c[0x0][0x348], PT ;  /* 0x0000d200ff007a0c */ /* 0x000fc80003f65070 */
[----:B------:R-:W-:Y:S02]  /*1770*/  ISETP.NE.AND.EX P3, PT, RZ, c[0x0][0x34c], PT, P3 ;  /* 0x0000d300ff007a0c */ /* 0x000fe40003f65330 */
[----:B--2---:R-:W-:Y:S01]  /*1780*/  SHF.R.S32.HI R13, RZ, 0x1f, R251 ;  /* 0x0000001fff0d7819 */ /* 0x004fe200000114fb */
[C---:B------:R-:W-:Y:S02]  /*1790*/  IMAD.SHL.U32 R252, R251.reuse, 0x4, RZ ;  /* 0x00000004fbfc7824 */ /* 0x040fe400078e00ff */
[C---:B------:R-:W-:Y:S02]  /*17a0*/  @P4 LEA R6, P1, R251.reuse, c[0x0][0x370], 0x2 ;  /* 0x0000dc00fb064a11 */ /* 0x040fe400078210ff */
[C-C-:B------:R-:W-:Y:S01]  /*17b0*/  SHF.L.U64.HI R14, R251.reuse, 0x2, R13.reuse ;  /* 0x00000002fb0e7819 */ /* 0x140fe2000001020d */
[----:B------:R1:W-:Y:S01]  /*17c0*/  STL [R1+0xc], R13 ;  /* 0x00000c0d01007387 */ /* 0x0003e20000100800 */
[----:B------:R-:W-:Y:S02]  /*17d0*/  @P4 LEA.HI.X R7, R251, c[0x0][0x374], R13, 0x2, P1 ;  /* 0x0000dd00fb074a11 */ /* 0x000fe400008f140d */
[C---:B------:R-:W-:Y:S01]  /*17e0*/  @P2 IADD3 R4, P0, R252.reuse, c[0x0][0x360], RZ ;  /* 0x0000d800fc042a10 */ /* 0x040fe20007f1e0ff */
[----:B------:R1:W-:Y:S01]  /*17f0*/  STL [R1], R14 ;  /* 0x0000000e01007387 */ /* 0x0003e20000100800 */
[----:B------:R-:W-:-:S02]  /*1800*/  IADD3 R2, P1, R252, c[0x0][0x348], RZ ;  /* 0x0000d200fc027a10 */ /* 0x000fc40007f3e0ff */
[C---:B------:R-:W-:Y:S01]  /*1810*/  @P2 IADD3.X R5, R14.reuse, c[0x0][0x364], RZ, P0, !PT ;  /* 0x0000d9000e052a10 */ /* 0x040fe200007fe4ff */
[----:B------:R1:W5:Y:S01]  /*1820*/  @P4 LDG.E R237, [R6.64] ;  /* 0x0000000806ed4981 */ /* 0x000362000c1e1900 */
[----:B------:R-:W-:-:S03]  /*1830*/  IADD3.X R3, R14, c[0x0][0x34c], RZ, P1, !PT ;  /* 0x0000d3000e037a10 */ /* 0x000fc60000ffe4ff */
[----:B------:R1:W5:Y:S04]  /*1840*/  @P2 LDG.E R12, [R4.64] ;  /* 0x00000008040c2981 */ /* 0x000368000c1e1900 */
[----:B------:R1:W5:Y:S01]  /*1850*/  @P3 LDG.E R11, [R2.64] ;  /* 0x00000008020b3981 */ /* 0x000362000c1e1900 */
[----:B------:R-:W-:Y:S01]  /*1860*/  YIELD ;  /* 0x0000000000007946 */ /* 0x000fe20003800000 */
[----:B------:R-:W-:Y:S05]  /*1870*/  @P2 BRA `(.L_x_176) ;  /* 0x0000005000002947 */ /* 0x000fea0003800000 */
[----:B-----5:R-:W-:Y:S01]  /*1880*/  MOV R12, c[0x0][0x168] ;  /* 0x00005a00000c7a02 */ /* 0x020fe20000000f00 */
[----:B------:R-:W-:Y:S05]  /*1890*/  @!P3 BRA `(.L_x_176) ;  /* 0x000000300000b947 */ /* 0x000fea0003800000 */
[----:B------:R2:W3:Y:S04]  /*18a0*/  LDG.E R0, [R2.64] ;  /* 0x0000000802007981 */ /* 0x0004e8000c1e1900 */
[----:B-12---:R-:W3:Y:S02]  /*18b0*/  LDG.E R2, [R2.64+0x4] ;  /* 0x0000040802027981 */ /* 0x006ee4000c1e1900 */
[----:B---3--:R-:W-:-:S02]  /*18c0*/  IADD3 R12, -R0, R2, RZ ;  /* 0x00000002000c7210 */ /* 0x008fc40007ffe1ff */
.L_x_176:
[----:B------:R-:W-:-:S04]  /*18d0*/  ISETP.NE.U32.AND P0, PT, RZ, c[0x0][0x368], PT ;  /* 0x0000da00ff007a0c */ /* 0x000fc80003f05070 */
[----:B------:R-:W-:-:S13]  /*18e0*/  ISETP.NE.AND.EX P0, PT, RZ, c[0x0][0x36c], PT, P0 ;  /* 0x0000db00ff007a0c */ /* 0x000fda0003f05300 */
[----:B------:R-:W-:Y:S05]  /*18f0*/  @!P0 BRA `(.L_x_177) ;  /* 0x0000004000008947 */ /* 0x000fea0003800000 */
[----:B-1----:R-:W-:-:S04]  /*1900*/  IADD3 R2, P0, R252, c[0x0][0x368], RZ ;  /* 0x0000da00fc027a10 */ /* 0x002fc80007f1e0ff */
[----:B------:R-:W-:-:S05]  /*1910*/  IADD3.X R3, R14, c[0x0][0x36c], RZ, P0, !PT ;  /* 0x0000db000e037a10 */ /* 0x000fca00007fe4ff */
[----:B------:R1:W5:Y:S01]  /*1920*/  LDG.E R0, [R2.64] ;  /* 0x0000000802007981 */ /* 0x000362000c1e1900 */
[----:B------:R-:W-:Y:S05]  /*1930*/  BRA `(.L_x_178) ;  /* 0x0000008000007947 */ /* 0x000fea0003800000 */
.L_x_177:
[----:B------:R-:W-:Y:S01]  /*1940*/  ISETP.NE.U32.AND P0, PT, RZ, c[0x0][0x350], PT ;  /* 0x0000d400ff007a0c */ /* 0x000fe20003f05070 */
[----:B------:R-:W-:-:S03]  /*1950*/  IMAD.U32 R0, RZ, RZ, UR5 ;  /* 0x00000005ff007e24 */ /* 0x000fc6000f8e00ff */
[----:B------:R-:W-:-:S13]  /*1960*/  ISETP.NE.AND.EX P0, PT, RZ, c[0x0][0x354], PT, P0 ;  /* 0x0000d500ff007a0c */ /* 0x000fda0003f05300 */
[----:B------:R-:W-:Y:S05]  /*1970*/  @!P0 BRA `(.L_x_178) ;  /* 0x0000004000008947 */ /* 0x000fea0003800000 */
[----:B-1----:R-:W-:-:S05]  /*1980*/  IMAD.WIDE R2, R251, R8, c[0x0][0x350] ;  /* 0x0000d400fb027625 */ /* 0x002fca00078e0208 */
[----:B------:R-:W2:Y:S04]  /*1990*/  LDG.E R4, [R2.64] ;  /* 0x0000000802047981 */ /* 0x000ea8000c1e1900 */
[----:B------:R-:W2:Y:S02]  /*19a0*/  LDG.E R0, [R2.64+0x4] ;  /* 0x0000040802007981 */ /* 0x000ea4000c1e1900 */
[----:B--2---:R-:W-:-:S05]  /*19b0*/  IADD3 R0, -R4, R0, RZ ;  /* 0x0000000004007210 */ /* 0x004fca0007ffe1ff */
.L_x_178:
[----:B-----5:R-:W-:Y:S01]  /*19c0*/  IMAD.IADD R21, R0, 0x1, -R237 ;  /* 0x0000000100157824 */ /* 0x020fe200078e0aed */
[C---:B------:R-:W-:Y:S01]  /*19d0*/  LOP3.LUT R0, R246.reuse, 0xff000000, RZ, 0xc0, !PT ;  /* 0xff000000f6007812 */ /* 0x040fe200078ec0ff */
[----:B-1----:R-:W-:Y:S01]  /*19e0*/  IMAD.MOV.U32 R2, RZ, RZ, RZ ;  /* 0x000000ffff027224 */ /* 0x002fe200078e00ff */
[----:B------:R-:W-:Y:S01]  /*19f0*/  LOP3.LUT R4, R246, 0xff0000, RZ, 0xc0, !PT ;  /* 0x00ff0000f6047812 */ /* 0x000fe200078ec0ff */
[----:B------:R-:W-:Y:S01]  /*1a00*/  BSSY B0, `(.L_x_179) ;  /* 0x000002c000007945 */ /* 0x000fe20003800000 */
[----:B------:R-:W-:-:S02]  /*1a10*/  SHF.R.U32.HI R0, RZ, 0x8, R0 ;  /* 0x00000008ff007819 */ /* 0x000fc40000011600 */
[C---:B------:R-:W-:Y:S02]  /*1a20*/  IADD3 R3, R21.reuse, 0x6f, RZ ;  /* 0x0000006f15037810 */ /* 0x040fe40007ffe0ff */
[----:B------:R-:W-:Y:S02]  /*1a30*/  LEA.HI R0, R4, R0, RZ, 0x10 ;  /* 0x0000000004007211 */ /* 0x000fe400078f80ff */
[----:B------:R-:W-:Y:S01]  /*1a40*/  ISETP.GE.AND P0, PT, R21, 0x1, PT ;  /* 0x000000011500780c */ /* 0x000fe20003f06270 */
[----:B------:R-:W-:Y:S01]  /*1a50*/  IMAD.HI R2, R3, -0x6db6db6d, R2 ;  /* 0x9249249303027827 */ /* 0x000fe200078e0202 */
[----:B------:R-:W-:Y:S02]  /*1a60*/  LOP3.LUT R15, R0, 0xff, RZ, 0xc0, !PT ;  /* 0x000000ff000f7812 */ /* 0x000fe400078ec0ff */
[----:B------:R-:W-:Y:S02]  /*1a70*/  SHF.R.U32.HI R5, RZ, 0x10, R0 ;  /* 0x00000010ff057819 */ /* 0x000fe40000011600 */
[----:B------:R-:W-:Y:S01]  /*1a80*/  SHF.R.U32.HI R3, RZ, 0x1f, R2 ;  /* 0x0000001fff037819 */ /* 0x000fe20000011602 */
[----:B------:R1:W-:Y:S03]  /*1a90*/  STL [R1+0x8], R15 ;  /* 0x0000080f01007387 */ /* 0x0003e60000100800 */
[----:B------:R-:W-:Y:S01]  /*1aa0*/  LEA.HI.SX32 R10, R2, R3, 0x1a ;  /* 0x00000003020a7211 */ /* 0x000fe200078fd2ff */
[----:B------:R1:W-:Y:S01]  /*1ab0*/  STL [R1+0x4], R5 ;  /* 0x0000040501007387 */ /* 0x0003e20000100800 */
[----:B------:R-:W-:Y:S01]  /*1ac0*/  IMAD.MOV.U32 R2, RZ, RZ, RZ ;  /* 0x000000ffff027224 */ /* 0x000fe200078e00ff */
[----:B------:R-:W-:Y:S05]  /*1ad0*/  @!P0 BRA `(.L_x_180) ;  /* 0x000001e000008947 */ /* 0x000fea0003800000 */
[----:B------:R-:W-:Y:S01]  /*1ae0*/  ISETP.NE.AND P0, PT, R5, RZ, PT ;  /* 0x000000ff0500720c */ /* 0x000fe20003f05270 */
[----:B------:R-:W-:-:S03]  /*1af0*/  IMAD.MOV.U32 R4, RZ, RZ, RZ ;  /* 0x000000ffff047224 */ /* 0x000fc600078e00ff */
[----:B------:R-:W-:-:S04]  /*1b00*/  SEL R0, R5, c[0x0][0x338], P0 ;  /* 0x0000ce0005007a07 */ /* 0x000fc80000000000 */
[----:B------:R-:W-:Y:S02]  /*1b10*/  IABS R3, R0 ;  /* 0x0000000000037213 */ /* 0x000fe40000000000 */
[----:B------:R-:W-:Y:S02]  /*1b20*/  IADD3 R6, R10, -0x1, R0 ;  /* 0xffffffff0a067810 */ /* 0x000fe40007ffe000 */
[----:B------:R-:W2:Y:S02]  /*1b30*/  I2F.RP R2, R3 ;  /* 0x0000000300027306 */ /* 0x000ea40000209400 */
[----:B------:R-:W-:-:S06]  /*1b40*/  IABS R9, R6 ;  /* 0x0000000600097213 */ /* 0x000fcc0000000000 */
[----:B--2---:R-:W2:Y:S02]  /*1b50*/  MUFU.RCP R2, R2 ;  /* 0x0000000200027308 */ /* 0x004ea40000001000 */
[----:B--2---:R-:W-:-:S06]  /*1b60*/  IADD3 R2, R2, 0xffffffe, RZ ;  /* 0x0ffffffe02027810 */ /* 0x004fcc0007ffe0ff */
[----:B-1----:R-:W1:Y:S02]  /*1b70*/  F2I.FTZ.U32.TRUNC.NTZ R5, R2 ;  /* 0x0000000200057305 */ /* 0x002e64000021f000 */
[----:B-1----:R-:W-:-:S04]  /*1b80*/  IMAD.MOV R2, RZ, RZ, -R5 ;  /* 0x000000ffff027224 */ /* 0x002fc800078e0a05 */
        /* <DEDUP_REMOVED lines=13> */
[----:B------:R-:W-:Y:S02]  /*1c60*/  ISETP.GE.U32.AND P2, PT, R4, R3, PT ;  /* 0x000000030400720c */ /* 0x000fe40003f46070 */
[----:B------:R-:W-:-:S04]  /*1c70*/  LOP3.LUT R3, R6, R0, RZ, 0x3c, !PT ;  /* 0x0000000006037212 */ /* 0x000fc800078e3cff */
[----:B------:R-:W-:-:S07]  /*1c80*/  ISETP.GE.AND P0, PT, R3, RZ, PT ;  /* 0x000000ff0300720c */ /* 0x000fce0003f06270 */
[----:B------:R-:W-:-:S06]  /*1c90*/  @P2 IADD3 R2, R2, 0x1, RZ ;  /* 0x0000000102022810 */ /* 0x000fcc0007ffe0ff */
[----:B------:R-:W-:Y:S01]  /*1ca0*/  @!P0 IMAD.MOV R2, RZ, RZ, -R2 ;  /* 0x000000ffff028224 */ /* 0x000fe200078e0a02 */
[----:B------:R-:W-:Y:S02]  /*1cb0*/  @!P1 LOP3.LUT R2, RZ, R0, RZ, 0x33, !PT ;  /* 0x00000000ff029212 */ /* 0x000fe400078e33ff */
.L_x_180:
[----:B------:R-:W-:Y:S05]  /*1cc0*/  BSYNC B0 ;  /* 0x0000000000007941 */ /* 0x000fea0003800000 */
.L_x_179:
[----:B------:R-:W-:Y:S01]  /*1cd0*/  IMAD R236, R15, R2, RZ ;  /* 0x000000020fec7224 */ /* 0x000fe200078e02ff */
[----:B------:R-:W-:Y:S01]  /*1ce0*/  PRMT R0, RZ, 0x7610, R0 ;  /* 0x00007610ff007816 */ /* 0x000fe20000000000 */
[----:B------:R-:W-:Y:S01]  /*1cf0*/  CS2R R22, SRZ ;  /* 0x0000000000167805 */ /* 0x000fe2000001ff00 */
[----:B------:R-:W-:Y:S01]  /*1d00*/  CS2R R26, SRZ ;  /* 0x00000000001a7805 */ /* 0x000fe2000001ff00 */
[----:B------:R-:W-:Y:S01]  /*1d10*/  IMAD.IADD R2, R236, 0x1, R2 ;  /* 0x00000001ec027824 */ /* 0x000fe200078e0202 */
[----:B------:R-:W-:Y:S01]  /*1d20*/  CS2R R24, SRZ ;  /* 0x0000000000187805 */ /* 0x000fe2000001ff00 */
        /* <DEDUP_REMOVED lines=33> */
[----:B------:R-:W-:-:S04]  /*1f40*/  ISETP.NE.U32.AND P1, PT, RZ, c[0x0][0x340], PT ;  /* 0x0000d000ff007a0c */ /* 0x000fc80003f25070 */
[----:B------:R-:W-:-:S13]  /*1f50*/  ISETP.NE.AND.EX P1, PT, RZ, c[0x0][0x344], PT, P1 ;  /* 0x0000d100ff007a0c */ /* 0x000fda0003f25310 */
[----:B------:R-:W-:-:S04]  /*1f60*/  @P1 IADD3 R2, P0, R252, c[0x0][0x340], RZ ;  /* 0x0000d000fc021a10 */ /* 0x000fc80007f1e0ff */
[----:B------:R-:W-:-:S05]  /*1f70*/  @P1 IADD3.X R3, R14, c[0x0][0x344], RZ, P0, !PT ;  /* 0x0000d1000e031a10 */ /* 0x000fca00007fe4ff */
[----:B------:R2:W3:Y:S01]  /*1f80*/  @P1 LDG.E R0, [R2.64] ;  /* 0x0000000802001981 */ /* 0x0004e2000c1e1900 */
[----:B------:R-:W-:Y:S01]  /*1f90*/  IMAD.MOV.U32 R146, RZ, RZ, 0x70 ;  /* 0x00000070ff927424 */ /* 0x000fe200078e00ff */
[----:B------:R-:W-:Y:S01]  /*1fa0*/  WARPSYNC 0xffffffff ;  /* 0xffffffff00007948 */ /* 0x000fe20003800000 */
[----:B------:R-:W-:Y:S01]  /*1fb0*/  IMAD R36, R233, 0x20, R234 ;  /* 0x00000020e9247824 */ /* 0x000fe200078e02ea */
[----:B------:R-:W-:Y:S01]  /*1fc0*/  BAR.SYNC.DEFER_BLOCKING 0x0 ;  /* 0x0000000000007b1d */ /* 0x000fe20000010000 */
[----:B------:R-:W-:Y:S02]  /*1fd0*/  IMAD R146, R214, R146, -0x70 ;  /* 0xffffff90d6927424 */ /* 0x000fe400078e0292 */
[----:B------:R-:W-:Y:S02]  /*1fe0*/  IMAD.MOV.U32 R205, RZ, RZ, RZ ;  /* 0x000000ffffcd7224 */ /* 0x000fe400078e00ff */
[----:B--2---:R-:W-:-:S05]  /*1ff0*/  IMAD.MOV.U32 R2, RZ, RZ, c[0x0][0x2b8] ;  /* 0x0000ae00ff027624 */ /* 0x004fca00078e00ff */
[----:B------:R-:W-:Y:S01]  /*2000*/  ISETP.NE.AND P0, PT, R2, 0x1, PT ;  /* 0x000000010200780c */ /* 0x000fe20003f05270 */
[----:B------:R-:W-:-:S04]  /*2010*/  IMAD.IADD R2, R36, 0x1, R146 ;  /* 0x0000000124027824 */ /* 0x000fc800078e0292 */
[C---:B------:R-:W-:Y:S01]  /*2020*/  IMAD.IADD R9, R2.reuse, 0x1, R237 ;  /* 0x0000000102097824 */ /* 0x040fe200078e02ed */
[----:B------:R-:W-:-:S03]  /*2030*/  ISETP.GE.AND P2, PT, R2, R21, PT ;  /* 0x000000150200720c */ /* 0x000fc60003f46270 */
[----:B------:R-:W-:Y:S01]  /*2040*/  IMAD.MOV.U32 R8, RZ, RZ, R9 ;  /* 0x000000ffff087224 */ /* 0x000fe200078e0009 */
[----:B------:R-:W-:-:S03]  /*2050*/  ISETP.GT.OR P2, PT, R36, 0x6f, P2 ;  /* 0x0000006f2400780c */ /* 0x000fc60001744670 */
[----:B------:R-:W-:-:S05]  /*2060*/  @P0 IMAD.HI.U32 R3, R9, c[0x0][0x2bc], RZ ;  /* 0x0000af0009030a27 */ /* 0x000fca00078e00ff */
[----:B------:R-:W-:Y:S01]  /*2070*/  @P0 SHF.R.U32.HI R8, RZ, c[0x0][0x2c0], R3 ;  /* 0x0000b000ff080a19 */ /* 0x000fe20000011603 */
[----:B------:R-:W-:Y:S01]  /*2080*/  IMAD.MOV.U32 R4, RZ, RZ, c[0x0][0x2c4] ;  /* 0x0000b100ff047624 */ /* 0x000fe200078e00ff */
[----:B------:R-:W-:Y:S01]  /*2090*/  LOP3.LUT R22, R246, 0xffff, RZ, 0xc0, !PT ;  /* 0x0000fffff6167812 */ /* 0x000fe200078ec0ff */
[----:B-1----:R-:W-:Y:S02]  /*20a0*/  IMAD R5, R245, 0x80, R36 ;  /* 0x00000080f5057824 */ /* 0x002fe400078e0224 */
[----:B------:R-:W-:-:S04]  /*20b0*/  @!P1 IMAD.MOV.U32 R0, RZ, RZ, R251 ;  /* 0x000000ffff009224 */ /* 0x000fc800078e00fb */
[----:B---3--:R-:W-:Y:S01]  /*20c0*/  IMAD.WIDE.U32 R240, R0, c[0x0][0x2b0], RZ ;  /* 0x0000ac0000f07a25 */ /* 0x008fe200078e00ff */
[----:B------:R-:W-:-:S05]  /*20d0*/  SHF.R.S32.HI R2, RZ, 0x1f, R0 ;  /* 0x0000001fff027819 */ /* 0x000fca0000011400 */
[----:B------:R-:W-:-:S04]  /*20e0*/  IMAD R2, R2, c[0x0][0x2b0], RZ ;  /* 0x0000ac0002027a24 */ /* 0x000fc800078e02ff */
[----:B------:R-:W-:Y:S01]  /*20f0*/  IMAD R2, R0, c[0x0][0x2b4], R2 ;  /* 0x0000ad0000027a24 */ /* 0x000fe200078e0202 */
[----:B------:R-:W-:-:S03]  /*2100*/  @!P2 IADD3 R0, P1, R8, R240, RZ ;  /* 0x000000f00800a210 */ /* 0x000fc60007f3e0ff */
[----:B------:R-:W-:Y:S01]  /*2110*/  IMAD.IADD R249, R241, 0x1, R2 ;  /* 0x00000001f1f97824 */ /* 0x000fe200078e0202 */
[----:B------:R-:W-:-:S04]  /*2120*/  @!P2 LEA R2, P0, R0, c[0x0][0x2a0], 0x2 ;  /* 0x0000a8000002aa11 */ /* 0x000fc800078010ff */
[----:B------:R-:W-:-:S04]  /*2130*/  @!P2 LEA.HI.X.SX32 R3, R8, R249, 0x1, P1 ;  /* 0x000000f90803a211 */ /* 0x000fc800008f0eff */
[----:B------:R-:W-:-:S05]  /*2140*/  @!P2 LEA.HI.X R3, R0, c[0x0][0x2a4], R3, 0x2, P0 ;  /* 0x0000a9000003aa11 */ /* 0x000fca00000f1403 */
[----:B------:R1:W2:Y:S01]  /*2150*/  @!P2 LDG.E R205, [R2.64] ;  /* 0x0000000802cda981 */ /* 0x0002a2000c1e1900 */
[----:B------:R-:W-:Y:S01]  /*2160*/  SHF.R.S32.HI R0, RZ, 0x1f, R11 ;  /* 0x0000001fff007819 */ /* 0x000fe2000001140b */
[----:B------:R-:W-:Y:S01]  /*2170*/  IMAD.WIDE.U32 R238, R22, c[0x0][0x1e8], RZ ;  /* 0x00007a0016ee7a25 */ /* 0x000fe200078e00ff */
[----:B------:R-:W-:Y:S01]  /*2180*/  ISETP.NE.AND P0, PT, R4, 0x1, PT ;  /* 0x000000010400780c */ /* 0x000fe20003f05270 */
[----:B------:R-:W-:Y:S01]  /*2190*/  BSSY B0, `(.L_x_182) ;  /* 0x00000f0000007945 */ /* 0x000fe20003800000 */
[----:B------:R-:W-:Y:S01]  /*21a0*/  SEL R6, R13, RZ, !P3 ;  /* 0x000000ff0d067207 */ /* 0x000fe20005800000 */
[----:B------:R-:W-:Y:S01]  /*21b0*/  IMAD R0, R0, c[0x0][0x178], RZ ;  /* 0x00005e0000007a24 */ /* 0x000fe200078e02ff */
[----:B------:R-:W-:Y:S01]  /*21c0*/  SEL R4, R251, RZ, !P3 ;  /* 0x000000fffb047207 */ /* 0x000fe20005800000 */
[----:B------:R-:W-:Y:S01]  /*21d0*/  IMAD R248, R22, c[0x0][0x1ec], R239 ;  /* 0x00007b0016f87a24 */ /* 0x000fe200078e02ef */
[----:B------:R-:W-:Y:S01]  /*21e0*/  SHF.R.S32.HI R24, RZ, 0x1f, R231 ;  /* 0x0000001fff187819 */ /* 0x000fe200000114e7 */
[----:B------:R-:W-:Y:S01]  /*21f0*/  IMAD R0, R11, c[0x0][0x17c], R0 ;  /* 0x00005f000b007a24 */ /* 0x000fe200078e0200 */
[----:B------:R-:W-:Y:S01]  /*2200*/  SHF.R.S32.HI R23, RZ, 0x1f, R235 ;  /* 0x0000001fff177819 */ /* 0x000fe200000114eb */
[----:B------:R-:W-:Y:S01]  /*2210*/  IMAD R6, R6, c[0x0][0x1c0], RZ ;  /* 0x0000700006067a24 */ /* 0x000fe200078e02ff */
[----:B------:R-:W-:Y:S01]  /*2220*/  ISETP.GE.AND P3, PT, R231, c[0x0][0x198], PT ;  /* 0x00006600e7007a0c */ /* 0x000fe20003f66270 */
[----:B------:R-:W-:Y:S01]  /*2230*/  IMAD.WIDE.U32 R242, R22, c[0x0][0x210], RZ ;  /* 0x0000840016f27a25 */ /* 0x000fe200078e00ff */
[----:B------:R-:W-:-:S02]  /*2240*/  ISETP.GE.AND P2, PT, R235, c[0x0][0x198], PT ;  /* 0x00006600eb007a0c */ /* 0x000fc40003f46270 */
[----:B------:R-:W-:Y:S01]  /*2250*/  IADD3 R145, R214, -0x1, RZ ;  /* 0xffffffffd6917810 */ /* 0x000fe20007ffe0ff */
[----:B------:R-:W-:Y:S01]  /*2260*/  @P0 IMAD.HI.U32 R7, R5, c[0x0][0x2c8], RZ ;  /* 0x0000b20005070a27 */ /* 0x000fe200078e00ff */
[----:B------:R-:W-:Y:S02]  /*2270*/  SHF.L.U64.HI R203, R231, 0x1, R24 ;  /* 0x00000001e7cb7819 */ /* 0x000fe40000010218 */
[----:B------:R-:W-:Y:S01]  /*2280*/  SHF.L.U64.HI R204, R235, 0x1, R23 ;  /* 0x00000001ebcc7819 */ /* 0x000fe20000010217 */
[----:B------:R-:W-:Y:S02]  /*2290*/  IMAD R6, R4, c[0x0][0x1c4], R6 ;  /* 0x0000710004067a24 */ /* 0x000fe400078e0206 */
[----:B------:R-:W-:Y:S02]  /*22a0*/  IMAD R144, R145, -0x70, R21 ;  /* 0xffffff9091907824 */ /* 0x000fe400078e0215 */
[----:B-1----:R-:W-:-:S04]  /*22b0*/  IMAD.WIDE.U32 R2, R11, c[0x0][0x178], RZ ;  /* 0x00005e000b027a25 */ /* 0x002fc800078e00ff */
[----:B------:R-:W-:Y:S02]  /*22c0*/  IMAD.IADD R3, R3, 0x1, R0 ;  /* 0x0000000103037824 */ /* 0x000fe400078e0200 */
[----:B------:R-:W-:Y:S01]  /*22d0*/  IMAD.MOV.U32 R0, RZ, RZ, R5 ;  /* 0x000000ffff007224 */ /* 0x000fe200078e0005 */
[----:B------:R-:W-:Y:S01]  /*22e0*/  @P0 SHF.R.U32.HI R0, RZ, c[0x0][0x2cc], R7 ;  /* 0x0000b300ff000a19 */ /* 0x000fe20000011607 */
[----:B------:R-:W-:-:S03]  /*22f0*/  IMAD.WIDE.U32 R2, R22, c[0x0][0x1b8], R2 ;  /* 0x00006e0016027a25 */ /* 0x000fc600078e0002 */
[----:B------:R-:W-:Y:S01]  /*2300*/  SHF.R.S32.HI R7, RZ, 0x1f, R0 ;  /* 0x0000001fff077819 */ /* 0x000fe20000011400 */
[C---:B------:R-:W-:Y:S02]  /*2310*/  IMAD R3, R22.reuse, c[0x0][0x1bc], R3 ;  /* 0x00006f0016037a24 */ /* 0x040fe400078e0203 */
[----:B------:R-:W-:Y:S02]  /*2320*/  IMAD R250, R22, c[0x0][0x214], R243 ;  /* 0x0000850016fa7a24 */ /* 0x000fe400078e02f3 */
[----:B------:R-:W-:-:S04]  /*2330*/  IMAD.WIDE.U32 R2, R4, c[0x0][0x1c0], R2 ;  /* 0x0000700004027a25 */ /* 0x000fc800078e0002 */
[----:B------:R-:W-:Y:S02]  /*2340*/  IMAD.MOV R4, RZ, RZ, -R0 ;  /* 0x000000ffff047224 */ /* 0x000fe400078e0a00 */
[----:B------:R-:W-:Y:S02]  /*2350*/  IMAD.IADD R3, R3, 0x1, R6 ;  /* 0x0000000103037824 */ /* 0x000fe400078e0206 */
[----:B------:R-:W-:Y:S02]  /*2360*/  IMAD R4, R4, c[0x0][0x2c4], R5 ;  /* 0x0000b10004047a24 */ /* 0x000fe400078e0205 */
[----:B------:R-:W-:Y:S02]  /*2370*/  IMAD R5, R7, c[0x0][0x1b0], RZ ;  /* 0x00006c0007057a24 */ /* 0x000fe400078e02ff */
[----:B------:R-:W-:-:S04]  /*2380*/  IMAD.WIDE.U32 R2, R0, c[0x0][0x1b0], R2 ;  /* 0x00006c0000027a25 */ /* 0x000fc800078e0002 */
[----:B------:R-:W-:Y:S01]  /*2390*/  IMAD R6, R0, c[0x0][0x1b4], R5 ;  /* 0x00006d0000067a24 */ /* 0x000fe200078e0205 */
[----:B------:R-:W-:-:S03]  /*23a0*/  SHF.R.S32.HI R5, RZ, 0x1f, R4 ;  /* 0x0000001fff057819 */ /* 0x000fc60000011404 */
[----:B------:R-:W-:Y:S02]  /*23b0*/  IMAD.IADD R3, R3, 0x1, R6 ;  /* 0x0000000103037824 */ /* 0x000fe400078e0206 */
[----:B------:R-:W-:Y:S02]  /*23c0*/  IMAD R0, R5, c[0x0][0x1a8], RZ ;  /* 0x00006a0005007a24 */ /* 0x000fe400078e02ff */
[----:B------:R-:W-:-:S04]  /*23d0*/  IMAD.WIDE.U32 R2, R4, c[0x0][0x1a8], R2 ;  /* 0x00006a0004027a25 */ /* 0x000fc800078e0002 */
[----:B------:R-:W-:Y:S01]  /*23e0*/  IMAD R0, R4, c[0x0][0x1ac], R0 ;  /* 0x00006b0004007a24 */ /* 0x000fe200078e0200 */
[----:B------:R-:W-:-:S03]  /*23f0*/  LEA R17, P0, R2, c[0x0][0x160], 0x1 ;  /* 0x0000580002117a11 */ /* 0x000fc600078008ff */
[----:B------:R-:W-:Y:S02]  /*2400*/  IMAD.IADD R0, R3, 0x1, R0 ;  /* 0x0000000103007824 */ /* 0x000fe400078e0200 */
[----:B------:R-:W-:Y:S02]  /*2410*/  IMAD.MOV R3, RZ, RZ, -R8 ;  /* 0x000000ffff037224 */ /* 0x000fe400078e0a08 */
[----:B------:R-:W1:Y:S01]  /*2420*/  SHFL.IDX PT, R8, R17, RZ, 0x181f ;  /* 0x00181fff11087589 */ /* 0x000e6200000e0000 */
[----:B------:R-:W-:Y:S01]  /*2430*/  LEA.HI.X R16, R2, c[0x0][0x164], R0, 0x1, P0 ;  /* 0x0000590002107a11 */ /* 0x000fe200000f0c00 */
[----:B------:R-:W-:Y:S02]  /*2440*/  IMAD R206, R3, c[0x0][0x2b8], R9 ;  /* 0x0000ae0003ce7a24 */ /* 0x000fe400078e0209 */
[----:B------:R-:W-:Y:S01]  /*2450*/  SHFL.IDX PT, R9, R17, 0x1, 0x181f ;  /* 0x00381f0011097f89 */ /* 0x000fe200000e0000 */
[----:B------:R-:W-:Y:S02]  /*2460*/  IMAD R2, R245, 0x80, R234 ;  /* 0x00000080f5027824 */ /* 0x000fe400078e02ea */
[----:B------:R-:W-:Y:S01]  /*2470*/  IMAD R0, R12, c[0x0][0x2c4], RZ ;  /* 0x0000b1000c007a24 */ /* 0x000fe200078e02ff */
[----:B------:R-:W3:Y:S01]  /*2480*/  SHFL.IDX PT, R11, R16, RZ, 0x181f ;  /* 0x00181fff100b7589 */ /* 0x000ee200000e0000 */
[----:B------:R-:W-:-:S02]  /*2490*/  SHF.R.S32.HI R3, RZ, 0x1f, R206 ;  /* 0x0000001fff037819 */ /* 0x000fc400000114ce */
[C---:B------:R-:W-:Y:S01]  /*24a0*/  IADD3 R4, R2.reuse, 0x20, RZ ;  /* 0x0000002002047810 */ /* 0x040fe20007ffe0ff */
[----:B------:R-:W4:Y:S01]  /*24b0*/  SHFL.IDX PT, R18, R16, 0x1, 0x181f ;  /* 0x00381f0010127f89 */ /* 0x000f2200000e0000 */
[-C--:B------:R-:W-:Y:S01]  /*24c0*/  ISETP.GE.AND P4, PT, R2, R0.reuse, PT ;  /* 0x000000000200720c */ /* 0x080fe20003f86270 */
[C---:B------:R-:W-:Y:S01]  /*24d0*/  IMAD R6, R3.reuse, c[0x0][0x1e0], RZ ;  /* 0x0000780003067a24 */ /* 0x040fe200078e02ff */
[----:B------:R-:W-:Y:S01]  /*24e0*/  ISETP.GE.AND P0, PT, R4, R0, PT ;  /* 0x000000000400720c */ /* 0x000fe20003f06270 */
[----:B------:R-:W-:Y:S01]  /*24f0*/  IMAD R10, R3, c[0x0][0x208], RZ ;  /* 0x00008200030a7a24 */ /* 0x000fe200078e02ff */
[----:B------:R-:W-:Y:S01]  /*2500*/  SHFL.IDX PT, R19, R16, 0x2, 0x181f ;  /* 0x00581f0010137f89 */ /* 0x000fe200000e0000 */
[----:B------:R-:W-:Y:S01]  /*2510*/  IMAD R3, R206, c[0x0][0x1e4], R6 ;  /* 0x00007900ce037a24 */ /* 0x000fe200078e0206 */
[----:B------:R-:W-:Y:S01]  /*2520*/  IADD3 R20, R2, 0x40, RZ ;  /* 0x0000004002147810 */ /* 0x000fe20007ffe0ff */
[----:B------:R-:W-:Y:S01]  /*2530*/  IMAD.WIDE.U32 R4, R206, c[0x0][0x1e0], RZ ;  /* 0x00007800ce047a25 */ /* 0x000fe200078e00ff */
[----:B------:R-:W-:-:S03]  /*2540*/  IADD3 R2, R2, 0x60, RZ ;  /* 0x0000006002027810 */ /* 0x000fc60007ffe0ff */
[C---:B------:R-:W-:Y:S02]  /*2550*/  IMAD.WIDE.U32 R6, R206.reuse, c[0x0][0x208], RZ ;  /* 0x00008200ce067a25 */ /* 0x040fe400078e00ff */
[-C--:B-1----:R-:W-:Y:S02]  /*2560*/  @!P4 LEA R14, P5, R231, R8.reuse, 0x1 ;  /* 0x00000008e70ec211 */ /* 0x082fe400078a08ff */
[----:B------:R-:W-:Y:S01]  /*2570*/  IMAD R10, R206, c[0x0][0x20c], R10 ;  /* 0x00008300ce0a7a24 */ /* 0x000fe200078e020a */
[----:B------:R-:W-:Y:S01]  /*2580*/  @!P4 LEA R12, P1, R235, R8, 0x1 ;  /* 0x00000008eb0cc211 */ /* 0x000fe200078208ff */
[----:B------:R-:W-:Y:S02]  /*2590*/  IMAD.IADD R3, R5, 0x1, R3 ;  /* 0x0000000105037824 */ /* 0x000fe400078e0203 */
[----:B------:R-:W-:Y:S01]  /*25a0*/  IMAD.IADD R5, R7, 0x1, R10 ;  /* 0x0000000107057824 */ /* 0x000fe200078e020a */
[C---:B---3--:R-:W-:Y:S01]  /*25b0*/  @!P4 LEA.HI.X R15, R231.reuse, R11, R24, 0x1, P5 ;  /* 0x0000000be70fc211 */ /* 0x048fe200028f0c18 */
[----:B------:R-:W1:Y:S01]  /*25c0*/  SHFL.IDX PT, R7, R17, 0x2, 0x181f ;  /* 0x00581f0011077f89 */ /* 0x000e6200000e0000 */
[----:B------:R-:W-:-:S02]  /*25d0*/  @!P0 LEA R10, P5, R231, R9, 0x1 ;  /* 0x00000009e70a8211 */ /* 0x000fc400078a08ff */
[----:B------:R-:W-:Y:S01]  /*25e0*/  @!P4 LEA.HI.X R13, R235, R11, R23, 0x1, P1 ;  /* 0x0000000beb0dc211 */ /* 0x000fe200008f0c17 */
[----:B------:R2:W-:Y:S01]  /*25f0*/  @!P4 LDGSTS.E.BYPASS.LTC128B.128 [R200+0x100], [R14.64], !P3 ;  /* 0x001000000ec8cfae */ /* 0x0005e2000d901d48 */
[----:B----4-:R-:W-:Y:S02]  /*2600*/  @!P0 LEA.HI.X R11, R231, R18, R24, 0x1, P5 ;  /* 0x00000012e70b8211 */ /* 0x010fe400028f0c18 */
[----:B------:R-:W-:Y:S01]  /*2610*/  ISETP.GE.AND P5, PT, R20, R0, PT ;  /* 0x000000001400720c */ /* 0x000fe20003fa6270 */
[----:B------:R3:W-:Y:S01]  /*2620*/  @!P4 LDGSTS.E.BYPASS.LTC128B.128 [R200+0x4100], [R12.64], !P2 ;  /* 0x041000000cc8cfae */ /* 0x0007e2000d101d48 */
[----:B------:R-:W-:-:S03]  /*2630*/  @!P0 LEA R8, P1, R235, R9, 0x1 ;  /* 0x00000009eb088211 */ /* 0x000fc600078208ff */
[----:B------:R4:W-:Y:S01]  /*2640*/  @!P0 LDGSTS.E.BYPASS.LTC128B.128 [R200+0x1100], [R10.64], !P3 ;  /* 0x011000000ac88fae */ /* 0x0009e2000d901d48 */
[----:B------:R-:W-:Y:S02]  /*2650*/  @!P0 LEA.HI.X R9, R235, R18, R23, 0x1, P1 ;  /* 0x00000012eb098211 */ /* 0x000fe400008f0c17 */
[----:B------:R-:W-:Y:S01]  /*2660*/  ISETP.GE.AND P1, PT, R2, R0, PT ;  /* 0x000000000200720c */ /* 0x000fe20003f26270 */
[----:B------:R-:W-:Y:S02]  /*2670*/  IMAD.MOV.U32 R2, RZ, RZ, R4 ;  /* 0x000000ffff027224 */ /* 0x000fe400078e0004 */
[----:B------:R-:W-:Y:S01]  /*2680*/  IMAD.MOV.U32 R4, RZ, RZ, R6 ;  /* 0x000000ffff047224 */ /* 0x000fe200078e0006 */
[----:B------:R5:W-:Y:S01]  /*2690*/  @!P0 LDGSTS.E.BYPASS.LTC128B.128 [R200+0x5100], [R8.64], !P2 ;  /* 0x0510000008c88fae */ /* 0x000be2000d101d48 */
[----:B-1----:R-:W-:-:S03]  /*26a0*/  @!P5 LEA R6, P0, R231, R7, 0x1 ;  /* 0x00000007e706d211 */ /* 0x002fc600078008ff */
[----:B---3--:R-:W-:Y:S04]  /*26b0*/  SHFL.IDX PT, R12, R16, 0x3, 0x181f ;  /* 0x00781f00100c7f89 */ /* 0x008fe800000e0000 */
[----:B----4-:R-:W1:Y:S01]  /*26c0*/  SHFL.IDX PT, R11, R17, 0x3, 0x181f ;  /* 0x00781f00110b7f89 */ /* 0x010e6200000e0000 */
[----:B-----5:R-:W-:Y:S02]  /*26d0*/  @!P5 LEA R8, P4, R235, R7, 0x1 ;  /* 0x00000007eb08d211 */ /* 0x020fe400078808ff */
[-C--:B------:R-:W-:Y:S02]  /*26e0*/  @!P5 LEA.HI.X R7, R231, R19.reuse, R24, 0x1, P0 ;  /* 0x00000013e707d211 */ /* 0x080fe400000f0c18 */
[----:B------:R-:W-:-:S03]  /*26f0*/  @!P5 LEA.HI.X R9, R235, R19, R23, 0x1, P4 ;  /* 0x00000013eb09d211 */ /* 0x000fc600020f0c17 */
[----:B------:R3:W-:Y:S04]  /*2700*/  @!P5 LDGSTS.E.BYPASS.LTC128B.128 [R200+0x2100], [R6.64], !P3 ;  /* 0x0210000006c8dfae */ /* 0x0007e8000d901d48 */
[----:B------:R4:W-:Y:S01]  /*2710*/  @!P5 LDGSTS.E.BYPASS.LTC128B.128 [R200+0x6100], [R8.64], !P2 ;  /* 0x0610000008c8dfae */ /* 0x0009e2000d101d48 */
[----:B--2---:R-:W-:Y:S01]  /*2720*/  SHF.R.S32.HI R15, RZ, 0x1f, R205 ;  /* 0x0000001fff0f7819 */ /* 0x004fe200000114cd */
[----:B------:R-:W-:-:S04]  /*2730*/  IMAD.WIDE.U32 R2, R205, c[0x0][0x1f0], R2 ;  /* 0x00007c00cd027a25 */ /* 0x000fc800078e0002 */
[C---:B------:R-:W-:Y:S01]  /*2740*/  IMAD R0, R15.reuse, c[0x0][0x1f0], RZ ;  /* 0x00007c000f007a24 */ /* 0x040fe200078e02ff */
[----:B------:R-:W-:Y:S01]  /*2750*/  IADD3 R2, P0, R2, R238, RZ ;  /* 0x000000ee02027210 */ /* 0x000fe20007f1e0ff */
[----:B----4-:R-:W-:Y:S02]  /*2760*/  IMAD R9, R15, c[0x0][0x218], RZ ;  /* 0x000086000f097a24 */ /* 0x010fe400078e02ff */
[----:B------:R-:W-:-:S05]  /*2770*/  IMAD R0, R205, c[0x0][0x1f4], R0 ;  /* 0x00007d00cd007a24 */ /* 0x000fca00078e0200 */
[----:B---3--:R-:W-:Y:S02]  /*2780*/  IADD3.X R6, R248, R3, R0, P0, !PT ;  /* 0x00000003f8067210 */ /* 0x008fe400007fe400 */
[----:B------:R-:W-:Y:S02]  /*2790*/  LEA R0, P0, R2, c[0x0][0x1c8], 0x1 ;  /* 0x0000720002007a11 */ /* 0x000fe400078008ff */
[----:B------:R-:W-:Y:S02]  /*27a0*/  IMNMX R3, R144, 0x70, PT ;  /* 0x0000007090037817 */ /* 0x000fe40003800200 */
[----:B------:R-:W-:Y:S01]  /*27b0*/  LEA.HI.X R18, R2, c[0x0][0x1cc], R6, 0x1, P0 ;  /* 0x0000730002127a11 */ /* 0x000fe200000f0c06 */
[----:B------:R-:W-:Y:S01]  /*27c0*/  SHFL.IDX PT, R10, R0, RZ, 0x181f ;  /* 0x00181fff000a7589 */ /* 0x000fe200000e0000 */
[-C--:B-1----:R-:W-:Y:S01]  /*27d0*/  @!P1 LEA R6, P4, R231, R11.reuse, 0x1 ;  /* 0x0000000be7069211 */ /* 0x082fe200078808ff */
[----:B------:R-:W-:Y:S02]  /*27e0*/  IMAD.IADD R8, R3, 0x1, -R234 ;  /* 0x0000000103087824 */ /* 0x000fe400078e0aea */
[----:B------:R-:W-:Y:S01]  /*27f0*/  SHFL.IDX PT, R16, R18, RZ, 0x181f ;  /* 0x00181fff12107589 */ /* 0x000fe200000e0000 */
[----:B------:R-:W-:Y:S01]  /*2800*/  IMAD.WIDE.U32 R2, R205, c[0x0][0x218], R4 ;  /* 0x00008600cd027a25 */ /* 0x000fe200078e0004 */
[----:B------:R-:W-:-:S02]  /*2810*/  @!P1 LEA R4, P0, R235, R11, 0x1 ;  /* 0x0000000beb049211 */ /* 0x000fc400078008ff */
[----:B------:R-:W1:Y:S01]  /*2820*/  SHFL.IDX PT, R13, R0, 0x1, 0x181f ;  /* 0x00381f00000d7f89 */ /* 0x000e6200000e0000 */
[C---:B------:R-:W-:Y:S02]  /*2830*/  ISETP.GE.AND P6, PT, R8.reuse, 0x1, PT ;  /* 0x000000010800780c */ /* 0x040fe40003fc6270 */
[----:B------:R-:W-:Y:S01]  /*2840*/  ISETP.GE.AND P5, PT, R8, 0x21, PT ;  /* 0x000000210800780c */ /* 0x000fe20003fa6270 */
[----:B------:R-:W2:Y:S01]  /*2850*/  SHFL.IDX PT, R14, R18, 0x1, 0x181f ;  /* 0x00381f00120e7f89 */ /* 0x000ea200000e0000 */
[-C--:B------:R-:W-:Y:S02]  /*2860*/  @!P1 LEA.HI.X R7, R231, R12.reuse, R24, 0x1, P4 ;  /* 0x0000000ce7079211 */ /* 0x080fe400020f0c18 */
[----:B------:R-:W-:Y:S02]  /*2870*/  @!P1 LEA.HI.X R5, R235, R12, R23, 0x1, P0 ;  /* 0x0000000ceb059211 */ /* 0x000fe400000f0c17 */
[----:B------:R-:W-:Y:S01]  /*2880*/  IADD3 R15, P0, R2, R242, RZ ;  /* 0x000000f2020f7210 */ /* 0x000fe20007f1e0ff */
[----:B------:R-:W-:Y:S01]  /*2890*/  IMAD R2, R205, c[0x0][0x21c], R9 ;  /* 0x00008700cd027a24 */ /* 0x000fe200078e0209 */
[----:B------:R3:W-:Y:S01]  /*28a0*/  @!P1 LDGSTS.E.BYPASS.LTC128B.128 [R200+0x3100], [R6.64], !P3 ;  /* 0x0310000006c89fae */ /* 0x0007e2000d901d48 */
[----:B------:R-:W-:-:S02]  /*28b0*/  ISETP.GE.AND P3, PT, R231, c[0x0][0x1d4], PT ;  /* 0x00007500e7007a0c */ /* 0x000fc40003f66270 */
[----:B------:R-:W-:Y:S01]  /*28c0*/  ISETP.GE.AND P4, PT, R8, 0x41, PT ;  /* 0x000000410800780c */ /* 0x000fe20003f86270 */
[----:B------:R-:W4:Y:S01]  /*28d0*/  SHFL.IDX PT, R9, R0, 0x2, 0x181f ;  /* 0x00581f0000097f89 */ /* 0x000f2200000e0000 */
[----:B------:R-:W-:-:S03]  /*28e0*/  IADD3.X R17, R250, R3, R2, P0, !PT ;  /* 0x00000003fa117210 */ /* 0x000fc600007fe402 */
[----:B------:R5:W-:Y:S04]  /*28f0*/  @!P1 LDGSTS.E.BYPASS.LTC128B.128 [R200+0x7100], [R4.64], !P2 ;  /* 0x0710000004c89fae */ /* 0x000be8000d101d48 */
[----:B------:R-:W-:Y:S01]  /*2900*/  SHFL.IDX PT, R12, R0, 0x3, 0x181f ;  /* 0x00781f00000c7f89 */ /* 0x000fe200000e0000 */
[----:B-1----:R-:W-:-:S03]  /*2910*/  @P5 LEA R2, P2, R231, R13, 0x1 ;  /* 0x0000000de7025211 */ /* 0x002fc600078408ff */
[----:B------:R-:W1:Y:S01]  /*2920*/  SHFL.IDX PT, R0, R18, 0x2, 0x181f ;  /* 0x00581f0012007f89 */ /* 0x000e6200000e0000 */
[C---:B--2---:R-:W-:Y:S02]  /*2930*/  @P5 LEA.HI.X R3, R231.reuse, R14, R24, 0x1, P2 ;  /* 0x0000000ee7035211 */ /* 0x044fe400010f0c18 */
[----:B------:R-:W-:Y:S01]  /*2940*/  ISETP.GE.AND P2, PT, R8, 0x61, PT ;  /* 0x000000610800780c */ /* 0x000fe20003f46270 */
[----:B------:R-:W0:Y:S01]  /*2950*/  LDGDEPBAR ;  /* 0x00000000000079af */ /* 0x000e220000000000 */
[----:B---3--:R-:W-:-:S04]  /*2960*/  @P6 LEA R6, P1, R231, R10, 0x1 ;  /* 0x0000000ae7066211 */ /* 0x008fc800078208ff */
[----:B------:R-:W-:Y:S02]  /*2970*/  @P6 LEA.HI.X R7, R231, R16, R24, 0x1, P1 ;  /* 0x00000010e7076211 */ /* 0x000fe400008f0c18 */
[----:B-----5:R-:W-:-:S03]  /*2980*/  @P6 LEA R4, P0, R235, R10, 0x1 ;  /* 0x0000000aeb046211 */ /* 0x020fc600078008ff */
[----:B------:R2:W-:Y:S01]  /*2990*/  @P6 LDGSTS.E.BYPASS.LTC128B.128 [R200+0x8100], [R6.64], !P3 ;  /* 0x0810000006c86fae */ /* 0x0005e2000d901d48 */
[C---:B------:R-:W-:Y:S02]  /*29a0*/  @P5 LEA R10, P1, R235.reuse, R13, 0x1 ;  /* 0x0000000deb0a5211 */ /* 0x040fe400078208ff */
[C-C-:B------:R-:W-:Y:S01]  /*29b0*/  @P6 LEA.HI.X R5, R235.reuse, R16, R23.reuse, 0x1, P0 ;  /* 0x00000010eb056211 */ /* 0x140fe200000f0c17 */
[----:B------:R-:W3:Y:S01]  /*29c0*/  SHFL.IDX PT, R13, R18, 0x3, 0x181f ;  /* 0x00781f00120d7f89 */ /* 0x000ee200000e0000 */
[C---:B------:R-:W-:Y:S02]  /*29d0*/  ISETP.GE.AND P0, PT, R235.reuse, c[0x0][0x1d4], PT ;  /* 0x00007500eb007a0c */ /* 0x040fe40003f06270 */
[----:B------:R-:W-:Y:S02]  /*29e0*/  @P5 LEA.HI.X R11, R235, R14, R23, 0x1, P1 ;  /* 0x0000000eeb0b5211 */ /* 0x000fe400008f0c17 */
[----:B------:R-:W-:-:S04]  /*29f0*/  LEA R14, P1, R15, c[0x0][0x1f8], 0x1 ;  /* 0x00007e000f0e7a11 */ /* 0x000fc800078208ff */
[----:B------:R-:W-:Y:S02]  /*2a00*/  LEA.HI.X R15, R15, c[0x0][0x1fc], R17, 0x1, P1 ;  /* 0x00007f000f0f7a11 */ /* 0x000fe400008f0c11 */
[----:B----4-:R-:W-:-:S03]  /*2a10*/  @P4 LEA R8, P1, R231, R9, 0x1 ;  /* 0x00000009e7084211 */ /* 0x010fc600078208ff */
[----:B------:R4:W-:Y:S01]  /*2a20*/  @P6 LDGSTS.E.BYPASS.LTC128B.128 [R200+0xb900], [R4.64], !P0 ;  /* 0x0b90000004c86fae */ /* 0x0009e2000c101d48 */
[----:B------:R-:W-:-:S03]  /*2a30*/  ISETP.GE.AND P6, PT, R231, c[0x0][0x1d4], PT ;  /* 0x00007500e7007a0c */ /* 0x000fc60003fc6270 */
[----:B------:R5:W-:Y:S04]  /*2a40*/  @P5 LDGSTS.E.BYPASS.LTC128B.128 [R200+0x9100], [R2.64], !P3 ;  /* 0x0910000002c85fae */ /* 0x000be8000d901d48 */
[----:B------:R3:W-:Y:S01]  /*2a50*/  @P5 LDGSTS.E.BYPASS.LTC128B.128 [R200+0xc900], [R10.64], !P0 ;  /* 0x0c9000000ac85fae */ /* 0x0007e2000c101d48 */
[----:B--2---:R-:W-:Y:S02]  /*2a60*/  @P4 LEA R6, P5, R235, R9, 0x1 ;  /* 0x00000009eb064211 */ /* 0x004fe400078a08ff */
[-C--:B-1----:R-:W-:Y:S02]  /*2a70*/  @P4 LEA.HI.X R9, R231, R0.reuse, R24, 0x1, P1 ;  /* 0x00000000e7094211 */ /* 0x082fe400008f0c18 */
[----:B------:R-:W-:Y:S02]  /*2a80*/  @P4 LEA.HI.X R7, R235, R0, R23, 0x1, P5 ;  /* 0x00000000eb074211 */ /* 0x000fe400028f0c17 */
[----:B------:R-:W-:Y:S01]  /*2a90*/  IADD3 R0, R71, 0x20, RZ ;  /* 0x0000002047007810 */ /* 0x000fe20007ffe0ff */
[----:B------:R1:W-:Y:S04]  /*2aa0*/  @P4 LDGSTS.E.BYPASS.LTC128B.128 [R200+0xa100], [R8.64], !P3 ;  /* 0x0a10000008c84fae */ /* 0x0003e8000d901d48 */
[----:B------:R2:W-:Y:S01]  /*2ab0*/  @P4 LDGSTS.E.BYPASS.LTC128B.128 [R200+0xd900], [R6.64], !P0 ;  /* 0x0d90000006c84fae */ /* 0x0005e2000c101d48 */
[----:B----4-:R-:W-:-:S02]  /*2ac0*/  @P2 LEA R4, P1, R231, R12, 0x1 ;  /* 0x0000000ce7042211 */ /* 0x010fc400078208ff */
[C---:B-----5:R-:W-:Y:S01]  /*2ad0*/  @P2 LEA R2, P5, R235.reuse, R12, 0x1 ;  /* 0x0000000ceb022211 */ /* 0x060fe200078a08ff */
[----:B------:R-:W-:Y:S01]  /*2ae0*/  IMAD.SHL.U32 R12, R235, 0x2, RZ ;  /* 0x00000002eb0c7824 */ /* 0x000fe200078e00ff */
[-C--:B---3--:R-:W-:Y:S02]  /*2af0*/  @P2 LEA.HI.X R5, R231, R13.reuse, R24, 0x1, P1 ;  /* 0x0000000de7052211 */ /* 0x088fe400008f0c18 */
[----:B------:R-:W-:Y:S01]  /*2b00*/  @P2 LEA.HI.X R3, R235, R13, R23, 0x1, P5 ;  /* 0x0000000deb032211 */ /* 0x000fe200028f0c17 */
[----:B------:R-:W3:Y:S01]  /*2b10*/  SHFL.IDX PT, R10, R14, RZ, 0x181f ;  /* 0x00181fff0e0a7589 */ /* 0x000ee200000e0000 */
[----:B------:R-:W-:Y:S01]  /*2b20*/  LOP3.LUT P1, RZ, R233, 0x2, RZ, 0xc0, !PT ;  /* 0x00000002e9ff7812 */ /* 0x000fe2000782c0ff */
[----:B------:R-:W-:Y:S01]  /*2b30*/  IMAD.SHL.U32 R13, R231, 0x2, RZ ;  /* 0x00000002e70d7824 */ /* 0x000fe200078e00ff */
[----:B------:R-:W-:Y:S01]  /*2b40*/  ISETP.GE.AND P5, PT, R235, c[0x0][0x1d4], PT ;  /* 0x00007500eb007a0c */ /* 0x000fe20003fa6270 */
[----:B------:R4:W-:Y:S04]  /*2b50*/  @P2 LDGSTS.E.BYPASS.LTC128B.128 [R200+0xb100], [R4.64], !P3 ;  /* 0x0b10000004c82fae */ /* 0x0009e8000d901d48 */
[----:B------:R3:W-:Y:S04]  /*2b60*/  @P2 LDGSTS.E.BYPASS.LTC128B.128 [R200+0xe900], [R2.64], !P0 ;  /* 0x0e90000002c82fae */ /* 0x0007e8000c101d48 */
[----:B------:R-:W0:Y:S02]  /*2b70*/  LDGDEPBAR ;  /* 0x00000000000079af */ /* 0x000e240000000000 */
[----:B------:R-:W-:-:S02]  /*2b80*/  @P1 IADD3 R0, R71, -0x20, RZ ;  /* 0xffffffe047001810 */ /* 0x000fc40007ffe0ff */
[----:B-1----:R-:W1:Y:S04]  /*2b90*/  SHFL.IDX PT, R8, R15, RZ, 0x181f ;  /* 0x00181fff0f087589 */ /* 0x002e6800000e0000 */
[----:B------:R-:W-:Y:S04]  /*2ba0*/  SHFL.IDX PT, R9, R15, 0x1, 0x181f ;  /* 0x00381f000f097f89 */ /* 0x000fe800000e0000 */
[----:B------:R-:W-:Y:S04]  /*2bb0*/  SHFL.IDX PT, R11, R15, 0x2, 0x181f ;  /* 0x00581f000f0b7f89 */ /* 0x000fe800000e0000 */
[----:B----4-:R-:W4:Y:S01]  /*2bc0*/  SHFL.IDX PT, R5, R14, 0x1, 0x181f ;  /* 0x00381f000e057f89 */ /* 0x010f2200000e0000 */
[----:B------:R-:W-:Y:S01]  /*2bd0*/  IMAD.IADD R4, R144, 0x1, -R234 ;  /* 0x0000000190047824 */ /* 0x000fe200078e0aea */
[----:B---3--:R-:W-:Y:S01]  /*2be0*/  IADD3 R2, P1, R10, R13, RZ ;  /* 0x0000000d0a027210 */ /* 0x008fe20007f3e0ff */
[----:B------:R-:W-:-:S04]  /*2bf0*/  DEPBAR.LE SB0, 0x1 ;  /* 0x000080400000791a */ /* 0x000fc80000000000 */
[----:B------:R-:W-:Y:S01]  /*2c00*/  BAR.SYNC.DEFER_BLOCKING 0x0 ;  /* 0x0000000000007b1d */ /* 0x000fe20000010000 */
[----:B------:R-:W-:Y:S01]  /*2c10*/  ISETP.LT.OR P4, PT, R4, 0x1, P6 ;  /* 0x000000010400780c */ /* 0x000fe20003781670 */
[----:B-1----:R-:W-:Y:S01]  /*2c20*/  IMAD.X R3, R8, 0x1, R203, P1 ;  /* 0x0000000108037824 */ /* 0x002fe200008e06cb */
[----:B--2---:R-:W-:Y:S02]  /*2c30*/  IADD3 R6, P1, R10, R12, RZ ;  /* 0x0000000c0a067210 */ /* 0x004fe40007f3e0ff */
[----:B------:R-:W-:Y:S01]  /*2c40*/  ISETP.LT.OR P2, PT, R4, 0x1, P5 ;  /* 0x000000010400780c */ /* 0x000fe20002f41670 */
[----:B------:R-:W1:Y:S02]  /*2c50*/  SHFL.IDX PT, R10, R14, 0x2, 0x181f ;  /* 0x00581f000e0a7f89 */ /* 0x000e6400000e0000 */
[----:B------:R-:W-:Y:S02]  /*2c60*/  IMAD.X R7, R8, 0x1, R204, P1 ;  /* 0x0000000108077824 */ /* 0x000fe400008e06cc */
[----:B------:R2:W3:Y:S04]  /*2c70*/  LDSM.16.M88.4 R128, [R195] ;  /* 0x00000000c380783b */ /* 0x0004e80000000200 */
[----:B------:R2:W1:Y:S04]  /*2c80*/  LDSM.16.M88.4 R132, [R196] ;  /* 0x00000000c484783b */ /* 0x0004680000000200 */
[----:B------:R2:W1:Y:S04]  /*2c90*/  LDSM.16.M88.4 R164, [R198] ;  /* 0x00000000c6a4783b */ /* 0x0004680000000200 */
[----:B------:R2:W1:Y:S04]  /*2ca0*/  LDSM.16.M88.4 R168, [R197] ;  /* 0x00000000c5a8783b */ /* 0x0004680000000200 */
[----:B------:R2:W1:Y:S04]  /*2cb0*/  LDSM.16.M88.4 R172, [R195+0x4000] ;  /* 0x00400000c3ac783b */ /* 0x0004680000000200 */
[----:B------:R2:W1:Y:S04]  /*2cc0*/  LDSM.16.M88.4 R176, [R196+0x4000] ;  /* 0x00400000c4b0783b */ /* 0x0004680000000200 */
[----:B------:R2:W1:Y:S04]  /*2cd0*/  LDSM.16.M88.4 R180, [R198+0x4000] ;  /* 0x00400000c6b4783b */ /* 0x0004680000000200 */
[----:B------:R2:W1:Y:S04]  /*2ce0*/  LDSM.16.M88.4 R184, [R197+0x4000] ;  /* 0x00400000c5b8783b */ /* 0x0004680000000200 */
[----:B------:R-:W-:Y:S06]  /*2cf0*/  BAR.SYNC.DEFER_BLOCKING 0x0 ;  /* 0x0000000000007b1d */ /* 0x000fec0000010000 */
[----:B------:R-:W-:-:S04]  /*2d00*/  DEPBAR.LE SB0, 0x0 ;  /* 0x000080000000791a */ /* 0x000fc80000000000 */
[----:B------:R-:W-:Y:S06]  /*2d10*/  BAR.SYNC.DEFER_BLOCKING 0x0 ;  /* 0x0000000000007b1d */ /* 0x000fec0000010000 */
[----:B------:R2:W1:Y:S04]  /*2d20*/  LDSM.16.M88.4 R24, [R0] ;  /* 0x000000000018783b */ /* 0x0004680000000200 */
[----:B------:R2:W1:Y:S04]  /*2d30*/  LDSM.16.M88.4 R32, [R0+0x800] ;  /* 0x000800000020783b */ /* 0x0004680000000200 */
[----:B------:R2:W1:Y:S04]  /*2d40*/  LDSM.16.M88.4 R44, [R0+0x1000] ;  /* 0x00100000002c783b */ /* 0x0004680000000200 */
[----:B------:R2:W1:Y:S04]  /*2d50*/  LDSM.16.M88.4 R48, [R0+0x1800] ;  /* 0x001800000030783b */ /* 0x0004680000000200 */
[----:B------:R2:W1:Y:S04]  /*2d60*/  LDSM.16.M88.4 R96, [R0+0x2000] ;  /* 0x002000000060783b */ /* 0x0004680000000200 */
[----:B------:R2:W1:Y:S04]  /*2d70*/  LDSM.16.M88.4 R104, [R0+0x2800] ;  /* 0x002800000068783b */ /* 0x0004680000000200 */
[----:B------:R2:W1:Y:S04]  /*2d80*/  LDSM.16.M88.4 R136, [R0+0x3000] ;  /* 0x003000000088783b */ /* 0x0004680000000200 */
[----:B------:R2:W1:Y:S04]  /*2d90*/  LDSM.16.M88.4 R16, [R71] ;  /* 0x000000004710783b */ /* 0x0004680000000200 */
[----:B------:R2:W1:Y:S04]  /*2da0*/  LDSM.16.M88.4 R20, [R71+0x800] ;  /* 0x000800004714783b */ /* 0x0004680000000200 */
[----:B------:R2:W1:Y:S04]  /*2db0*/  LDSM.16.M88.4 R28, [R71+0x1000] ;  /* 0x00100000471c783b */ /* 0x0004680000000200 */
[----:B------:R2:W1:Y:S04]  /*2dc0*/  LDSM.16.M88.4 R40, [R71+0x1800] ;  /* 0x001800004728783b */ /* 0x0004680000000200 */
[----:B------:R2:W1:Y:S04]  /*2dd0*/  LDSM.16.M88.4 R52, [R71+0x2000] ;  /* 0x002000004734783b */ /* 0x0004680000000200 */
[----:B------:R2:W1:Y:S04]  /*2de0*/  LDSM.16.M88.4 R56, [R71+0x2800] ;  /* 0x002800004738783b */ /* 0x0004680000000200 */
[----:B------:R2:W1:Y:S04]  /*2df0*/  LDSM.16.M88.4 R60, [R71+0x3000] ;  /* 0x00300000473c783b */ /* 0x0004680000000200 */
[----:B------:R-:W-:Y:S01]  /*2e00*/  @!PT LDS RZ, [RZ] ;  /* 0x00000000fffff984 */ /* 0x000fe20000000800 */
[----:B------:R-:W-:Y:S01]  /*2e10*/  @!PT LDS RZ, [RZ] ;  /* 0x00000000fffff984 */ /* 0x000fe20000000800 */
[----:B------:R-:W-:Y:S01]  /*2e20*/  @!PT LDS RZ, [RZ] ;  /* 0x00000000fffff984 */ /* 0x000fe20000000800 */
[----:B------:R4:W-:Y:S01]  /*2e30*/  LDGSTS.E.BYPASS.LTC128B.128 [R200+0x100], [R2.64], !P4 ;  /* 0x0010000002c87fae */ /* 0x0009e2000e101d48 */
[----:B------:R-:W-:-:S03]  /*2e40*/  ISETP.LT.OR P4, PT, R4, 0x21, P6 ;  /* 0x000000210400780c */ /* 0x000fc60003781670 */
[----:B------:R1:W-:Y:S01]  /*2e50*/  LDGSTS.E.BYPASS.LTC128B.128 [R200+0x3900], [R6.64], !P2 ;  /* 0x0390000006c87fae */ /* 0x0003e2000d101d48 */
[----:B------:R-:W-:Y:S02]  /*2e60*/  ISETP.LT.OR P2, PT, R4, 0x21, P5 ;  /* 0x000000210400780c */ /* 0x000fe40002f41670 */
[----:B----4-:R-:W-:-:S05]  /*2e70*/  IADD3 R2, P1, R5, R13, RZ ;  /* 0x0000000d05027210 */ /* 0x010fca0007f3e0ff */
[----:B------:R-:W-:Y:S01]  /*2e80*/  IMAD.X R3, R9, 0x1, R203, P1 ;  /* 0x0000000109037824 */ /* 0x000fe200008e06cb */
[----:B------:R-:W-:-:S04]  /*2e90*/  IADD3 R8, P1, R5, R12, RZ ;  /* 0x0000000c05087210 */ /* 0x000fc80007f3e0ff */
[----:B------:R4:W-:Y:S01]  /*2ea0*/  LDGSTS.E.BYPASS.LTC128B.128 [R200+0x1100], [R2.64], !P4 ;  /* 0x0110000002c87fae */ /* 0x0009e2000e101d48 */
[----:B------:R-:W-:Y:S01]  /*2eb0*/  IMAD.X R9, R9, 0x1, R204, P1 ;  /* 0x0000000109097824 */ /* 0x000fe200008e06cc */
[----:B-1----:R-:W-:Y:S02]  /*2ec0*/  IADD3 R6, P1, R10, R13, RZ ;  /* 0x0000000d0a067210 */ /* 0x002fe40007f3e0ff */
[C---:B------:R-:W-:Y:S02]  /*2ed0*/  ISETP.LT.OR P4, PT, R4.reuse, 0x41, P6 ;  /* 0x000000410400780c */ /* 0x040fe40003781670 */
[----:B------:R2:W-:Y:S01]  /*2ee0*/  LDGSTS.E.BYPASS.LTC128B.128 [R200+0x4900], [R8.64], !P2 ;  /* 0x0490000008c87fae */ /* 0x0005e2000d101d48 */
[----:B------:R-:W-:Y:S01]  /*2ef0*/  IMAD.X R7, R11, 0x1, R203, P1 ;  /* 0x000000010b077824 */ /* 0x000fe200008e06cb */
[----:B------:R-:W-:-:S09]  /*2f00*/  ISETP.LT.OR P2, PT, R4, 0x41, P5 ;  /* 0x000000410400780c */ /* 0x000fd20002f41670 */
[----:B------:R2:W-:Y:S01]  /*2f10*/  LDGSTS.E.BYPASS.LTC128B.128 [R200+0x2100], [R6.64], !P4 ;  /* 0x0210000006c87fae */ /* 0x0005e2000e101d48 */
[----:B------:R-:W-:Y:S02]  /*2f20*/  ISETP.GT.AND P4, PT, R36, 0x6f, PT ;  /* 0x0000006f2400780c */ /* 0x000fe40003f84270 */
[----:B----4-:R-:W-:Y:S02]  /*2f30*/  IADD3 R2, P1, R10, R12, RZ ;  /* 0x0000000c0a027210 */ /* 0x010fe40007f3e0ff */
[----:B------:R-:W1:Y:S03]  /*2f40*/  S2R R12, SR_TID.X ;  /* 0x00000000000c7919 */ /* 0x000e660000002100 */
[----:B------:R-:W-:-:S05]  /*2f50*/  IMAD.X R3, R11, 0x1, R204, P1 ;  /* 0x000000010b037824 */ /* 0x000fca00008e06cc */
[----:B------:R2:W-:Y:S01]  /*2f60*/  LDGSTS.E.BYPASS.LTC128B.128 [R200+0x5900], [R2.64], !P2 ;  /* 0x0590000002c87fae */ /* 0x0005e2000d101d48 */
[----:B-1----:R-:W-:-:S13]  /*2f70*/  ISETP.GT.AND P1, PT, R12, 0x7f, PT ;  /* 0x0000007f0c00780c */ /* 0x002fda0003f24270 */
[----:B------:R-:W-:Y:S05]  /*2f80*/  @P1 BRA `(.L_x_183) ;  /* 0x0000010000001947 */ /* 0x000fea0003800000 */
[----:B--23--:R-:W-:Y:S05]  /*2f90*/  BRA.DIV ~URZ, `(.L_x_184) ;  /* 0x0000bae27f007947 */ /* 0x00cfea000b800000 */
[----:B------:R1:W2:Y:S04]  /*2fa0*/  SHFL.IDX PT, R0, R15, 0x3, 0x181f ;  /* 0x00781f000f007f89 */ /* 0x0002a800000e0000 */
[----:B------:R1:W3:Y:S02]  /*2fb0*/  SHFL.IDX PT, R2, R14, 0x3, 0x181f ;  /* 0x00781f000e027f89 */ /* 0x0002e400000e0000 */
.L_x_280:
[----:B------:R-:W-:Y:S01]  /*2fc0*/  IMAD.SHL.U32 R5, R231, 0x2, RZ ;  /* 0x00000002e7057824 */ /* 0x000fe200078e00ff */
[C---:B------:R-:W-:Y:S01]  /*2fd0*/  ISETP.LT.OR P6, PT, R4.reuse, 0x61, P6 ;  /* 0x000000610400780c */ /* 0x040fe200037c1670 */
[----:B------:R-:W-:Y:S01]  /*2fe0*/  IMAD.SHL.U32 R3, R235, 0x2, RZ ;  /* 0x00000002eb037824 */ /* 0x000fe200078e00ff */
[----:B------:R-:W-:Y:S02]  /*2ff0*/  ISETP.LT.OR P5, PT, R4, 0x61, P5 ;  /* 0x000000610400780c */ /* 0x000fe40002fa1670 */
[C---:B---3--:R-:W-:Y:S02]  /*3000*/  IADD3 R4, P2, R2.reuse, R5, RZ ;  /* 0x0000000502047210 */ /* 0x048fe40007f5e0ff */
[----:B------:R-:W-:-:S03]  /*3010*/  IADD3 R2, P1, R2, R3, RZ ;  /* 0x0000000302027210 */ /* 0x000fc60007f3e0ff */
[C---:B--2---:R-:W-:Y:S02]  /*3020*/  IMAD.X R5, R0.reuse, 0x1, R203, P2 ;  /* 0x0000000100057824 */ /* 0x044fe400010e06cb */
[----:B------:R-:W-:-:S03]  /*3030*/  IMAD.X R3, R0, 0x1, R204, P1 ;  /* 0x0000000100037824 */ /* 0x000fc600008e06cc */
[----:B------:R-:W-:Y:S01]  /*3040*/  @!PT LDS RZ, [RZ] ;  /* 0x00000000fffff984 */ /* 0x000fe20000000800 */
[----:B------:R-:W-:Y:S01]  /*3050*/  @!PT LDS RZ, [RZ] ;  /* 0x00000000fffff984 */ /* 0x000fe20000000800 */
[----:B------:R-:W-:Y:S01]  /*3060*/  @!PT LDS RZ, [RZ] ;  /* 0x00000000fffff984 */ /* 0x000fe20000000800 */
[----:B------:R2:W-:Y:S04]  /*3070*/  LDGSTS.E.BYPASS.LTC128B.128 [R200+0x3100], [R4.64], !P6 ;  /* 0x0310000004c87fae */ /* 0x0005e8000f101d48 */
[----:B------:R2:W-:Y:S02]  /*3080*/  LDGSTS.E.BYPASS.LTC128B.128 [R200+0x6900], [R2.64], !P5 ;  /* 0x0690000002c87fae */ /* 0x0005e4000e901d48 */
.L_x_183:
[----:B--23--:R-:W-:Y:S05]  /*3090*/  BSYNC B0 ;  /* 0x0000000000007941 */ /* 0x00cfea0003800000 */
.L_x_182:
[C---:B------:R-:W-:Y:S01]  /*30a0*/  HMMA.16816.F32 R8, R128.reuse, R18, RZ ;  /* 0x000000128008723c */ /* 0x040fe200000018ff */
[----:B------:R-:W-:Y:S01]  /*30b0*/  R2P PR, R233, 0x6 ;  /* 0x00000006e9007804 */ /* 0x000fe20000000000 */
[----:B------:R-:W0:Y:S01]  /*30c0*/  LDGDEPBAR ;  /* 0x00000000000079af */ /* 0x000e220000000000 */
[----:B------:R-:W-:Y:S01]  /*30d0*/  MOV R0, 0x40 ;  /* 0x0000004000007802 */ /* 0x000fe20000000f00 */
[----:B------:R-:W-:Y:S01]  /*30e0*/  BSSY B1, `(.L_x_185) ;  /* 0x000017d000017945 */ /* 0x000fe20003800000 */
[C---:B------:R-:W-:Y:S02]  /*30f0*/  IADD3 R193, R71.reuse, 0x20, RZ ;  /* 0x0000002047c17810 */ /* 0x040fe40007ffe0ff */
[----:B------:R-:W-:Y:S01]  /*3100*/  SEL R0, R0, 0xffffffc0, !P2 ;  /* 0xffffffc000007807 */ /* 0x000fe20005000000 */
[----:B------:R-:W-:Y:S03]  /*3110*/  HMMA.16816.F32 R4, R128, R20, RZ ;  /* 0x000000148004723c */ /* 0x000fe600000018ff */
[----:B------:R-:W-:-:S03]  /*3120*/  IADD3 R2, R71, R0, RZ ;  /* 0x0000000047027210 */ /* 0x000fc60007ffe0ff */
[----:B------:R-:W-:Y:S02]  /*3130*/  @P1 IADD3 R193, R71, -0x20, RZ ;  /* 0xffffffe047c11810 */ /* 0x000fe40007ffe0ff */
[----:B-1----:R-:W-:Y:S01]  /*3140*/  HMMA.16816.F32 R12, R128, R16, RZ ;  /* 0x00000010800c723c */ /* 0x002fe200000018ff */
[----:B------:R-:W-:Y:S02]  /*3150*/  ISETP.GT.AND P1, PT, R145, R236, PT ;  /* 0x000000ec9100720c */ /* 0x000fe40003f24270 */
[----:B------:R-:W-:-:S05]  /*3160*/  IADD3 R188, R0, R193, RZ ;  /* 0x000000c100bc7210 */ /* 0x000fca0007ffe0ff */
[C---:B------:R-:W-:Y:S08]  /*3170*/  HMMA.16816.F32 R80, R132.reuse, R26, R8 ;  /* 0x0000001a8450723c */ /* 0x040ff00000001808 */
[----:B------:R-:W-:Y:S08]  /*3180*/  HMMA.16816.F32 R92, R132, R32, R4 ;  /* 0x00000020845c723c */ /* 0x000ff00000001804 */
[C---:B------:R-:W-:Y:S08]  /*3190*/  HMMA.16816.F32 R8, R128.reuse, R28, RZ ;  /* 0x0000001c8008723c */ /* 0x040ff000000018ff */
[C---:B------:R-:W-:Y:S01]  /*31a0*/  HMMA.16816.F32 R4, R128.reuse, R30, RZ ;  /* 0x0000001e8004723c */ /* 0x040fe200000018ff */
[----:B------:R-:W1:Y:S07]  /*31b0*/  LDSM.16.M88.4 R28, [R2] ;  /* 0x00000000021c783b */ /* 0x000e6e0000000200 */
[----:B------:R-:W-:Y:S08]  /*31c0*/  HMMA.16816.F32 R16, R128, R22, RZ ;  /* 0x000000168010723c */ /* 0x000ff000000018ff */
[----:B------:R-:W-:Y:S08]  /*31d0*/  HMMA.16816.F32 R84, R132, R44, R8 ;  /* 0x0000002c8454723c */ /* 0x000ff00000001808 */
[----:B------:R-:W-:Y:S08]  /*31e0*/  HMMA.16816.F32 R8, R128, R42, RZ ;  /* 0x0000002a8008723c */ /* 0x000ff000000018ff */
[----:B------:R-:W-:Y:S01]  /*31f0*/  HMMA.16816.F32 R76, R132, R46, R4 ;  /* 0x0000002e844c723c */ /* 0x000fe20000001804 */
[----:B------:R-:W-:Y:S07]  /*3200*/  LDSM.16.M88.4 R44, [R2+0x800] ;  /* 0x00080000022c783b */ /* 0x000fee0000000200 */
[----:B------:R-:W-:Y:S08]  /*3210*/  HMMA.16816.F32 R4, R128, R52, RZ ;  /* 0x000000348004723c */ /* 0x000ff000000018ff */
[----:B------:R-:W-:Y:S08]  /*3220*/  HMMA.16816.F32 R36, R132, R24, R12 ;  /* 0x000000188424723c */ /* 0x000ff0000000180c */
[----:B------:R-:W-:Y:S01]  /*3230*/  HMMA.16816.F32 R12, R128, R40, RZ ;  /* 0x00000028800c723c */ /* 0x000fe200000018ff */
[----:B------:R-:W-:Y:S07]  /*3240*/  LDSM.16.M88.4 R40, [R2+0x1000] ;  /* 0x001000000228783b */ /* 0x000fee0000000200 */
[C---:B------:R-:W-:Y:S01]  /*3250*/  HMMA.16816.F32 R108, R132.reuse, R34, R16 ;  /* 0x00000022846c723c */ /* 0x040fe20000001810 */
[----:B------:R-:W2:Y:S07]  /*3260*/  LDSM.16.M88.4 R32, [R188] ;  /* 0x00000000bc20783b */ /* 0x000eae0000000200 */
[C---:B------:R-:W-:Y:S08]  /*3270*/  HMMA.16816.F32 R88, R132.reuse, R50, R8 ;  /* 0x000000328458723c */ /* 0x040ff00000001808 */
[----:B------:R-:W-:Y:S08]  /*3280*/  HMMA.16816.F32 R72, R132, R96, R4 ;  /* 0x000000608448723c */ /* 0x000ff00000001804 */
[C---:B------:R-:W-:Y:S08]  /*3290*/  HMMA.16816.F32 R8, R128.reuse, R60, RZ ;  /* 0x0000003c8008723c */ /* 0x040ff000000018ff */
[----:B------:R-:W-:Y:S08]  /*32a0*/  HMMA.16816.F32 R4, R128, R62, RZ ;  /* 0x0000003e8004723c */ /* 0x000ff000000018ff */
[----:B------:R-:W-:Y:S08]  /*32b0*/  HMMA.16816.F32 R64, R132, R48, R12 ;  /* 0x000000308440723c */ /* 0x000ff0000000180c */
[C---:B------:R-:W-:Y:S08]  /*32c0*/  HMMA.16816.F32 R16, R128.reuse, R56, RZ ;  /* 0x000000388010723c */ /* 0x040ff000000018ff */
[----:B------:R-:W-:Y:S01]  /*32d0*/  HMMA.16816.F32 R12, R128, R58, RZ ;  /* 0x0000003a800c723c */ /* 0x000fe200000018ff */
[----:B------:R-:W-:Y:S07]  /*32e0*/  LDSM.16.M88.4 R56, [R2+0x1800] ;  /* 0x001800000238783b */ /* 0x000fee0000000200 */
[----:B-1----:R-:W-:Y:S01]  /*32f0*/  HMMA.16816.F32 R24, R164, R28, R36 ;  /* 0x0000001ca418723c */ /* 0x002fe20000001824 */
[----:B------:R-:W-:Y:S07]  /*3300*/  LDSM.16.M88.4 R36, [R188+0x800] ;  /* 0x00080000bc24783b */ /* 0x000fee0000000200 */
[----:B------:R-:W-:Y:S01]  /*3310*/  HMMA.16816.F32 R20, R128, R54, RZ ;  /* 0x000000368014723c */ /* 0x000fe200000018ff */
[----:B------:R-:W1:Y:S07]  /*3320*/  LDSM.16.M88.4 R52, [R71+0x3800] ;  /* 0x003800004734783b */ /* 0x000e6e0000000200 */
[C---:B------:R-:W-:Y:S01]  /*3330*/  HMMA.16816.F32 R140, R132.reuse, R136, R8 ;  /* 0x00000088848c723c */ /* 0x040fe20000001808 */
[----:B------:R-:W3:Y:S07]  /*3340*/  LDSM.16.M88.4 R8, [R2+0x2000] ;  /* 0x002000000208783b */ /* 0x000eee0000000200 */
[----:B------:R-:W-:Y:S08]  /*3350*/  HMMA.16816.F32 R136, R132, R138, R4 ;  /* 0x0000008a8488723c */ /* 0x000ff00000001804 */
[----:B------:R-:W-:Y:S01]  /*3360*/  HMMA.16816.F32 R4, R164, R30, R80 ;  /* 0x0000001ea404723c */ /* 0x000fe20000001850 */
[----:B------:R-:W-:Y:S07]  /*3370*/  LDSM.16.M88.4 R80, [R193+0x3800] ;  /* 0x00380000c150783b */ /* 0x000fee0000000200 */
[C---:B------:R-:W-:Y:S08]  /*3380*/  HMMA.16816.F32 R48, R132.reuse, R104, R16 ;  /* 0x000000688430723c */ /* 0x040ff00000001810 */
[----:B------:R-:W-:Y:S08]  /*3390*/  HMMA.16816.F32 R104, R132, R106, R12 ;  /* 0x0000006a8468723c */ /* 0x000ff0000000180c */
[----:B--2---:R-:W-:Y:S08]  /*33a0*/  HMMA.16816.F32 R12, R168, R32, R24 ;  /* 0x00000020a80c723c */ /* 0x004ff00000001818 */
[----:B------:R-:W-:Y:S01]  /*33b0*/  HMMA.16816.F32 R60, R132, R98, R20 ;  /* 0x00000062843c723c */ /* 0x000fe20000001814 */
[----:B------:R-:W2:Y:S04]  /*33c0*/  LDSM.16.M88.4 R20, [R2+0x2800] ;  /* 0x002800000214783b */ /* 0x000ea80000000200 */
[----:B------:R-:W-:Y:S03]  /*33d0*/  LDSM.16.M88.4 R96, [R2+0x3800] ;  /* 0x003800000260783b */ /* 0x000fe60000000200 */
[C---:B------:R-:W-:Y:S01]  /*33e0*/  HMMA.16816.F32 R16, R164.reuse, R44, R92 ;  /* 0x0000002ca410723c */ /* 0x040fe2000000185c */
[----:B------:R-:W-:Y:S07]  /*33f0*/  LDSM.16.M88.4 R92, [R71+0x4000] ;  /* 0x00400000475c783b */ /* 0x000fee0000000200 */
[C---:B------:R-:W-:Y:S01]  /*3400*/  HMMA.16816.F32 R100, R164.reuse, R40, R84 ;  /* 0x00000028a464723c */ /* 0x040fe20000001854 */
[----:B------:R-:W-:Y:S07]  /*3410*/  LDSM.16.M88.4 R84, [R188+0x1000] ;  /* 0x00100000bc54783b */ /* 0x000fee0000000200 */
[----:B------:R-:W-:Y:S01]  /*3420*/  HMMA.16816.F32 R120, R164, R42, R76 ;  /* 0x0000002aa478723c */ /* 0x000fe2000000184c */
[----:B------:R-:W4:Y:S04]  /*3430*/  LDSM.16.M88.4 R40, [R2+0x3000] ;  /* 0x003000000228783b */ /* 0x000f280000000200 */
[----:B------:R-:W-:Y:S03]  /*3440*/  LDSM.16.M88.4 R76, [R193+0x4000] ;  /* 0x00400000c14c783b */ /* 0x000fe60000000200 */
[----:B------:R-:W-:Y:S01]  /*3450*/  HMMA.16816.F32 R4, R168, R34, R4 ;  /* 0x00000022a804723c */ /* 0x000fe20000001804 */
[----:B------:R-:W-:Y:S07]  /*3460*/  LDSM.16.M88.4 R32, [R188+0x2800] ;  /* 0x00280000bc20783b */ /* 0x000fee0000000200 */
[----:B-1----:R-:W-:Y:S08]  /*3470*/  HMMA.16816.F32 R12, R172, R52, R12 ;  /* 0x00000034ac0c723c */ /* 0x002ff0000000180c */
[----:B------:R-:W-:Y:S01]  /*3480*/  HMMA.16816.F32 R108, R164, R46, R108 ;  /* 0x0000002ea46c723c */ /* 0x000fe2000000186c */
[----:B------:R-:W-:Y:S07]  /*3490*/  LDSM.16.M88.4 R44, [R188+0x2000] ;  /* 0x00200000bc2c783b */ /* 0x000fee0000000200 */
[----:B------:R-:W-:Y:S08]  /*34a0*/  HMMA.16816.F32 R16, R168, R36, R16 ;  /* 0x00000024a810723c */ /* 0x000ff00000001810 */
[C---:B---3--:R-:W-:Y:S08]  /*34b0*/  HMMA.16816.F32 R112, R164.reuse, R8, R72 ;  /* 0x00000008a470723c */ /* 0x048ff00000001848 */
[C---:B--2---:R-:W-:Y:S01]  /*34c0*/  HMMA.16816.F32 R72, R164.reuse, R20, R48 ;  /* 0x00000014a448723c */ /* 0x044fe20000001830 */
[----:B------:R-:W1:Y:S07]  /*34d0*/  LDSM.16.M88.4 R48, [R188+0x1800] ;  /* 0x00180000bc30783b */ /* 0x000e6e0000000200 */
[C---:B------:R-:W-:Y:S08]  /*34e0*/  HMMA.16816.F32 R124, R164.reuse, R56, R64 ;  /* 0x00000038a47c723c */ /* 0x040ff00000001840 */
[----:B------:R-:W-:Y:S01]  /*34f0*/  HMMA.16816.F32 R116, R164, R58, R88 ;  /* 0x0000003aa474723c */ /* 0x000fe20000001858 */
[----:B------:R-:W2:Y:S07]  /*3500*/  LDSM.16.M88.4 R56, [R188+0x3000] ;  /* 0x00300000bc38783b */ /* 0x000eae0000000200 */
[----:B------:R-:W-:Y:S08]  /*3510*/  HMMA.16816.F32 R4, R172, R54, R4 ;  /* 0x00000036ac04723c */ /* 0x000ff00000001804 */
[----:B------:R-:W-:Y:S08]  /*3520*/  HMMA.16816.F32 R12, R176, R80, R12 ;  /* 0x00000050b00c723c */ /* 0x000ff0000000180c */
[C---:B------:R-:W-:Y:S01]  /*3530*/  HMMA.16816.F32 R28, R164.reuse, R22, R104 ;  /* 0x00000016a41c723c */ /* 0x040fe20000001868 */
[----:B------:R-:W3:Y:S07]  /*3540*/  LDSM.16.M88.4 R104, [R188+0x3800] ;  /* 0x00380000bc68783b */ /* 0x000eee0000000200 */
[----:B----4-:R-:W-:Y:S08]  /*3550*/  HMMA.16816.F32 R24, R164, R40, R140 ;  /* 0x00000028a418723c */ /* 0x010ff0000000188c */
[----:B------:R-:W-:Y:S01]  /*3560*/  HMMA.16816.F32 R20, R168, R38, R108 ;  /* 0x00000026a814723c */ /* 0x000fe2000000186c */
[----:B------:R-:W4:Y:S07]  /*3570*/  LDSM.16.M88.4 R36, [R71+0x4800] ;  /* 0x004800004724783b */ /* 0x000f2e0000000200 */
[----:B------:R-:W-:Y:S08]  /*3580*/  HMMA.16816.F32 R16, R172, R92, R16 ;  /* 0x0000005cac10723c */ /* 0x000ff00000001810 */
[----:B------:R-:W-:Y:S08]  /*3590*/  HMMA.16816.F32 R88, R164, R10, R60 ;  /* 0x0000000aa458723c */ /* 0x000ff0000000183c */
[----:B------:R-:W-:Y:S01]  /*35a0*/  HMMA.16816.F32 R8, R176, R82, R4 ;  /* 0x00000052b008723c */ /* 0x000fe20000001804 */
[----:B------:R-:W-:Y:S07]  /*35b0*/  LDSM.16.M88.4 R80, [R71+0x5000] ;  /* 0x005000004750783b */ /* 0x000fee0000000200 */
[----:B------:R-:W-:Y:S08]  /*35c0*/  HMMA.16816.F32 R60, R164, R42, R136 ;  /* 0x0000002aa43c723c */ /* 0x000ff00000001888 */
[C---:B------:R-:W-:Y:S08]  /*35d0*/  HMMA.16816.F32 R64, R168.reuse, R84, R100 ;  /* 0x00000054a840723c */ /* 0x040ff00000001864 */
[----:B------:R-:W-:Y:S01]  /*35e0*/  HMMA.16816.F32 R40, R168, R86, R120 ;  /* 0x00000056a828723c */ /* 0x000fe20000001878 */
[----:B------:R-:W5:Y:S07]  /*35f0*/  LDSM.16.M88.4 R84, [R2+0x4000] ;  /* 0x004000000254783b */ /* 0x000f6e0000000200 */
[----:B------:R-:W-:Y:S08]  /*3600*/  HMMA.16816.F32 R4, R180, R96, R12 ;  /* 0x00000060b404723c */ /* 0x000ff0000000180c */
[C---:B-1----:R-:W-:Y:S08]  /*3610*/  HMMA.16816.F32 R52, R168.reuse, R48, R124 ;  /* 0x00000030a834723c */ /* 0x042ff0000000187c */
[C---:B------:R-:W-:Y:S08]  /*3620*/  HMMA.16816.F32 R48, R168.reuse, R50, R116 ;  /* 0x00000032a830723c */ /* 0x040ff00000001874 */
[----:B--2---:R-:W-:Y:S08]  /*3630*/  HMMA.16816.F32 R116, R168, R56, R24 ;  /* 0x00000038a874723c */ /* 0x004ff00000001818 */
[----:B------:R-:W-:Y:S08]  /*3640*/  HMMA.16816.F32 R24, R172, R94, R20 ;  /* 0x0000005eac18723c */ /* 0x000ff00000001814 */
[----:B------:R-:W-:Y:S08]  /*3650*/  HMMA.16816.F32 R20, R176, R76, R16 ;  /* 0x0000004cb014723c */ /* 0x000ff00000001810 */
[C---:B------:R-:W-:Y:S08]  /*3660*/  HMMA.16816.F32 R100, R168.reuse, R32, R72 ;  /* 0x00000020a864723c */ /* 0x040ff00000001848 */
[----:B------:R-:W-:Y:S01]  /*3670*/  HMMA.16816.F32 R108, R168, R34, R28 ;  /* 0x00000022a86c723c */ /* 0x000fe2000000181c */
[----:B------:R-:W1:Y:S04]  /*3680*/  LDSM.16.M88.4 R32, [R193+0x4800] ;  /* 0x00480000c120783b */ /* 0x000e680000000200 */
[----:B------:R-:W-:Y:S03]  /*3690*/  LDSM.16.M88.4 R28, [R193+0x5000] ;  /* 0x00500000c11c783b */ /* 0x000fe60000000200 */
[----:B------:R-:W-:Y:S08]  /*36a0*/  HMMA.16816.F32 R16, R180, R98, R8 ;  /* 0x00000062b410723c */ /* 0x000ff00000001808 */
[----:B------:R-:W-:Y:S01]  /*36b0*/  HMMA.16816.F32 R92, R168, R58, R60 ;  /* 0x0000003aa85c723c */ /* 0x000fe2000000183c */
[----:B------:R-:W2:Y:S07]  /*36c0*/  LDSM.16.M88.4 R56, [R188+0x4000] ;  /* 0x00400000bc38783b */ /* 0x000eae0000000200 */
[----:B---3--:R-:W-:Y:S08]  /*36d0*/  HMMA.16816.F32 R4, R184, R104, R4 ;  /* 0x00000068b804723c */ /* 0x008ff00000001804 */
[----:B----4-:R-:W-:Y:S08]  /*36e0*/  HMMA.16816.F32 R12, R172, R36, R64 ;  /* 0x00000024ac0c723c */ /* 0x010ff00000001840 */
[----:B-----5:R-:W-:Y:S08]  /*36f0*/  HMMA.16816.F32 R8, R180, R84, R20 ;  /* 0x00000054b408723c */ /* 0x020ff00000001814 */
[----:B------:R-:W-:Y:S01]  /*3700*/  HMMA.16816.F32 R24, R176, R78, R24 ;  /* 0x0000004eb018723c */ /* 0x000fe20000001818 */
[----:B------:R-:W-:-:S04]  /*3710*/  FMUL.FTZ R0, R4, c[0x0][0x320] ;  /* 0x0000c80004007a20 */ /* 0x000fc80000410000 */
[----:B------:R3:W4:Y:S03]  /*3720*/  MUFU.TANH R121, R0 ;  /* 0x0000000000797308 */ /* 0x0007260000002400 */
[C---:B------:R-:W-:Y:S01]  /*3730*/  HMMA.16816.F32 R72, R172.reuse, R80, R52 ;  /* 0x00000050ac48723c */ /* 0x040fe20000001834 */
[----:B------:R-:W-:Y:S07]  /*3740*/  LDSM.16.M88.4 R52, [R71+0x6000] ;  /* 0x006000004734783b */ /* 0x000fee0000000200 */
[----:B------:R-:W-:Y:S01]  /*3750*/  HMMA.16816.F32 R80, R172, R82, R48 ;  /* 0x00000052ac50723c */ /* 0x000fe20000001830 */
[----:B------:R-:W-:Y:S01]  /*3760*/  LDSM.16.M88.4 R48, [R2+0x4800] ;  /* 0x004800000230783b */ /* 0x000fe20000000200 */
[----:B---3--:R-:W-:-:S06]  /*3770*/  FMUL.FTZ R0, R5, c[0x0][0x320] ;  /* 0x0000c80005007a20 */ /* 0x008fcc0000410000 */
[----:B------:R-:W-:Y:S01]  /*3780*/  HMMA.16816.F32 R16, R184, R106, R16 ;  /* 0x0000006ab810723c */ /* 0x000fe20000001810 */
[----:B------:R3:W1:Y:S07]  /*3790*/  MUFU.TANH R120, R0 ;  /* 0x0000000000787308 */ /* 0x00066e0000002400 */
[C---:B------:R-:W-:Y:S08]  /*37a0*/  HMMA.16816.F32 R112, R168.reuse, R44, R112 ;  /* 0x0000002ca870723c */ /* 0x040ff00000001870 */
[----:B------:R-:W-:Y:S01]  /*37b0*/  HMMA.16816.F32 R88, R168, R46, R88 ;  /* 0x0000002ea858723c */ /* 0x000fe20000001858 */
[----:B---3--:R-:W-:-:S04]  /*37c0*/  FMUL.FTZ R0, R6, c[0x0][0x320] ;  /* 0x0000c80006007a20 */ /* 0x008fc80000410000 */
[----:B------:R3:W2:Y:S03]  /*37d0*/  MUFU.TANH R107, R0 ;  /* 0x00000000006b7308 */ /* 0x0006a60000002400 */
[----:B------:R-:W-:Y:S01]  /*37e0*/  HMMA.16816.F32 R44, R172, R38, R40 ;  /* 0x00000026ac2c723c */ /* 0x000fe20000001828 */
[----:B------:R-:W5:Y:S04]  /*37f0*/  LDSM.16.M88.4 R40, [R71+0x5800] ;  /* 0x005800004728783b */ /* 0x000f680000000200 */
[----:B------:R-:W4:Y:S03]  /*3800*/  LDSM.16.M88.4 R36, [R188+0x4800] ;  /* 0x00480000bc24783b */ /* 0x000f260000000200 */
[----:B-1----:R-:W-:Y:S01]  /*3810*/  HMMA.16816.F32 R12, R176, R32, R12 ;  /* 0x00000020b00c723c */ /* 0x002fe2000000180c */
[----:B---3--:R-:W-:-:S07]  /*3820*/  FMUL.FTZ R0, R7, c[0x0][0x320] ;  /* 0x0000c80007007a20 */ /* 0x008fce0000410000 */
[----:B--2---:R-:W-:Y:S01]  /*3830*/  HMMA.16816.F32 R4, R184, R56, R8 ;  /* 0x00000038b804723c */ /* 0x004fe20000001808 */
[----:B------:R1:W2:Y:S07]  /*3840*/  MUFU.TANH R106, R0 ;  /* 0x00000000006a7308 */ /* 0x0002ae0000002400 */
[----:B------:R-:W-:Y:S08]  /*3850*/  HMMA.16816.F32 R8, R180, R86, R24 ;  /* 0x00000056b408723c */ /* 0x000ff00000001818 */
[----:B------:R-:W-:Y:S01]  /*3860*/  HMMA.16816.F32 R20, R176, R34, R44 ;  /* 0x00000022b014723c */ /* 0x000fe2000000182c */
[----:B-1----:R-:W-:Y:S01]  /*3870*/  FMUL.FTZ R0, R16, c[0x0][0x320] ;  /* 0x0000c80010007a20 */ /* 0x002fe20000410000 */
[----:B------:R-:W1:Y:S03]  /*3880*/  LDSM.16.M88.4 R32, [R2+0x5000] ;  /* 0x005000000220783b */ /* 0x000e660000000200 */
[----:B------:R3:W1:Y:S01]  /*3890*/  MUFU.TANH R105, R0 ;  /* 0x0000000000697308 */ /* 0x0006620000002400 */
[----:B------:R-:W-:Y:S02]  /*38a0*/  LDSM.16.M88.4 R44, [R2+0x5800] ;  /* 0x00580000022c783b */ /* 0x000fe40000000200 */
[C---:B-----5:R-:W-:Y:S08]  /*38b0*/  HMMA.16816.F32 R60, R172.reuse, R42, R88 ;  /* 0x0000002aac3c723c */ /* 0x060ff00000001858 */
[----:B------:R-:W-:Y:S01]  /*38c0*/  HMMA.16816.F32 R64, R172, R40, R112 ;  /* 0x00000028ac40723c */ /* 0x000fe20000001870 */
[----:B------:R-:W5:Y:S01]  /*38d0*/  LDSM.16.M88.4 R40, [R193+0x5800] ;  /* 0x00580000c128783b */ /* 0x000f620000000200 */
[----:B---3--:R-:W-:-:S04]  /*38e0*/  FMUL.FTZ R0, R17, c[0x0][0x320] ;  /* 0x0000c80011007a20 */ /* 0x008fc80000410000 */
[----:B------:R3:W1:Y:S02]  /*38f0*/  MUFU.TANH R104, R0 ;  /* 0x0000000000687308 */ /* 0x0006640000002400 */
[----:B---3--:R-:W-:-:S06]  /*3900*/  FMUL.FTZ R0, R18, c[0x0][0x320] ;  /* 0x0000c80012007a20 */ /* 0x008fcc0000410000 */
[----:B------:R3:W1:Y:S02]  /*3910*/  MUFU.TANH R99, R0 ;  /* 0x0000000000637308 */ /* 0x0006640000002400 */
[----:B---3--:R-:W-:Y:S02]  /*3920*/  FMUL.FTZ R0, R19, c[0x0][0x320] ;  /* 0x0000c80013007a20 */ /* 0x008fe40000410000 */
[----:B------:R-:W-:Y:S04]  /*3930*/  HMMA.16816.F32 R16, R180, R48, R12 ;  /* 0x00000030b410723c */ /* 0x000fe8000000180c */
[----:B------:R3:W1:Y:S04]  /*3940*/  MUFU.TANH R98, R0 ;  /* 0x0000000000627308 */ /* 0x0006680000002400 */
[----:B------:R-:W-:Y:S01]  /*3950*/  HMMA.16816.F32 R12, R184, R58, R8 ;  /* 0x0000003ab80c723c */ /* 0x000fe20000001808 */
[----:B------:R-:W2:Y:S07]  /*3960*/  LDSM.16.M88.4 R56, [R71+0x6800] ;  /* 0x006800004738783b */ /* 0x000eae0000000200 */
[----:B------:R-:W-:Y:S01]  /*3970*/  HMMA.16816.F32 R8, R176, R28, R72 ;  /* 0x0000001cb008723c */ /* 0x000fe20000001848 */
[----:B---3--:R-:W-:-:S04]  /*3980*/  FMUL.FTZ R0, R4, c[0x0][0x320] ;  /* 0x0000c80004007a20 */ /* 0x008fc80000410000 */
[----:B------:R3:W1:Y:S03]  /*3990*/  MUFU.TANH R97, R0 ;  /* 0x0000000000617308 */ /* 0x0006660000002400 */
[----:B----4-:R-:W-:Y:S08]  /*39a0*/  HMMA.16816.F32 R24, R184, R36, R16 ;  /* 0x00000024b818723c */ /* 0x010ff00000001810 */
[----:B------:R-:W-:Y:S01]  /*39b0*/  HMMA.16816.F32 R72, R172, R52, R100 ;  /* 0x00000034ac48723c */ /* 0x000fe20000001864 */
[----:B---3--:R-:W-:-:S07]  /*39c0*/  FMUL.FTZ R0, R5, c[0x0][0x320] ;  /* 0x0000c80005007a20 */ /* 0x008fce0000410000 */
[----:B-1----:R-:W-:Y:S01]  /*39d0*/  HMMA.16816.F32 R16, R180, R32, R8 ;  /* 0x00000020b410723c */ /* 0x002fe20000001808 */
[----:B------:R1:W3:Y:S02]  /*39e0*/  MUFU.TANH R96, R0 ;  /* 0x0000000000607308 */ /* 0x0002e40000002400 */
[----:B-1----:R-:W-:-:S06]  /*39f0*/  FMUL.FTZ R0, R6, c[0x0][0x320] ;  /* 0x0000c80006007a20 */ /* 0x002fcc0000410000 */
[----:B------:R1:W4:Y:S02]  /*3a00*/  MUFU.TANH R88, R0 ;  /* 0x0000000000587308 */ /* 0x0003240000002400 */
[----:B-1----:R-:W-:Y:S02]  /*3a10*/  FMUL.FTZ R0, R7, c[0x0][0x320] ;  /* 0x0000c80007007a20 */ /* 0x002fe40000410000 */
[----:B------:R-:W-:Y:S01]  /*3a20*/  HMMA.16816.F32 R4, R180, R50, R20 ;  /* 0x00000032b404723c */ /* 0x000fe20000001814 */
[----:B------:R-:W1:Y:S03]  /*3a30*/  LDSM.16.M88.4 R48, [R188+0x5000] ;  /* 0x00500000bc30783b */ /* 0x000e660000000200 */
[----:B------:R2:W1:Y:S04]  /*3a40*/  MUFU.TANH R87, R0 ;  /* 0x0000000000577308 */ /* 0x0004680000002400 */
[----:B------:R-:W-:Y:S01]  /*3a50*/  HMMA.16816.F32 R20, R176, R30, R80 ;  /* 0x0000001eb014723c */ /* 0x000fe20000001850 */
[----:B------:R-:W1:Y:S01]  /*3a60*/  LDSM.16.M88.4 R28, [R193+0x6000] ;  /* 0x00600000c11c783b */ /* 0x000e620000000200 */
[----:B--2---:R-:W-:-:S04]  /*3a70*/  FMUL.FTZ R0, R12, c[0x0][0x320] ;  /* 0x0000c8000c007a20 */ /* 0x004fc80000410000 */
[----:B------:R2:W1:Y:S10]  /*3a80*/  MUFU.TANH R86, R0 ;  /* 0x0000000000567308 */ /* 0x0004740000002400 */
[----:B------:R-:W-:Y:S01]  /*3a90*/  HMMA.16816.F32 R4, R184, R38, R4 ;  /* 0x00000026b804723c */ /* 0x000fe20000001804 */
[----:B------:R-:W1:Y:S07]  /*3aa0*/  LDSM.16.M88.4 R36, [R188+0x5800] ;  /* 0x00580000bc24783b */ /* 0x000e6e0000000200 */
[----:B------:R-:W-:Y:S01]  /*3ab0*/  HMMA.16816.F32 R8, R180, R34, R20 ;  /* 0x00000022b408723c */ /* 0x000fe20000001814 */
[----:B--2---:R-:W-:-:S07]  /*3ac0*/  FMUL.FTZ R0, R13, c[0x0][0x320] ;  /* 0x0000c8000d007a20 */ /* 0x004fce0000410000 */
[----:B-----5:R-:W-:Y:S01]  /*3ad0*/  HMMA.16816.F32 R20, R176, R42, R60 ;  /* 0x0000002ab014723c */ /* 0x020fe2000000183c */
[----:B------:R2:W1:Y:S07]  /*3ae0*/  MUFU.TANH R85, R0 ;  /* 0x0000000000557308 */ /* 0x00046e0000002400 */
[C---:B------:R-:W-:Y:S08]  /*3af0*/  HMMA.16816.F32 R32, R172.reuse, R54, R108 ;  /* 0x00000036ac20723c */ /* 0x040ff0000000186c */
[----:B------:R-:W-:Y:S01]  /*3b00*/  HMMA.16816.F32 R52, R172, R56, R116 ;  /* 0x00000038ac34723c */ /* 0x000fe20000001874 */
[----:B--2---:R-:W-:-:S04]  /*3b10*/  FMUL.FTZ R0, R14, c[0x0][0x320] ;  /* 0x0000c8000e007a20 */ /* 0x004fc80000410000 */
[----:B------:R2:W1:Y:S02]  /*3b20*/  MUFU.TANH R84, R0 ;  /* 0x0000000000547308 */ /* 0x0004640000002400 */
[----:B--2---:R-:W-:Y:S02]  /*3b30*/  FMUL.FTZ R0, R15, c[0x0][0x320] ;  /* 0x0000c8000f007a20 */ /* 0x004fe40000410000 */
[----:B------:R-:W-:Y:S01]  /*3b40*/  HMMA.16816.F32 R12, R176, R40, R64 ;  /* 0x00000028b00c723c */ /* 0x000fe20000001840 */
[----:B------:R-:W-:Y:S03]  /*3b50*/  LDSM.16.M88.4 R40, [R188+0x6000] ;  /* 0x00600000bc28783b */ /* 0x000fe60000000200 */
        /* <DEDUP_REMOVED lines=8> */
[----:B-1----:R-:W-:Y:S04]  /*3be0*/  HMMA.16816.F32 R24, R184, R48, R16 ;  /* 0x00000030b818723c */ /* 0x002fe80000001810 */
[----:B------:R1:W2:Y:S04]  /*3bf0*/  MUFU.TANH R77, R0 ;  /* 0x00000000004d7308 */ /* 0x0002a80000002400 */
[----:B------:R-:W-:Y:S08]  /*3c00*/  HMMA.16816.F32 R16, R180, R44, R12 ;  /* 0x0000002cb410723c */ /* 0x000ff0000000180c */
[----:B------:R-:W-:Y:S01]  /*3c10*/  HMMA.16816.F32 R12, R176, R28, R72 ;  /* 0x0000001cb00c723c */ /* 0x000fe20000001848 */
[----:B-1----:R-:W-:-:S04]  /*3c20*/  FMUL.FTZ R0, R4, c[0x0][0x320] ;  /* 0x0000c80004007a20 */ /* 0x002fc80000410000 */
[----:B------:R1:W1:Y:S02]  /*3c30*/  MUFU.TANH R76, R0 ;  /* 0x00000000004c7308 */ /* 0x0002640000002400 */
[----:B-1----:R-:W-:-:S06]  /*3c40*/  FMUL.FTZ R0, R5, c[0x0][0x320] ;  /* 0x0000c80005007a20 */ /* 0x002fcc0000410000 */
[----:B------:R1:W1:Y:S02]  /*3c50*/  MUFU.TANH R70, R0 ;  /* 0x0000000000467308 */ /* 0x0002640000002400 */
[----:B-1----:R-:W-:-:S06]  /*3c60*/  FMUL.FTZ R0, R6, c[0x0][0x320] ;  /* 0x0000c80006007a20 */ /* 0x002fcc0000410000 */
[----:B------:R1:W1:Y:S02]  /*3c70*/  MUFU.TANH R69, R0 ;  /* 0x0000000000457308 */ /* 0x0002640000002400 */
[----:B-1----:R-:W-:Y:S02]  /*3c80*/  FMUL.FTZ R0, R7, c[0x0][0x320] ;  /* 0x0000c80007007a20 */ /* 0x002fe40000410000 */
[----:B------:R-:W-:Y:S01]  /*3c90*/  HMMA.16816.F32 R4, R184, R50, R8 ;  /* 0x00000032b804723c */ /* 0x000fe20000001808 */
[----:B------:R-:W1:Y:S03]  /*3ca0*/  LDSM.16.M88.4 R48, [R2+0x6000] ;  /* 0x006000000230783b */ /* 0x000e660000000200 */
[----:B------:R5:W1:Y:S04]  /*3cb0*/  MUFU.TANH R68, R0 ;  /* 0x0000000000447308 */ /* 0x000a680000002400 */
[----:B------:R-:W-:Y:S01]  /*3cc0*/  HMMA.16816.F32 R8, R180, R46, R20 ;  /* 0x0000002eb408723c */ /* 0x000fe20000001814 */
[----:B------:R-:W2:Y:S07]  /*3cd0*/  LDSM.16.M88.4 R44, [R193+0x6800] ;  /* 0x00680000c12c783b */ /* 0x000eae0000000200 */
[----:B------:R-:W-:Y:S01]  /*3ce0*/  HMMA.16816.F32 R20, R184, R36, R16 ;  /* 0x00000024b814723c */ /* 0x000fe20000001810 */
[----:B-----5:R-:W-:-:S04]  /*3cf0*/  FMUL.FTZ R0, R24, c[0x0][0x320] ;  /* 0x0000c80018007a20 */ /* 0x020fc80000410000 */
[----:B------:R5:W1:Y:S11]  /*3d00*/  MUFU.TANH R66, R0 ;  /* 0x0000000000427308 */ /* 0x000a760000002400 */
[----:B------:R-:W-:Y:S01]  /*3d10*/  HMMA.16816.F32 R8, R184, R38, R8 ;  /* 0x00000026b808723c */ /* 0x000fe20000001808 */
[----:B-----5:R-:W-:-:S07]  /*3d20*/  FMUL.FTZ R0, R25, c[0x0][0x320] ;  /* 0x0000c80019007a20 */ /* 0x020fce0000410000 */
[----:B-1----:R-:W-:Y:S01]  /*3d30*/  HMMA.16816.F32 R16, R180, R48, R12 ;  /* 0x00000030b410723c */ /* 0x002fe2000000180c */
[----:B------:R1:W1:Y:S07]  /*3d40*/  MUFU.TANH R67, R0 ;  /* 0x0000000000437308 */ /* 0x00026e0000002400 */
[----:B--2---:R-:W-:Y:S01]  /*3d50*/  HMMA.16816.F32 R12, R176, R44, R52 ;  /* 0x0000002cb00c723c */ /* 0x004fe20000001834 */
[----:B-1----:R-:W-:-:S04]  /*3d60*/  FMUL.FTZ R0, R26, c[0x0][0x320] ;  /* 0x0000c8001a007a20 */ /* 0x002fc80000410000 */
[----:B------:R1:W2:Y:S02]  /*3d70*/  MUFU.TANH R65, R0 ;  /* 0x0000000000417308 */ /* 0x0002a40000002400 */
[----:B-1----:R-:W-:Y:S02]  /*3d80*/  FMUL.FTZ R0, R27, c[0x0][0x320] ;  /* 0x0000c8001b007a20 */ /* 0x002fe40000410000 */
[----:B------:R-:W-:Y:S01]  /*3d90*/  HMMA.16816.F32 R24, R176, R30, R32 ;  /* 0x0000001eb018723c */ /* 0x000fe20000001820 */
[----:B------:R-:W1:Y:S03]  /*3da0*/  LDSM.16.M88.4 R32, [R2+0x6800] ;  /* 0x006800000220783b */ /* 0x000e660000000200 */
[----:B------:R5:W1:Y:S01]  /*3db0*/  MUFU.TANH R64, R0 ;  /* 0x0000000000407308 */ /* 0x000a620000002400 */
[----:B------:R-:W2:Y:S01]  /*3dc0*/  LDSM.16.M88.4 R28, [R188+0x6800] ;  /* 0x00680000bc1c783b */ /* 0x000ea20000000200 */
[----:B------:R-:W-:-:S04]  /*3dd0*/  DEPBAR.LE SB0, 0x0 ;  /* 0x000080000000791a */ /* 0x000fc80000000000 */
[----:B-----5:R-:W-:-:S04]  /*3de0*/  FMUL.FTZ R0, R4, c[0x0][0x320] ;  /* 0x0000c80004007a20 */ /* 0x020fc80000410000 */
[----:B------:R5:W1:Y:S10]  /*3df0*/  MUFU.TANH R63, R0 ;  /* 0x00000000003f7308 */ /* 0x000a740000002400 */
[----:B------:R-:W-:Y:S01]  /*3e00*/  HMMA.16816.F32 R24, R180, R50, R24 ;  /* 0x00000032b418723c */ /* 0x000fe20000001818 */
[----:B-----5:R-:W-:-:S07]  /*3e10*/  FMUL.FTZ R0, R5, c[0x0][0x320] ;  /* 0x0000c80005007a20 */ /* 0x020fce0000410000 */
[----:B-1----:R-:W-:Y:S01]  /*3e20*/  HMMA.16816.F32 R12, R180, R32, R12 ;  /* 0x00000020b40c723c */ /* 0x002fe2000000180c */
[----:B------:R1:W1:Y:S02]  /*3e30*/  MUFU.TANH R62, R0 ;  /* 0x00000000003e7308 */ /* 0x0002640000002400 */
[----:B-1----:R-:W-:-:S06]  /*3e40*/  FMUL.FTZ R0, R6, c[0x0][0x320] ;  /* 0x0000c80006007a20 */ /* 0x002fcc0000410000 */
[----:B------:R1:W1:Y:S02]  /*3e50*/  MUFU.TANH R61, R0 ;  /* 0x00000000003d7308 */ /* 0x0002640000002400 */
[----:B-1----:R-:W-:Y:S02]  /*3e60*/  FMUL.FTZ R0, R7, c[0x0][0x320] ;  /* 0x0000c80007007a20 */ /* 0x002fe40000410000 */
[----:B------:R-:W-:Y:S04]  /*3e70*/  HMMA.16816.F32 R4, R172, R58, R92 ;  /* 0x0000003aac04723c */ /* 0x000fe8000000185c */
[----:B------:R1:W1:Y:S02]  /*3e80*/  MUFU.TANH R60, R0 ;  /* 0x00000000003c7308 */ /* 0x0002640000002400 */
[----:B-1----:R-:W-:-:S06]  /*3e90*/  FMUL.FTZ R0, R20, c[0x0][0x320] ;  /* 0x0000c80014007a20 */ /* 0x002fcc0000410000 */
[----:B------:R1:W1:Y:S11]  /*3ea0*/  MUFU.TANH R57, R0 ;  /* 0x0000000000397308 */ /* 0x0002760000002400 */
[----:B------:R-:W-:Y:S01]  /*3eb0*/  @!UPT UIADD3 URZ, URZ, URZ, URZ ;  /* 0x0000003f3f3ff290 */ /* 0x000fe2000fffe03f */
[----:B------:R-:W-:Y:S01]  /*3ec0*/  HMMA.16816.F32 R4, R176, R46, R4 ;  /* 0x0000002eb004723c */ /* 0x000fe20000001804 */
[----:B-1----:R-:W-:-:S04]  /*3ed0*/  FMUL.FTZ R0, R21, c[0x0][0x320] ;  /* 0x0000c80015007a20 */ /* 0x002fc80000410000 */
[----:B------:R1:W1:Y:S11]  /*3ee0*/  MUFU.TANH R56, R0 ;  /* 0x0000000000387308 */ /* 0x0002760000002400 */
[----:B------:R-:W-:Y:S08]  /*3ef0*/  @!UPT UIADD3 URZ, URZ, URZ, URZ ;  /* 0x0000003f3f3ff290 */ /* 0x000ff0000fffe03f */
[----:B------:R-:W-:Y:S01]  /*3f00*/  HMMA.16816.F32 R4, R180, R34, R4 ;  /* 0x00000022b404723c */ /* 0x000fe20000001804 */
[----:B-1----:R-:W-:-:S04]  /*3f10*/  FMUL.FTZ R0, R22, c[0x0][0x320] ;  /* 0x0000c80016007a20 */ /* 0x002fc80000410000 */
[----:B------:R1:W1:Y:S11]  /*3f20*/  MUFU.TANH R52, R0 ;  /* 0x0000000000347308 */ /* 0x0002760000002400 */
[----:B------:R-:W-:Y:S08]  /*3f30*/  @!UPT UIADD3 URZ, URZ, URZ, URZ ;  /* 0x0000003f3f3ff290 */ /* 0x000ff0000fffe03f */
[----:B--2---:R-:W-:Y:S01]  /*3f40*/  HMMA.16816.F32 R4, R184, R30, R4 ;  /* 0x0000001eb804723c */ /* 0x004fe20000001804 */
[----:B-1----:R-:W-:-:S07]  /*3f50*/  FMUL.FTZ R0, R23, c[0x0][0x320] ;  /* 0x0000c80017007a20 */ /* 0x002fce0000410000 */
[C---:B------:R-:W-:Y:S01]  /*3f60*/  HMMA.16816.F32 R20, R184.reuse, R40, R16 ;  /* 0x00000028b814723c */ /* 0x040fe20000001810 */
[----:B------:R1:W2:Y:S07]  /*3f70*/  MUFU.TANH R50, R0 ;  /* 0x0000000000327308 */ /* 0x0002ae0000002400 */
        /* <DEDUP_REMOVED lines=10> */
[----:B-1----:R-:W-:-:S06]  /*4020*/  FMUL.FTZ R0, R20, c[0x0][0x320] ;  /* 0x0000c80014007a20 */ /* 0x002fcc0000410000 */
        /* <DEDUP_REMOVED lines=30> */
[----:B------:R1:W1:Y:S01]  /*4210*/  MUFU.TANH R13, R0 ;  /* 0x00000000000d7308 */ /* 0x0002620000002400 */
[----:B------:R-:W-:Y:S06]  /*4220*/  BAR.SYNC.DEFER_BLOCKING 0x0 ;  /* 0x0000000000007b1d */ /* 0x000fec0000010000 */
[----:B------:R-:W-:Y:S05]  /*4230*/  @!P1 BRA `(.L_x_186) ;  /* 0x0000067000009947 */ /* 0x000fea0003800000 */
[----:B-1234-:R-:W-:Y:S02]  /*4240*/  IMAD.MOV.U32 R0, RZ, RZ, c[0x0][0x2b8] ;  /* 0x0000ae00ff007624 */ /* 0x01efe400078e00ff */
[----:B------:R-:W-:Y:S02]  /*4250*/  IMAD R2, R233, 0x20, R234 ;  /* 0x00000020e9027824 */ /* 0x000fe400078e02ea */
[----:B------:R-:W-:Y:S01]  /*4260*/  IMAD.MOV.U32 R205, RZ, RZ, RZ ;  /* 0x000000ffffcd7224 */ /* 0x000fe200078e00ff */
[----:B------:R-:W-:-:S02]  /*4270*/  ISETP.NE.AND P1, PT, R0, 0x1, PT ;  /* 0x000000010000780c */ /* 0x000fc40003f25270 */
[----:B------:R-:W-:-:S04]  /*4280*/  IADD3 R2, R2, R146, R237 ;  /* 0x0000009202027210 */ /* 0x000fc80007ffe0ed */
[----:B------:R-:W-:-:S05]  /*4290*/  IADD3 R2, R2, -0x70, RZ ;  /* 0xffffff9002027810 */ /* 0x000fca0007ffe0ff */
[----:B------:R-:W-:Y:S02]  /*42a0*/  IMAD.MOV.U32 R0, RZ, RZ, R2 ;  /* 0x000000ffff007224 */ /* 0x000fe400078e0002 */
[----:B------:R-:W-:-:S05]  /*42b0*/  @P1 IMAD.HI.U32 R3, R2, c[0x0][0x2bc], RZ ;  /* 0x0000af0002031a27 */ /* 0x000fca00078e00ff */
[----:B------:R-:W-:-:S04]  /*42c0*/  @P1 SHF.R.U32.HI R0, RZ, c[0x0][0x2c0], R3 ;  /* 0x0000b000ff001a19 */ /* 0x000fc80000011603 */
[----:B------:R-:W-:-:S04]  /*42d0*/  @!P4 IADD3 R3, P1, R0, R240, RZ ;  /* 0x000000f00003c210 */ /* 0x000fc80007f3e0ff */
[----:B------:R-:W-:Y:S02]  /*42e0*/  @!P4 LEA.HI.X.SX32 R5, R0, R249, 0x1, P1 ;  /* 0x000000f90005c211 */ /* 0x000fe400008f0eff */
[----:B------:R-:W-:-:S04]  /*42f0*/  @!P4 LEA R4, P1, R3, c[0x0][0x2a0], 0x2 ;  /* 0x0000a8000304ca11 */ /* 0x000fc800078210ff */
[----:B------:R-:W-:-:S05]  /*4300*/  @!P4 LEA.HI.X R5, R3, c[0x0][0x2a4], R5, 0x2, P1 ;  /* 0x0000a9000305ca11 */ /* 0x000fca00008f1405 */
[----:B------:R-:W2:Y:S01]  /*4310*/  @!P4 LDG.E R205, [R4.64] ;  /* 0x0000000804cdc981 */ /* 0x000ea2000c1e1900 */
[----:B------:R-:W-:Y:S01]  /*4320*/  IMAD.MOV R0, RZ, RZ, -R0 ;  /* 0x000000ffff007224 */ /* 0x000fe200078e0a00 */
[----:B------:R-:W-:-:S03]  /*4330*/  IADD3 R8, -R234, 0x70, RZ ;  /* 0x00000070ea087810 */ /* 0x000fc60007ffe1ff */
[----:B------:R-:W-:Y:S01]  /*4340*/  IMAD R206, R0, c[0x0][0x2b8], R2 ;  /* 0x0000ae0000ce7a24 */ /* 0x000fe200078e0202 */
[----:B------:R-:W-:-:S03]  /*4350*/  ISETP.GE.AND P5, PT, R8, 0x1, PT ;  /* 0x000000010800780c */ /* 0x000fc60003fa6270 */
        /* <DEDUP_REMOVED lines=15> */
.L_x_281:
[----:B------:R-:W-:Y:S05]  /*4450*/  BRA.DIV ~URZ, `(.L_x_188) ;  /* 0x0000a7627f007947 */ /* 0x000fea000b800000 */
[----:B------:R3:W4:Y:S02]  /*4460*/  SHFL.IDX PT, R2, R4, RZ, 0x181f ;  /* 0x00181fff04027589 */ /* 0x00072400000e0000 */
.L_x_282:
[----:B------:R-:W-:Y:S01]  /*4470*/  BSSY B0, `(.L_x_189) ;  /* 0x000000d000007945 */ /* 0x000fe20003800000 */
[----:B------:R-:W-:Y:S05]  /*4480*/  @!P5 BRA `(.L_x_190) ;  /* 0x000000b00000d947 */ /* 0x000fea0003800000 */
[----:B------:R-:W-:Y:S02]  /*4490*/  IMAD.SHL.U32 R6, R231, 0x2, RZ ;  /* 0x00000002e7067824 */ /* 0x000fe400078e00ff */
[----:B------:R-:W-:-:S03]  /*44a0*/  IMAD.SHL.U32 R3, R235, 0x2, RZ ;  /* 0x00000002eb037824 */ /* 0x000fc600078e00ff */
[C---:B----4-:R-:W-:Y:S02]  /*44b0*/  IADD3 R6, P2, R2.reuse, R6, RZ ;  /* 0x0000000602067210 */ /* 0x050fe40007f5e0ff */
[----:B------:R-:W-:Y:S02]  /*44c0*/  IADD3 R2, P1, R2, R3, RZ ;  /* 0x0000000302027210 */ /* 0x000fe40007f3e0ff */
[----:B--2---:R-:W-:-:S03]  /*44d0*/  IADD3.X R7, R5, R203, RZ, P2, !PT ;  /* 0x000000cb05077210 */ /* 0x004fc600017fe4ff */
[----:B------:R-:W-:Y:S02]  /*44e0*/  IMAD.X R3, R5, 0x1, R204, P1 ;  /* 0x0000000105037824 */ /* 0x000fe400008e06cc */
[----:B------:R-:W-:Y:S01]  /*44f0*/  @!PT LDS RZ, [RZ] ;  /* 0x00000000fffff984 */ /* 0x000fe20000000800 */
[----:B------:R-:W-:Y:S01]  /*4500*/  @!PT LDS RZ, [RZ] ;  /* 0x00000000fffff984 */ /* 0x000fe20000000800 */
[----:B------:R-:W-:Y:S01]  /*4510*/  @!PT LDS RZ, [RZ] ;  /* 0x00000000fffff984 */ /* 0x000fe20000000800 */
[----:B------:R2:W-:Y:S04]  /*4520*/  LDGSTS.E.BYPASS.LTC128B.128 [R200+0x8100], [R6.64], !P3 ;  /* 0x0810000006c87fae */ /* 0x0005e8000d901d48 */
[----:B------:R2:W-:Y:S02]  /*4530*/  LDGSTS.E.BYPASS.LTC128B.128 [R200+0xb900], [R2.64], !P0 ;  /* 0x0b90000002c87fae */ /* 0x0005e4000c101d48 */
.L_x_190:
[----:B------:R-:W-:Y:S05]  /*4540*/  BSYNC B0 ;  /* 0x0000000000007941 */ /* 0x000fea0003800000 */
.L_x_189:
[----:B------:R-:W-:Y:S01]  /*4550*/  ISETP.GE.AND P1, PT, R8, 0x21, PT ;  /* 0x000000210800780c */ /* 0x000fe20003f26270 */
[----:B------:R-:W-:Y:S06]  /*4560*/  BRA.DIV ~URZ, `(.L_x_191) ;  /* 0x0000a6c27f007947 */ /* 0x000fec000b800000 */
[----:B--2---:R2:W1:Y:S04]  /*4570*/  SHFL.IDX PT, R5, R0, 0x1, 0x181f ;  /* 0x00381f0000057f89 */ /* 0x00446800000e0000 */
[----:B----4-:R2:W4:Y:S02]  /*4580*/  SHFL.IDX PT, R2, R4, 0x1, 0x181f ;  /* 0x00381f0004027f89 */ /* 0x01052400000e0000 */
.L_x_283:
[----:B------:R-:W-:Y:S01]  /*4590*/  BSSY B0, `(.L_x_192) ;  /* 0x000000d000007945 */ /* 0x000fe20003800000 */
[----:B------:R-:W-:Y:S05]  /*45a0*/  @!P1 BRA `(.L_x_193) ;  /* 0x000000b000009947 */ /* 0x000fea0003800000 */
[----:B------:R-:W-:Y:S02]  /*45b0*/  IMAD.SHL.U32 R6, R231, 0x2, RZ ;  /* 0x00000002e7067824 */ /* 0x000fe400078e00ff */
[----:B------:R-:W-:-:S03]  /*45c0*/  IMAD.SHL.U32 R3, R235, 0x2, RZ ;  /* 0x00000002eb037824 */ /* 0x000fc600078e00ff */
[C---:B----4-:R-:W-:Y:S02]  /*45d0*/  IADD3 R6, P2, R2.reuse, R6, RZ ;  /* 0x0000000602067210 */ /* 0x050fe40007f5e0ff */
[----:B------:R-:W-:Y:S02]  /*45e0*/  IADD3 R2, P1, R2, R3, RZ ;  /* 0x0000000302027210 */ /* 0x000fe40007f3e0ff */
[----:B-1----:R-:W-:-:S03]  /*45f0*/  IADD3.X R7, R5, R203, RZ, P2, !PT ;  /* 0x000000cb05077210 */ /* 0x002fc600017fe4ff */
[----:B------:R-:W-:Y:S02]  /*4600*/  IMAD.X R3, R5, 0x1, R204, P1 ;  /* 0x0000000105037824 */ /* 0x000fe400008e06cc */
[----:B------:R-:W-:Y:S01]  /*4610*/  @!PT LDS RZ, [RZ] ;  /* 0x00000000fffff984 */ /* 0x000fe20000000800 */
[----:B------:R-:W-:Y:S01]  /*4620*/  @!PT LDS RZ, [RZ] ;  /* 0x00000000fffff984 */ /* 0x000fe20000000800 */
[----:B------:R-:W-:Y:S01]  /*4630*/  @!PT LDS RZ, [RZ] ;  /* 0x00000000fffff984 */ /* 0x000fe20000000800 */
[----:B------:R1:W-:Y:S04]  /*4640*/  LDGSTS.E.BYPASS.LTC128B.128 [R200+0x9100], [R6.64], !P3 ;  /* 0x0910000006c87fae */ /* 0x0003e8000d901d48 */
[----:B------:R1:W-:Y:S02]  /*4650*/  LDGSTS.E.BYPASS.LTC128B.128 [R200+0xc900], [R2.64], !P0 ;  /* 0x0c90000002c87fae */ /* 0x0003e4000c101d48 */
.L_x_193:
[----:B------:R-:W-:Y:S05]  /*4660*/  BSYNC B0 ;  /* 0x0000000000007941 */ /* 0x000fea0003800000 */
.L_x_192:
[----:B------:R-:W-:-:S04]  /*4670*/  IADD3 R8, -R234, 0x70, RZ ;  /* 0x00000070ea087810 */ /* 0x000fc80007ffe1ff */
[----:B------:R-:W-:Y:S01]  /*4680*/  ISETP.GE.AND P1, PT, R8, 0x41, PT ;  /* 0x000000410800780c */ /* 0x000fe20003f26270 */
[----:B------:R-:W-:Y:S10]  /*4690*/  BRA.DIV ~URZ, `(.L_x_194) ;  /* 0x0000a6627f007947 */ /* 0x000ff4000b800000 */
[----:B-1----:R1:W2:Y:S02]  /*46a0*/  SHFL.IDX PT, R5, R0, 0x2, 0x181f ;  /* 0x00581f0000057f89 */ /* 0x0022a400000e0000 */
.L_x_284:
[----:B------:R-:W-:Y:S05]  /*46b0*/  BRA.DIV ~URZ, `(.L_x_195) ;  /* 0x0000a6b27f007947 */ /* 0x000fea000b800000 */
[----:B----4-:R4:W1:Y:S02]  /*46c0*/  SHFL.IDX PT, R2, R4, 0x2, 0x181f ;  /* 0x00581f0004027f89 */ /* 0x01086400000e0000 */
.L_x_285:
[----:B------:R-:W-:Y:S01]  /*46d0*/  BSSY B0, `(.L_x_196) ;  /* 0x000000d000007945 */ /* 0x000fe20003800000 */
[----:B------:R-:W-:Y:S05]  /*46e0*/  @!P1 BRA `(.L_x_197) ;  /* 0x000000b000009947 */ /* 0x000fea0003800000 */
[----:B------:R-:W-:Y:S02]  /*46f0*/  IMAD.SHL.U32 R6, R231, 0x2, RZ ;  /* 0x00000002e7067824 */ /* 0x000fe400078e00ff */
[----:B------:R-:W-:-:S03]  /*4700*/  IMAD.SHL.U32 R3, R235, 0x2, RZ ;  /* 0x00000002eb037824 */ /* 0x000fc600078e00ff */
[C---:B-1----:R-:W-:Y:S02]  /*4710*/  IADD3 R6, P2, R2.reuse, R6, RZ ;  /* 0x0000000602067210 */ /* 0x042fe40007f5e0ff */
        /* <DEDUP_REMOVED lines=8> */
.L_x_197:
[----:B------:R-:W-:Y:S05]  /*47a0*/  BSYNC B0 ;  /* 0x0000000000007941 */ /* 0x000fea0003800000 */
.L_x_196:
[----:B------:R-:W-:Y:S01]  /*47b0*/  ISETP.GE.AND P1, PT, R8, 0x61, PT ;  /* 0x000000610800780c */ /* 0x000fe20003f26270 */
[----:B------:R-:W-:Y:S06]  /*47c0*/  BRA.DIV ~URZ, `(.L_x_198) ;  /* 0x0000a6127f007947 */ /* 0x000fec000b800000 */
[----:B-1----:R1:W3:Y:S04]  /*47d0*/  SHFL.IDX PT, R6, R0, 0x3, 0x181f ;  /* 0x00781f0000067f89 */ /* 0x0022e800000e0000 */
[----:B--2---:R1:W2:Y:S02]  /*47e0*/  SHFL.IDX PT, R0, R4, 0x3, 0x181f ;  /* 0x00781f0004007f89 */ /* 0x0042a400000e0000 */
.L_x_286:
[----:B------:R-:W-:Y:S05]  /*47f0*/  @!P1 BRA `(.L_x_186) ;  /* 0x000000b000009947 */ /* 0x000fea0003800000 */
[----:B------:R-:W-:Y:S02]  /*4800*/  IMAD.SHL.U32 R3, R231, 0x2, RZ ;  /* 0x00000002e7037824 */ /* 0x000fe400078e00ff */
[----:B------:R-:W-:-:S03]  /*4810*/  IMAD.SHL.U32 R2, R235, 0x2, RZ ;  /* 0x00000002eb027824 */ /* 0x000fc600078e00ff */
[C---:B-1234-:R-:W-:Y:S02]  /*4820*/  IADD3 R4, P2, R0.reuse, R3, RZ ;  /* 0x0000000300047210 */ /* 0x05efe40007f5e0ff */
[----:B------:R-:W-:Y:S02]  /*4830*/  IADD3 R2, P1, R0, R2, RZ ;  /* 0x0000000200027210 */ /* 0x000fe40007f3e0ff */
[----:B------:R-:W-:-:S03]  /*4840*/  IADD3.X R5, R6, R203, RZ, P2, !PT ;  /* 0x000000cb06057210 */ /* 0x000fc600017fe4ff */
[----:B------:R-:W-:Y:S02]  /*4850*/  IMAD.X R3, R6, 0x1, R204, P1 ;  /* 0x0000000106037824 */ /* 0x000fe400008e06cc */
[----:B------:R-:W-:Y:S01]  /*4860*/  @!PT LDS RZ, [RZ] ;  /* 0x00000000fffff984 */ /* 0x000fe20000000800 */
[----:B------:R-:W-:Y:S01]  /*4870*/  @!PT LDS RZ, [RZ] ;  /* 0x00000000fffff984 */ /* 0x000fe20000000800 */
[----:B------:R-:W-:Y:S01]  /*4880*/  @!PT LDS RZ, [RZ] ;  /* 0x00000000fffff984 */ /* 0x000fe20000000800 */
[----:B------:R1:W-:Y:S04]  /*4890*/  LDGSTS.E.BYPASS.LTC128B.128 [R200+0xb100], [R4.64], !P3 ;  /* 0x0b10000004c87fae */ /* 0x0003e8000d901d48 */
[----:B------:R1:W-:Y:S02]  /*48a0*/  LDGSTS.E.BYPASS.LTC128B.128 [R200+0xe900], [R2.64], !P0 ;  /* 0x0e90000002c87fae */ /* 0x0003e4000c101d48 */
.L_x_186:
[----:B--234-:R-:W-:Y:S05]  /*48b0*/  BSYNC B1 ;  /* 0x0000000000017941 */ /* 0x01cfea0003800000 */
.L_x_185:
[----:B-1----:R-:W2:Y:S04]  /*48c0*/  LDL R0, [R1+0x4c] ;  /* 0x00004c0001007983 */ /* 0x002ea80000100800 */
[----:B------:R-:W0:Y:S01]  /*48d0*/  LDGDEPBAR ;  /* 0x00000000000079af */ /* 0x000e220000000000 */
[----:B--2---:R-:W-:-:S05]  /*48e0*/  IMAD.IADD R0, R144, 0x1, -R0 ;  /* 0x0000000190007824 */ /* 0x004fca00078e0a00 */
[C---:B------:R-:W-:Y:S02]  /*48f0*/  ISETP.GT.AND P2, PT, R0.reuse, RZ, PT ;  /* 0x000000ff0000720c */ /* 0x040fe40003f44270 */
[C---:B------:R-:W-:Y:S02]  /*4900*/  ISETP.GT.AND P1, PT, R0.reuse, 0x1, PT ;  /* 0x000000010000780c */ /* 0x040fe40003f24270 */
[----:B------:R-:W-:Y:S02]  /*4910*/  ISETP.GT.AND P0, PT, R0, 0x8, PT ;  /* 0x000000080000780c */ /* 0x000fe40003f04270 */
[----:B------:R-:W-:Y:S02]  /*4920*/  FSEL R6, R121, -INF , P2 ;  /* 0xff80000079067808 */ /* 0x000fe40001000000 */
[----:B------:R-:W-:Y:S02]  /*4930*/  FSEL R7, R120, -INF , P1 ;  /* 0xff80000078077808 */ /* 0x000fe40000800000 */
[----:B------:R-:W-:-:S02]  /*4940*/  FSEL R11, R107, -INF , P2 ;  /* 0xff8000006b0b7808 */ /* 0x000fc40001000000 */
[----:B------:R-:W-:Y:S02]  /*4950*/  FSEL R16, R106, -INF , P1 ;  /* 0xff8000006a107808 */ /* 0x000fe40000800000 */
[----:B------:R-:W-:Y:S02]  /*4960*/  ISETP.GT.AND P6, PT, R0, 0x9, PT ;  /* 0x000000090000780c */ /* 0x000fe40003fc4270 */
[----:B------:R-:W-:Y:S02]  /*4970*/  FSEL R8, R105, -INF , P0 ;  /* 0xff80000069087808 */ /* 0x000fe40000000000 */
[----:B------:R-:W-:Y:S02]  /*4980*/  FMNMX.FTZ R2, R6, R7, !PT ;  /* 0x0000000706027209 */ /* 0x000fe40007810000 */
[----:B------:R-:W-:Y:S02]  /*4990*/  FSEL R17, R99, -INF , P0 ;  /* 0xff80000063117808 */ /* 0x000fe40000000000 */
[----:B------:R-:W-:-:S02]  /*49a0*/  FMNMX.FTZ R3, R11, R16, !PT ;  /* 0x000000100b037209 */ /* 0x000fc40007810000 */
[----:B------:R-:W-:Y:S02]  /*49b0*/  ISETP.GT.AND P5, PT, R0, 0x10, PT ;  /* 0x000000100000780c */ /* 0x000fe40003fa4270 */
[----:B------:R-:W-:Y:S02]  /*49c0*/  FSEL R9, R104, -INF , P6 ;  /* 0xff80000068097808 */ /* 0x000fe40003000000 */
[----:B------:R-:W-:Y:S02]  /*49d0*/  FMNMX.FTZ R2, R8, R2, !PT ;  /* 0x0000000208027209 */ /* 0x000fe40007810000 */
[----:B------:R-:W-:Y:S02]  /*49e0*/  FSEL R18, R98, -INF , P6 ;  /* 0xff80000062127808 */ /* 0x000fe40003000000 */
[----:B------:R-:W-:Y:S02]  /*49f0*/  FMNMX.FTZ R3, R17, R3, !PT ;  /* 0x0000000311037209 */ /* 0x000fe40007810000 */
[----:B------:R-:W-:-:S02]  /*4a00*/  ISETP.GT.AND P2, PT, R0, 0x11, PT ;  /* 0x000000110000780c */ /* 0x000fc40003f44270 */
[----:B------:R-:W-:Y:S02]  /*4a10*/  FSEL R10, R97, -INF , P5 ;  /* 0xff800000610a7808 */ /* 0x000fe40002800000 */
[----:B------:R-:W-:Y:S02]  /*4a20*/  FMNMX.FTZ R2, R9, R2, !PT ;  /* 0x0000000209027209 */ /* 0x000fe40007810000 */
[----:B------:R-:W-:Y:S02]  /*4a30*/  FSEL R21, R88, -INF , P5 ;  /* 0xff80000058157808 */ /* 0x000fe40002800000 */
[----:B------:R-:W-:Y:S02]  /*4a40*/  FMNMX.FTZ R3, R18, R3, !PT ;  /* 0x0000000312037209 */ /* 0x000fe40007810000 */
[----:B------:R-:W-:Y:S02]  /*4a50*/  ISETP.GT.AND P1, PT, R0, 0x18, PT ;  /* 0x000000180000780c */ /* 0x000fe40003f24270 */
[----:B------:R-:W-:-:S02]  /*4a60*/  FSEL R12, R96, -INF , P2 ;  /* 0xff800000600c7808 */ /* 0x000fc40001000000 */
[----:B------:R-:W-:Y:S02]  /*4a70*/  FMNMX.FTZ R2, R10, R2, !PT ;  /* 0x000000020a027209 */ /* 0x000fe40007810000 */
[----:B------:R-:W-:Y:S02]  /*4a80*/  FSEL R22, R87, -INF , P2 ;  /* 0xff80000057167808 */ /* 0x000fe40001000000 */
[----:B------:R-:W-:Y:S02]  /*4a90*/  FMNMX.FTZ R3, R21, R3, !PT ;  /* 0x0000000315037209 */ /* 0x000fe40007810000 */
[----:B------:R-:W-:Y:S02]  /*4aa0*/  ISETP.GT.AND P0, PT, R0, 0x19, PT ;  /* 0x000000190000780c */ /* 0x000fe40003f04270 */
[----:B------:R-:W-:Y:S02]  /*4ab0*/  FSEL R19, R86, -INF , P1 ;  /* 0xff80000056137808 */ /* 0x000fe40000800000 */
[----:B------:R-:W-:-:S02]  /*4ac0*/  FMNMX.FTZ R2, R12, R2, !PT ;  /* 0x000000020c027209 */ /* 0x000fc40007810000 */
[----:B------:R-:W-:Y:S02]  /*4ad0*/  FSEL R23, R84, -INF , P1 ;  /* 0xff80000054177808 */ /* 0x000fe40000800000 */
[----:B------:R-:W-:Y:S02]  /*4ae0*/  FMNMX.FTZ R3, R22, R3, !PT ;  /* 0x0000000316037209 */ /* 0x000fe40007810000 */
[----:B------:R-:W-:Y:S02]  /*4af0*/  ISETP.GT.AND P6, PT, R0, 0x20, PT ;  /* 0x000000200000780c */ /* 0x000fe40003fc4270 */
[----:B------:R-:W-:Y:S02]  /*4b00*/  FSEL R20, R85, -INF , P0 ;  /* 0xff80000055147808 */ /* 0x000fe40000000000 */
[----:B------:R-:W-:Y:S02]  /*4b10*/  FMNMX.FTZ R2, R19, R2, !PT ;  /* 0x0000000213027209 */ /* 0x000fe40007810000 */
[----:B------:R-:W-:-:S02]  /*4b20*/  FSEL R40, R81, -INF , P0 ;  /* 0xff80000051287808 */ /* 0x000fc40000000000 */
[----:B------:R-:W-:Y:S02]  /*4b30*/  FMNMX.FTZ R3, R23, R3, !PT ;  /* 0x0000000317037209 */ /* 0x000fe40007810000 */
        /* <DEDUP_REMOVED lines=70> */
[----:B------:R-:W-:-:S02]  /*4fa0*/  FSEL R151, R29, -INF , P0 ;  /* 0xff8000001d977808 */ /* 0x000fc40000000000 */
[----:B------:R-:W-:Y:S02]  /*4fb0*/  FSEL R147, R33, -INF , P0 ;  /* 0xff80000021937808 */ /* 0x000fe40000000000 */
[C---:B------:R-:W-:Y:S02]  /*4fc0*/  ISETP.GT.AND P6, PT, R0.reuse, 0x59, PT ;  /* 0x000000590000780c */ /* 0x040fe40003fc4270 */
[C---:B------:R-:W-:Y:S02]  /*4fd0*/  ISETP.GT.AND P5, PT, R0.reuse, 0x60, PT ;  /* 0x000000600000780c */ /* 0x040fe40003fa4270 */
[C---:B------:R-:W-:Y:S02]  /*4fe0*/  ISETP.GT.AND P2, PT, R0.reuse, 0x61, PT ;  /* 0x000000610000780c */ /* 0x040fe40003f44270 */
[C---:B------:R-:W-:Y:S02]  /*4ff0*/  ISETP.GT.AND P1, PT, R0.reuse, 0x68, PT ;  /* 0x000000680000780c */ /* 0x040fe40003f24270 */
[----:B------:R-:W-:-:S02]  /*5000*/  ISETP.GT.AND P0, PT, R0, 0x69, PT ;  /* 0x000000690000780c */ /* 0x000fc40003f04270 */
[----:B------:R-:W-:Y:S02]  /*5010*/  FMNMX.FTZ R0, R149, R2, !PT ;  /* 0x0000000295007209 */ /* 0x000fe40007810000 */
[----:B------:R-:W-:Y:S02]  /*5020*/  FMNMX.FTZ R2, R154, R3, !PT ;  /* 0x000000039a027209 */ /* 0x000fe40007810000 */
[----:B------:R-:W-:Y:S02]  /*5030*/  FSEL R148, R32, -INF , P6 ;  /* 0xff80000020947808 */ /* 0x000fe40003000000 */
[----:B------:R-:W-:Y:S02]  /*5040*/  FSEL R146, R34, -INF , P6 ;  /* 0xff80000022927808 */ /* 0x000fe40003000000 */
[----:B------:R-:W-:Y:S02]  /*5050*/  FMNMX.FTZ R0, R147, R0, !PT ;  /* 0x0000000093007209 */ /* 0x000fe40007810000 */
[----:B------:R-:W-:-:S02]  /*5060*/  FMNMX.FTZ R2, R151, R2, !PT ;  /* 0x0000000297027209 */ /* 0x000fc40007810000 */
[----:B------:R-:W-:Y:S02]  /*5070*/  FSEL R159, R26, -INF , P5 ;  /* 0xff8000001a9f7808 */ /* 0x000fe40002800000 */
[----:B------:R-:W-:Y:S02]  /*5080*/  FSEL R157, R28, -INF , P5 ;  /* 0xff8000001c9d7808 */ /* 0x000fe40002800000 */
[----:B------:R-:W-:Y:S02]  /*5090*/  FMNMX.FTZ R0, R146, R0, !PT ;  /* 0x0000000092007209 */ /* 0x000fe40007810000 */
[----:B------:R-:W-:Y:S02]  /*50a0*/  FMNMX.FTZ R2, R148, R2, !PT ;  /* 0x0000000294027209 */ /* 0x000fe40007810000 */
[----:B------:R-:W-:Y:S02]  /*50b0*/  FSEL R158, R25, -INF , P2 ;  /* 0xff800000199e7808 */ /* 0x000fe40001000000 */
[----:B------:R-:W-:-:S02]  /*50c0*/  FSEL R155, R27, -INF , P2 ;  /* 0xff8000001b9b7808 */ /* 0x000fc40001000000 */
        /* <DEDUP_REMOVED lines=10> */
[----:B------:R-:W-:Y:S02]  /*5170*/  FMNMX.FTZ R4, R150, R0, !PT ;  /* 0x0000000096047209 */ /* 0x000fe40007810000 */
[----:B------:R-:W-:Y:S01]  /*5180*/  FMNMX.FTZ R5, R160, R2, !PT ;  /* 0x00000002a0057209 */ /* 0x000fe20007810000 */
[----:B------:R-:W-:Y:S05]  /*5190*/  BRA.DIV ~URZ, `(.L_x_199) ;  /* 0x00009d127f007947 */ /* 0x000fea000b800000 */
[----:B------:R1:W2:Y:S02]  /*51a0*/  SHFL.BFLY PT, R0, R4, 0x2, 0x1f ;  /* 0x0c401f0004007f89 */ /* 0x0002a400000e0000 */
.L_x_287:
[----:B-12---:R-:W-:Y:S01]  /*51b0*/  FMNMX.FTZ R4, R4, R0, !PT ;  /* 0x0000000004047209 */ /* 0x006fe20007810000 */
[----:B------:R-:W-:Y:S05]  /*51c0*/  BRA.DIV ~URZ, `(.L_x_200) ;  /* 0x00009d227f007947 */ /* 0x000fea000b800000 */
[----:B------:R-:W1:Y:S04]  /*51d0*/  SHFL.BFLY PT, R0, R5, 0x2, 0x1f ;  /* 0x0c401f0005007f89 */ /* 0x000e6800000e0000 */
[----:B------:R-:W2:Y:S01]  /*51e0*/  SHFL.BFLY PT, R2, R4, 0x1, 0x1f ;  /* 0x0c201f0004027f89 */ /* 0x000ea200000e0000 */
[----:B-1----:R-:W-:-:S02]  /*51f0*/  FMNMX.FTZ R5, R5, R0, !PT ;  /* 0x0000000005057209 */ /* 0x002fc40007810000 */
[----:B--2---:R-:W-:-:S03]  /*5200*/  FMNMX.FTZ R69, R4, R2, !PT ;  /* 0x0000000204457209 */ /* 0x004fc60007810000 */
[----:B------:R1:W2:Y:S04]  /*5210*/  SHFL.BFLY PT, R3, R5, 0x1, 0x1f ;  /* 0x0c201f0005037f89 */ /* 0x0002a800000e0000 */
.L_x_288:
[C---:B------:R-:W-:Y:S01]  /*5220*/  FMUL.FTZ R2, R69.reuse, c[0x0][0x2d0] ;  /* 0x0000b40045027a20 */ /* 0x040fe20000410000 */
[----:B------:R-:W-:Y:S01]  /*5230*/  FSETP.NEU.FTZ.AND P0, PT, R69, -INF , PT ;  /* 0xff8000004500780b */ /* 0x000fe20003f1d000 */
[----:B------:R-:W-:Y:S01]  /*5240*/  WARPSYNC 0xffffffff ;  /* 0xffffffff00007948 */ /* 0x000fe20003800000 */
[----:B--2---:R-:W-:Y:S01]  /*5250*/  FMNMX.FTZ R68, R3, R5, !PT ;  /* 0x0000000503447209 */ /* 0x004fe20007810000 */
[----:B------:R-:W-:Y:S01]  /*5260*/  LDSM.16.MT88.4 R28, [R191+0x800] ;  /* 0x00080000bf1c783b */ /* 0x000fe20000004200 */
[----:B------:R-:W-:Y:S02]  /*5270*/  FSEL R2, R2, RZ, P0 ;  /* 0x000000ff02027208 */ /* 0x000fe40000000000 */
[----:B------:R-:W-:Y:S01]  /*5280*/  FSETP.NEU.FTZ.AND P0, PT, R68, -INF , PT ;  /* 0xff8000004400780b */ /* 0x000fe20003f1d000 */
[----:B------:R-:W-:Y:S01]  /*5290*/  LDSM.16.MT88.4 R44, [R190] ;  /* 0x00000000be2c783b */ /* 0x000fe20000004200 */
[----:B------:R-:W-:Y:S01]  /*52a0*/  IADD3 R214, R214, -0x2, RZ ;  /* 0xfffffffed6d67810 */ /* 0x000fe20007ffe0ff */
[----:B------:R-:W-:-:S02]  /*52b0*/  FFMA.FTZ R0, R6, c[0x0][0x2d0], -R2 ;  /* 0x0000b40006007a23 */ /* 0x000fc40000010802 */
[--C-:B------:R-:W-:Y:S01]  /*52c0*/  FFMA.FTZ R3, R10, c[0x0][0x2d0], -R2.reuse ;  /* 0x0000b4000a037a23 */ /* 0x100fe20000010802 */
[----:B------:R-:W-:Y:S01]  /*52d0*/  LDSM.16.MT88.4 R32, [R189+0x800] ;  /* 0x00080000bd20783b */ /* 0x000fe20000004200 */
[----:B------:R2:W-:Y:S03]  /*52e0*/  MUFU.EX2 R59, R0 ;  /* 0x00000000003b7308 */ /* 0x0005e60000000800 */
[----:B------:R-:W-:Y:S04]  /*52f0*/  LDSM.16.MT88.4 R48, [R190+0x800] ;  /* 0x00080000be30783b */ /* 0x000fe80000004200 */
[----:B------:R-:W-:Y:S01]  /*5300*/  LDSM.16.MT88.4 R52, [R189+0x3800] ;  /* 0x00380000bd34783b */ /* 0x000fe20000004200 */
[----:B------:R3:W-:Y:S01]  /*5310*/  MUFU.EX2 R202, R3 ;  /* 0x0000000300ca7308 */ /* 0x0007e20000000800 */
[----:B--2---:R-:W-:-:S02]  /*5320*/  FFMA.FTZ R0, R7, c[0x0][0x2d0], -R2 ;  /* 0x0000b40007007a23 */ /* 0x004fc40000010802 */
[----:B-1----:R-:W1:Y:S05]  /*5330*/  LDSM.16.MT88.4 R4, [R191] ;  /* 0x00000000bf04783b */ /* 0x002e6a0000004200 */
[----:B------:R2:W4:Y:S01]  /*5340*/  MUFU.EX2 R57, R0 ;  /* 0x0000000000397308 */ /* 0x0005220000000800 */
[--C-:B---3--:R-:W-:Y:S02]  /*5350*/  FFMA.FTZ R3, R12, c[0x0][0x2d0], -R2.reuse ;  /* 0x0000b4000c037a23 */ /* 0x108fe40000010802 */
[----:B------:R-:W3:Y:S05]  /*5360*/  LDSM.16.MT88.4 R12, [R189] ;  /* 0x00000000bd0c783b */ /* 0x000eea0000004200 */
[----:B------:R-:W-:Y:S01]  /*5370*/  MUFU.EX2 R225, R3 ;  /* 0x0000000300e17308 */ /* 0x000fe20000000800 */
[----:B--2---:R-:W-:Y:S01]  /*5380*/  FFMA.FTZ R0, R8, c[0x0][0x2d0], -R2 ;  /* 0x0000b40008007a23 */ /* 0x004fe20000010802 */
[----:B----4-:R-:W-:-:S06]  /*5390*/  F2FP.PACK_AB R8, R57, R59 ;  /* 0x0000003b3908723e */ /* 0x010fcc00000000ff */
[----:B------:R2:W-:Y:S02]  /*53a0*/  MUFU.EX2 R136, R0 ;  /* 0x0000000000887308 */ /* 0x0005e40000000800 */
[----:B--2---:R-:W-:-:S06]  /*53b0*/  FFMA.FTZ R0, R9, c[0x0][0x2d0], -R2 ;  /* 0x0000b40009007a23 */ /* 0x004fcc0000010802 */
[----:B------:R2:W4:Y:S02]  /*53c0*/  MUFU.EX2 R201, R0 ;  /* 0x0000000000c97308 */ /* 0x0005240000000800 */
[----:B--2---:R-:W-:Y:S01]  /*53d0*/  FMUL.FTZ R0, R68, c[0x0][0x2d0] ;  /* 0x0000b40044007a20 */ /* 0x004fe20000410000 */
[----:B----4-:R-:W-:-:S04]  /*53e0*/  F2FP.PACK_AB R10, R201, R136 ;  /* 0x00000088c90a723e */ /* 0x010fc800000000ff */
[----:B------:R-:W-:Y:S02]  /*53f0*/  FSEL R0, R0, RZ, P0 ;  /* 0x000000ff00007208 */ /* 0x000fe40000000000 */
[----:B------:R-:W-:-:S03]  /*5400*/  ISETP.GE.AND P0, PT, R214, R236, PT ;  /* 0x000000ecd600720c */ /* 0x000fc60003f06270 */
[----:B------:R-:W-:-:S04]  /*5410*/  FFMA.FTZ R3, R11, c[0x0][0x2d0], -R0 ;  /* 0x0000b4000b037a23 */ /* 0x000fc80000010800 */
[----:B------:R2:W-:Y:S02]  /*5420*/  MUFU.EX2 R58, R3 ;  /* 0x00000003003a7308 */ /* 0x0005e40000000800 */
[----:B--2---:R-:W-:-:S06]  /*5430*/  FFMA.FTZ R3, R16, c[0x0][0x2d0], -R0 ;  /* 0x0000b40010037a23 */ /* 0x004fcc0000010800 */
[----:B------:R2:W4:Y:S02]  /*5440*/  MUFU.EX2 R56, R3 ;  /* 0x0000000300387308 */ /* 0x0005240000000800 */
[----:B--2---:R-:W-:Y:S01]  /*5450*/  FFMA.FTZ R3, R17, c[0x0][0x2d0], -R0 ;  /* 0x0000b40011037a23 */ /* 0x004fe20000010800 */
[----:B----4-:R-:W-:Y:S01]  /*5460*/  F2FP.PACK_AB R9, R56, R58 ;  /* 0x0000003a3809723e */ /* 0x010fe200000000ff */
[----:B------:R-:W-:-:S04]  /*5470*/  FADD.FTZ R145, R58, R56 ;  /* 0x000000383a917221 */ /* 0x000fc80000010000 */
[----:B------:R2:W-:Y:S02]  /*5480*/  MUFU.EX2 R163, R3 ;  /* 0x0000000300a37308 */ /* 0x0005e40000000800 */
[----:B--2---:R-:W-:-:S06]  /*5490*/  FFMA.FTZ R3, R18, c[0x0][0x2d0], -R0 ;  /* 0x0000b40012037a23 */ /* 0x004fcc0000010800 */
[----:B------:R2:W4:Y:S02]  /*54a0*/  MUFU.EX2 R199, R3 ;  /* 0x0000000300c77308 */ /* 0x0005240000000800 */
[----:B--2---:R-:W-:Y:S01]  /*54b0*/  FFMA.FTZ R3, R19, c[0x0][0x2d0], -R2 ;  /* 0x0000b40013037a23 */ /* 0x004fe20000010802 */
[----:B----4-:R-:W-:-:S05]  /*54c0*/  F2FP.PACK_AB R11, R199, R163 ;  /* 0x000000a3c70b723e */ /* 0x010fca00000000ff */
[----:B------:R2:W-:Y:S02]  /*54d0*/  MUFU.EX2 R223, R3 ;  /* 0x0000000300df7308 */ /* 0x0005e40000000800 */
[C---:B-1----:R-:W-:Y:S08]  /*54e0*/  HMMA.16816.F32 R16, R8.reuse, R6, RZ ;  /* 0x000000060810723c */ /* 0x042ff000000018ff */
[----:B---3--:R-:W-:Y:S01]  /*54f0*/  HMMA.16816.F32 R36, R8, R12, RZ ;  /* 0x0000000c0824723c */ /* 0x008fe200000018ff */
[----:B--2---:R-:W-:-:S04]  /*5500*/  FFMA.FTZ R3, R20, c[0x0][0x2d0], -R2 ;  /* 0x0000b40014037a23 */ /* 0x004fc80000010802 */
[----:B------:R1:W2:Y:S03]  /*5510*/  MUFU.EX2 R226, R3 ;  /* 0x0000000300e27308 */ /* 0x0002a60000000800 */
[C---:B------:R-:W-:Y:S08]  /*5520*/  HMMA.16816.F32 R24, R8.reuse, R14, RZ ;  /* 0x0000000e0818723c */ /* 0x040ff000000018ff */
[----:B------:R-:W-:Y:S01]  /*5530*/  HMMA.16816.F32 R12, R8, R44, RZ ;  /* 0x0000002c080c723c */ /* 0x000fe200000018ff */
[----:B-1----:R-:W-:Y:S01]  /*5540*/  FFMA.FTZ R3, R21, c[0x0][0x2d0], -R0 ;  /* 0x0000b40015037a23 */ /* 0x002fe20000010800 */
[----:B--2---:R-:W-:-:S03]  /*5550*/  F2FP.PACK_AB R6, R226, R223 ;  /* 0x000000dfe206723e */ /* 0x004fc600000000ff */
[----:B------:R1:W-:Y:S02]  /*5560*/  MUFU.EX2 R221, R3 ;  /* 0x0000000300dd7308 */ /* 0x0003e40000000800 */
[----:B-1----:R-:W-:-:S06]  /*5570*/  FFMA.FTZ R3, R22, c[0x0][0x2d0], -R0 ;  /* 0x0000b40016037a23 */ /* 0x002fcc0000010800 */
[----:B------:R1:W2:Y:S02]  /*5580*/  MUFU.EX2 R220, R3 ;  /* 0x0000000300dc7308 */ /* 0x0002a40000000800 */
[----:B-1----:R-:W-:Y:S02]  /*5590*/  FFMA.FTZ R3, R23, c[0x0][0x2d0], -R0 ;  /* 0x0000b40017037a23 */ /* 0x002fe40000010800 */
[----:B------:R-:W-:Y:S04]  /*55a0*/  HMMA.16816.F32 R20, R8, R4, RZ ;  /* 0x000000040814723c */ /* 0x000fe800000018ff */
[----:B------:R1:W-:Y:S03]  /*55b0*/  MUFU.EX2 R224, R3 ;  /* 0x0000000300e07308 */ /* 0x0003e60000000800 */
[----:B------:R-:W-:-:S02]  /*55c0*/  F2FP.PACK_AB R4, R225, R202 ;  /* 0x000000cae104723e */ /* 0x000fc400000000ff */
[----:B--2---:R-:W-:Y:S01]  /*55d0*/  F2FP.PACK_AB R5, R220, R221 ;  /* 0x000000dddc05723e */ /* 0x004fe200000000ff */
[----:B-1----:R-:W-:Y:S02]  /*55e0*/  FFMA.FTZ R3, R40, c[0x0][0x2d0], -R0 ;  /* 0x0000b40028037a23 */ /* 0x002fe40000010800 */
[----:B------:R-:W1:Y:S02]  /*55f0*/  LDSM.16.MT88.4 R40, [R194] ;  /* 0x00000000c228783b */ /* 0x000e640000004200 */
[----:B------:R-:W2:Y:S02]  /*5600*/  MUFU.EX2 R222, R3 ;  /* 0x0000000300de7308 */ /* 0x000ea40000000800 */
[----:B--2---:R-:W-:Y:S01]  /*5610*/  F2FP.PACK_AB R7, R222, R224 ;  /* 0x000000e0de07723e */ /* 0x004fe200000000ff */
[----:B------:R-:W-:-:S04]  /*5620*/  FADD.FTZ R3, R59, R57 ;  /* 0x000000393b037221 */ /* 0x000fc80000010000 */
[----:B------:R-:W-:-:S03]  /*5630*/  FADD.FTZ R136, R136, R3 ;  /* 0x0000000388887221 */ /* 0x000fc60000010000 */
[----:B------:R-:W-:Y:S01]  /*5640*/  HMMA.16816.F32 R112, R4, R28, R20 ;  /* 0x0000001c0470723c */ /* 0x000fe20000001814 */
[----:B------:R-:W-:-:S04]  /*5650*/  FFMA.FTZ R3, R92, c[0x0][0x2d0], -R2 ;  /* 0x0000b4005c037a23 */ /* 0x000fc80000010802 */
[----:B------:R2:W-:Y:S03]  /*5660*/  MUFU.EX2 R162, R3 ;  /* 0x0000000300a27308 */ /* 0x0005e60000000800 */
[C---:B------:R-:W-:Y:S01]  /*5670*/  HMMA.16816.F32 R88, R4.reuse, R30, R16 ;  /* 0x0000001e0458723c */ /* 0x040fe20000001810 */
[----:B------:R-:W3:Y:S07]  /*5680*/  LDSM.16.MT88.4 R28, [R192+0x800] ;  /* 0x00080000c01c783b */ /* 0x000eee0000004200 */
[----:B------:R-:W-:Y:S01]  /*5690*/  HMMA.16816.F32 R116, R4, R32, R36 ;  /* 0x000000200474723c */ /* 0x000fe20000001824 */
[----:B------:R-:W-:Y:S01]  /*56a0*/  LDSM.16.MT88.4 R36, [R191+0x3800] ;  /* 0x00380000bf24783b */ /* 0x000fe20000004200 */
[----:B--2---:R-:W-:-:S06]  /*56b0*/  FFMA.FTZ R3, R93, c[0x0][0x2d0], -R2 ;  /* 0x0000b4005d037a23 */ /* 0x004fcc0000010802 */
[----:B------:R-:W-:Y:S01]  /*56c0*/  HMMA.16816.F32 R96, R4, R34, R24 ;  /* 0x000000220460723c */ /* 0x000fe20000001818 */
[----:B------:R-:W2:Y:S01]  /*56d0*/  LDSM.16.MT88.4 R32, [R189+0x4000] ;  /* 0x00400000bd20783b */ /* 0x000ea20000004200 */
[----:B------:R4:W5:Y:S06]  /*56e0*/  MUFU.EX2 R210, R3 ;  /* 0x0000000300d27308 */ /* 0x00096c0000000800 */
[----:B-1----:R-:W-:Y:S08]  /*56f0*/  HMMA.16816.F32 R20, R8, R40, RZ ;  /* 0x000000280814723c */ /* 0x002ff000000018ff */
[----:B------:R-:W-:Y:S01]  /*5700*/  HMMA.16816.F32 R108, R4, R48, R12 ;  /* 0x00000030046c723c */ /* 0x000fe2000000180c */
[----:B----4-:R-:W-:-:S04]  /*5710*/  FFMA.FTZ R3, R94, c[0x0][0x2d0], -R2 ;  /* 0x0000b4005e037a23 */ /* 0x010fc80000010802 */
[----:B------:R1:W-:Y:S03]  /*5720*/  MUFU.EX2 R211, R3 ;  /* 0x0000000300d37308 */ /* 0x0003e60000000800 */
[----:B------:R-:W-:Y:S08]  /*5730*/  HMMA.16816.F32 R12, R8, R52, RZ ;  /* 0x00000034080c723c */ /* 0x000ff000000018ff */
[----:B---3--:R-:W-:Y:S01]  /*5740*/  HMMA.16816.F32 R84, R4, R28, R20 ;  /* 0x0000001c0454723c */ /* 0x008fe20000001814 */
[----:B------:R-:W3:Y:S01]  /*5750*/  LDSM.16.MT88.4 R20, [R191+0x4000] ;  /* 0x00400000bf14783b */ /* 0x000ee20000004200 */
[----:B-1----:R-:W-:-:S06]  /*5760*/  FFMA.FTZ R3, R70, c[0x0][0x2d0], -R2 ;  /* 0x0000b40046037a23 */ /* 0x002fcc0000010802 */
[C---:B------:R-:W-:Y:S01]  /*5770*/  HMMA.16816.F32 R16, R8.reuse, R42, RZ ;  /* 0x0000002a0810723c */ /* 0x040fe200000018ff */
[----:B------:R1:W4:Y:S07]  /*5780*/  MUFU.EX2 R219, R3 ;  /* 0x0000000300db7308 */ /* 0x00032e0000000800 */
[----:B------:R-:W-:Y:S08]  /*5790*/  HMMA.16816.F32 R24, R8, R46, RZ ;  /* 0x0000002e0818723c */ /* 0x000ff000000018ff */
[----:B--2---:R-:W-:Y:S01]  /*57a0*/  HMMA.16816.F32 R104, R4, R32, R12 ;  /* 0x000000200468723c */ /* 0x004fe2000000180c */
[----:B-1----:R-:W-:-:S04]  /*57b0*/  FFMA.FTZ R3, R95, c[0x0][0x2d0], -R0 ;  /* 0x0000b4005f037a23 */ /* 0x002fc80000010800 */
[----:B------:R1:W-:Y:S03]  /*57c0*/  MUFU.EX2 R208, R3 ;  /* 0x0000000300d07308 */ /* 0x0003e60000000800 */
[----:B------:R-:W-:Y:S08]  /*57d0*/  HMMA.16816.F32 R12, R8, R36, RZ ;  /* 0x00000024080c723c */ /* 0x000ff000000018ff */
[----:B------:R-:W-:Y:S01]  /*57e0*/  HMMA.16816.F32 R76, R4, R30, R16 ;  /* 0x0000001e044c723c */ /* 0x000fe20000001810 */
[----:B-1----:R-:W-:-:S07]  /*57f0*/  FFMA.FTZ R3, R101, c[0x0][0x2d0], -R0 ;  /* 0x0000b40065037a23 */ /* 0x002fce0000010800 */
[----:B------:R-:W-:Y:S01]  /*5800*/  HMMA.16816.F32 R80, R4, R50, R24 ;  /* 0x000000320450723c */ /* 0x000fe20000001818 */
[----:B------:R-:W1:Y:S01]  /*5810*/  LDSM.16.MT88.4 R24, [R190+0x3800] ;  /* 0x00380000be18783b */ /* 0x000e620000004200 */
[----:B------:R2:W1:Y:S06]  /*5820*/  MUFU.EX2 R209, R3 ;  /* 0x0000000300d17308 */ /* 0x00046c0000000800 */
[----:B------:R-:W-:Y:S08]  /*5830*/  HMMA.16816.F32 R16, R8, R54, RZ ;  /* 0x000000360810723c */ /* 0x000ff000000018ff */
[----:B---3--:R-:W-:Y:S01]  /*5840*/  HMMA.16816.F32 R64, R4, R20, R12 ;  /* 0x000000140440723c */ /* 0x008fe2000000180c */
[----:B--2---:R-:W-:-:S04]  /*5850*/  FFMA.FTZ R3, R102, c[0x0][0x2d0], -R0 ;  /* 0x0000b40066037a23 */ /* 0x004fc80000010800 */
[----:B------:R2:W-:Y:S03]  /*5860*/  MUFU.EX2 R215, R3 ;  /* 0x0000000300d77308 */ /* 0x0005e60000000800 */
[----:B------:R-:W-:Y:S08]  /*5870*/  HMMA.16816.F32 R12, R8, R38, RZ ;  /* 0x00000026080c723c */ /* 0x000ff000000018ff */
[----:B------:R-:W-:Y:S01]  /*5880*/  HMMA.16816.F32 R72, R4, R34, R16 ;  /* 0x000000220448723c */ /* 0x000fe20000001810 */
[----:B------:R-:W3:Y:S01]  /*5890*/  LDSM.16.MT88.4 R16, [R190+0x4000] ;  /* 0x00400000be10783b */ /* 0x000ee20000004200 */
[----:B--2---:R-:W-:-:S04]  /*58a0*/  FFMA.FTZ R3, R100, c[0x0][0x2d0], -R0 ;  /* 0x0000b40064037a23 */ /* 0x004fc80000010800 */
[----:B------:R2:W2:Y:S10]  /*58b0*/  MUFU.EX2 R228, R3 ;  /* 0x0000000300e47308 */ /* 0x0004b40000000800 */
[----:B------:R-:W-:Y:S08]  /*58c0*/  HMMA.16816.F32 R60, R4, R22, R12 ;  /* 0x00000016043c723c */ /* 0x000ff0000000180c */
[----:B-1----:R-:W-:Y:S01]  /*58d0*/  HMMA.16816.F32 R12, R8, R24, RZ ;  /* 0x00000018080c723c */ /* 0x002fe200000018ff */
[----:B--2---:R-:W-:-:S04]  /*58e0*/  FFMA.FTZ R3, R123, c[0x0][0x2d0], -R2 ;  /* 0x0000b4007b037a23 */ /* 0x004fc80000010802 */
[----:B------:R1:W-:Y:S02]  /*58f0*/  MUFU.EX2 R123, R3 ;  /* 0x00000003007b7308 */ /* 0x0003e40000000800 */
[--C-:B-1----:R-:W-:Y:S11]  /*5900*/  FFMA.FTZ R3, R122, c[0x0][0x2d0], -R2.reuse ;  /* 0x0000b4007a037a23 */ /* 0x102ff60000010802 */
[----:B------:R-:W-:Y:S06]  /*5910*/  @!UPT UIADD3 URZ, URZ, URZ, URZ ;  /* 0x0000003f3f3ff290 */ /* 0x000fec000fffe03f */
[----:B---3--:R-:W-:Y:S01]  /*5920*/  HMMA.16816.F32 R56, R4, R16, R12 ;  /* 0x000000100438723c */ /* 0x008fe2000000180c */
[----:B------:R1:W-:Y:S07]  /*5930*/  MUFU.EX2 R122, R3 ;  /* 0x00000003007a7308 */ /* 0x0003ee0000000800 */
[----:B------:R-:W-:Y:S01]  /*5940*/  HMMA.16816.F32 R12, R8, R26, RZ ;  /* 0x0000001a080c723c */ /* 0x000fe200000018ff */
[----:B-1----:R-:W-:-:S04]  /*5950*/  FFMA.FTZ R3, R121, c[0x0][0x2d0], -R2 ;  /* 0x0000b40079037a23 */ /* 0x002fc80000010802 */
[----:B------:R1:W-:Y:S11]  /*5960*/  MUFU.EX2 R217, R3 ;  /* 0x0000000300d97308 */ /* 0x0003f60000000800 */
[----:B------:R-:W-:Y:S08]  /*5970*/  @!UPT UIADD3 URZ, URZ, URZ, URZ ;  /* 0x0000003f3f3ff290 */ /* 0x000ff0000fffe03f */
[----:B------:R-:W-:Y:S01]  /*5980*/  HMMA.16816.F32 R52, R4, R18, R12 ;  /* 0x000000120434723c */ /* 0x000fe2000000180c */
[----:B------:R-:W2:Y:S01]  /*5990*/  LDSM.16.MT88.4 R12, [R192+0x3800] ;  /* 0x00380000c00c783b */ /* 0x000ea20000004200 */
[----:B-1----:R-:W-:-:S04]  /*59a0*/  FFMA.FTZ R3, R120, c[0x0][0x2d0], -R2 ;  /* 0x0000b40078037a23 */ /* 0x002fc80000010802 */
[----:B------:R1:W3:Y:S02]  /*59b0*/  MUFU.EX2 R218, R3 ;  /* 0x0000000300da7308 */ /* 0x0002e40000000800 */
[----:B-1----:R-:W-:-:S06]  /*59c0*/  FFMA.FTZ R3, R127, c[0x0][0x2d0], -R0 ;  /* 0x0000b4007f037a23 */ /* 0x002fcc0000010800 */
[----:B------:R1:W-:Y:S01]  /*59d0*/  MUFU.EX2 R216, R3 ;  /* 0x0000000300d87308 */ /* 0x0003e20000000800 */
[----:B--2---:R-:W-:Y:S01]  /*59e0*/  HMMA.16816.F32 R16, R8, R12, RZ ;  /* 0x0000000c0810723c */ /* 0x004fe200000018ff */
[----:B-1----:R-:W-:-:S07]  /*59f0*/  FFMA.FTZ R3, R126, c[0x0][0x2d0], -R0 ;  /* 0x0000b4007e037a23 */ /* 0x002fce0000010800 */
[----:B------:R-:W-:Y:S01]  /*5a00*/  HMMA.16816.F32 R8, R8, R14, RZ ;  /* 0x0000000e0808723c */ /* 0x000fe200000018ff */
[----:B------:R-:W1:Y:S01]  /*5a10*/  LDSM.16.MT88.4 R12, [R192+0x4000] ;  /* 0x00400000c00c783b */ /* 0x000e620000004200 */
[----:B------:R2:W-:Y:S02]  /*5a20*/  MUFU.EX2 R212, R3 ;  /* 0x0000000300d47308 */ /* 0x0005e40000000800 */
[----:B--2---:R-:W-:-:S06]  /*5a30*/  FFMA.FTZ R3, R125, c[0x0][0x2d0], -R0 ;  /* 0x0000b4007d037a23 */ /* 0x004fcc0000010800 */
[----:B------:R2:W-:Y:S02]  /*5a40*/  MUFU.EX2 R213, R3 ;  /* 0x0000000300d57308 */ /* 0x0005e40000000800 */
[----:B--2---:R-:W-:-:S04]  /*5a50*/  FFMA.FTZ R3, R124, c[0x0][0x2d0], -R0 ;  /* 0x0000b4007c037a23 */ /* 0x004fc80000010800 */
[C---:B-1----:R-:W-:Y:S02]  /*5a60*/  HMMA.16816.F32 R48, R4.reuse, R12, R16 ;  /* 0x0000000c0430723c */ /* 0x042fe40000001810 */
[----:B------:R1:W2:Y:S06]  /*5a70*/  MUFU.EX2 R227, R3 ;  /* 0x0000000300e37308 */ /* 0x0002ac0000000800 */
[----:B------:R-:W-:Y:S01]  /*5a80*/  HMMA.16816.F32 R12, R4, R14, R8 ;  /* 0x0000000e040c723c */ /* 0x000fe20000001808 */
[----:B------:R-:W2:Y:S06]  /*5a90*/  LDSM.16.MT88.4 R8, [R189+0x1000] ;  /* 0x00100000bd08783b */ /* 0x000eac0000004200 */
[----:B-----5:R-:W-:-:S02]  /*5aa0*/  F2FP.PACK_AB R4, R210, R162 ;  /* 0x000000a2d204723e */ /* 0x020fc400000000ff */
[----:B----4-:R-:W-:Y:S01]  /*5ab0*/  F2FP.PACK_AB R6, R219, R211 ;  /* 0x000000d3db06723e */ /* 0x010fe200000000ff */
[----:B-1----:R-:W-:Y:S01]  /*5ac0*/  FFMA.FTZ R3, R141, c[0x0][0x2d0], -R2 ;  /* 0x0000b4008d037a23 */ /* 0x002fe20000010802 */
[----:B------:R-:W-:Y:S02]  /*5ad0*/  F2FP.PACK_AB R5, R209, R208 ;  /* 0x000000d0d105723e */ /* 0x000fe400000000ff */
[----:B------:R-:W-:-:S07]  /*5ae0*/  F2FP.PACK_AB R7, R228, R215 ;  /* 0x000000d7e407723e */ /* 0x000fce00000000ff */
[C---:B--2---:R-:W-:Y:S08]  /*5af0*/  HMMA.16816.F32 R44, R4.reuse, R8, R116 ;  /* 0x00000008042c723c */ /* 0x044ff00000001874 */
        /* <DEDUP_REMOVED lines=23> */
[----:B------:R-:W-:Y:S01]  /*5c70*/  FADD.FTZ R4, R201, R136 ;  /* 0x00000088c9047221 */ /* 0x000fe20000010000 */
[----:B---3--:R-:W-:Y:S01]  /*5c80*/  F2FP.PACK_AB R6, R218, R217 ;  /* 0x000000d9da06723e */ /* 0x008fe200000000ff */
[----:B------:R-:W-:Y:S01]  /*5c90*/  FADD.FTZ R5, R163, R145 ;  /* 0x00000091a3057221 */ /* 0x000fe20000010000 */
[----:B------:R-:W-:Y:S01]  /*5ca0*/  F2FP.PACK_AB R7, R227, R213 ;  /* 0x000000d5e307723e */ /* 0x000fe200000000ff */
[----:B------:R-:W-:Y:S01]  /*5cb0*/  FADD.FTZ R70, R202, R4 ;  /* 0x00000004ca467221 */ /* 0x000fe20000010000 */
[----:B------:R-:W-:Y:S01]  /*5cc0*/  F2FP.PACK_AB R4, R122, R123 ;  /* 0x0000007b7a04723e */ /* 0x000fe200000000ff */
[----:B------:R-:W-:Y:S01]  /*5cd0*/  FADD.FTZ R116, R199, R5 ;  /* 0x00000005c7747221 */ /* 0x000fe20000010000 */
[----:B------:R-:W-:Y:S01]  /*5ce0*/  F2FP.PACK_AB R5, R212, R216 ;  /* 0x000000d8d405723e */ /* 0x000fe200000000ff */
[----:B------:R2:W-:Y:S02]  /*5cf0*/  MUFU.EX2 R199, R3 ;  /* 0x0000000300c77308 */ /* 0x0005e40000000800 */
[----:B--2---:R-:W-:-:S06]  /*5d00*/  FFMA.FTZ R3, R139, c[0x0][0x2d0], -R2 ;  /* 0x0000b4008b037a23 */ /* 0x004fcc0000010802 */
[----:B------:R2:W-:Y:S01]  /*5d10*/  MUFU.EX2 R202, R3 ;  /* 0x0000000300ca7308 */ /* 0x0005e20000000800 */
[C---:B-1----:R-:W-:Y:S08]  /*5d20*/  HMMA.16816.F32 R112, R4.reuse, R8, R44 ;  /* 0x000000080470723c */ /* 0x042ff0000000182c */
[----:B------:R-:W-:Y:S01]  /*5d30*/  HMMA.16816.F32 R108, R4, R10, R28 ;  /* 0x0000000a046c723c */ /* 0x000fe2000000181c */
[----:B------:R-:W1:Y:S01]  /*5d40*/  LDSM.16.MT88.4 R8, [R191+0x1800] ;  /* 0x00180000bf08783b */ /* 0x000e620000004200 */
[----:B--2---:R-:W-:-:S04]  /*5d50*/  FFMA.FTZ R3, R138, c[0x0][0x2d0], -R2 ;  /* 0x0000b4008a037a23 */ /* 0x004fc80000010802 */
[----:B------:R2:W-:Y:S02]  /*5d60*/  MUFU.EX2 R201, R3 ;  /* 0x0000000300c97308 */ /* 0x0005e40000000800 */
[----:B--2---:R-:W-:-:S06]  /*5d70*/  FFMA.FTZ R3, R137, c[0x0][0x2d0], -R2 ;  /* 0x0000b40089037a23 */ /* 0x004fcc0000010802 */
[----:B------:R2:W3:Y:S01]  /*5d80*/  MUFU.EX2 R207, R3 ;  /* 0x0000000300cf7308 */ /* 0x0004e20000000800 */
[----:B-1----:R-:W-:Y:S01]  /*5d90*/  HMMA.16816.F32 R76, R4, R8, R40 ;  /* 0x00000008044c723c */ /* 0x002fe20000001828 */
[----:B--2---:R-:W-:-:S06]  /*5da0*/  FFMA.FTZ R3, R143, c[0x0][0x2d0], -R0 ;  /* 0x0000b4008f037a23 */ /* 0x004fcc0000010800 */
[----:B------:R1:W-:Y:S01]  /*5db0*/  MUFU.EX2 R145, R3 ;  /* 0x0000000300917308 */ /* 0x0003e20000000800 */
[----:B------:R-:W-:Y:S01]  /*5dc0*/  HMMA.16816.F32 R64, R4, R10, R24 ;  /* 0x0000000a0440723c */ /* 0x000fe20000001818 */
[----:B------:R-:W2:Y:S01]  /*5dd0*/  LDSM.16.MT88.4 R8, [R190+0x1800] ;  /* 0x00180000be08783b */ /* 0x000ea20000004200 */
[----:B-1----:R-:W-:-:S06]  /*5de0*/  FADD.FTZ R3, R225, R70 ;  /* 0x00000046e1037221 */ /* 0x002fcc0000010000 */
[C---:B--2---:R-:W-:Y:S08]  /*5df0*/  HMMA.16816.F32 R72, R4.reuse, R8, R36 ;  /* 0x000000080448723c */ /* 0x044ff00000001824 */
[C---:B------:R-:W-:Y:S01]  /*5e00*/  HMMA.16816.F32 R60, R4.reuse, R10, R20 ;  /* 0x0000000a043c723c */ /* 0x040fe20000001814 */
[----:B------:R-:W1:Y:S07]  /*5e10*/  LDSM.16.MT88.4 R8, [R192+0x1800] ;  /* 0x00180000c008783b */ /* 0x000e6e0000004200 */
[C---:B-1----:R-:W-:Y:S08]  /*5e20*/  HMMA.16816.F32 R56, R4.reuse, R8, R32 ;  /* 0x000000080438723c */ /* 0x042ff00000001820 */
[C---:B------:R-:W-:Y:S01]  /*5e30*/  HMMA.16816.F32 R28, R4.reuse, R10, R16 ;  /* 0x0000000a041c723c */ /* 0x040fe20000001810 */
[----:B------:R-:W1:Y:S07]  /*5e40*/  LDSM.16.MT88.4 R8, [R189+0x5000] ;  /* 0x00500000bd08783b */ /* 0x000e6e0000004200 */
[C---:B-1----:R-:W-:Y:S01]  /*5e50*/  HMMA.16816.F32 R52, R4.reuse, R8, R104 ;  /* 0x000000080434723c */ /* 0x042fe20000001868 */
[----:B------:R-:W-:Y:S07]  /*5e60*/  LDSM.16.MT88.4 R104, [R190+0x3000] ;  /* 0x00300000be68783b */ /* 0x000fee0000004200 */
[C---:B------:R-:W-:Y:S01]  /*5e70*/  HMMA.16816.F32 R44, R4.reuse, R10, R88 ;  /* 0x0000000a042c723c */ /* 0x040fe20000001858 */
[----:B------:R-:W1:Y:S04]  /*5e80*/  LDSM.16.MT88.4 R8, [R191+0x5000] ;  /* 0x00500000bf08783b */ /* 0x000e680000004200 */
[----:B------:R-:W-:Y:S03]  /*5e90*/  LDSM.16.MT88.4 R88, [R189+0x6800] ;  /* 0x00680000bd58783b */ /* 0x000fe60000004200 */
[C---:B-1----:R-:W-:Y:S08]  /*5ea0*/  HMMA.16816.F32 R36, R4.reuse, R8, R100 ;  /* 0x000000080424723c */ /* 0x042ff00000001864 */
[C---:B------:R-:W-:Y:S01]  /*5eb0*/  HMMA.16816.F32 R24, R4.reuse, R10, R84 ;  /* 0x0000000a0418723c */ /* 0x040fe20000001854 */
[----:B------:R-:W1:Y:S07]  /*5ec0*/  LDSM.16.MT88.4 R8, [R190+0x5000] ;  /* 0x00500000be08783b */ /* 0x000e6e0000004200 */
[C---:B-1----:R-:W-:Y:S01]  /*5ed0*/  HMMA.16816.F32 R48, R4.reuse, R8, R96 ;  /* 0x000000080430723c */ /* 0x042fe20000001860 */
[----:B------:R-:W-:Y:S07]  /*5ee0*/  LDSM.16.MT88.4 R96, [R192+0x3000] ;  /* 0x00300000c060783b */ /* 0x000fee0000004200 */
[C---:B------:R-:W-:Y:S01]  /*5ef0*/  HMMA.16816.F32 R40, R4.reuse, R10, R80 ;  /* 0x0000000a0428723c */ /* 0x040fe20000001850 */
[----:B------:R-:W1:Y:S07]  /*5f00*/  LDSM.16.MT88.4 R8, [R192+0x5000] ;  /* 0x00500000c008783b */ /* 0x000e6e0000004200 */
[C---:B-1----:R-:W-:Y:S08]  /*5f10*/  HMMA.16816.F32 R32, R4.reuse, R8, R92 ;  /* 0x000000080420723c */ /* 0x042ff0000000185c */
[----:B------:R-:W-:Y:S01]  /*5f20*/  HMMA.16816.F32 R20, R4, R10, R12 ;  /* 0x0000000a0414723c */ /* 0x000fe2000000180c */
[----:B------:R-:W1:Y:S04]  /*5f30*/  LDSM.16.MT88.4 R12, [R189+0x2000] ;  /* 0x00200000bd0c783b */ /* 0x000e680000004200 */
[----:B------:R-:W2:Y:S02]  /*5f40*/  LDSM.16.MT88.4 R8, [R191+0x2000] ;  /* 0x00200000bf08783b */ /* 0x000ea40000004200 */
[----:B------:R-:W-:Y:S01]  /*5f50*/  FFMA.FTZ R4, R142, c[0x0][0x2d0], -R0 ;  /* 0x0000b4008e047a23 */ /* 0x000fe20000010800 */
[----:B---3--:R-:W-:Y:S01]  /*5f60*/  F2FP.PACK_AB R6, R207, R201 ;  /* 0x000000c9cf06723e */ /* 0x008fe200000000ff */
[----:B------:R-:W-:-:S02]  /*5f70*/  FADD.FTZ R5, R221, R116 ;  /* 0x00000074dd057221 */ /* 0x000fc40000010000 */
[----:B------:R3:W-:Y:S02]  /*5f80*/  MUFU.EX2 R163, R4 ;  /* 0x0000000400a37308 */ /* 0x0007e40000000800 */
[----:B------:R-:W-:Y:S02]  /*5f90*/  FADD.FTZ R5, R220, R5 ;  /* 0x00000005dc057221 */ /* 0x000fe40000010000 */
[----:B---3--:R-:W-:Y:S02]  /*5fa0*/  FADD.FTZ R4, R223, R3 ;  /* 0x00000003df047221 */ /* 0x008fe40000010000 */
[----:B------:R-:W-:-:S04]  /*5fb0*/  FFMA.FTZ R3, R140, c[0x0][0x2d0], -R0 ;  /* 0x0000b4008c037a23 */ /* 0x000fc80000010800 */
[----:B------:R3:W-:Y:S02]  /*5fc0*/  MUFU.EX2 R143, R3 ;  /* 0x00000003008f7308 */ /* 0x0007e40000000800 */
[----:B---3--:R-:W-:-:S06]  /*5fd0*/  FFMA.FTZ R3, R144, c[0x0][0x2d0], -R0 ;  /* 0x0000b40090037a23 */ /* 0x008fcc0000010800 */
[----:B------:R3:W4:Y:S02]  /*5fe0*/  MUFU.EX2 R144, R3 ;  /* 0x0000000300907308 */ /* 0x0007240000000800 */
[----:B---3--:R-:W-:Y:S01]  /*5ff0*/  FADD.FTZ R3, R226, R4 ;  /* 0x00000004e2037221 */ /* 0x008fe20000010000 */
[----:B----4-:R-:W-:Y:S01]  /*6000*/  F2FP.PACK_AB R7, R144, R143 ;  /* 0x0000008f9007723e */ /* 0x010fe200000000ff */
[----:B------:R-:W-:Y:S01]  /*6010*/  FADD.FTZ R4, R224, R5 ;  /* 0x00000005e0047221 */ /* 0x000fe20000010000 */
[----:B------:R-:W-:Y:S01]  /*6020*/  F2FP.PACK_AB R5, R163, R145 ;  /* 0x00000091a305723e */ /* 0x000fe200000000ff */
[----:B------:R-:W-:Y:S02]  /*6030*/  FADD.FTZ R16, R162, R3 ;  /* 0x00000003a2107221 */ /* 0x000fe40000010000 */
[----:B------:R-:W-:Y:S01]  /*6040*/  FADD.FTZ R17, R222, R4 ;  /* 0x00000004de117221 */ /* 0x000fe20000010000 */
[----:B------:R-:W-:Y:S01]  /*6050*/  F2FP.PACK_AB R4, R202, R199 ;  /* 0x000000c7ca04723e */ /* 0x000fe200000000ff */
[----:B------:R-:W-:-:S04]  /*6060*/  FFMA.FTZ R3, R152, c[0x0][0x2d0], -R2 ;  /* 0x0000b40098037a23 */ /* 0x000fc80000010802 */
[----:B------:R3:W-:Y:S02]  /*6070*/  MUFU.EX2 R139, R3 ;  /* 0x00000003008b7308 */ /* 0x0007e40000000800 */
[C---:B-1----:R-:W-:Y:S08]  /*6080*/  HMMA.16816.F32 R112, R4.reuse, R12, R112 ;  /* 0x0000000c0470723c */ /* 0x042ff00000001870 */
[----:B------:R-:W-:Y:S01]  /*6090*/  HMMA.16816.F32 R108, R4, R14, R108 ;  /* 0x0000000e046c723c */ /* 0x000fe2000000186c */
[----:B------:R-:W1:Y:S01]  /*60a0*/  LDSM.16.MT88.4 R12, [R190+0x2000] ;  /* 0x00200000be0c783b */ /* 0x000e620000004200 */
[----:B---3--:R-:W-:-:S06]  /*60b0*/  FFMA.FTZ R3, R149, c[0x0][0x2d0], -R2 ;  /* 0x0000b40095037a23 */ /* 0x008fcc0000010802 */
[C---:B--2---:R-:W-:Y:S01]  /*60c0*/  HMMA.16816.F32 R116, R4.reuse, R8, R76 ;  /* 0x000000080474723c */ /* 0x044fe2000000184c */
[----:B------:R2:W-:Y:S07]  /*60d0*/  MUFU.EX2 R141, R3 ;  /* 0x00000003008d7308 */ /* 0x0005ee0000000800 */
[----:B------:R-:W-:Y:S01]  /*60e0*/  HMMA.16816.F32 R76, R4, R10, R64 ;  /* 0x0000000a044c723c */ /* 0x000fe20000001840 */
[----:B------:R-:W3:Y:S01]  /*60f0*/  LDSM.16.MT88.4 R8, [R192+0x2000] ;  /* 0x00200000c008783b */ /* 0x000ee20000004200 */
[----:B--2---:R-:W-:-:S04]  /*6100*/  FFMA.FTZ R3, R147, c[0x0][0x2d0], -R2 ;  /* 0x0000b40093037a23 */ /* 0x004fc80000010802 */
[----:B------:R2:W-:Y:S02]  /*6110*/  MUFU.EX2 R140, R3 ;  /* 0x00000003008c7308 */ /* 0x0005e40000000800 */
[----:B-1----:R-:W-:Y:S01]  /*6120*/  HMMA.16816.F32 R64, R4, R14, R60 ;  /* 0x0000000e0440723c */ /* 0x002fe2000000183c */
[----:B--2---:R-:W-:-:S07]  /*6130*/  FFMA.FTZ R3, R146, c[0x0][0x2d0], -R2 ;  /* 0x0000b40092037a23 */ /* 0x004fce0000010802 */
[C---:B------:R-:W-:Y:S01]  /*6140*/  HMMA.16816.F32 R72, R4.reuse, R12, R72 ;  /* 0x0000000c0448723c */ /* 0x040fe20000001848 */
[----:B------:R-:W1:Y:S01]  /*6150*/  LDSM.16.MT88.4 R12, [R189+0x5800] ;  /* 0x00580000bd0c783b */ /* 0x000e620000004200 */
[----:B------:R2:W-:Y:S06]  /*6160*/  MUFU.EX2 R142, R3 ;  /* 0x00000003008e7308 */ /* 0x0005ec0000000800 */
[C---:B---3--:R-:W-:Y:S08]  /*6170*/  HMMA.16816.F32 R100, R4.reuse, R8, R56 ;  /* 0x000000080464723c */ /* 0x048ff00000001838 */
[----:B------:R-:W-:Y:S01]  /*6180*/  HMMA.16816.F32 R60, R4, R10, R28 ;  /* 0x0000000a043c723c */ /* 0x000fe2000000181c */
[----:B------:R-:W3:Y:S01]  /*6190*/  LDSM.16.MT88.4 R8, [R191+0x5800] ;  /* 0x00580000bf08783b */ /* 0x000ee20000004200 */
[----:B--2---:R-:W-:-:S04]  /*61a0*/  FFMA.FTZ R3, R156, c[0x0][0x2d0], -R0 ;  /* 0x0000b4009c037a23 */ /* 0x004fc80000010800 */
[----:B------:R2:W-:Y:S02]  /*61b0*/  MUFU.EX2 R136, R3 ;  /* 0x0000000300887308 */ /* 0x0005e40000000800 */
[----:B--2---:R-:W-:Y:S01]  /*61c0*/  FADD.FTZ R3, R210, R16 ;  /* 0x00000010d2037221 */ /* 0x004fe20000010000 */
[----:B-1----:R-:W-:Y:S03]  /*61d0*/  HMMA.16816.F32 R92, R4, R12, R52 ;  /* 0x0000000c045c723c */ /* 0x002fe60000001834 */
[----:B------:R-:W-:-:S04]  /*61e0*/  FADD.FTZ R3, R211, R3 ;  /* 0x00000003d3037221 */ /* 0x000fc80000010000 */
[----:B------:R-:W-:Y:S01]  /*61f0*/  FADD.FTZ R3, R219, R3 ;  /* 0x00000003db037221 */ /* 0x000fe20000010000 */
[----:B------:R-:W-:Y:S01]  /*6200*/  HMMA.16816.F32 R84, R4, R14, R44 ;  /* 0x0000000e0454723c */ /* 0x000fe2000000182c */
[----:B------:R-:W1:Y:S02]  /*6210*/  LDSM.16.MT88.4 R12, [R190+0x5800] ;  /* 0x00580000be0c783b */ /* 0x000e640000004200 */
[----:B------:R-:W-:-:S04]  /*6220*/  FADD.FTZ R3, R123, R3 ;  /* 0x000000037b037221 */ /* 0x000fc80000010000 */
[----:B------:R-:W-:Y:S01]  /*6230*/  FADD.FTZ R3, R122, R3 ;  /* 0x000000037a037221 */ /* 0x000fe20000010000 */
[----:B---3--:R-:W-:Y:S01]  /*6240*/  HMMA.16816.F32 R80, R4, R8, R36 ;  /* 0x000000080450723c */ /* 0x008fe20000001824 */
[----:B------:R-:W-:Y:S02]  /*6250*/  LDSM.16.MT88.4 R120, [R189+0x3000] ;  /* 0x00300000bd78783b */ /* 0x000fe40000004200 */
[----:B------:R-:W-:-:S04]  /*6260*/  FADD.FTZ R3, R217, R3 ;  /* 0x00000003d9037221 */ /* 0x000fc80000010000 */
[----:B------:R-:W-:Y:S01]  /*6270*/  FADD.FTZ R3, R218, R3 ;  /* 0x00000003da037221 */ /* 0x000fe20000010000 */
[----:B------:R-:W-:Y:S01]  /*6280*/  HMMA.16816.F32 R56, R4, R10, R24 ;  /* 0x0000000a0438723c */ /* 0x000fe20000001818 */
[----:B------:R-:W2:Y:S06]  /*6290*/  LDSM.16.MT88.4 R8, [R192+0x5800] ;  /* 0x00580000c008783b */ /* 0x000eac0000004200 */
[--C-:B------:R-:W-:Y:S02]  /*62a0*/  FFMA.FTZ R27, R157, c[0x0][0x2d0], -R2.reuse ;  /* 0x0000b4009d1b7a23 */ /* 0x100fe40000010802 */
[----:B------:R-:W-:-:S02]  /*62b0*/  FFMA.FTZ R26, R155, c[0x0][0x2d0], -R2 ;  /* 0x0000b4009b1a7a23 */ /* 0x000fc40000010802 */
[--C-:B------:R-:W-:Y:S02]  /*62c0*/  FFMA.FTZ R25, R153, c[0x0][0x2d0], -R2.reuse ;  /* 0x0000b40099197a23 */ /* 0x100fe40000010802 */
[----:B------:R-:W-:Y:S01]  /*62d0*/  FFMA.FTZ R2, R150, c[0x0][0x2d0], -R2 ;  /* 0x0000b40096027a23 */ /* 0x000fe20000010802 */
[----:B------:R-:W-:Y:S08]  /*62e0*/  MUFU.EX2 R27, R27 ;  /* 0x0000001b001b7308 */ /* 0x000ff00000000800 */
[----:B------:R-:W-:Y:S01]  /*62f0*/  MUFU.EX2 R26, R26 ;  /* 0x0000001a001a7308 */ /* 0x000fe20000000800 */
[C---:B-1----:R-:W-:Y:S07]  /*6300*/  HMMA.16816.F32 R48, R4.reuse, R12, R48 ;  /* 0x0000000c0430723c */ /* 0x042fee0000001830 */
[----:B------:R-:W-:Y:S01]  /*6310*/  MUFU.EX2 R25, R25 ;  /* 0x0000001900197308 */ /* 0x000fe20000000800 */
[C---:B------:R-:W-:Y:S01]  /*6320*/  HMMA.16816.F32 R40, R4.reuse, R14, R40 ;  /* 0x0000000e0428723c */ /* 0x040fe20000001828 */
[----:B------:R-:W-:Y:S07]  /*6330*/  LDSM.16.MT88.4 R12, [R190+0x2800] ;  /* 0x00280000be0c783b */ /* 0x000fee0000004200 */
[C---:B--2---:R-:W-:Y:S08]  /*6340*/  HMMA.16816.F32 R32, R4.reuse, R8, R32 ;  /* 0x000000080420723c */ /* 0x044ff00000001820 */
[----:B------:R-:W-:Y:S01]  /*6350*/  HMMA.16816.F32 R28, R4, R10, R20 ;  /* 0x0000000a041c723c */ /* 0x000fe20000001814 */
[----:B------:R-:W1:Y:S04]  /*6360*/  LDSM.16.MT88.4 R8, [R192+0x2800] ;  /* 0x00280000c008783b */ /* 0x000e680000004200 */
[----:B------:R-:W2:Y:S02]  /*6370*/  LDSM.16.MT88.4 R20, [R189+0x2800] ;  /* 0x00280000bd14783b */ /* 0x000ea40000004200 */
[----:B------:R-:W-:-:S02]  /*6380*/  FADD.FTZ R5, R208, R17 ;  /* 0x00000011d0057221 */ /* 0x000fc40000010000 */
[----:B------:R-:W3:Y:S01]  /*6390*/  LDSM.16.MT88.4 R16, [R191+0x2800] ;  /* 0x00280000bf10783b */ /* 0x000ee20000004200 */
[--C-:B------:R-:W-:Y:S02]  /*63a0*/  FFMA.FTZ R4, R154, c[0x0][0x2d0], -R0.reuse ;  /* 0x0000b4009a047a23 */ /* 0x100fe40000010800 */
[----:B------:R-:W-:Y:S02]  /*63b0*/  FFMA.FTZ R6, R151, c[0x0][0x2d0], -R0 ;  /* 0x0000b40097067a23 */ /* 0x000fe40000010800 */
[----:B------:R4:W5:Y:S01]  /*63c0*/  MUFU.EX2 R137, R4 ;  /* 0x0000000400897308 */ /* 0x0009620000000800 */
[----:B------:R-:W-:-:S04]  /*63d0*/  FADD.FTZ R5, R209, R5 ;  /* 0x00000005d1057221 */ /* 0x000fc80000010000 */
[----:B------:R-:W-:-:S03]  /*63e0*/  FADD.FTZ R24, R215, R5 ;  /* 0x00000005d7187221 */ /* 0x000fc60000010000 */
[----:B------:R1:W-:Y:S01]  /*63f0*/  MUFU.EX2 R70, R6 ;  /* 0x0000000600467308 */ /* 0x0003e20000000800 */
[----:B----4-:R-:W-:Y:S01]  /*6400*/  FFMA.FTZ R4, R148, c[0x0][0x2d0], -R0 ;  /* 0x0000b40094047a23 */ /* 0x010fe20000010800 */
[----:B-----5:R-:W-:-:S06]  /*6410*/  F2FP.PACK_AB R5, R137, R136 ;  /* 0x000000888905723e */ /* 0x020fcc00000000ff */
[----:B------:R4:W-:Y:S01]  /*6420*/  MUFU.EX2 R215, R2 ;  /* 0x0000000200d77308 */ /* 0x0009e20000000800 */
[----:B-1----:R-:W-:-:S07]  /*6430*/  F2FP.PACK_AB R6, R142, R140 ;  /* 0x0000008c8e06723e */ /* 0x002fce00000000ff */
[----:B------:R1:W5:Y:S01]  /*6440*/  MUFU.EX2 R138, R4 ;  /* 0x00000004008a7308 */ /* 0x0003620000000800 */
[----:B----4-:R-:W-:Y:S01]  /*6450*/  FFMA.FTZ R2, R159, c[0x0][0x2d0], -R0 ;  /* 0x0000b4009f027a23 */ /* 0x010fe20000010800 */
[----:B-1----:R-:W-:Y:S02]  /*6460*/  F2FP.PACK_AB R4, R141, R139 ;  /* 0x0000008b8d04723e */ /* 0x002fe400000000ff */
[----:B-----5:R-:W-:-:S07]  /*6470*/  F2FP.PACK_AB R7, R138, R70 ;  /* 0x000000468a07723e */ /* 0x020fce00000000ff */
[C---:B------:R-:W-:Y:S08]  /*6480*/  HMMA.16816.F32 R100, R4.reuse, R8, R100 ;  /* 0x000000080464723c */ /* 0x040ff00000001864 */
[C---:B------:R-:W-:Y:S01]  /*6490*/  HMMA.16816.F32 R60, R4.reuse, R10, R60 ;  /* 0x0000000a043c723c */ /* 0x040fe2000000183c */
[----:B------:R-:W1:Y:S07]  /*64a0*/  LDSM.16.MT88.4 R8, [R192+0x6000] ;  /* 0x00600000c008783b */ /* 0x000e6e0000004200 */
[C---:B--2---:R-:W-:Y:S01]  /*64b0*/  HMMA.16816.F32 R124, R4.reuse, R20, R112 ;  /* 0x00000014047c723c */ /* 0x044fe20000001870 */
[----:B------:R-:W-:Y:S07]  /*64c0*/  LDSM.16.MT88.4 R112, [R191+0x3000] ;  /* 0x00300000bf70783b */ /* 0x000fee0000004200 */
[C---:B------:R-:W-:Y:S01]  /*64d0*/  HMMA.16816.F32 R36, R4.reuse, R22, R108 ;  /* 0x000000160424723c */ /* 0x040fe2000000186c */
[----:B------:R-:W2:Y:S07]  /*64e0*/  LDSM.16.MT88.4 R20, [R189+0x6000] ;  /* 0x00600000bd14783b */ /* 0x000eae0000004200 */
[C---:B---3--:R-:W-:Y:S08]  /*64f0*/  HMMA.16816.F32 R116, R4.reuse, R16, R116 ;  /* 0x000000100474723c */ /* 0x048ff00000001874 */
[C---:B------:R-:W-:Y:S01]  /*6500*/  HMMA.16816.F32 R44, R4.reuse, R18, R76 ;  /* 0x00000012042c723c */ /* 0x040fe2000000184c */
[----:B------:R-:W3:Y:S07]  /*6510*/  LDSM.16.MT88.4 R16, [R191+0x6000] ;  /* 0x00600000bf10783b */ /* 0x000eee0000004200 */
[C---:B------:R-:W-:Y:S01]  /*6520*/  HMMA.16816.F32 R108, R4.reuse, R12, R72 ;  /* 0x0000000c046c723c */ /* 0x040fe20000001848 */
[----:B------:R-:W-:Y:S07]  /*6530*/  LDSM.16.MT88.4 R72, [R190+0x6800] ;  /* 0x00680000be48783b */ /* 0x000fee0000004200 */
[C---:B------:R-:W-:Y:S01]  /*6540*/  HMMA.16816.F32 R52, R4.reuse, R14, R64 ;  /* 0x0000000e0434723c */ /* 0x040fe20000001840 */
[----:B------:R-:W4:Y:S06]  /*6550*/  LDSM.16.MT88.4 R12, [R190+0x6000] ;  /* 0x00600000be0c783b */ /* 0x000f2c0000004200 */
[----:B------:R-:W-:Y:S01]  /*6560*/  F2FP.PACK_AB R64, R26, R27 ;  /* 0x0000001b1a40723e */ /* 0x000fe200000000ff */
[----:B-1----:R-:W-:Y:S01]  /*6570*/  HMMA.16816.F32 R28, R4, R10, R28 ;  /* 0x0000000a041c723c */ /* 0x002fe2000000181c */
[----:B------:R1:W-:Y:S01]  /*6580*/  MUFU.EX2 R10, R2 ;  /* 0x00000002000a7308 */ /* 0x0003e20000000800 */
[----:B------:R-:W-:-:S06]  /*6590*/  F2FP.PACK_AB R66, R215, R25 ;  /* 0x00000019d742723e */ /* 0x000fcc00000000ff */
[C---:B--2---:R-:W-:Y:S08]  /*65a0*/  HMMA.16816.F32 R92, R4.reuse, R20, R92 ;  /* 0x00000014045c723c */ /* 0x044ff0000000185c */
[----:B------:R-:W-:Y:S01]  /*65b0*/  HMMA.16816.F32 R20, R4, R22, R84 ;  /* 0x000000160414723c */ /* 0x000fe20000001854 */
[----:B-1----:R-:W-:-:S07]  /*65c0*/  FFMA.FTZ R2, R158, c[0x0][0x2d0], -R0 ;  /* 0x0000b4009e027a23 */ /* 0x002fce0000010800 */
[C---:B---3--:R-:W-:Y:S01]  /*65d0*/  HMMA.16816.F32 R84, R4.reuse, R16, R80 ;  /* 0x000000100454723c */ /* 0x048fe20000001850 */
[----:B------:R-:W1:Y:S07]  /*65e0*/  LDSM.16.MT88.4 R80, [R191+0x6800] ;  /* 0x00680000bf50783b */ /* 0x000e6e0000004200 */
[C---:B------:R-:W-:Y:S08]  /*65f0*/  HMMA.16816.F32 R56, R4.reuse, R18, R56 ;  /* 0x000000120438723c */ /* 0x040ff00000001838 */
[C---:B----4-:R-:W-:Y:S08]  /*6600*/  HMMA.16816.F32 R48, R4.reuse, R12, R48 ;  /* 0x0000000c0430723c */ /* 0x050ff00000001830 */
[C---:B------:R-:W-:Y:S08]  /*6610*/  HMMA.16816.F32 R40, R4.reuse, R14, R40 ;  /* 0x0000000e0428723c */ /* 0x040ff00000001828 */
[----:B------:R-:W-:Y:S01]  /*6620*/  HMMA.16816.F32 R32, R4, R8, R32 ;  /* 0x000000080420723c */ /* 0x000fe20000001820 */
[----:B------:R2:W3:Y:S06]  /*6630*/  MUFU.EX2 R9, R2 ;  /* 0x0000000200097308 */ /* 0x0004ec0000000800 */
[----:B------:R-:W-:-:S04]  /*6640*/  FADD.FTZ R4, R228, R24 ;  /* 0x00000018e4047221 */ /* 0x000fc80000010000 */
[----:B------:R-:W-:Y:S02]  /*6650*/  FADD.FTZ R4, R216, R4 ;  /* 0x00000004d8047221 */ /* 0x000fe40000010000 */
[----:B--2---:R-:W-:Y:S01]  /*6660*/  FFMA.FTZ R2, R161, c[0x0][0x2d0], -R0 ;  /* 0x0000b400a1027a23 */ /* 0x004fe20000010800 */
[----:B---3--:R-:W-:-:S03]  /*6670*/  F2FP.PACK_AB R65, R9, R10 ;  /* 0x0000000a0941723e */ /* 0x008fc600000000ff */
[----:B------:R2:W-:Y:S02]  /*6680*/  MUFU.EX2 R8, R2 ;  /* 0x0000000200087308 */ /* 0x0005e40000000800 */
[----:B--2---:R-:W-:Y:S02]  /*6690*/  FFMA.FTZ R2, R160, c[0x0][0x2d0], -R0 ;  /* 0x0000b400a0027a23 */ /* 0x004fe40000010800 */
[----:B------:R-:W-:-:S04]  /*66a0*/  FADD.FTZ R0, R212, R4 ;  /* 0x00000004d4007221 */ /* 0x000fc80000010000 */
[----:B------:R2:W3:Y:S01]  /*66b0*/  MUFU.EX2 R230, R2 ;  /* 0x0000000200e67308 */ /* 0x0004e20000000800 */
[----:B------:R-:W4:Y:S01]  /*66c0*/  LDSM.16.MT88.4 R4, [R192+0x6800] ;  /* 0x00680000c004783b */ /* 0x000f220000004200 */
[----:B------:R-:W-:-:S04]  /*66d0*/  FADD.FTZ R0, R213, R0 ;  /* 0x00000000d5007221 */ /* 0x000fc80000010000 */
[----:B------:R-:W-:-:S04]  /*66e0*/  FADD.FTZ R0, R227, R0 ;  /* 0x00000000e3007221 */ /* 0x000fc80000010000 */
[----:B------:R-:W-:-:S04]  /*66f0*/  FADD.FTZ R0, R145, R0 ;  /* 0x0000000091007221 */ /* 0x000fc80000010000 */
[----:B------:R-:W-:Y:S02]  /*6700*/  FADD.FTZ R0, R163, R0 ;  /* 0x00000000a3007221 */ /* 0x000fe40000010000 */
[----:B--2---:R-:W-:Y:S01]  /*6710*/  FADD.FTZ R2, R199, R3 ;  /* 0x00000003c7027221 */ /* 0x004fe20000010000 */
[----:B---3--:R-:W-:Y:S01]  /*6720*/  F2FP.PACK_AB R67, R230, R8 ;  /* 0x00000008e643723e */ /* 0x008fe200000000ff */
[----:B------:R-:W-:Y:S02]  /*6730*/  FADD.FTZ R0, R143, R0 ;  /* 0x000000008f007221 */ /* 0x000fe40000010000 */
[----:B------:R-:W-:Y:S02]  /*6740*/  FADD.FTZ R2, R202, R2 ;  /* 0x00000002ca027221 */ /* 0x000fe40000010000 */
[----:B------:R-:W-:Y:S02]  /*6750*/  FADD.FTZ R0, R144, R0 ;  /* 0x0000000090007221 */ /* 0x000fe40000010000 */
[----:B------:R-:W-:Y:S01]  /*6760*/  FADD.FTZ R2, R201, R2 ;  /* 0x00000002c9027221 */ /* 0x000fe20000010000 */
[----:B------:R-:W-:Y:S01]  /*6770*/  HMMA.16816.F32 R100, R64, R96, R100 ;  /* 0x000000604064723c */ /* 0x000fe20000001864 */
[----:B------:R-:W-:-:S02]  /*6780*/  FADD.FTZ R0, R136, R0 ;  /* 0x0000000088007221 */ /* 0x000fc40000010000 */
[----:B------:R-:W-:Y:S02]  /*6790*/  FADD.FTZ R2, R207, R2 ;  /* 0x00000002cf027221 */ /* 0x000fe40000010000 */
[----:B------:R-:W-:Y:S02]  /*67a0*/  FADD.FTZ R0, R137, R0 ;  /* 0x0000000089007221 */ /* 0x000fe40000010000 */
[----:B------:R-:W-:Y:S01]  /*67b0*/  FADD.FTZ R2, R139, R2 ;  /* 0x000000028b027221 */ /* 0x000fe20000010000 */
[----:B------:R-:W-:Y:S01]  /*67c0*/  HMMA.16816.F32 R124, R64, R120, R124 ;  /* 0x00000078407c723c */ /* 0x000fe2000000187c */
[----:B------:R-:W-:Y:S02]  /*67d0*/  FADD.FTZ R0, R70, R0 ;  /* 0x0000000046007221 */ /* 0x000fe40000010000 */
[----:B------:R-:W-:Y:S02]  /*67e0*/  FADD.FTZ R2, R141, R2 ;  /* 0x000000028d027221 */ /* 0x000fe40000010000 */
[----:B------:R-:W-:-:S02]  /*67f0*/  FADD.FTZ R0, R138, R0 ;  /* 0x000000008a007221 */ /* 0x000fc40000010000 */
[----:B------:R-:W-:Y:S01]  /*6800*/  FADD.FTZ R2, R140, R2 ;  /* 0x000000028c027221 */ /* 0x000fe20000010000 */
[C---:B------:R-:W-:Y:S01]  /*6810*/  HMMA.16816.F32 R116, R64.reuse, R112, R116 ;  /* 0x000000704074723c */ /* 0x040fe20000001874 */
        /* <DEDUP_REMOVED lines=9> */
[----:B------:R-:W-:Y:S03]  /*68b0*/  HMMA.16816.F32 R96, R64, R98, R60 ;  /* 0x000000624060723c */ /* 0x000fe6000000183c */
[----:B------:R-:W-:-:S05]  /*68c0*/  FADD.FTZ R215, R215, R2 ;  /* 0x00000002d7d77221 */ /* 0x000fca0000010000 */
[C---:B------:R-:W-:Y:S08]  /*68d0*/  HMMA.16816.F32 R92, R64.reuse, R88, R92 ;  /* 0x00000058405c723c */ /* 0x040ff0000000185c */
        /* <DEDUP_REMOVED lines=8> */
[C---:B----4-:R-:W-:Y:S08]  /*6960*/  HMMA.16816.F32 R60, R64.reuse, R4, R32 ;  /* 0x00000004403c723c */ /* 0x050ff00000001820 */
[----:B------:R-:W-:Y:S01]  /*6970*/  HMMA.16816.F32 R64, R64, R6, R28 ;  /* 0x000000064040723c */ /* 0x000fe2000000181c */
[----:B------:R-:W-:Y:S07]  /*6980*/  @!UPT UIADD3 URZ, URZ, URZ, URZ ;  /* 0x0000003f3f3ff290 */ /* 0x000fee000fffe03f */
[----:B------:R-:W-:Y:S11]  /*6990*/  @!P0 BRA `(.L_x_201) ;  /* 0x00003eb000008947 */ /* 0x000ff60003800000 */
.L_x_216:
[----:B------:R-:W-:Y:S04]  /*69a0*/  DEPBAR.LE SB0, 0x0 ;  /* 0x000080000000791a */ /* 0x000fe80000000000 */
[----:B------:R-:W-:Y:S01]  /*69b0*/  WARPSYNC 0xffffffff ;  /* 0xffffffff00007948 */ /* 0x000fe20003800000 */
[----:B------:R-:W-:Y:S01]  /*69c0*/  BAR.SYNC.DEFER_BLOCKING 0x0 ;  /* 0x0000000000007b1d */ /* 0x000fe20000010000 */
[----:B------:R-:W-:Y:S01]  /*69d0*/  SHF.R.S32.HI R0, RZ, 0x1f, R206 ;  /* 0x0000001fff007819 */ /* 0x000fe200000114ce */
[----:B------:R-:W-:Y:S01]  /*69e0*/  IMAD.WIDE.U32 R2, R206, c[0x0][0x208], RZ ;  /* 0x00008200ce027a25 */ /* 0x000fe200078e00ff */
[----:B------:R-:W-:Y:S02]  /*69f0*/  LOP3.LUT P0, RZ, R233, 0x2, RZ, 0xc0, !PT ;  /* 0x00000002e9ff7812 */ /* 0x000fe4000780c0ff */
[----:B------:R-:W-:Y:S01]  /*6a00*/  SHF.R.S32.HI R4, RZ, 0x1f, R205 ;  /* 0x0000001fff047819 */ /* 0x000fe200000114cd */
[----:B------:R-:W-:Y:S02]  /*6a10*/  IMAD R0, R0, c[0x0][0x208], RZ ;  /* 0x0000820000007a24 */ /* 0x000fe400078e02ff */
[----:B------:R-:W-:Y:S02]  /*6a20*/  IMAD.MOV.U32 R70, RZ, RZ, R69 ;  /* 0x000000ffff467224 */ /* 0x000fe400078e0045 */
[----:B------:R-:W-:Y:S02]  /*6a30*/  IMAD R0, R206, c[0x0][0x20c], R0 ;  /* 0x00008300ce007a24 */ /* 0x000fe400078e0200 */
[----:B------:R-:W-:Y:S02]  /*6a40*/  IMAD R4, R4, c[0x0][0x218], RZ ;  /* 0x0000860004047a24 */ /* 0x000fe400078e02ff */
[----:B------:R-:W-:Y:S01]  /*6a50*/  IMAD.IADD R3, R3, 0x1, R0 ;  /* 0x0000000103037824 */ /* 0x000fe200078e0200 */
[----:B------:R-:W-:Y:S01]  /*6a60*/  IADD3 R0, R71, 0x20, RZ ;  /* 0x0000002047007810 */ /* 0x000fe20007ffe0ff */
[----:B------:R-:W-:Y:S01]  /*6a70*/  IMAD R4, R205, c[0x0][0x21c], R4 ;  /* 0x00008700cd047a24 */ /* 0x000fe200078e0204 */
[----:B------:R-:W-:Y:S01]  /*6a80*/  @P0 IADD3 R0, R71, -0x20, RZ ;  /* 0xffffffe047000810 */ /* 0x000fe20007ffe0ff */
[----:B------:R-:W-:Y:S05]  /*6a90*/  IMAD.WIDE.U32 R2, R205, c[0x0][0x218], R2 ;  /* 0x00008600cd027a25 */ /* 0x000fea00078e0002 */
[----:B------:R-:W-:Y:S01]  /*6aa0*/  IADD3 R2, P1, R242, R2, RZ ;  /* 0x00000002f2027210 */ /* 0x000fe20007f3e0ff */
[----:B------:R1:W2:Y:S03]  /*6ab0*/  LDSM.16.M88.4 R136, [R0] ;  /* 0x000000000088783b */ /* 0x0002a60000000200 */
[----:B------:R-:W-:Y:S01]  /*6ac0*/  IADD3.X R3, R250, R3, R4, P1, !PT ;  /* 0x00000003fa037210 */ /* 0x000fe20000ffe404 */
[----:B------:R1:W3:Y:S01]  /*6ad0*/  LDSM.16.M88.4 R140, [R0+0x800] ;  /* 0x00080000008c783b */ /* 0x0002e20000000200 */
[C---:B------:R-:W-:Y:S03]  /*6ae0*/  LEA R5, P0, R2.reuse, c[0x0][0x1f8], 0x1 ;  /* 0x00007e0002057a11 */ /* 0x040fe600078008ff */
[----:B------:R1:W4:Y:S01]  /*6af0*/  LDSM.16.M88.4 R144, [R0+0x1000] ;  /* 0x001000000090783b */ /* 0x0003220000000200 */
[----:B------:R-:W-:Y:S02]  /*6b00*/  LEA.HI.X R4, R2, c[0x0][0x1fc], R3, 0x1, P0 ;  /* 0x00007f0002047a11 */ /* 0x000fe400000f0c03 */
[----:B------:R-:W-:Y:S01]  /*6b10*/  ISETP.GE.AND P0, PT, R235, c[0x0][0x1d4], PT ;  /* 0x00007500eb007a0c */ /* 0x000fe20003f06270 */
        /* <DEDUP_REMOVED lines=10> */
[----:B------:R1:W1:Y:S01]  /*6bc0*/  LDSM.16.M88.4 R56, [R71+0x3000] ;  /* 0x003000004738783b */ /* 0x0002620000000200 */
[----:B------:R-:W-:-:S05]  /*6bd0*/  BRA.DIV ~URZ, `(.L_x_202) ;  /* 0x000084027f007947 */ /* 0x000fca000b800000 */
[----:B-1234-:R1:W2:Y:S02]  /*6be0*/  SHFL.IDX PT, R0, R4, RZ, 0x181f ;  /* 0x00181fff04007589 */ /* 0x01e2a400000e0000 */
.L_x_289:
[----:B------:R-:W3:Y:S01]  /*6bf0*/  SHFL.IDX PT, R2, R5, RZ, 0x181f ;  /* 0x00181fff05027589 */ /* 0x000ee200000e0000 */
[----:B------:R-:W-:Y:S01]  /*6c00*/  IMAD.SHL.U32 R13, R231, 0x2, RZ ;  /* 0x00000002e70d7824 */ /* 0x000fe200078e00ff */
[----:B------:R-:W-:Y:S01]  /*6c10*/  SEL R207, RZ, 0x10, P3 ;  /* 0x00000010ffcf7807 */ /* 0x000fe20001800000 */
[----:B------:R-:W-:Y:S01]  /*6c20*/  IMAD.SHL.U32 R12, R235, 0x2, RZ ;  /* 0x00000002eb0c7824 */ /* 0x000fe200078e00ff */
[----:B------:R-:W-:Y:S01]  /*6c30*/  SEL R199, RZ, 0x10, P0 ;  /* 0x00000010ffc77807 */ /* 0x000fe20000000000 */
[----:B------:R-:W-:Y:S01]  /*6c40*/  BSSY B0, `(.L_x_203) ;  /* 0x0000037000007945 */ /* 0x000fe20003800000 */
[C---:B------:R-:W-:Y:S02]  /*6c50*/  ISETP.NE.U32.AND P5, PT, R207.reuse, RZ, PT ;  /* 0x000000ffcf00720c */ /* 0x040fe40003fa5070 */
[-C--:B---3--:R-:W-:Y:S05]  /*6c60*/  IADD3 R6, P1, R2, R13.reuse, RZ ;  /* 0x0000000d02067210 */ /* 0x088fea0007f3e0ff */
[--C-:B--2---:R-:W-:Y:S01]  /*6c70*/  IMAD.X R7, R0, 0x1, R203.reuse, P1 ;  /* 0x0000000100077824 */ /* 0x104fe200008e06cb */
[-C--:B------:R-:W-:Y:S04]  /*6c80*/  IADD3 R2, P1, R2, R12.reuse, RZ ;  /* 0x0000000c02027210 */ /* 0x080fe80007f3e0ff */
[----:B------:R-:W-:Y:S01]  /*6c90*/  @!PT LDS RZ, [RZ] ;  /* 0x00000000fffff984 */ /* 0x000fe20000000800 */
[----:B------:R-:W-:Y:S01]  /*6ca0*/  @!PT LDS RZ, [RZ] ;  /* 0x00000000fffff984 */ /* 0x000fe20000000800 */
[----:B------:R2:W-:Y:S01]  /*6cb0*/  LDGSTS.E.BYPASS.LTC128B.128 [R200+0x100], [R6.64], !P3 ;  /* 0x0010000006c87fae */ /* 0x0005e2000d901d48 */
[--C-:B------:R-:W-:Y:S03]  /*6cc0*/  IMAD.X R3, R0, 0x1, R204.reuse, P1 ;  /* 0x0000000100037824 */ /* 0x100fe600008e06cc */
[----:B------:R-:W3:Y:S04]  /*6cd0*/  SHFL.IDX PT, R0, R5, 0x1, 0x181f ;  /* 0x00381f0005007f89 */ /* 0x000ee800000e0000 */
[----:B------:R3:W-:Y:S04]  /*6ce0*/  LDGSTS.E.BYPASS.LTC128B.128 [R200+0x3900], [R2.64], !P0 ;  /* 0x0390000002c87fae */ /* 0x0007e8000c101d48 */
[----:B--2---:R-:W2:Y:S01]  /*6cf0*/  SHFL.IDX PT, R6, R4, 0x1, 0x181f ;  /* 0x00381f0004067f89 */ /* 0x004ea200000e0000 */
[----:B---3--:R-:W-:Y:S05]  /*6d00*/  IADD3 R2, P1, R0, R13, RZ ;  /* 0x0000000d00027210 */ /* 0x008fea0007f3e0ff */
[----:B--2---:R-:W-:Y:S05]  /*6d10*/  IMAD.X R3, R6, 0x1, R203, P1 ;  /* 0x0000000106037824 */ /* 0x004fea00008e06cb */
[----:B------:R2:W-:Y:S02]  /*6d20*/  LDGSTS.E.BYPASS.LTC128B.128 [R200+0x1100], [R2.64], !P3 ;  /* 0x0110000002c87fae */ /* 0x0005e4000d901d48 */
[----:B--2---:R-:W-:Y:S02]  /*6d30*/  IADD3 R2, P1, R0, R12, RZ ;  /* 0x0000000c00027210 */ /* 0x004fe40007f3e0ff */
[----:B------:R-:W2:Y:S03]  /*6d40*/  SHFL.IDX PT, R0, R5, 0x2, 0x181f ;  /* 0x00581f0005007f89 */ /* 0x000ea600000e0000 */
[----:B------:R-:W-:Y:S02]  /*6d50*/  IMAD.X R3, R6, 0x1, R204, P1 ;  /* 0x0000000106037824 */ /* 0x000fe400008e06cc */
[----:B------:R-:W3:Y:S04]  /*6d60*/  SHFL.IDX PT, R6, R4, 0x2, 0x181f ;  /* 0x00581f0004067f89 */ /* 0x000ee800000e0000 */
[----:B------:R4:W-:Y:S02]  /*6d70*/  LDGSTS.E.BYPASS.LTC128B.128 [R200+0x4900], [R2.64], !P0 ;  /* 0x0490000002c87fae */ /* 0x0009e4000c101d48 */
[----:B----4-:R-:W-:Y:S04]  /*6d80*/  IADD3 R2, -R207, 0x10, RZ ;  /* 0x00000010cf027810 */ /* 0x010fe80007ffe1ff */
[----:B------:R-:W-:Y:S04]  /*6d90*/  LOP3.LUT R2, R2, 0xf, RZ, 0xc0, !PT ;  /* 0x0000000f02027812 */ /* 0x000fe800078ec0ff */
[----:B--2---:R-:W-:Y:S04]  /*6da0*/  IADD3 R2, P2, P1, R2, R0, R13 ;  /* 0x0000000002027210 */ /* 0x004fe8000795e00d */
[----:B---3--:R-:W-:Y:S02]  /*6db0*/  IADD3.X R3, RZ, R6, R203, P2, P1 ;  /* 0x00000006ff037210 */ /* 0x008fe400017e24cb */
[C---:B------:R-:W-:Y:S03]  /*6dc0*/  ISETP.NE.U32.AND P2, PT, R199.reuse, RZ, PT ;  /* 0x000000ffc700720c */ /* 0x040fe60003f45070 */
[----:B------:R2:W-:Y:S02]  /*6dd0*/  LDGSTS.E.BYPASS.LTC128B.128.ZFILL [R200+0x2100], [R2.64], P5 ;  /* 0x0210000002c87fae */ /* 0x0005e4000a941d48 */
[----:B--2---:R-:W-:Y:S04]  /*6de0*/  IADD3 R2, -R199, 0x10, RZ ;  /* 0x00000010c7027810 */ /* 0x004fe80007ffe1ff */
[----:B------:R-:W-:Y:S04]  /*6df0*/  LOP3.LUT R2, R2, 0xf, RZ, 0xc0, !PT ;  /* 0x0000000f02027812 */ /* 0x000fe800078ec0ff */
[----:B------:R-:W-:Y:S02]  /*6e00*/  IADD3 R2, P1, P0, R2, R0, R12 ;  /* 0x0000000002027210 */ /* 0x000fe4000783e00c */
[----:B------:R-:W2:Y:S02]  /*6e10*/  S2R R12, SR_TID.X ;  /* 0x00000000000c7919 */ /* 0x000ea40000002100 */
[----:B------:R-:W-:Y:S05]  /*6e20*/  IADD3.X R3, RZ, R6, R204, P1, P0 ;  /* 0x00000006ff037210 */ /* 0x000fea0000fe04cc */
[----:B------:R3:W-:Y:S01]  /*6e30*/  LDGSTS.E.BYPASS.LTC128B.128.ZFILL [R200+0x5900], [R2.64], P2 ;  /* 0x0590000002c87fae */ /* 0x0007e20009141d48 */
[----:B--2---:R-:W-:Y:S11]  /*6e40*/  ISETP.GT.AND P0, PT, R12, 0x7f, PT ;  /* 0x0000007f0c00780c */ /* 0x004ff60003f04270 */
[----:B------:R-:W-:Y:S02]  /*6e50*/  @!UPT UIADD3 URZ, URZ, URZ, URZ ;  /* 0x0000003f3f3ff290 */ /* 0x000fe4000fffe03f */
[----:B------:R-:W-:-:S05]  /*6e60*/  @P0 BRA `(.L_x_204) ;  /* 0x0000014000000947 */ /* 0x000fca0003800000 */
[----:B---3--:R-:W-:-:S05]  /*6e70*/  BRA.DIV ~URZ, `(.L_x_205) ;  /* 0x000081d27f007947 */ /* 0x008fca000b800000 */
[----:B-1----:R-:W1:Y:S04]  /*6e80*/  SHFL.IDX PT, R4, R4, 0x3, 0x181f ;  /* 0x00781f0004047f89 */ /* 0x002e6800000e0000 */
[----:B------:R2:W3:Y:S02]  /*6e90*/  SHFL.IDX PT, R0, R5, 0x3, 0x181f ;  /* 0x00781f0005007f89 */ /* 0x0004e400000e0000 */
.L_x_290:
[----:B------:R-:W-:Y:S01]  /*6ea0*/  IADD3 R2, -R207, 0x10, RZ ;  /* 0x00000010cf027810 */ /* 0x000fe20007ffe1ff */
[----:B------:R-:W-:Y:S01]  /*6eb0*/  IMAD.SHL.U32 R3, R231, 0x2, RZ ;  /* 0x00000002e7037824 */ /* 0x000fe200078e00ff */
[----:B------:R-:W-:Y:S01]  /*6ec0*/  ISETP.NE.U32.AND P0, PT, R207, RZ, PT ;  /* 0x000000ffcf00720c */ /* 0x000fe20003f05070 */
[----:B--2---:R-:W-:Y:S01]  /*6ed0*/  IMAD.SHL.U32 R5, R235, 0x2, RZ ;  /* 0x00000002eb057824 */ /* 0x004fe200078e00ff */
[----:B------:R-:W-:Y:S04]  /*6ee0*/  LOP3.LUT R2, R2, 0xf, RZ, 0xc0, !PT ;  /* 0x0000000f02027812 */ /* 0x000fe800078ec0ff */
[----:B---3--:R-:W-:Y:S04]  /*6ef0*/  IADD3 R2, P2, P1, R2, R0, R3 ;  /* 0x0000000002027210 */ /* 0x008fe8000795e003 */
[----:B-1----:R-:W-:Y:S05]  /*6f00*/  IADD3.X R3, RZ, R4, R203, P2, P1 ;  /* 0x00000004ff037210 */ /* 0x002fea00017e24cb */
[----:B------:R-:W-:Y:S01]  /*6f10*/  @!PT LDS RZ, [RZ] ;  /* 0x00000000fffff984 */ /* 0x000fe20000000800 */
[----:B------:R-:W-:Y:S01]  /*6f20*/  @!PT LDS RZ, [RZ] ;  /* 0x00000000fffff984 */ /* 0x000fe20000000800 */
[----:B------:R-:W-:Y:S01]  /*6f30*/  @!PT LDS RZ, [RZ] ;  /* 0x00000000fffff984 */ /* 0x000fe20000000800 */
[----:B------:R1:W-:Y:S01]  /*6f40*/  LDGSTS.E.BYPASS.LTC128B.128.ZFILL [R200+0x3100], [R2.64], P0 ;  /* 0x0310000002c87fae */ /* 0x0003e20008141d48 */
[C---:B------:R-:W-:Y:S02]  /*6f50*/  ISETP.NE.U32.AND P0, PT, R199.reuse, RZ, PT ;  /* 0x000000ffc700720c */ /* 0x040fe40003f05070 */
[----:B-1----:R-:W-:Y:S04]  /*6f60*/  IADD3 R2, -R199, 0x10, RZ ;  /* 0x00000010c7027810 */ /* 0x002fe80007ffe1ff */
[----:B------:R-:W-:Y:S04]  /*6f70*/  LOP3.LUT R2, R2, 0xf, RZ, 0xc0, !PT ;  /* 0x0000000f02027812 */ /* 0x000fe800078ec0ff */
[----:B------:R-:W-:Y:S04]  /*6f80*/  IADD3 R2, P2, P1, R2, R0, R5 ;  /* 0x0000000002027210 */ /* 0x000fe8000795e005 */
[----:B------:R-:W-:Y:S05]  /*6f90*/  IADD3.X R3, RZ, R4, R204, P2, P1 ;  /* 0x00000004ff037210 */ /* 0x000fea00017e24cc */
[----:B------:R1:W-:Y:S04]  /*6fa0*/  LDGSTS.E.BYPASS.LTC128B.128.ZFILL [R200+0x6900], [R2.64], P0 ;  /* 0x0690000002c87fae */ /* 0x0003e80008141d48 */
.L_x_204:
[----:B---3--:R-:W-:Y:S05]  /*6fb0*/  BSYNC B0 ;  /* 0x0000000000007941 */ /* 0x008fea0003800000 */
.L_x_203:
[----:B------:R-:W0:Y:S01]  /*6fc0*/  LDGDEPBAR ;  /* 0x00000000000079af */ /* 0x000e220000000000 */
[----:B------:R-:W-:Y:S01]  /*6fd0*/  WARPSYNC 0xffffffff ;  /* 0xffffffff00007948 */ /* 0x000fe20003800000 */
[C---:B-1----:R-:W-:Y:S01]  /*6fe0*/  HMMA.16816.F32 R4, R128.reuse, R8, RZ ;  /* 0x000000088004723c */ /* 0x042fe200000018ff */
[----:B------:R-:W-:Y:S02]  /*6ff0*/  BSSY B0, `(.L_x_206) ;  /* 0x0000187000007945 */ /* 0x000fe40003800000 */
[----:B------:R-:W-:Y:S02]  /*7000*/  LOP3.LUT P0, RZ, R233, 0x4, RZ, 0xc0, !PT ;  /* 0x00000004e9ff7812 */ /* 0x000fe4000780c0ff */
[C---:B------:R-:W-:Y:S03]  /*7010*/  IADD3 R0, R71.reuse, 0x40, RZ ;  /* 0x0000004047007810 */ /* 0x040fe60007ffe0ff */
[C---:B------:R-:W-:Y:S08]  /*7020*/  HMMA.16816.F32 R8, R128.reuse, R10, RZ ;  /* 0x0000000a8008723c */ /* 0x040ff000000018ff */
[C---:B------:R-:W-:Y:S01]  /*7030*/  HMMA.16816.F32 R12, R128.reuse, R16, RZ ;  /* 0x00000010800c723c */ /* 0x040fe200000018ff */
[----:B------:R-:W-:Y:S02]  /*7040*/  @P0 IADD3 R0, R71, -0x40, RZ ;  /* 0xffffffc047000810 */ /* 0x000fe40007ffe0ff */
[----:B------:R-:W-:Y:S05]  /*7050*/  ISETP.GT.AND P0, PT, R214, R236, PT ;  /* 0x000000ecd600720c */ /* 0x000fea0003f04270 */
        /* <DEDUP_REMOVED lines=16> */
[----:B------:R-:W2:Y:S07]  /*7160*/  LDSM.16.M88.4 R140, [R0+0x800] ;  /* 0x00080000008c783b */ /* 0x000eae0000000200 */
        /* <DEDUP_REMOVED lines=11> */
[----:B------:R-:W3:Y:S07]  /*7220*/  LDSM.16.M88.4 R156, [R0+0x2800] ;  /* 0x00280000009c783b */ /* 0x000eee0000000200 */
[C---:B------:R-:W-:Y:S08]  /*7230*/  HMMA.16816.F32 R52, R132.reuse, R160, R52 ;  /* 0x000000a08434723c */ /* 0x040ff00000001834 */
[----:B------:R-:W-:Y:S08]  /*7240*/  HMMA.16816.F32 R56, R132, R162, R56 ;  /* 0x000000a28438723c */ /* 0x000ff00000001838 */
[C---:B-1----:R-:W-:Y:S08]  /*7250*/  HMMA.16816.F32 R4, R164.reuse, R136, R4 ;  /* 0x00000088a404723c */ /* 0x042ff00000001804 */
[C---:B------:R-:W-:Y:S01]  /*7260*/  HMMA.16816.F32 R8, R164.reuse, R138, R8 ;  /* 0x0000008aa408723c */ /* 0x040fe20000001808 */
[----:B------:R-:W1:Y:S07]  /*7270*/  LDSM.16.M88.4 R136, [R0+0x3000] ;  /* 0x003000000088783b */ /* 0x000e6e0000000200 */
        /* <DEDUP_REMOVED lines=12> */
[C---:B------:R-:W-:Y:S08]  /*7340*/  HMMA.16816.F32 R44, R164.reuse, R156, R44 ;  /* 0x0000009ca42c723c */ /* 0x040ff0000000182c */
[C---:B------:R-:W-:Y:S01]  /*7350*/  HMMA.16816.F32 R48, R164.reuse, R158, R48 ;  /* 0x0000009ea430723c */ /* 0x040fe20000001830 */
[----:B------:R-:W4:Y:S07]  /*7360*/  LDSM.16.M88.4 R156, [R188+0x2000] ;  /* 0x00200000bc9c783b */ /* 0x000f2e0000000200 */
[C---:B-1----:R-:W-:Y:S08]  /*7370*/  HMMA.16816.F32 R52, R164.reuse, R136, R52 ;  /* 0x00000088a434723c */ /* 0x042ff00000001834 */
[----:B------:R-:W-:Y:S01]  /*7380*/  HMMA.16816.F32 R56, R164, R138, R56 ;  /* 0x0000008aa438723c */ /* 0x000fe20000001838 */
        /* <DEDUP_REMOVED lines=17> */
[C---:B------:R-:W-:Y:S01]  /*74a0*/  HMMA.16816.F32 R48, R168.reuse, R138, R48 ;  /* 0x0000008aa830723c */ /* 0x040fe20000001830 */
[----:B------:R-:W1:Y:S07]  /*74b0*/  LDSM.16.M88.4 R136, [R71+0x5800] ;  /* 0x005800004788783b */ /* 0x000e6e0000000200 */
[C---:B--2---:R-:W-:Y:S08]  /*74c0*/  HMMA.16816.F32 R52, R168.reuse, R140, R52 ;  /* 0x0000008ca834723c */ /* 0x044ff00000001834 */
[----:B------:R-:W-:Y:S01]  /*74d0*/  HMMA.16816.F32 R56, R168, R142, R56 ;  /* 0x0000008ea838723c */ /* 0x000fe20000001838 */
        /* <DEDUP_REMOVED lines=17> */
[C---:B------:R-:W-:Y:S01]  /*75f0*/  HMMA.16816.F32 R48, R172.reuse, R142, R48 ;  /* 0x0000008eac30723c */ /* 0x040fe20000001830 */
[----:B------:R-:W2:Y:S07]  /*7600*/  LDSM.16.M88.4 R140, [R193+0x5800] ;  /* 0x00580000c18c783b */ /* 0x000eae0000000200 */
[C---:B---3--:R-:W-:Y:S08]  /*7610*/  HMMA.16816.F32 R52, R172.reuse, R144, R52 ;  /* 0x00000090ac34723c */ /* 0x048ff00000001834 */
[----:B------:R-:W-:Y:S01]  /*7620*/  HMMA.16816.F32 R56, R172, R146, R56 ;  /* 0x00000092ac38723c */ /* 0x000fe20000001838 */
        /* <DEDUP_REMOVED lines=32> */
[C---:B------:R-:W-:Y:S08]  /*7830*/  HMMA.16816.F32 R32, R180.reuse, R142, R32 ;  /* 0x0000008eb420723c */ /* 0x040ff00000001820 */
[C---:B---3--:R-:W-:Y:S08]  /*7840*/  HMMA.16816.F32 R36, R180.reuse, R144, R36 ;  /* 0x00000090b424723c */ /* 0x048ff00000001824 */
[C---:B------:R-:W-:Y:S08]  /*7850*/  HMMA.16816.F32 R40, R180.reuse, R146, R40 ;  /* 0x00000092b428723c */ /* 0x040ff00000001828 */
[C---:B----4-:R-:W-:Y:S08]  /*7860*/  HMMA.16816.F32 R44, R180.reuse, R148, R44 ;  /* 0x00000094b42c723c */ /* 0x050ff0000000182c */
[C---:B------:R-:W-:Y:S08]  /*7870*/  HMMA.16816.F32 R48, R180.reuse, R150, R48 ;  /* 0x00000096b430723c */ /* 0x040ff00000001830 */
[C---:B-----5:R-:W-:Y:S08]  /*7880*/  HMMA.16816.F32 R52, R180.reuse, R152, R52 ;  /* 0x00000098b434723c */ /* 0x060ff00000001834 */
[----:B------:R-:W-:Y:S08]  /*7890*/  HMMA.16816.F32 R56, R180, R154, R56 ;  /* 0x0000009ab438723c */ /* 0x000ff00000001838 */
[C---:B------:R-:W-:Y:S08]  /*78a0*/  HMMA.16816.F32 R4, R184.reuse, R156, R4 ;  /* 0x0000009cb804723c */ /* 0x040ff00000001804 */
[C---:B------:R-:W-:Y:S08]  /*78b0*/  HMMA.16816.F32 R8, R184.reuse, R158, R8 ;  /* 0x0000009eb808723c */ /* 0x040ff00000001808 */
[C---:B-1----:R-:W-:Y:S08]  /*78c0*/  HMMA.16816.F32 R12, R184.reuse, R136, R12 ;  /* 0x00000088b80c723c */ /* 0x042ff0000000180c */
[----:B------:R-:W-:Y:S01]  /*78d0*/  FMUL.FTZ R0, R4, c[0x0][0x320] ;  /* 0x0000c80004007a20 */ /* 0x000fe20000410000 */
[C---:B------:R-:W-:Y:S03]  /*78e0*/  HMMA.16816.F32 R16, R184.reuse, R138, R16 ;  /* 0x0000008ab810723c */ /* 0x040fe60000001810 */
[----:B------:R1:W2:Y:S04]  /*78f0*/  MUFU.TANH R201, R0 ;  /* 0x0000000000c97308 */ /* 0x0002a80000002400 */
[----:B------:R-:W-:Y:S06]  /*7900*/  FMUL.FTZ R2, R11, c[0x0][0x320] ;  /* 0x0000c8000b027a20 */ /* 0x000fec0000410000 */
[----:B------:R3:W4:Y:S01]  /*7910*/  MUFU.TANH R160, R2 ;  /* 0x0000000200a07308 */ /* 0x0007220000002400 */
[----:B-1----:R-:W-:Y:S09]  /*7920*/  FMUL.FTZ R0, R5, c[0x0][0x320] ;  /* 0x0000c80005007a20 */ /* 0x002ff20000410000 */
[----:B------:R1:W1:Y:S01]  /*7930*/  MUFU.TANH R162, R0 ;  /* 0x0000000000a27308 */ /* 0x0002620000002400 */
[----:B---3--:R-:W-:Y:S09]  /*7940*/  FMUL.FTZ R2, R19, c[0x0][0x320] ;  /* 0x0000c80013027a20 */ /* 0x008ff20000410000 */
[----:B------:R-:W3:Y:S01]  /*7950*/  MUFU.TANH R152, R2 ;  /* 0x0000000200987308 */ /* 0x000ee20000002400 */
[----:B-1----:R-:W-:Y:S09]  /*7960*/  FMUL.FTZ R0, R6, c[0x0][0x320] ;  /* 0x0000c80006007a20 */ /* 0x002ff20000410000 */
[----:B------:R1:W1:Y:S02]  /*7970*/  MUFU.TANH R163, R0 ;  /* 0x0000000000a37308 */ /* 0x0002640000002400 */
[----:B-1----:R-:W-:Y:S02]  /*7980*/  FMUL.FTZ R0, R7, c[0x0][0x320] ;  /* 0x0000c80007007a20 */ /* 0x002fe40000410000 */
[----:B------:R-:W1:Y:S06]  /*7990*/  LDSM.16.M88.4 R4, [R188+0x4800] ;  /* 0x00480000bc04783b */ /* 0x000e6c0000000200 */
[----:B------:R5:W1:Y:S02]  /*79a0*/  MUFU.TANH R202, R0 ;  /* 0x0000000000ca7308 */ /* 0x000a640000002400 */
[----:B-----5:R-:W-:Y:S08]  /*79b0*/  FMUL.FTZ R0, R8, c[0x0][0x320] ;  /* 0x0000c80008007a20 */ /* 0x020ff00000410000 */
[----:B------:R5:W2:Y:S01]  /*79c0*/  MUFU.TANH R159, R0 ;  /* 0x00000000009f7308 */ /* 0x000aa20000002400 */
[C---:B-1----:R-:W-:Y:S08]  /*79d0*/  HMMA.16816.F32 R20, R184.reuse, R4, R20 ;  /* 0x00000004b814723c */ /* 0x042ff00000001814 */
[C---:B------:R-:W-:Y:S01]  /*79e0*/  HMMA.16816.F32 R24, R184.reuse, R6, R24 ;  /* 0x00000006b818723c */ /* 0x040fe20000001818 */
[----:B------:R-:W-:Y:S03]  /*79f0*/  LDSM.16.M88.4 R4, [R188+0x5800] ;  /* 0x00580000bc04783b */ /* 0x000fe60000000200 */
[----:B-----5:R-:W-:Y:S04]  /*7a00*/  FMUL.FTZ R0, R9, c[0x0][0x320] ;  /* 0x0000c80009007a20 */ /* 0x020fe80000410000 */
[----:B------:R1:W1:Y:S11]  /*7a10*/  MUFU.TANH R158, R0 ;  /* 0x00000000009e7308 */ /* 0x0002760000002400 */
[----:B------:R-:W-:Y:S05]  /*7a20*/  @!UPT UIADD3 URZ, URZ, URZ, URZ ;  /* 0x0000003f3f3ff290 */ /* 0x000fea000fffe03f */
[----:B------:R-:W-:Y:S02]  /*7a30*/  FMUL.FTZ R2, R27, c[0x0][0x320] ;  /* 0x0000c8001b027a20 */ /* 0x000fe40000410000 */
[----:B------:R-:W-:Y:S02]  /*7a40*/  FMUL.FTZ R3, R26, c[0x0][0x320] ;  /* 0x0000c8001a037a20 */ /* 0x000fe40000410000 */
[----:B------:R-:W2:Y:S01]  /*7a50*/  MUFU.TANH R144, R2 ;  /* 0x0000000200907308 */ /* 0x000ea20000002400 */
[----:B-1----:R-:W-:Y:S02]  /*7a60*/  FMUL.FTZ R0, R10, c[0x0][0x320] ;  /* 0x0000c8000a007a20 */ /* 0x002fe40000410000 */
[----:B------:R-:W1:Y:S07]  /*7a70*/  LDSM.16.M88.4 R8, [R188+0x5000] ;  /* 0x00500000bc08783b */ /* 0x000e6e0000000200 */
[----:B------:R5:W1:Y:S10]  /*7a80*/  MUFU.TANH R161, R0 ;  /* 0x0000000000a17308 */ /* 0x000a740000002400 */
[----:B------:R-:W1:Y:S01]  /*7a90*/  MUFU.TANH R145, R3 ;  /* 0x0000000300917308 */ /* 0x000e620000002400 */
[----:B-----5:R-:W-:Y:S09]  /*7aa0*/  FMUL.FTZ R0, R12, c[0x0][0x320] ;  /* 0x0000c8000c007a20 */ /* 0x020ff20000410000 */
[----:B------:R5:W2:Y:S01]  /*7ab0*/  MUFU.TANH R155, R0 ;  /* 0x00000000009b7308 */ /* 0x000aa20000002400 */
[C---:B-1----:R-:W-:Y:S08]  /*7ac0*/  HMMA.16816.F32 R28, R184.reuse, R8, R28 ;  /* 0x00000008b81c723c */ /* 0x042ff0000000181c */
[C---:B------:R-:W-:Y:S01]  /*7ad0*/  HMMA.16816.F32 R32, R184.reuse, R10, R32 ;  /* 0x0000000ab820723c */ /* 0x040fe20000001820 */
[----:B------:R-:W1:Y:S03]  /*7ae0*/  LDSM.16.M88.4 R8, [R188+0x6000] ;  /* 0x00600000bc08783b */ /* 0x000e660000000200 */
[----:B-----5:R-:W-:Y:S04]  /*7af0*/  FMUL.FTZ R0, R13, c[0x0][0x320] ;  /* 0x0000c8000d007a20 */ /* 0x020fe80000410000 */
[C---:B------:R-:W-:Y:S01]  /*7b00*/  HMMA.16816.F32 R36, R184.reuse, R4, R36 ;  /* 0x00000004b824723c */ /* 0x040fe20000001824 */
[----:B------:R5:W1:Y:S07]  /*7b10*/  MUFU.TANH R154, R0 ;  /* 0x00000000009a7308 */ /* 0x000a6e0000002400 */
[C---:B------:R-:W-:Y:S08]  /*7b20*/  HMMA.16816.F32 R40, R184.reuse, R6, R40 ;  /* 0x00000006b828723c */ /* 0x040ff00000001828 */
[----:B------:R-:W-:Y:S04]  /*7b30*/  FMUL.FTZ R4, R34, c[0x0][0x320] ;  /* 0x0000c80022047a20 */ /* 0x000fe80000410000 */
[----:B------:R2:W2:Y:S01]  /*7b40*/  MUFU.TANH R139, R4 ;  /* 0x00000004008b7308 */ /* 0x0004a20000002400 */
[----:B------:R-:W-:Y:S03]  /*7b50*/  FMUL.FTZ R3, R35, c[0x0][0x320] ;  /* 0x0000c80023037a20 */ /* 0x000fe60000410000 */
[----:B------:R-:W-:Y:S02]  /*7b60*/  FMUL.FTZ R2, R36, c[0x0][0x320] ;  /* 0x0000c80024027a20 */ /* 0x000fe40000410000 */
[----:B-----5:R-:W-:Y:S04]  /*7b70*/  FMUL.FTZ R0, R14, c[0x0][0x320] ;  /* 0x0000c8000e007a20 */ /* 0x020fe80000410000 */
[----:B------:R5:W3:Y:S01]  /*7b80*/  MUFU.TANH R157, R0 ;  /* 0x00000000009d7308 */ /* 0x000ae20000002400 */
[C---:B-1----:R-:W-:Y:S09]  /*7b90*/  HMMA.16816.F32 R44, R184.reuse, R8, R44 ;  /* 0x00000008b82c723c */ /* 0x042ff2000000182c */
[----:B------:R1:W1:Y:S01]  /*7ba0*/  MUFU.TANH R34, R3 ;  /* 0x0000000300227308 */ /* 0x0002620000002400 */
[C---:B------:R-:W-:Y:S01]  /*7bb0*/  HMMA.16816.F32 R48, R184.reuse, R10, R48 ;  /* 0x0000000ab830723c */ /* 0x040fe20000001830 */
[----:B--2---:R-:W2:Y:S01]  /*7bc0*/  LDSM.16.M88.4 R4, [R188+0x6800] ;  /* 0x00680000bc04783b */ /* 0x004ea20000000200 */
[----:B------:R-:W-:Y:S04]  /*7bd0*/  DEPBAR.LE SB0, 0x0 ;  /* 0x000080000000791a */ /* 0x000fe80000000000 */
[----:B------:R-:W-:Y:S03]  /*7be0*/  FMUL.FTZ R8, R42, c[0x0][0x320] ;  /* 0x0000c8002a087a20 */ /* 0x000fe60000410000 */
[----:B------:R-:W-:Y:S03]  /*7bf0*/  BAR.SYNC.DEFER_BLOCKING 0x0 ;  /* 0x0000000000007b1d */ /* 0x000fe60000010000 */
[----:B-----5:R-:W-:Y:S04]  /*7c00*/  FMUL.FTZ R0, R15, c[0x0][0x320] ;  /* 0x0000c8000f007a20 */ /* 0x020fe80000410000 */
[----:B------:R5:W2:Y:S01]  /*7c10*/  MUFU.TANH R156, R0 ;  /* 0x00000000009c7308 */ /* 0x000aa20000002400 */
[----:B-1----:R-:W-:Y:S02]  /*7c20*/  FMUL.FTZ R3, R43, c[0x0][0x320] ;  /* 0x0000c8002b037a20 */ /* 0x002fe40000410000 */
[----:B-----5:R-:W-:Y:S01]  /*7c30*/  FMUL.FTZ R0, R16, c[0x0][0x320] ;  /* 0x0000c80010007a20 */ /* 0x020fe20000410000 */
[C---:B--2---:R-:W-:Y:S06]  /*7c40*/  HMMA.16816.F32 R52, R184.reuse, R4, R52 ;  /* 0x00000004b834723c */ /* 0x044fec0000001834 */
[----:B------:R1:W2:Y:S02]  /*7c50*/  MUFU.TANH R151, R0 ;  /* 0x0000000000977308 */ /* 0x0002a40000002400 */
[----:B------:R-:W-:Y:S04]  /*7c60*/  HMMA.16816.F32 R56, R184, R6, R56 ;  /* 0x00000006b838723c */ /* 0x000fe80000001838 */
[----:B-1----:R-:W-:Y:S04]  /*7c70*/  FMUL.FTZ R0, R17, c[0x0][0x320] ;  /* 0x0000c80011007a20 */ /* 0x002fe80000410000 */
[----:B------:R1:W1:Y:S04]  /*7c80*/  MUFU.TANH R150, R0 ;  /* 0x0000000000967308 */ /* 0x0002680000002400 */
[----:B-1----:R-:W-:Y:S06]  /*7c90*/  FMUL.FTZ R0, R18, c[0x0][0x320] ;  /* 0x0000c80012007a20 */ /* 0x002fec0000410000 */
[----:B------:R1:W1:Y:S02]  /*7ca0*/  MUFU.TANH R153, R0 ;  /* 0x0000000000997308 */ /* 0x0002640000002400 */
[----:B-1----:R-:W-:Y:S08]  /*7cb0*/  FMUL.FTZ R0, R20, c[0x0][0x320] ;  /* 0x0000c80014007a20 */ /* 0x002ff00000410000 */
        /* <DEDUP_REMOVED lines=12> */
[----:B------:R1:W1:Y:S10]  /*7d80*/  MUFU.TANH R28, R2 ;  /* 0x00000002001c7308 */ /* 0x0002740000002400 */
[----:B------:R5:W2:Y:S01]  /*7d90*/  MUFU.TANH R138, R0 ;  /* 0x00000000008a7308 */ /* 0x000aa20000002400 */
[----:B-1----:R-:W-:Y:S09]  /*7da0*/  FMUL.FTZ R2, R45, c[0x0][0x320] ;  /* 0x0000c8002d027a20 */ /* 0x002ff20000410000 */
[----:B------:R-:W1:Y:S01]  /*7db0*/  MUFU.TANH R20, R2 ;  /* 0x0000000200147308 */ /* 0x000e620000002400 */
[----:B-----5:R-:W-:Y:S09]  /*7dc0*/  FMUL.FTZ R0, R29, c[0x0][0x320] ;  /* 0x0000c8001d007a20 */ /* 0x020ff20000410000 */
[----:B------:R5:W1:Y:S10]  /*7dd0*/  MUFU.TANH R137, R0 ;  /* 0x0000000000897308 */ /* 0x000a740000002400 */
[----:B------:R-:W1:Y:S01]  /*7de0*/  MUFU.TANH R29, R3 ;  /* 0x00000003001d7308 */ /* 0x000e620000002400 */
[----:B-----5:R-:W-:Y:S09]  /*7df0*/  FMUL.FTZ R0, R30, c[0x0][0x320] ;  /* 0x0000c8001e007a20 */ /* 0x020ff20000410000 */
[----:B------:R-:W1:Y:S10]  /*7e00*/  MUFU.TANH R30, R8 ;  /* 0x00000008001e7308 */ /* 0x000e740000002400 */
[----:B------:R5:W1:Y:S02]  /*7e10*/  MUFU.TANH R142, R0 ;  /* 0x00000000008e7308 */ /* 0x000a640000002400 */
[----:B-----5:R-:W-:Y:S08]  /*7e20*/  FMUL.FTZ R0, R31, c[0x0][0x320] ;  /* 0x0000c8001f007a20 */ /* 0x020ff00000410000 */
        /* <DEDUP_REMOVED lines=44> */
[----:B------:R1:W1:Y:S01]  /*80f0*/  MUFU.TANH R13, R0 ;  /* 0x00000000000d7308 */ /* 0x0002620000002400 */
[----:B------:R-:W-:-:S05]  /*8100*/  @!P0 BRA `(.L_x_207) ;  /* 0x0000075000008947 */ /* 0x000fca0003800000 */
[----:B-1234-:R-:W-:Y:S01]  /*8110*/  IMAD.MOV.U32 R0, RZ, RZ, c[0x0][0x2b8] ;  /* 0x0000ae00ff007624 */ /* 0x01efe200078e00ff */
[----:B------:R-:W-:Y:S01]  /*8120*/  IADD3 R5, -R234, 0x70, RZ ;  /* 0x00000070ea057810 */ /* 0x000fe20007ffe1ff */
[----:B------:R-:W-:Y:S02]  /*8130*/  IMAD R2, R214, 0x70, R237 ;  /* 0x00000070d6027824 */ /* 0x000fe400078e02ed */
[----:B------:R-:W-:Y:S01]  /*8140*/  IMAD.MOV.U32 R205, RZ, RZ, RZ ;  /* 0x000000ffffcd7224 */ /* 0x000fe200078e00ff */
[----:B------:R-:W-:Y:S01]  /*8150*/  ISETP.NE.AND P0, PT, R0, 0x1, PT ;  /* 0x000000010000780c */ /* 0x000fe20003f05270 */
[----:B------:R-:W-:Y:S01]  /*8160*/  IMAD R0, R233, 0x20, R234 ;  /* 0x00000020e9007824 */ /* 0x000fe200078e02ea */
[----:B------:R-:W-:Y:S04]  /*8170*/  ISETP.GE.AND P1, PT, R5, 0x1, PT ;  /* 0x000000010500780c */ /* 0x000fe80003f26270 */
[----:B------:R-:W-:Y:S05]  /*8180*/  IADD3 R2, R2, -0x70, R0 ;  /* 0xffffff9002027810 */ /* 0x000fea0007ffe000 */
[----:B------:R-:W-:Y:S02]  /*8190*/  IMAD.MOV.U32 R0, RZ, RZ, R2 ;  /* 0x000000ffff007224 */ /* 0x000fe400078e0002 */
[----:B------:R-:W-:Y:S05]  /*81a0*/  @P0 IMAD.HI.U32 R3, R2, c[0x0][0x2bc], RZ ;  /* 0x0000af0002030a27 */ /* 0x000fea00078e00ff */
[----:B------:R-:W-:Y:S04]  /*81b0*/  @P0 SHF.R.U32.HI R0, RZ, c[0x0][0x2c0], R3 ;  /* 0x0000b000ff000a19 */ /* 0x000fe80000011603 */
[C---:B------:R-:W-:Y:S01]  /*81c0*/  @!P4 IADD3 R3, P0, R0.reuse, R240, RZ ;  /* 0x000000f00003c210 */ /* 0x040fe20007f1e0ff */
[----:B------:R-:W-:Y:S03]  /*81d0*/  IMAD.MOV R4, RZ, RZ, -R0 ;  /* 0x000000ffff047224 */ /* 0x000fe600078e0a00 */
[----:B------:R-:W-:Y:S01]  /*81e0*/  @!P4 LEA.HI.X.SX32 R0, R0, R249, 0x1, P0 ;  /* 0x000000f90000c211 */ /* 0x000fe200000f0eff */
[----:B------:R-:W-:Y:S01]  /*81f0*/  IMAD R206, R4, c[0x0][0x2b8], R2 ;  /* 0x0000ae0004ce7a24 */ /* 0x000fe200078e0202 */
[C---:B------:R-:W-:Y:S04]  /*8200*/  @!P4 LEA R2, P0, R3.reuse, c[0x0][0x2a0], 0x2 ;  /* 0x0000a8000302ca11 */ /* 0x040fe800078010ff */
[----:B------:R-:W-:Y:S02]  /*8210*/  @!P4 LEA.HI.X R3, R3, c[0x0][0x2a4], R0, 0x2, P0 ;  /* 0x0000a9000303ca11 */ /* 0x000fe400000f1400 */
[----:B------:R-:W-:Y:S03]  /*8220*/  SHF.R.S32.HI R0, RZ, 0x1f, R206 ;  /* 0x0000001fff007819 */ /* 0x000fe600000114ce */
[----:B------:R1:W2:Y:S02]  /*8230*/  @!P4 LDG.E R205, [R2.64] ;  /* 0x0000000802cdc981 */ /* 0x0002a4000c1e1900 */
[----:B------:R-:W-:Y:S04]  /*8240*/  IMAD R0, R0, c[0x0][0x1e0], RZ ;  /* 0x0000780000007a24 */ /* 0x000fe800078e02ff */
[C---:B------:R-:W-:Y:S02]  /*8250*/  IMAD R0, R206.reuse, c[0x0][0x1e4], R0 ;  /* 0x00007900ce007a24 */ /* 0x040fe400078e0200 */
[----:B-1----:R-:W-:Y:S04]  /*8260*/  IMAD.WIDE.U32 R2, R206, c[0x0][0x1e0], RZ ;  /* 0x00007800ce027a25 */ /* 0x002fe800078e00ff */
[----:B------:R-:W-:Y:S01]  /*8270*/  IMAD.IADD R3, R3, 0x1, R0 ;  /* 0x0000000103037824 */ /* 0x000fe200078e0200 */
[----:B--2---:R-:W-:Y:S03]  /*8280*/  SHF.R.S32.HI R0, RZ, 0x1f, R205 ;  /* 0x0000001fff007819 */ /* 0x004fe600000114cd */
[C---:B------:R-:W-:Y:S04]  /*8290*/  IMAD.WIDE.U32 R2, R205.reuse, c[0x0][0x1f0], R2 ;  /* 0x00007c00cd027a25 */ /* 0x040fe800078e0002 */
[----:B------:R-:W-:Y:S01]  /*82a0*/  IMAD R4, R0, c[0x0][0x1f0], RZ ;  /* 0x00007c0000047a24 */ /* 0x000fe200078e02ff */
[----:B------:R-:W-:Y:S03]  /*82b0*/  IADD3 R0, P0, R238, R2, RZ ;  /* 0x00000002ee007210 */ /* 0x000fe60007f1e0ff */
[----:B------:R-:W-:Y:S05]  /*82c0*/  IMAD R4, R205, c[0x0][0x1f4], R4 ;  /* 0x00007d00cd047a24 */ /* 0x000fea00078e0204 */
[----:B------:R-:W-:Y:S02]  /*82d0*/  IADD3.X R2, R248, R3, R4, P0, !PT ;  /* 0x00000003f8027210 */ /* 0x000fe400007fe404 */
[C---:B------:R-:W-:Y:S04]  /*82e0*/  LEA R4, P0, R0.reuse, c[0x0][0x1c8], 0x1 ;  /* 0x0000720000047a11 */ /* 0x040fe800078008ff */
[----:B------:R-:W-:Y:S01]  /*82f0*/  LEA.HI.X R0, R0, c[0x0][0x1cc], R2, 0x1, P0 ;  /* 0x0000730000007a11 */ /* 0x000fe200000f0c02 */
[----:B------:R-:W-:-:S06]  /*8300*/  BRA.DIV ~URZ, `(.L_x_208) ;  /* 0x00006e127f007947 */ /* 0x000fcc000b800000 */
[----:B------:R1:W2:Y:S02]  /*8310*/  SHFL.IDX PT, R7, R0, RZ, 0x181f ;  /* 0x00181fff00077589 */ /* 0x0002a400000e0000 */
.L_x_291:
[----:B------:R-:W-:-:S05]  /*8320*/  BRA.DIV ~URZ, `(.L_x_209) ;  /* 0x00006e627f007947 */ /* 0x000fca000b800000 */
[----:B------:R3:W4:Y:S02]  /*8330*/  SHFL.IDX PT, R6, R4, RZ, 0x181f ;  /* 0x00181fff04067589 */ /* 0x00072400000e0000 */
.L_x_292:
[----:B------:R-:W-:Y:S01]  /*8340*/  @P1 IADD3 R2, -R207, 0x10, RZ ;  /* 0x00000010cf021810 */ /* 0x000fe20007ffe1ff */
[----:B------:R-:W-:Y:S01]  /*8350*/  IMAD.SHL.U32 R3, R231, 0x2, RZ ;  /* 0x00000002e7037824 */ /* 0x000fe200078e00ff */
[----:B------:R-:W-:Y:S01]  /*8360*/  @P1 ISETP.NE.U32.AND P0, PT, R207, RZ, PT ;  /* 0x000000ffcf00120c */ /* 0x000fe20003f05070 */
[----:B------:R-:W-:Y:S01]  /*8370*/  IMAD.SHL.U32 R8, R235, 0x2, RZ ;  /* 0x00000002eb087824 */ /* 0x000fe200078e00ff */
[----:B------:R-:W-:Y:S04]  /*8380*/  @P1 LOP3.LUT R2, R2, 0xf, RZ, 0xc0, !PT ;  /* 0x0000000f02021812 */ /* 0x000fe800078ec0ff */
[-C--:B----4-:R-:W-:Y:S04]  /*8390*/  @P1 IADD3 R2, P5, P2, R2, R6.reuse, R3 ;  /* 0x0000000602021210 */ /* 0x090fe80007abe003 */
[-C--:B--2---:R-:W-:Y:S05]  /*83a0*/  @P1 IADD3.X R3, RZ, R7.reuse, R203, P5, P2 ;  /* 0x00000007ff031210 */ /* 0x084fea0002fe44cb */
[----:B------:R-:W-:Y:S01]  /*83b0*/  @!PT LDS RZ, [RZ] ;  /* 0x00000000fffff984 */ /* 0x000fe20000000800 */
[----:B------:R-:W-:Y:S01]  /*83c0*/  @!PT LDS RZ, [RZ] ;  /* 0x00000000fffff984 */ /* 0x000fe20000000800 */
[----:B------:R-:W-:Y:S01]  /*83d0*/  @!PT LDS RZ, [RZ] ;  /* 0x00000000fffff984 */ /* 0x000fe20000000800 */
[----:B------:R2:W-:Y:S01]  /*83e0*/  @P1 LDGSTS.E.BYPASS.LTC128B.128.ZFILL [R200+0x8100], [R2.64], P0 ;  /* 0x0810000002c81fae */ /* 0x0005e20008141d48 */
[C---:B------:R-:W-:Y:S02]  /*83f0*/  @P1 ISETP.NE.U32.AND P0, PT, R199.reuse, RZ, PT ;  /* 0x000000ffc700120c */ /* 0x040fe40003f05070 */
[----:B--2---:R-:W-:Y:S04]  /*8400*/  @P1 IADD3 R2, -R199, 0x10, RZ ;  /* 0x00000010c7021810 */ /* 0x004fe80007ffe1ff */
[----:B------:R-:W-:Y:S04]  /*8410*/  @P1 LOP3.LUT R2, R2, 0xf, RZ, 0xc0, !PT ;  /* 0x0000000f02021812 */ /* 0x000fe800078ec0ff */
[----:B------:R-:W-:Y:S04]  /*8420*/  @P1 IADD3 R2, P5, P2, R2, R6, R8 ;  /* 0x0000000602021210 */ /* 0x000fe80007abe008 */
[----:B------:R-:W-:Y:S05]  /*8430*/  @P1 IADD3.X R3, RZ, R7, R204, P5, P2 ;  /* 0x00000007ff031210 */ /* 0x000fea0002fe44cc */
[----:B------:R2:W-:Y:S01]  /*8440*/  @P1 LDGSTS.E.BYPASS.LTC128B.128.ZFILL [R200+0xb900], [R2.64], P0 ;  /* 0x0b90000002c81fae */ /* 0x0005e20008141d48 */
[----:B------:R-:W-:Y:S01]  /*8450*/  ISETP.GE.AND P1, PT, R5, 0x21, PT ;  /* 0x000000210500780c */ /* 0x000fe20003f26270 */
[----:B------:R-:W-:-:S06]  /*8460*/  BRA.DIV ~URZ, `(.L_x_210) ;  /* 0x00006d927f007947 */ /* 0x000fcc000b800000 */
[----:B------:R4:W1:Y:S04]  /*8470*/  SHFL.IDX PT, R6, R0, 0x1, 0x181f ;  /* 0x00381f0000067f89 */ /* 0x00086800000e0000 */
[----:B------:R4:W2:Y:S02]  /*8480*/  SHFL.IDX PT, R5, R4, 0x1, 0x181f ;  /* 0x00381f0004057f89 */ /* 0x0008a400000e0000 */
.L_x_293:
[----:B--2---:R-:W-:Y:S01]  /*8490*/  @P1 IADD3 R2, -R207, 0x10, RZ ;  /* 0x00000010cf021810 */ /* 0x004fe20007ffe1ff */
[----:B------:R-:W-:Y:S01]  /*84a0*/  IMAD.SHL.U32 R3, R231, 0x2, RZ ;  /* 0x00000002e7037824 */ /* 0x000fe200078e00ff */
[----:B------:R-:W-:Y:S01]  /*84b0*/  @P1 ISETP.NE.U32.AND P0, PT, R207, RZ, PT ;  /* 0x000000ffcf00120c */ /* 0x000fe20003f05070 */
[----:B------:R-:W-:Y:S01]  /*84c0*/  IMAD.SHL.U32 R7, R235, 0x2, RZ ;  /* 0x00000002eb077824 */ /* 0x000fe200078e00ff */
[----:B------:R-:W-:Y:S04]  /*84d0*/  @P1 LOP3.LUT R2, R2, 0xf, RZ, 0xc0, !PT ;  /* 0x0000000f02021812 */ /* 0x000fe800078ec0ff */
[-C--:B------:R-:W-:Y:S04]  /*84e0*/  @P1 IADD3 R2, P5, P2, R2, R5.reuse, R3 ;  /* 0x0000000502021210 */ /* 0x080fe80007abe003 */
[-C--:B-1----:R-:W-:Y:S05]  /*84f0*/  @P1 IADD3.X R3, RZ, R6.reuse, R203, P5, P2 ;  /* 0x00000006ff031210 */ /* 0x082fea0002fe44cb */
[----:B------:R-:W-:Y:S01]  /*8500*/  @!PT LDS RZ, [RZ] ;  /* 0x00000000fffff984 */ /* 0x000fe20000000800 */
[----:B------:R-:W-:Y:S01]  /*8510*/  @!PT LDS RZ, [RZ] ;  /* 0x00000000fffff984 */ /* 0x000fe20000000800 */
[----:B------:R-:W-:Y:S01]  /*8520*/  @!PT LDS RZ, [RZ] ;  /* 0x00000000fffff984 */ /* 0x000fe20000000800 */
[----:B------:R1:W-:Y:S01]  /*8530*/  @P1 LDGSTS.E.BYPASS.LTC128B.128.ZFILL [R200+0x9100], [R2.64], P0 ;  /* 0x0910000002c81fae */ /* 0x0003e20008141d48 */
[C---:B------:R-:W-:Y:S02]  /*8540*/  @P1 ISETP.NE.U32.AND P0, PT, R199.reuse, RZ, PT ;  /* 0x000000ffc700120c */ /* 0x040fe40003f05070 */
[----:B-1----:R-:W-:Y:S04]  /*8550*/  @P1 IADD3 R2, -R199, 0x10, RZ ;  /* 0x00000010c7021810 */ /* 0x002fe80007ffe1ff */
[----:B------:R-:W-:Y:S04]  /*8560*/  @P1 LOP3.LUT R2, R2, 0xf, RZ, 0xc0, !PT ;  /* 0x0000000f02021812 */ /* 0x000fe800078ec0ff */
[----:B------:R-:W-:Y:S02]  /*8570*/  @P1 IADD3 R2, P5, P2, R2, R5, R7 ;  /* 0x0000000502021210 */ /* 0x000fe40007abe007 */
[----:B------:R-:W-:Y:S02]  /*8580*/  IADD3 R5, -R234, 0x70, RZ ;  /* 0x00000070ea057810 */ /* 0x000fe40007ffe1ff */
[----:B------:R-:W-:Y:S05]  /*8590*/  @P1 IADD3.X R3, RZ, R6, R204, P5, P2 ;  /* 0x00000006ff031210 */ /* 0x000fea0002fe44cc */
[----:B------:R1:W-:Y:S01]  /*85a0*/  @P1 LDGSTS.E.BYPASS.LTC128B.128.ZFILL [R200+0xc900], [R2.64], P0 ;  /* 0x0c90000002c81fae */ /* 0x0003e20008141d48 */
[----:B------:R-:W-:Y:S01]  /*85b0*/  ISETP.GE.AND P1, PT, R5, 0x41, PT ;  /* 0x000000410500780c */ /* 0x000fe20003f26270 */
[----:B------:R-:W-:-:S10]  /*85c0*/  BRA.DIV ~URZ, `(.L_x_211) ;  /* 0x00006d027f007947 */ /* 0x000fd4000b800000 */
[----:B------:R2:W1:Y:S02]  /*85d0*/  SHFL.IDX PT, R7, R0, 0x2, 0x181f ;  /* 0x00581f0000077f89 */ /* 0x00046400000e0000 */
.L_x_294:
[----:B------:R-:W-:-:S05]  /*85e0*/  BRA.DIV ~URZ, `(.L_x_212) ;  /* 0x00006d527f007947 */ /* 0x000fca000b800000 */
[----:B------:R2:W3:Y:S02]  /*85f0*/  SHFL.IDX PT, R6, R4, 0x2, 0x181f ;  /* 0x00581f0004067f89 */ /* 0x0004e400000e0000 */
.L_x_295:
[----:B-1----:R-:W-:Y:S01]  /*8600*/  @P1 IADD3 R2, -R207, 0x10, RZ ;  /* 0x00000010cf021810 */ /* 0x002fe20007ffe1ff */
[----:B------:R-:W-:Y:S01]  /*8610*/  IMAD.SHL.U32 R3, R231, 0x2, RZ ;  /* 0x00000002e7037824 */ /* 0x000fe200078e00ff */
[----:B------:R-:W-:Y:S01]  /*8620*/  @P1 ISETP.NE.U32.AND P0, PT, R207, RZ, PT ;  /* 0x000000ffcf00120c */ /* 0x000fe20003f05070 */
[----:B------:R-:W-:Y:S01]  /*8630*/  IMAD.SHL.U32 R8, R235, 0x2, RZ ;  /* 0x00000002eb087824 */ /* 0x000fe200078e00ff */
[----:B------:R-:W-:Y:S04]  /*8640*/  @P1 LOP3.LUT R2, R2, 0xf, RZ, 0xc0, !PT ;  /* 0x0000000f02021812 */ /* 0x000fe800078ec0ff */
[-C--:B---3--:R-:W-:Y:S04]  /*8650*/  @P1 IADD3 R2, P5, P2, R2, R6.reuse, R3 ;  /* 0x0000000602021210 */ /* 0x088fe80007abe003 */
[-C--:B------:R-:W-:Y:S05]  /*8660*/  @P1 IADD3.X R3, RZ, R7.reuse, R203, P5, P2 ;  /* 0x00000007ff031210 */ /* 0x080fea0002fe44cb */
[----:B------:R-:W-:Y:S01]  /*8670*/  @!PT LDS RZ, [RZ] ;  /* 0x00000000fffff984 */ /* 0x000fe20000000800 */
[----:B------:R-:W-:Y:S01]  /*8680*/  @!PT LDS RZ, [RZ] ;  /* 0x00000000fffff984 */ /* 0x000fe20000000800 */
[----:B------:R-:W-:Y:S01]  /*8690*/  @!PT LDS RZ, [RZ] ;  /* 0x00000000fffff984 */ /* 0x000fe20000000800 */
[----:B------:R1:W-:Y:S01]  /*86a0*/  @P1 LDGSTS.E.BYPASS.LTC128B.128.ZFILL [R200+0xa100], [R2.64], P0 ;  /* 0x0a10000002c81fae */ /* 0x0003e20008141d48 */
[C---:B------:R-:W-:Y:S02]  /*86b0*/  @P1 ISETP.NE.U32.AND P0, PT, R199.reuse, RZ, PT ;  /* 0x000000ffc700120c */ /* 0x040fe40003f05070 */
[----:B-1----:R-:W-:Y:S04]  /*86c0*/  @P1 IADD3 R2, -R199, 0x10, RZ ;  /* 0x00000010c7021810 */ /* 0x002fe80007ffe1ff */
[----:B------:R-:W-:Y:S04]  /*86d0*/  @P1 LOP3.LUT R2, R2, 0xf, RZ, 0xc0, !PT ;  /* 0x0000000f02021812 */ /* 0x000fe800078ec0ff */
[----:B------:R-:W-:Y:S04]  /*86e0*/  @P1 IADD3 R2, P5, P2, R2, R6, R8 ;  /* 0x0000000602021210 */ /* 0x000fe80007abe008 */
[----:B------:R-:W-:Y:S05]  /*86f0*/  @P1 IADD3.X R3, RZ, R7, R204, P5, P2 ;  /* 0x00000007ff031210 */ /* 0x000fea0002fe44cc */
[----:B------:R1:W-:Y:S01]  /*8700*/  @P1 LDGSTS.E.BYPASS.LTC128B.128.ZFILL [R200+0xd900], [R2.64], P0 ;  /* 0x0d90000002c81fae */ /* 0x0003e20008141d48 */
[----:B------:R-:W-:Y:S01]  /*8710*/  ISETP.GE.AND P1, PT, R5, 0x61, PT ;  /* 0x000000610500780c */ /* 0x000fe20003f26270 */
[----:B------:R-:W-:-:S06]  /*8720*/  BRA.DIV ~URZ, `(.L_x_213) ;  /* 0x00006c827f007947 */ /* 0x000fcc000b800000 */
[----:B------:R3:W1:Y:S04]  /*8730*/  SHFL.IDX PT, R5, R0, 0x3, 0x181f ;  /* 0x00781f0000057f89 */ /* 0x00066800000e0000 */
[----:B--2-4-:R3:W2:Y:S02]  /*8740*/  SHFL.IDX PT, R0, R4, 0x3, 0x181f ;  /* 0x00781f0004007f89 */ /* 0x0146a400000e0000 */
.L_x_296:
[----:B-1----:R-:W-:Y:S01]  /*8750*/  @P1 IADD3 R2, -R207, 0x10, RZ ;  /* 0x00000010cf021810 */ /* 0x002fe20007ffe1ff */
[----:B------:R-:W-:Y:S01]  /*8760*/  IMAD.SHL.U32 R3, R231, 0x2, RZ ;  /* 0x00000002e7037824 */ /* 0x000fe200078e00ff */
[----:B------:R-:W-:Y:S01]  /*8770*/  @P1 ISETP.NE.U32.AND P0, PT, R207, RZ, PT ;  /* 0x000000ffcf00120c */ /* 0x000fe20003f05070 */
[----:B---3--:R-:W-:Y:S01]  /*8780*/  IMAD.SHL.U32 R4, R235, 0x2, RZ ;  /* 0x00000002eb047824 */ /* 0x008fe200078e00ff */
[----:B------:R-:W-:Y:S04]  /*8790*/  @P1 LOP3.LUT R2, R2, 0xf, RZ, 0xc0, !PT ;  /* 0x0000000f02021812 */ /* 0x000fe800078ec0ff */
[-C--:B--2---:R-:W-:Y:S04]  /*87a0*/  @P1 IADD3 R2, P5, P2, R2, R0.reuse, R3 ;  /* 0x0000000002021210 */ /* 0x084fe80007abe003 */
        /* <DEDUP_REMOVED lines=10> */
[----:B------:R1:W-:Y:S04]  /*8850*/  @P1 LDGSTS.E.BYPASS.LTC128B.128.ZFILL [R200+0xe900], [R2.64], P0 ;  /* 0x0e90000002c81fae */ /* 0x0003e80008141d48 */
.L_x_207:
[----:B--234-:R-:W-:Y:S05]  /*8860*/  BSYNC B0 ;  /* 0x0000000000007941 */ /* 0x01cfea0003800000 */
.L_x_206:
[----:B-1----:R-:W-:Y:S01]  /*8870*/  FMNMX.FTZ R2, R201, R69, !PT ;  /* 0x00000045c9027209 */ /* 0x002fe20007810000 */
        /* <DEDUP_REMOVED lines=57> */
[----:B------:R1:W2:Y:S02]  /*8c10*/  SHFL.BFLY PT, R0, R4, 0x2, 0x1f ;  /* 0x0c401f0004007f89 */ /* 0x0002a400000e0000 */
.L_x_297:
[----:B-12---:R-:W-:Y:S01]  /*8c20*/  FMNMX.FTZ R4, R4, R0, !PT ;  /* 0x0000000004047209 */ /* 0x006fe20007810000 */
[----:B------:R-:W-:-:S05]  /*8c30*/  BRA.DIV ~URZ, `(.L_x_215) ;  /* 0x000068827f007947 */ /* 0x000fca000b800000 */
[----:B------:R-:W1:Y:S02]  /*8c40*/  SHFL.BFLY PT, R0, R4, 0x1, 0x1f ;  /* 0x0c201f0004007f89 */ /* 0x000e6400000e0000 */
[----:B-1----:R-:W-:Y:S02]  /*8c50*/  FMNMX.FTZ R69, R4, R0, !PT ;  /* 0x0000000004457209 */ /* 0x002fe40007810000 */
[----:B------:R-:W1:Y:S02]  /*8c60*/  SHFL.BFLY PT, R0, R5, 0x2, 0x1f ;  /* 0x0c401f0005007f89 */ /* 0x000e6400000e0000 */
[----:B-1----:R-:W-:Y:S05]  /*8c70*/  FMNMX.FTZ R4, R5, R0, !PT ;  /* 0x0000000005047209 */ /* 0x002fea0007810000 */
[----:B------:R1:W2:Y:S02]  /*8c80*/  SHFL.BFLY PT, R0, R4, 0x1, 0x1f ;  /* 0x0c201f0004007f89 */ /* 0x0002a400000e0000 */
.L_x_298:
[----:B--2---:R-:W-:Y:S01]  /*8c90*/  FMNMX.FTZ R3, R0, R4, !PT ;  /* 0x0000000400037209 */ /* 0x004fe20007810000 */
[C---:B-1----:R-:W-:Y:S01]  /*8ca0*/  FMUL.FTZ R4, R69.reuse, c[0x0][0x2d0] ;  /* 0x0000b40045047a20 */ /* 0x042fe20000410000 */
[----:B------:R-:W-:Y:S01]  /*8cb0*/  WARPSYNC 0xffffffff ;  /* 0xffffffff00007948 */ /* 0x000fe20003800000 */
[----:B------:R-:W-:Y:S01]  /*8cc0*/  FADD.FTZ R0, -R69, R70 ;  /* 0x0000004645007221 */ /* 0x000fe20000010100 */
[----:B------:R-:W-:Y:S01]  /*8cd0*/  ISETP.GT.AND P0, PT, R214, R236, PT ;  /* 0x000000ecd600720c */ /* 0x000fe20003f04270 */
        /* <DEDUP_REMOVED lines=38> */
[----:B------:R-:W-:Y:S01]  /*8f40*/  FFMA.FTZ R143, R157, c[0x0][0x2d0], -R4 ;  /* 0x0000b4009d8f7a23 */ /* 0x000fe20000010804 */
[C---:B-1----:R-:W-:Y:S01]  /*8f50*/  F2FP.PACK_AB R136, R5.reuse, R6 ;  /* 0x000000060588723e */ /* 0x042fe200000000ff */
[----:B------:R-:W-:Y:S01]  /*8f60*/  FFMA.FTZ R0, R2, R215, R6 ;  /* 0x000000d702007223 */ /* 0x000fe20000010006 */
[----:B--2---:R-:W-:Y:S01]  /*8f70*/  F2FP.PACK_AB R138, R8, R9 ;  /* 0x00000009088a723e */ /* 0x004fe200000000ff */
[C---:B------:R-:W-:Y:S02]  /*8f80*/  FMUL.FTZ R56, R2.reuse, R72 ;  /* 0x0000004802387220 */ /* 0x040fe40000410000 */
[----:B------:R-:W-:Y:S02]  /*8f90*/  FADD.FTZ R7, R5, R0 ;  /* 0x0000000005077221 */ /* 0x000fe40000010000 */
        /* <DEDUP_REMOVED lines=10> */
[--C-:B------:R-:W-:Y:S01]  /*9040*/  FFMA.FTZ R140, R156, c[0x0][0x2d0], -R4.reuse ;  /* 0x0000b4009c8c7a23 */ /* 0x100fe20000010804 */
[----:B------:R2:W-:Y:S01]  /*9050*/  MUFU.EX2 R10, R5 ;  /* 0x00000005000a7308 */ /* 0x0005e20000000800 */
        /* <DEDUP_REMOVED lines=8> */
[C---:B-1----:R-:W-:Y:S02]  /*90e0*/  FMUL.FTZ R58, R0.reuse, R74 ;  /* 0x0000004a003a7220 */ /* 0x042fe40000410000 */
[----:B------:R-:W-:Y:S02]  /*90f0*/  FMUL.FTZ R59, R0, R75 ;  /* 0x0000004b003b7220 */ /* 0x000fe40000410000 */
[----:B------:R-:W1:Y:S01]  /*9100*/  LDSM.16.MT88.4 R72, [R189] ;  /* 0x00000000bd48783b */ /* 0x000e620000004200 */
        /* <DEDUP_REMOVED lines=11> */
[----:B------:R-:W-:Y:S02]  /*91c0*/  FFMA.FTZ R229, R13, c[0x0][0x2d0], -R4 ;  /* 0x0000b4000de57a23 */ /* 0x000fe40000010804 */
[----:B------:R-:W-:Y:S02]  /*91d0*/  FADD.FTZ R4, R9, R7 ;  /* 0x0000000709047221 */ /* 0x000fe40000010000 */
[----:B------:R-:W3:Y:S01]  /*91e0*/  MUFU.EX2 R7, R6 ;  /* 0x0000000600077308 */ /* 0x000ee20000000800 */
[----:B------:R-:W-:Y:S02]  /*91f0*/  FMUL.FTZ R21, R2, R109 ;  /* 0x0000006d02157220 */ /* 0x000fe40000410000 */
[----:B------:R-:W-:Y:S02]  /*9200*/  FMUL.FTZ R22, R0, R110 ;  /* 0x0000006e00167220 */ /* 0x000fe40000410000 */
[----:B------:R-:W-:Y:S02]  /*9210*/  FADD.FTZ R141, R8, R4 ;  /* 0x00000004088d7221 */ /* 0x000fe40000010000 */
[C---:B------:R-:W-:Y:S02]  /*9220*/  FMUL.FTZ R4, R2.reuse, R124 ;  /* 0x0000007c02047220 */ /* 0x040fe40000410000 */
[C---:B--2---:R-:W-:Y:S01]  /*9230*/  FMUL.FTZ R5, R2.reuse, R125 ;  /* 0x0000007d02057220 */ /* 0x044fe20000410000 */
[----:B------:R-:W-:Y:S01]  /*9240*/  MUFU.EX2 R109, R68 ;  /* 0x00000044006d7308 */ /* 0x000fe20000000800 */
[C---:B------:R-:W-:Y:S02]  /*9250*/  FMUL.FTZ R20, R2.reuse, R108 ;  /* 0x0000006c02147220 */ /* 0x040fe40000410000 */
[C---:B------:R-:W-:Y:S02]  /*9260*/  FMUL.FTZ R8, R2.reuse, R120 ;  /* 0x0000007802087220 */ /* 0x040fe40000410000 */
[----:B------:R-:W-:Y:S02]  /*9270*/  FMUL.FTZ R9, R2, R121 ;  /* 0x0000007902097220 */ /* 0x000fe40000410000 */
[----:B------:R-:W-:Y:S02]  /*9280*/  FMUL.FTZ R11, R0, R123 ;  /* 0x0000007b000b7220 */ /* 0x000fe40000410000 */
[C---:B------:R-:W-:Y:S01]  /*9290*/  FMUL.FTZ R12, R2.reuse, R116 ;  /* 0x00000074020c7220 */ /* 0x040fe20000410000 */
[----:B------:R-:W2:Y:S01]  /*92a0*/  MUFU.EX2 R110, R70 ;  /* 0x00000046006e7308 */ /* 0x000ea20000000800 */
[----:B------:R-:W-:Y:S02]  /*92b0*/  FMUL.FTZ R13, R2, R117 ;  /* 0x00000075020d7220 */ /* 0x000fe40000410000 */
[C---:B------:R-:W-:Y:S01]  /*92c0*/  FMUL.FTZ R14, R0.reuse, R118 ;  /* 0x00000076000e7220 */ /* 0x040fe20000410000 */
[C---:B---3--:R-:W-:Y:S01]  /*92d0*/  F2FP.PACK_AB R137, R7.reuse, R10 ;  /* 0x0000000a0789723e */ /* 0x048fe200000000ff */
[C---:B------:R-:W-:Y:S02]  /*92e0*/  FFMA.FTZ R6, R0.reuse, R230, R10 ;  /* 0x000000e600067223 */ /* 0x040fe4000001000a */
[C---:B------:R-:W-:Y:S02]  /*92f0*/  FMUL.FTZ R10, R0.reuse, R122 ;  /* 0x0000007a000a7220 */ /* 0x040fe40000410000 */
[----:B------:R-:W-:Y:S01]  /*9300*/  FADD.FTZ R108, R7, R6 ;  /* 0x00000006076c7221 */ /* 0x000fe20000010000 */
[----:B------:R-:W3:Y:S01]  /*9310*/  MUFU.EX2 R68, R155 ;  /* 0x0000009b00447308 */ /* 0x000ee20000000800 */
[C---:B------:R-:W-:Y:S01]  /*9320*/  FMUL.FTZ R6, R0.reuse, R126 ;  /* 0x0000007e00067220 */ /* 0x040fe20000410000 */
[----:B------:R-:W-:Y:S01]  /*9330*/  LDSM.16.MT88.4 R120, [R189+0x3000] ;  /* 0x00300000bd78783b */ /* 0x000fe20000004200 */
[C---:B------:R-:W-:Y:S02]  /*9340*/  FMUL.FTZ R7, R0.reuse, R127 ;  /* 0x0000007f00077220 */ /* 0x040fe40000410000 */
[----:B------:R-:W-:Y:S02]  /*9350*/  FMUL.FTZ R15, R0, R119 ;  /* 0x00000077000f7220 */ /* 0x000fe40000410000 */
[C---:B------:R-:W-:Y:S02]  /*9360*/  FMUL.FTZ R16, R2.reuse, R112 ;  /* 0x0000007002107220 */ /* 0x040fe40000410000 */
[----:B------:R-:W-:Y:S01]  /*9370*/  FMUL.FTZ R17, R2, R113 ;  /* 0x0000007102117220 */ /* 0x000fe20000410000 */
[----:B------:R-:W-:Y:S01]  /*9380*/  MUFU.EX2 R70, R150 ;  /* 0x0000009600467308 */ /* 0x000fe20000000800 */
[C---:B------:R-:W-:Y:S02]  /*9390*/  FMUL.FTZ R18, R0.reuse, R114 ;  /* 0x0000007200127220 */ /* 0x040fe40000410000 */
[----:B------:R-:W-:Y:S01]  /*93a0*/  FMUL.FTZ R19, R0, R115 ;  /* 0x0000007300137220 */ /* 0x000fe20000410000 */
[----:B--2---:R-:W-:Y:S01]  /*93b0*/  F2FP.PACK_AB R139, R110, R109 ;  /* 0x0000006d6e8b723e */ /* 0x004fe200000000ff */
[----:B------:R-:W-:Y:S01]  /*93c0*/  LDSM.16.MT88.4 R112, [R191+0x3000] ;  /* 0x00300000bf70783b */ /* 0x000fe20000004200 */
[C---:B------:R-:W-:Y:S02]  /*93d0*/  FMUL.FTZ R24, R2.reuse, R104 ;  /* 0x0000006802187220 */ /* 0x040fe40000410000 */
[----:B------:R-:W-:Y:S02]  /*93e0*/  FMUL.FTZ R25, R2, R105 ;  /* 0x0000006902197220 */ /* 0x000fe40000410000 */
[C---:B------:R-:W-:Y:S01]  /*93f0*/  FMUL.FTZ R26, R0.reuse, R106 ;  /* 0x0000006a001a7220 */ /* 0x040fe20000410000 */
[C---:B-1----:R-:W-:Y:S01]  /*9400*/  HMMA.16816.F32 R4, R136.reuse, R72, R4 ;  /* 0x000000488804723c */ /* 0x042fe20000001804 */
[----:B------:R-:W-:Y:S04]  /*9410*/  MUFU.EX2 R155, R152 ;  /* 0x00000098009b7308 */ /* 0x000fe80000000800 */
[C---:B------:R-:W-:Y:S02]  /*9420*/  FMUL.FTZ R27, R0.reuse, R107 ;  /* 0x0000006b001b7220 */ /* 0x040fe40000410000 */
[----:B------:R-:W-:Y:S01]  /*9430*/  LDSM.16.MT88.4 R104, [R190+0x3000] ;  /* 0x00300000be68783b */ /* 0x000fe20000004200 */
[C---:B------:R-:W-:Y:S03]  /*9440*/  HMMA.16816.F32 R8, R136.reuse, R74, R8 ;  /* 0x0000004a8808723c */ /* 0x040fe60000001808 */
[----:B------:R-:W-:Y:S01]  /*9450*/  MUFU.EX2 R152, R156 ;  /* 0x0000009c00987308 */ /* 0x000fe20000000800 */
[----:B------:R-:W-:Y:S02]  /*9460*/  FMUL.FTZ R23, R0, R111 ;  /* 0x0000006f00177220 */ /* 0x000fe40000410000 */
[C---:B------:R-:W-:Y:S01]  /*9470*/  FMUL.FTZ R28, R2.reuse, R100 ;  /* 0x00000064021c7220 */ /* 0x040fe20000410000 */
[----:B------:R-:W1:Y:S01]  /*9480*/  LDSM.16.MT88.4 R72, [R191] ;  /* 0x00000000bf48783b */ /* 0x000e620000004200 */
[----:B------:R-:W-:Y:S04]  /*9490*/  FMUL.FTZ R33, R2, R97 ;  /* 0x0000006102217220 */ /* 0x000fe80000410000 */
[C---:B------:R-:W-:Y:S01]  /*94a0*/  FMUL.FTZ R34, R0.reuse, R98 ;  /* 0x0000006200227220 */ /* 0x040fe20000410000 */
[----:B------:R-:W-:Y:S01]  /*94b0*/  MUFU.EX2 R150, R160 ;  /* 0x000000a000967308 */ /* 0x000fe20000000800 */
[----:B------:R-:W-:Y:S02]  /*94c0*/  FMUL.FTZ R35, R0, R99 ;  /* 0x0000006300237220 */ /* 0x000fe40000410000 */
[----:B------:R-:W-:Y:S02]  /*94d0*/  FMUL.FTZ R37, R2, R93 ;  /* 0x0000005d02257220 */ /* 0x000fe40000410000 */
[C---:B------:R-:W-:Y:S02]  /*94e0*/  FMUL.FTZ R38, R0.reuse, R94 ;  /* 0x0000005e00267220 */ /* 0x040fe40000410000 */
[----:B------:R-:W-:Y:S02]  /*94f0*/  FMUL.FTZ R39, R0, R95 ;  /* 0x0000005f00277220 */ /* 0x000fe40000410000 */
[C---:B------:R-:W-:Y:S01]  /*9500*/  FMUL.FTZ R40, R2.reuse, R88 ;  /* 0x0000005802287220 */ /* 0x040fe20000410000 */
[----:B------:R-:W-:Y:S01]  /*9510*/  MUFU.EX2 R230, R147 ;  /* 0x0000009300e67308 */ /* 0x000fe20000000800 */
[----:B------:R-:W-:Y:S02]  /*9520*/  FMUL.FTZ R41, R2, R89 ;  /* 0x0000005902297220 */ /* 0x000fe40000410000 */
[C---:B------:R-:W-:Y:S02]  /*9530*/  FMUL.FTZ R42, R0.reuse, R90 ;  /* 0x0000005a002a7220 */ /* 0x040fe40000410000 */
[----:B------:R-:W-:Y:S02]  /*9540*/  FMUL.FTZ R43, R0, R91 ;  /* 0x0000005b002b7220 */ /* 0x000fe40000410000 */
[----:B------:R-:W-:Y:S01]  /*9550*/  LDSM.16.MT88.4 R88, [R191+0x1800] ;  /* 0x00180000bf58783b */ /* 0x000fe20000004200 */
[----:B------:R-:W-:Y:S02]  /*9560*/  FMUL.FTZ R45, R2, R85 ;  /* 0x00000055022d7220 */ /* 0x000fe40000410000 */
        /* <DEDUP_REMOVED lines=8> */
[----:B------:R-:W-:Y:S01]  /*95f0*/  FMUL.FTZ R53, R2, R77 ;  /* 0x0000004d02357220 */ /* 0x000fe20000410000 */
[C---:B-1----:R-:W-:Y:S03]  /*9600*/  HMMA.16816.F32 R12, R136.reuse, R72, R12 ;  /* 0x00000048880c723c */ /* 0x042fe6000000180c */
[C---:B------:R-:W-:Y:S02]  /*9610*/  FMUL.FTZ R54, R0.reuse, R78 ;  /* 0x0000004e00367220 */ /* 0x040fe40000410000 */
[----:B------:R-:W-:Y:S02]  /*9620*/  FMUL.FTZ R55, R0, R79 ;  /* 0x0000004f00377220 */ /* 0x000fe40000410000 */
[----:B------:R-:W-:Y:S01]  /*9630*/  LDSM.16.MT88.4 R76, [R189+0x800] ;  /* 0x00080000bd4c783b */ /* 0x000fe20000004200 */
[C---:B------:R-:W-:Y:S04]  /*9640*/  HMMA.16816.F32 R16, R136.reuse, R74, R16 ;  /* 0x0000004a8810723c */ /* 0x040fe80000001810 */
[----:B------:R-:W-:Y:S02]  /*9650*/  FMUL.FTZ R29, R2, R101 ;  /* 0x00000065021d7220 */ /* 0x000fe40000410000 */
[C---:B------:R-:W-:Y:S01]  /*9660*/  FMUL.FTZ R30, R0.reuse, R102 ;  /* 0x00000066001e7220 */ /* 0x040fe20000410000 */
[----:B------:R-:W1:Y:S01]  /*9670*/  LDSM.16.MT88.4 R72, [R190] ;  /* 0x00000000be48783b */ /* 0x000e620000004200 */
[----:B------:R-:W-:Y:S01]  /*9680*/  FMUL.FTZ R31, R0, R103 ;  /* 0x00000067001f7220 */ /* 0x000fe20000410000 */
[----:B------:R-:W-:Y:S03]  /*9690*/  MUFU.EX2 R102, R140 ;  /* 0x0000008c00667308 */ /* 0x000fe60000000800 */
[C---:B------:R-:W-:Y:S02]  /*96a0*/  FMUL.FTZ R32, R2.reuse, R96 ;  /* 0x0000006002207220 */ /* 0x040fe40000410000 */
[C---:B------:R-:W-:Y:S02]  /*96b0*/  FMUL.FTZ R36, R2.reuse, R92 ;  /* 0x0000005c02247220 */ /* 0x040fe40000410000 */
[C---:B------:R-:W-:Y:S02]  /*96c0*/  FMUL.FTZ R44, R2.reuse, R84 ;  /* 0x00000054022c7220 */ /* 0x040fe40000410000 */
[C---:B------:R-:W-:Y:S01]  /*96d0*/  FMUL.FTZ R48, R2.reuse, R80 ;  /* 0x0000005002307220 */ /* 0x040fe20000410000 */
[----:B------:R-:W-:Y:S01]  /*96e0*/  MUFU.EX2 R84, R159 ;  /* 0x0000009f00547308 */ /* 0x000fe20000000800 */
[C---:B------:R-:W-:Y:S02]  /*96f0*/  FMUL.FTZ R60, R2.reuse, R60 ;  /* 0x0000003c023c7220 */ /* 0x040fe40000410000 */
[C---:B------:R-:W-:Y:S02]  /*9700*/  FMUL.FTZ R61, R2.reuse, R61 ;  /* 0x0000003d023d7220 */ /* 0x040fe40000410000 */
[C---:B------:R-:W-:Y:S02]  /*9710*/  FMUL.FTZ R64, R2.reuse, R64 ;  /* 0x0000004002407220 */ /* 0x040fe40000410000 */
[----:B------:R-:W-:Y:S02]  /*9720*/  FMUL.FTZ R65, R2, R65 ;  /* 0x0000004102417220 */ /* 0x000fe40000410000 */
[C---:B------:R-:W-:Y:S01]  /*9730*/  FMUL.FTZ R62, R0.reuse, R62 ;  /* 0x0000003e003e7220 */ /* 0x040fe20000410000 */
[----:B------:R-:W-:Y:S01]  /*9740*/  MUFU.EX2 R80, R151 ;  /* 0x0000009700507308 */ /* 0x000fe20000000800 */
[C---:B------:R-:W-:Y:S02]  /*9750*/  FMUL.FTZ R63, R0.reuse, R63 ;  /* 0x0000003f003f7220 */ /* 0x040fe40000410000 */
[C---:B------:R-:W-:Y:S02]  /*9760*/  FMUL.FTZ R66, R0.reuse, R66 ;  /* 0x0000004200427220 */ /* 0x040fe40000410000 */
[----:B------:R-:W-:Y:S02]  /*9770*/  FMUL.FTZ R67, R0, R67 ;  /* 0x0000004300437220 */ /* 0x000fe40000410000 */
[----:B---3--:R-:W-:Y:S03]  /*9780*/  FADD.FTZ R0, R68, R141 ;  /* 0x0000008d44007221 */ /* 0x008fe60000010000 */
[----:B------:R-:W-:Y:S01]  /*9790*/  MUFU.EX2 R92, R207 ;  /* 0x000000cf005c7308 */ /* 0x000fe20000000800 */
[C---:B-1----:R-:W-:Y:S09]  /*97a0*/  HMMA.16816.F32 R20, R136.reuse, R72, R20 ;  /* 0x000000488814723c */ /* 0x042ff20000001814 */
[----:B------:R-:W-:Y:S01]  /*97b0*/  MUFU.EX2 R159, R145 ;  /* 0x00000091009f7308 */ /* 0x000fe20000000800 */
[C---:B------:R-:W-:Y:S01]  /*97c0*/  HMMA.16816.F32 R24, R136.reuse, R74, R24 ;  /* 0x0000004a8818723c */ /* 0x040fe20000001818 */
[----:B------:R-:W1:Y:S08]  /*97d0*/  LDSM.16.MT88.4 R72, [R194] ;  /* 0x00000000c248783b */ /* 0x000e700000004200 */
[----:B------:R-:W-:Y:S10]  /*97e0*/  MUFU.EX2 R96, R211 ;  /* 0x000000d300607308 */ /* 0x000ff40000000800 */
[----:B------:R-:W-:Y:S10]  /*97f0*/  MUFU.EX2 R151, R157 ;  /* 0x0000009d00977308 */ /* 0x000ff40000000800 */
[----:B------:R-:W2:Y:S10]  /*9800*/  MUFU.EX2 R2, R154 ;  /* 0x0000009a00027308 */ /* 0x000eb40000000800 */
[----:B------:R-:W-:Y:S01]  /*9810*/  MUFU.EX2 R154, R142 ;  /* 0x0000008e009a7308 */ /* 0x000fe20000000800 */
[C---:B-1----:R-:W-:Y:S09]  /*9820*/  HMMA.16816.F32 R28, R136.reuse, R72, R28 ;  /* 0x00000048881c723c */ /* 0x042ff2000000181c */
[----:B------:R-:W1:Y:S03]  /*9830*/  MUFU.EX2 R103, R143 ;  /* 0x0000008f00677308 */ /* 0x000e660000000800 */
[----:B--2---:R-:W-:Y:S01]  /*9840*/  FADD.FTZ R0, R2, R0 ;  /* 0x0000000002007221 */ /* 0x004fe20000010000 */
[C---:B------:R-:W-:Y:S01]  /*9850*/  HMMA.16816.F32 R32, R136.reuse, R74, R32 ;  /* 0x0000004a8820723c */ /* 0x040fe20000001820 */
[----:B------:R-:W2:Y:S02]  /*9860*/  LDSM.16.MT88.4 R72, [R189+0x3800] ;  /* 0x00380000bd48783b */ /* 0x000ea40000004200 */
[----:B------:R-:W-:Y:S03]  /*9870*/  FADD.FTZ R0, R80, R0 ;  /* 0x0000000050007221 */ /* 0x000fe60000010000 */
[----:B------:R-:W-:Y:S01]  /*9880*/  MUFU.EX2 R145, R216 ;  /* 0x000000d800917308 */ /* 0x000fe20000000800 */
[----:B------:R-:W-:Y:S09]  /*9890*/  FADD.FTZ R0, R70, R0 ;  /* 0x0000000046007221 */ /* 0x000ff20000010000 */
[----:B------:R-:W3:Y:S10]  /*98a0*/  MUFU.EX2 R101, R225 ;  /* 0x000000e100657308 */ /* 0x000ef40000000800 */
[----:B------:R-:W-:Y:S10]  /*98b0*/  MUFU.EX2 R143, R222 ;  /* 0x000000de008f7308 */ /* 0x000ff40000000800 */
[----:B------:R-:W4:Y:S01]  /*98c0*/  MUFU.EX2 R142, R223 ;  /* 0x000000df008e7308 */ /* 0x000f220000000800 */
[C---:B--2---:R-:W-:Y:S09]  /*98d0*/  HMMA.16816.F32 R36, R136.reuse, R72, R36 ;  /* 0x000000488824723c */ /* 0x044ff20000001824 */
[----:B------:R-:W-:Y:S01]  /*98e0*/  MUFU.EX2 R141, R227 ;  /* 0x000000e3008d7308 */ /* 0x000fe20000000800 */
[C---:B------:R-:W-:Y:S01]  /*98f0*/  HMMA.16816.F32 R40, R136.reuse, R74, R40 ;  /* 0x0000004a8828723c */ /* 0x040fe20000001828 */
[----:B------:R-:W2:Y:S08]  /*9900*/  LDSM.16.MT88.4 R72, [R191+0x3800] ;  /* 0x00380000bf48783b */ /* 0x000eb00000004200 */
[----:B------:R-:W5:Y:S01]  /*9910*/  MUFU.EX2 R140, R229 ;  /* 0x000000e5008c7308 */ /* 0x000f620000000800 */
[C---:B--2---:R-:W-:Y:S08]  /*9920*/  HMMA.16816.F32 R44, R136.reuse, R72, R44 ;  /* 0x00000048882c723c */ /* 0x044ff0000000182c */
[C---:B------:R-:W-:Y:S01]  /*9930*/  HMMA.16816.F32 R48, R136.reuse, R74, R48 ;  /* 0x0000004a8830723c */ /* 0x040fe20000001830 */
[----:B------:R-:W2:Y:S07]  /*9940*/  LDSM.16.MT88.4 R72, [R190+0x3800] ;  /* 0x00380000be48783b */ /* 0x000eae0000004200 */
[C---:B--2---:R-:W-:Y:S08]  /*9950*/  HMMA.16816.F32 R52, R136.reuse, R72, R52 ;  /* 0x000000488834723c */ /* 0x044ff00000001834 */
[C---:B------:R-:W-:Y:S01]  /*9960*/  HMMA.16816.F32 R56, R136.reuse, R74, R56 ;  /* 0x0000004a8838723c */ /* 0x040fe20000001838 */
[----:B------:R-:W2:Y:S07]  /*9970*/  LDSM.16.MT88.4 R72, [R192+0x3800] ;  /* 0x00380000c048783b */ /* 0x000eae0000004200 */
[C---:B--2---:R-:W-:Y:S07]  /*9980*/  HMMA.16816.F32 R60, R136.reuse, R72, R60 ;  /* 0x00000048883c723c */ /* 0x044fee000000183c */
[----:B------:R-:W-:Y:S01]  /*9990*/  F2FP.PACK_AB R72, R2, R68 ;  /* 0x000000440248723e */ /* 0x000fe200000000ff */
[----:B------:R-:W-:Y:S01]  /*99a0*/  HMMA.16816.F32 R64, R136, R74, R64 ;  /* 0x0000004a8840723c */ /* 0x000fe20000001840 */
[----:B------:R-:W2:Y:S03]  /*99b0*/  MUFU.EX2 R68, R199 ;  /* 0x000000c700447308 */ /* 0x000ea60000000800 */
[----:B-1----:R-:W-:Y:S03]  /*99c0*/  F2FP.PACK_AB R73, R102, R103 ;  /* 0x000000676649723e */ /* 0x002fe600000000ff */
[----:B------:R-:W-:Y:S02]  /*99d0*/  F2FP.PACK_AB R74, R70, R80 ;  /* 0x00000050464a723e */ /* 0x000fe400000000ff */
[----:B------:R-:W1:Y:S02]  /*99e0*/  LDSM.16.MT88.4 R80, [R191+0x800] ;  /* 0x00080000bf50783b */ /* 0x000e640000004200 */
[----:B------:R-:W2:Y:S01]  /*99f0*/  MUFU.EX2 R2, R162 ;  /* 0x000000a200027308 */ /* 0x000ea20000000800 */
[----:B------:R-:W-:Y:S02]  /*9a00*/  F2FP.PACK_AB R75, R230, R232 ;  /* 0x000000e8e64b723e */ /* 0x000fe400000000ff */
[----:B---3--:R-:W-:Y:S02]  /*9a10*/  F2FP.PACK_AB R136, R100, R101 ;  /* 0x000000656488723e */ /* 0x008fe400000000ff */
[----:B----4-:R-:W-:Y:S02]  /*9a20*/  F2FP.PACK_AB R137, R142, R143 ;  /* 0x0000008f8e89723e */ /* 0x010fe400000000ff */
[----:B-----5:R-:W-:Y:S01]  /*9a30*/  F2FP.PACK_AB R139, R140, R141 ;  /* 0x0000008d8c8b723e */ /* 0x020fe200000000ff */
[C---:B------:R-:W-:Y:S02]  /*9a40*/  HMMA.16816.F32 R4, R72.reuse, R76, R4 ;  /* 0x0000004c4804723c */ /* 0x040fe40000001804 */
[----:B------:R-:W3:Y:S03]  /*9a50*/  MUFU.EX2 R70, R158 ;  /* 0x0000009e00467308 */ /* 0x000ee60000000800 */
[----:B--2---:R-:W-:Y:S03]  /*9a60*/  FADD.FTZ R0, R68, R0 ;  /* 0x0000000044007221 */ /* 0x004fe60000010000 */
[C---:B------:R-:W-:Y:S01]  /*9a70*/  HMMA.16816.F32 R8, R72.reuse, R78, R8 ;  /* 0x0000004e4808723c */ /* 0x040fe20000001808 */
[----:B------:R-:W2:Y:S03]  /*9a80*/  LDSM.16.MT88.4 R76, [R190+0x800] ;  /* 0x00080000be4c783b */ /* 0x000ea60000004200 */
[----:B------:R-:W-:Y:S01]  /*9a90*/  MUFU.EX2 R199, R149 ;  /* 0x0000009500c77308 */ /* 0x000fe20000000800 */
[----:B------:R-:W-:Y:S04]  /*9aa0*/  FADD.FTZ R0, R2, R0 ;  /* 0x0000000002007221 */ /* 0x000fe80000010000 */
[----:B------:R-:W-:Y:S05]  /*9ab0*/  FADD.FTZ R0, R84, R0 ;  /* 0x0000000054007221 */ /* 0x000fea0000010000 */
[----:B------:R-:W4:Y:S01]  /*9ac0*/  MUFU.EX2 R162, R148 ;  /* 0x0000009400a27308 */ /* 0x000f220000000800 */
[C---:B---3--:R-:W-:Y:S01]  /*9ad0*/  FADD.FTZ R0, R70.reuse, R0 ;  /* 0x0000000046007221 */ /* 0x048fe20000010000 */
[C---:B-1----:R-:W-:Y:S08]  /*9ae0*/  HMMA.16816.F32 R12, R72.reuse, R80, R12 ;  /* 0x00000050480c723c */ /* 0x042ff0000000180c */
[----:B------:R-:W1:Y:S01]  /*9af0*/  MUFU.EX2 R158, R144 ;  /* 0x00000090009e7308 */ /* 0x000e620000000800 */
[C---:B------:R-:W-:Y:S01]  /*9b00*/  HMMA.16816.F32 R16, R72.reuse, R82, R16 ;  /* 0x000000524810723c */ /* 0x040fe20000001810 */
[----:B------:R-:W3:Y:S08]  /*9b10*/  LDSM.16.MT88.4 R80, [R192+0x800] ;  /* 0x00080000c050783b */ /* 0x000ef00000004200 */
[----:B------:R-:W-:Y:S01]  /*9b20*/  MUFU.EX2 R149, R161 ;  /* 0x000000a100957308 */ /* 0x000fe20000000800 */
[C---:B--2---:R-:W-:Y:S09]  /*9b30*/  HMMA.16816.F32 R20, R72.reuse, R76, R20 ;  /* 0x0000004c4814723c */ /* 0x044ff20000001814 */
[----:B------:R-:W-:Y:S01]  /*9b40*/  MUFU.EX2 R148, R163 ;  /* 0x000000a300947308 */ /* 0x000fe20000000800 */
[C---:B------:R-:W-:Y:S01]  /*9b50*/  HMMA.16816.F32 R24, R72.reuse, R78, R24 ;  /* 0x0000004e4818723c */ /* 0x040fe20000001818 */
[----:B------:R-:W2:Y:S08]  /*9b60*/  LDSM.16.MT88.4 R76, [R189+0x4000] ;  /* 0x00400000bd4c783b */ /* 0x000eb00000004200 */
[----:B------:R-:W-:Y:S01]  /*9b70*/  MUFU.EX2 R144, R220 ;  /* 0x000000dc00907308 */ /* 0x000fe20000000800 */
[C---:B---3--:R-:W-:Y:S08]  /*9b80*/  HMMA.16816.F32 R28, R72.reuse, R80, R28 ;  /* 0x00000050481c723c */ /* 0x048ff0000000181c */
[C---:B------:R-:W-:Y:S01]  /*9b90*/  HMMA.16816.F32 R32, R72.reuse, R82, R32 ;  /* 0x000000524820723c */ /* 0x040fe20000001820 */
[----:B------:R-:W3:Y:S07]  /*9ba0*/  LDSM.16.MT88.4 R80, [R191+0x4000] ;  /* 0x00400000bf50783b */ /* 0x000eee0000004200 */
[C---:B--2---:R-:W-:Y:S08]  /*9bb0*/  HMMA.16816.F32 R36, R72.reuse, R76, R36 ;  /* 0x0000004c4824723c */ /* 0x044ff00000001824 */
[C---:B------:R-:W-:Y:S01]  /*9bc0*/  HMMA.16816.F32 R40, R72.reuse, R78, R40 ;  /* 0x0000004e4828723c */ /* 0x040fe20000001828 */
[----:B------:R-:W2:Y:S07]  /*9bd0*/  LDSM.16.MT88.4 R76, [R190+0x4000] ;  /* 0x00400000be4c783b */ /* 0x000eae0000004200 */
[C---:B---3--:R-:W-:Y:S08]  /*9be0*/  HMMA.16816.F32 R44, R72.reuse, R80, R44 ;  /* 0x00000050482c723c */ /* 0x048ff0000000182c */
[C---:B------:R-:W-:Y:S01]  /*9bf0*/  HMMA.16816.F32 R48, R72.reuse, R82, R48 ;  /* 0x000000524830723c */ /* 0x040fe20000001830 */
[----:B------:R-:W3:Y:S07]  /*9c00*/  LDSM.16.MT88.4 R80, [R192+0x4000] ;  /* 0x00400000c050783b */ /* 0x000eee0000004200 */
[C---:B--2---:R-:W-:Y:S08]  /*9c10*/  HMMA.16816.F32 R52, R72.reuse, R76, R52 ;  /* 0x0000004c4834723c */ /* 0x044ff00000001834 */
[C---:B------:R-:W-:Y:S01]  /*9c20*/  HMMA.16816.F32 R56, R72.reuse, R78, R56 ;  /* 0x0000004e4838723c */ /* 0x040fe20000001838 */
[----:B------:R-:W2:Y:S07]  /*9c30*/  LDSM.16.MT88.4 R76, [R189+0x1000] ;  /* 0x00100000bd4c783b */ /* 0x000eae0000004200 */
[C---:B---3--:R-:W-:Y:S08]  /*9c40*/  HMMA.16816.F32 R60, R72.reuse, R80, R60 ;  /* 0x00000050483c723c */ /* 0x048ff0000000183c */
[----:B------:R-:W-:Y:S01]  /*9c50*/  HMMA.16816.F32 R64, R72, R82, R64 ;  /* 0x000000524840723c */ /* 0x000fe20000001840 */
[----:B------:R-:W3:Y:S06]  /*9c60*/  LDSM.16.MT88.4 R80, [R191+0x1000] ;  /* 0x00100000bf50783b */ /* 0x000eec0000004200 */
[----:B------:R-:W-:Y:S02]  /*9c70*/  F2FP.PACK_AB R74, R70, R84 ;  /* 0x00000054464a723e */ /* 0x000fe400000000ff */
[----:B------:R-:W5:Y:S01]  /*9c80*/  LDSM.16.MT88.4 R84, [R190+0x1000] ;  /* 0x00100000be54783b */ /* 0x000f620000004200 */
[----:B------:R-:W-:Y:S02]  /*9c90*/  MUFU.EX2 R70, R201 ;  /* 0x000000c900467308 */ /* 0x000fe40000000800 */
[----:B------:R-:W-:Y:S02]  /*9ca0*/  F2FP.PACK_AB R72, R2, R68 ;  /* 0x000000440248723e */ /* 0x000fe400000000ff */
[----:B----4-:R-:W-:Y:S02]  /*9cb0*/  F2FP.PACK_AB R73, R162, R199 ;  /* 0x000000c7a249723e */ /* 0x010fe400000000ff */
[----:B-1----:R-:W-:Y:S04]  /*9cc0*/  F2FP.PACK_AB R75, R158, R159 ;  /* 0x0000009f9e4b723e */ /* 0x002fe800000000ff */
[----:B------:R-:W1:Y:S03]  /*9cd0*/  MUFU.EX2 R68, R209 ;  /* 0x000000d100447308 */ /* 0x000e660000000800 */
[C---:B--2---:R-:W-:Y:S07]  /*9ce0*/  HMMA.16816.F32 R4, R72.reuse, R76, R4 ;  /* 0x0000004c4804723c */ /* 0x044fee0000001804 */
[----:B------:R-:W2:Y:S01]  /*9cf0*/  MUFU.EX2 R2, R208 ;  /* 0x000000d000027308 */ /* 0x000ea20000000800 */
[C---:B------:R-:W-:Y:S01]  /*9d00*/  HMMA.16816.F32 R8, R72.reuse, R78, R8 ;  /* 0x0000004e4808723c */ /* 0x040fe20000001808 */
[----:B------:R-:W4:Y:S07]  /*9d10*/  LDSM.16.MT88.4 R76, [R192+0x1000] ;  /* 0x00100000c04c783b */ /* 0x000f2e0000004200 */
[C---:B---3--:R-:W-:Y:S04]  /*9d20*/  HMMA.16816.F32 R12, R72.reuse, R80, R12 ;  /* 0x00000050480c723c */ /* 0x048fe8000000180c */
[----:B-1----:R-:W-:Y:S04]  /*9d30*/  FADD.FTZ R0, R68, R0 ;  /* 0x0000000044007221 */ /* 0x002fe80000010000 */
[C---:B------:R-:W-:Y:S01]  /*9d40*/  HMMA.16816.F32 R16, R72.reuse, R82, R16 ;  /* 0x000000524810723c */ /* 0x040fe20000001810 */
[----:B------:R-:W1:Y:S03]  /*9d50*/  LDSM.16.MT88.4 R80, [R189+0x4800] ;  /* 0x00480000bd50783b */ /* 0x000e660000004200 */
[----:B--2---:R-:W-:Y:S04]  /*9d60*/  FADD.FTZ R0, R2, R0 ;  /* 0x0000000002007221 */ /* 0x004fe80000010000 */
[C---:B-----5:R-:W-:Y:S04]  /*9d70*/  HMMA.16816.F32 R20, R72.reuse, R84, R20 ;  /* 0x000000544814723c */ /* 0x060fe80000001814 */
[----:B------:R-:W-:Y:S04]  /*9d80*/  FADD.FTZ R0, R92, R0 ;  /* 0x000000005c007221 */ /* 0x000fe80000010000 */
[C---:B------:R-:W-:Y:S01]  /*9d90*/  HMMA.16816.F32 R24, R72.reuse, R86, R24 ;  /* 0x000000564818723c */ /* 0x040fe20000001818 */
[----:B------:R-:W2:Y:S03]  /*9da0*/  LDSM.16.MT88.4 R84, [R191+0x4800] ;  /* 0x00480000bf54783b */ /* 0x000ea60000004200 */
[----:B------:R-:W-:Y:S04]  /*9db0*/  FADD.FTZ R0, R70, R0 ;  /* 0x0000000046007221 */ /* 0x000fe80000010000 */
[C---:B----4-:R-:W-:Y:S08]  /*9dc0*/  HMMA.16816.F32 R28, R72.reuse, R76, R28 ;  /* 0x0000004c481c723c */ /* 0x050ff0000000181c */
        /* <DEDUP_REMOVED lines=23> */
[----:B---3--:R-:W-:Y:S03]  /*9f40*/  FADD.FTZ R0, R68, R0 ;  /* 0x0000000044007221 */ /* 0x008fe60000010000 */
[C---:B------:R-:W-:Y:S01]  /*9f50*/  HMMA.16816.F32 R8, R76.reuse, R86, R8 ;  /* 0x000000564c08723c */ /* 0x040fe20000001808 */
[----:B------:R-:W3:Y:S03]  /*9f60*/  LDSM.16.MT88.4 R84, [R189+0x5000] ;  /* 0x00500000bd54783b */ /* 0x000ee60000004200 */
[----:B-1----:R-:W-:Y:S04]  /*9f70*/  FADD.FTZ R0, R2, R0 ;  /* 0x0000000002007221 */ /* 0x002fe80000010000 */
        /* <DEDUP_REMOVED lines=40> */
[----:B------:R-:W2:Y:S03]  /*a200*/  LDSM.16.MT88.4 R92, [R190+0x5800] ;  /* 0x00580000be5c783b */ /* 0x000ea60000004200 */
[----:B------:R-:W-:Y:S04]  /*a210*/  FADD.FTZ R0, R101, R0 ;  /* 0x0000000065007221 */ /* 0x000fe80000010000 */
[C---:B----4-:R-:W-:Y:S04]  /*a220*/  HMMA.16816.F32 R20, R72.reuse, R88, R20 ;  /* 0x000000584814723c */ /* 0x050fe80000001814 */
[----:B------:R-:W-:Y:S04]  /*a230*/  FADD.FTZ R0, R100, R0 ;  /* 0x0000000064007221 */ /* 0x000fe80000010000 */
        /* <DEDUP_REMOVED lines=11> */
[----:B------:R-:W1:Y:S01]  /*a2f0*/  MUFU.EX2 R68, R228 ;  /* 0x000000e400447308 */ /* 0x000e620000000800 */
[----:B------:R-:W-:Y:S02]  /*a300*/  FADD.FTZ R2, R109, R108 ;  /* 0x0000006c6d027221 */ /* 0x000fe40000010000 */
[C---:B------:R-:W-:Y:S01]  /*a310*/  HMMA.16816.F32 R40, R72.reuse, R82, R40 ;  /* 0x000000524828723c */ /* 0x040fe20000001828 */
[----:B------:R-:W4:Y:S07]  /*a320*/  LDSM.16.MT88.4 R80, [R189+0x2800] ;  /* 0x00280000bd50783b */ /* 0x000f2e0000004200 */
[C---:B---3--:R-:W-:Y:S04]  /*a330*/  HMMA.16816.F32 R44, R72.reuse, R84, R44 ;  /* 0x00000054482c723c */ /* 0x048fe8000000182c */
[----:B-----5:R-:W-:Y:S04]  /*a340*/  FADD.FTZ R0, R70, R0 ;  /* 0x0000000046007221 */ /* 0x020fe80000010000 */
[C---:B------:R-:W-:Y:S01]  /*a350*/  HMMA.16816.F32 R48, R72.reuse, R86, R48 ;  /* 0x000000564830723c */ /* 0x040fe20000001830 */
[----:B------:R-:W3:Y:S03]  /*a360*/  LDSM.16.MT88.4 R84, [R191+0x2800] ;  /* 0x00280000bf54783b */ /* 0x000ee60000004200 */
[C---:B-1----:R-:W-:Y:S01]  /*a370*/  F2FP.PACK_AB R138, R68.reuse, R70 ;  /* 0x00000046448a723e */ /* 0x042fe200000000ff */
[----:B------:R-:W-:Y:S01]  /*a380*/  FADD.FTZ R215, R68, R0 ;  /* 0x0000000044d77221 */ /* 0x000fe20000010000 */
[----:B------:R-:W-:Y:S02]  /*a390*/  MOV R68, R3 ;  /* 0x0000000300447202 */ /* 0x000fe40000000f00 */
[C---:B--2---:R-:W-:Y:S04]  /*a3a0*/  HMMA.16816.F32 R52, R72.reuse, R92, R52 ;  /* 0x0000005c4834723c */ /* 0x044fe80000001834 */
[----:B------:R-:W-:Y:S04]  /*a3b0*/  FADD.FTZ R0, R110, R2 ;  /* 0x000000026e007221 */ /* 0x000fe80000010000 */
[C---:B------:R-:W-:Y:S01]  /*a3c0*/  HMMA.16816.F32 R56, R72.reuse, R94, R56 ;  /* 0x0000005e4838723c */ /* 0x040fe20000001838 */
[----:B------:R-:W1:Y:S03]  /*a3d0*/  LDSM.16.MT88.4 R92, [R190+0x2800] ;  /* 0x00280000be5c783b */ /* 0x000e660000004200 */
[----:B------:R-:W-:Y:S04]  /*a3e0*/  FADD.FTZ R0, R103, R0 ;  /* 0x0000000067007221 */ /* 0x000fe80000010000 */
[C---:B----4-:R-:W-:Y:S04]  /*a3f0*/  HMMA.16816.F32 R60, R72.reuse, R88, R60 ;  /* 0x00000058483c723c */ /* 0x050fe8000000183c */
[----:B------:R-:W-:Y:S04]  /*a400*/  FADD.FTZ R0, R102, R0 ;  /* 0x0000000066007221 */ /* 0x000fe80000010000 */
[----:B------:R-:W-:Y:S01]  /*a410*/  HMMA.16816.F32 R64, R72, R90, R64 ;  /* 0x0000005a4840723c */ /* 0x000fe20000001840 */
[----:B------:R-:W2:Y:S03]  /*a420*/  LDSM.16.MT88.4 R72, [R192+0x2800] ;  /* 0x00280000c048783b */ /* 0x000ea60000004200 */
[----:B------:R-:W-:Y:S04]  /*a430*/  FADD.FTZ R0, R232, R0 ;  /* 0x00000000e8007221 */ /* 0x000fe80000010000 */
[C---:B------:R-:W-:Y:S01]  /*a440*/  HMMA.16816.F32 R4, R76.reuse, R80, R4 ;  /* 0x000000504c04723c */ /* 0x040fe20000001804 */
[----:B------:R-:W4:Y:S04]  /*a450*/  LDSM.16.MT88.4 R88, [R189+0x6000] ;  /* 0x00600000bd58783b */ /* 0x000f280000004200 */
[----:B------:R-:W-:Y:S03]  /*a460*/  FADD.FTZ R0, R230, R0 ;  /* 0x00000000e6007221 */ /* 0x000fe60000010000 */
[C---:B------:R-:W-:Y:S01]  /*a470*/  HMMA.16816.F32 R8, R76.reuse, R82, R8 ;  /* 0x000000524c08723c */ /* 0x040fe20000001808 */
[----:B------:R-:W5:Y:S03]  /*a480*/  LDSM.16.MT88.4 R80, [R190+0x6000] ;  /* 0x00600000be50783b */ /* 0x000f660000004200 */
[----:B------:R-:W-:Y:S04]  /*a490*/  FADD.FTZ R0, R199, R0 ;  /* 0x00000000c7007221 */ /* 0x000fe80000010000 */
[C---:B---3--:R-:W-:Y:S04]  /*a4a0*/  HMMA.16816.F32 R12, R76.reuse, R84, R12 ;  /* 0x000000544c0c723c */ /* 0x048fe8000000180c */
[----:B------:R-:W-:Y:S04]  /*a4b0*/  FADD.FTZ R0, R162, R0 ;  /* 0x00000000a2007221 */ /* 0x000fe80000010000 */
[C---:B------:R-:W-:Y:S01]  /*a4c0*/  HMMA.16816.F32 R16, R76.reuse, R86, R16 ;  /* 0x000000564c10723c */ /* 0x040fe20000001810 */
[----:B------:R-:W3:Y:S03]  /*a4d0*/  LDSM.16.MT88.4 R84, [R192+0x6000] ;  /* 0x00600000c054783b */ /* 0x000ee60000004200 */
[----:B------:R-:W-:Y:S04]  /*a4e0*/  FADD.FTZ R0, R159, R0 ;  /* 0x000000009f007221 */ /* 0x000fe80000010000 */
[C---:B-1----:R-:W-:Y:S04]  /*a4f0*/  HMMA.16816.F32 R20, R76.reuse, R92, R20 ;  /* 0x0000005c4c14723c */ /* 0x042fe80000001814 */
[----:B------:R-:W-:Y:S04]  /*a500*/  FADD.FTZ R0, R158, R0 ;  /* 0x000000009e007221 */ /* 0x000fe80000010000 */
[C---:B------:R-:W-:Y:S04]  /*a510*/  HMMA.16816.F32 R24, R76.reuse, R94, R24 ;  /* 0x0000005e4c18723c */ /* 0x040fe80000001818 */
[----:B------:R-:W-:Y:S04]  /*a520*/  FADD.FTZ R0, R155, R0 ;  /* 0x000000009b007221 */ /* 0x000fe80000010000 */
[C---:B--2---:R-:W-:Y:S04]  /*a530*/  HMMA.16816.F32 R28, R76.reuse, R72, R28 ;  /* 0x000000484c1c723c */ /* 0x044fe8000000181c */
[----:B------:R-:W-:Y:S04]  /*a540*/  FADD.FTZ R0, R154, R0 ;  /* 0x000000009a007221 */ /* 0x000fe80000010000 */
[C---:B------:R-:W-:Y:S01]  /*a550*/  HMMA.16816.F32 R32, R76.reuse, R74, R32 ;  /* 0x0000004a4c20723c */ /* 0x040fe20000001820 */
[----:B------:R-:W-:Y:S03]  /*a560*/  LDSM.16.MT88.4 R72, [R190+0x6800] ;  /* 0x00680000be48783b */ /* 0x000fe60000004200 */
[----:B------:R-:W-:Y:S04]  /*a570*/  FADD.FTZ R0, R153, R0 ;  /* 0x0000000099007221 */ /* 0x000fe80000010000 */
[C---:B----4-:R-:W-:Y:S04]  /*a580*/  HMMA.16816.F32 R36, R76.reuse, R88, R36 ;  /* 0x000000584c24723c */ /* 0x050fe80000001824 */
[----:B------:R-:W-:Y:S04]  /*a590*/  FADD.FTZ R0, R152, R0 ;  /* 0x0000000098007221 */ /* 0x000fe80000010000 */
[C---:B------:R-:W-:Y:S01]  /*a5a0*/  HMMA.16816.F32 R40, R76.reuse, R90, R40 ;  /* 0x0000005a4c28723c */ /* 0x040fe20000001828 */
[----:B------:R-:W-:Y:S03]  /*a5b0*/  LDSM.16.MT88.4 R88, [R189+0x6800] ;  /* 0x00680000bd58783b */ /* 0x000fe60000004200 */
[----:B------:R-:W-:Y:S04]  /*a5c0*/  FADD.FTZ R0, R151, R0 ;  /* 0x0000000097007221 */ /* 0x000fe80000010000 */
[C---:B------:R-:W-:Y:S04]  /*a5d0*/  HMMA.16816.F32 R44, R76.reuse, R96, R44 ;  /* 0x000000604c2c723c */ /* 0x040fe8000000182c */
[----:B------:R-:W-:Y:S04]  /*a5e0*/  FADD.FTZ R0, R150, R0 ;  /* 0x0000000096007221 */ /* 0x000fe80000010000 */
[C---:B------:R-:W-:Y:S01]  /*a5f0*/  HMMA.16816.F32 R48, R76.reuse, R98, R48 ;  /* 0x000000624c30723c */ /* 0x040fe20000001830 */
[----:B------:R-:W1:Y:S03]  /*a600*/  LDSM.16.MT88.4 R96, [R192+0x3000] ;  /* 0x00300000c060783b */ /* 0x000e660000004200 */
[----:B------:R-:W-:Y:S04]  /*a610*/  FADD.FTZ R0, R149, R0 ;  /* 0x0000000095007221 */ /* 0x000fe80000010000 */
[C---:B-----5:R-:W-:Y:S04]  /*a620*/  HMMA.16816.F32 R52, R76.reuse, R80, R52 ;  /* 0x000000504c34723c */ /* 0x060fe80000001834 */
[----:B------:R-:W-:Y:S04]  /*a630*/  FADD.FTZ R0, R148, R0 ;  /* 0x0000000094007221 */ /* 0x000fe80000010000 */
[C---:B------:R-:W-:Y:S01]  /*a640*/  HMMA.16816.F32 R56, R76.reuse, R82, R56 ;  /* 0x000000524c38723c */ /* 0x040fe20000001838 */
[----:B------:R-:W2:Y:S03]  /*a650*/  LDSM.16.MT88.4 R80, [R191+0x6800] ;  /* 0x00680000bf50783b */ /* 0x000ea60000004200 */
[----:B------:R-:W-:Y:S04]  /*a660*/  FADD.FTZ R0, R147, R0 ;  /* 0x0000000093007221 */ /* 0x000fe80000010000 */
[C---:B---3--:R-:W-:Y:S04]  /*a670*/  HMMA.16816.F32 R60, R76.reuse, R84, R60 ;  /* 0x000000544c3c723c */ /* 0x048fe8000000183c */
[----:B------:R-:W-:Y:S04]  /*a680*/  FADD.FTZ R0, R146, R0 ;  /* 0x0000000092007221 */ /* 0x000fe80000010000 */
[----:B------:R-:W-:Y:S04]  /*a690*/  HMMA.16816.F32 R64, R76, R86, R64 ;  /* 0x000000564c40723c */ /* 0x000fe80000001840 */
[----:B------:R-:W-:Y:S04]  /*a6a0*/  FADD.FTZ R0, R145, R0 ;  /* 0x0000000091007221 */ /* 0x000fe80000010000 */
[C---:B------:R-:W-:Y:S01]  /*a6b0*/  HMMA.16816.F32 R124, R136.reuse, R120, R4 ;  /* 0x00000078887c723c */ /* 0x040fe20000001804 */
[----:B------:R-:W3:Y:S04]  /*a6c0*/  LDSM.16.MT88.4 R4, [R192+0x6800] ;  /* 0x00680000c004783b */ /* 0x000ee80000004200 */
[----:B------:R-:W-:Y:S03]  /*a6d0*/  FADD.FTZ R0, R144, R0 ;  /* 0x0000000090007221 */ /* 0x000fe60000010000 */
[C---:B------:R-:W-:Y:S04]  /*a6e0*/  HMMA.16816.F32 R120, R136.reuse, R122, R8 ;  /* 0x0000007a8878723c */ /* 0x040fe80000001808 */
[----:B------:R-:W-:Y:S04]  /*a6f0*/  FADD.FTZ R0, R143, R0 ;  /* 0x000000008f007221 */ /* 0x000fe80000010000 */
[C---:B------:R-:W-:Y:S04]  /*a700*/  HMMA.16816.F32 R116, R136.reuse, R112, R12 ;  /* 0x000000708874723c */ /* 0x040fe8000000180c */
[----:B------:R-:W-:Y:S04]  /*a710*/  FADD.FTZ R0, R142, R0 ;  /* 0x000000008e007221 */ /* 0x000fe80000010000 */
[C---:B------:R-:W-:Y:S04]  /*a720*/  HMMA.16816.F32 R112, R136.reuse, R114, R16 ;  /* 0x000000728870723c */ /* 0x040fe80000001810 */
[----:B------:R-:W-:Y:S01]  /*a730*/  FADD.FTZ R2, R141, R0 ;  /* 0x000000008d027221 */ /* 0x000fe20000010000 */
[----:B------:R-:W-:Y:S03]  /*a740*/  IADD3 R0, R214, -0x1, RZ ;  /* 0xffffffffd6007810 */ /* 0x000fe60007ffe0ff */
[C---:B------:R-:W-:Y:S04]  /*a750*/  HMMA.16816.F32 R108, R136.reuse, R104, R20 ;  /* 0x00000068886c723c */ /* 0x040fe80000001814 */
[----:B------:R-:W-:Y:S01]  /*a760*/  FADD.FTZ R230, R140, R2 ;  /* 0x000000028ce67221 */ /* 0x000fe20000010000 */
[----:B------:R-:W-:Y:S03]  /*a770*/  MOV R214, R0 ;  /* 0x0000000000d67202 */ /* 0x000fe60000000f00 */
[C---:B------:R-:W-:Y:S08]  /*a780*/  HMMA.16816.F32 R104, R136.reuse, R106, R24 ;  /* 0x0000006a8868723c */ /* 0x040ff00000001818 */
[C---:B-1----:R-:W-:Y:S08]  /*a790*/  HMMA.16816.F32 R100, R136.reuse, R96, R28 ;  /* 0x000000608864723c */ /* 0x042ff0000000181c */
[C---:B------:R-:W-:Y:S08]  /*a7a0*/  HMMA.16816.F32 R96, R136.reuse, R98, R32 ;  /* 0x000000628860723c */ /* 0x040ff00000001820 */
[C---:B------:R-:W-:Y:S08]  /*a7b0*/  HMMA.16816.F32 R92, R136.reuse, R88, R36 ;  /* 0x00000058885c723c */ /* 0x040ff00000001824 */
[C---:B------:R-:W-:Y:S08]  /*a7c0*/  HMMA.16816.F32 R88, R136.reuse, R90, R40 ;  /* 0x0000005a8858723c */ /* 0x040ff00000001828 */
[C---:B--2---:R-:W-:Y:S08]  /*a7d0*/  HMMA.16816.F32 R84, R136.reuse, R80, R44 ;  /* 0x000000508854723c */ /* 0x044ff0000000182c */
[C---:B------:R-:W-:Y:S08]  /*a7e0*/  HMMA.16816.F32 R80, R136.reuse, R82, R48 ;  /* 0x000000528850723c */ /* 0x040ff00000001830 */
[C---:B------:R-:W-:Y:S08]  /*a7f0*/  HMMA.16816.F32 R76, R136.reuse, R72, R52 ;  /* 0x00000048884c723c */ /* 0x040ff00000001834 */
[C---:B------:R-:W-:Y:S08]  /*a800*/  HMMA.16816.F32 R72, R136.reuse, R74, R56 ;  /* 0x0000004a8848723c */ /* 0x040ff00000001838 */
[C---:B---3--:R-:W-:Y:S08]  /*a810*/  HMMA.16816.F32 R60, R136.reuse, R4, R60 ;  /* 0x00000004883c723c */ /* 0x048ff0000000183c */
[----:B------:R-:W-:Y:S01]  /*a820*/  HMMA.16816.F32 R64, R136, R6, R64 ;  /* 0x000000068840723c */ /* 0x000fe20000001840 */
[----:B------:R-:W-:Y:S07]  /*a830*/  @!UPT UIADD3 URZ, URZ, URZ, URZ ;  /* 0x0000003f3f3ff290 */ /* 0x000fee000fffe03f */
[----:B------:R-:W-:-:S11]  /*a840*/  @P0 BRA `(.L_x_216) ;  /* 0xffffc15000000947 */ /* 0x000fd6000383ffff */
.L_x_201:
[----:B------:R-:W-:Y:S05]  /*a850*/  BRA.DIV ~URZ, `(.L_x_217) ;  /* 0x00004d327f007947 */ /* 0x000fea000b800000 */
[----:B------:R-:W1:Y:S04]  /*a860*/  SHFL.BFLY PT, R0, R215, 0x2, 0x1f ;  /* 0x0c401f00d7007f89 */ /* 0x000e6800000e0000 */
[----:B------:R-:W2:Y:S01]  /*a870*/  SHFL.BFLY PT, R2, R230, 0x2, 0x1f ;  /* 0x0c401f00e6027f89 */ /* 0x000ea200000e0000 */
[----:B-1----:R-:W-:-:S02]  /*a880*/  FADD.FTZ R0, R0, R215 ;  /* 0x000000d700007221 */ /* 0x002fc40000010000 */
[----:B--2---:R-:W-:-:S03]  /*a890*/  FADD.FTZ R4, R2, R230 ;  /* 0x000000e602047221 */ /* 0x004fc60000010000 */
[----:B------:R-:W1:Y:S04]  /*a8a0*/  SHFL.BFLY PT, R5, R0, 0x1, 0x1f ;  /* 0x0c201f0000057f89 */ /* 0x000e6800000e0000 */
[----:B------:R2:W3:Y:S01]  /*a8b0*/  SHFL.BFLY PT, R3, R4, 0x1, 0x1f ;  /* 0x0c201f0004037f89 */ /* 0x0004e200000e0000 */
[----:B-1----:R-:W-:-:S05]  /*a8c0*/  FADD.FTZ R5, R0, R5 ;  /* 0x0000000500057221 */ /* 0x002fca0000010000 */
.L_x_299:
[----:B------:R-:W-:Y:S01]  /*a8d0*/  FSETP.NE.FTZ.AND P1, PT, R5, RZ, PT ;  /* 0x000000ff0500720b */ /* 0x000fe20003f35000 */
[----:B---3--:R-:W-:Y:S01]  /*a8e0*/  FADD.FTZ R3, R3, R4 ;  /* 0x0000000403037221 */ /* 0x008fe20000010000 */
[----:B------:R-:W-:Y:S02]  /*a8f0*/  MOV R2, RZ ;  /* 0x000000ff00027202 */ /* 0x000fe40000000f00 */
[----:B------:R-:W-:Y:S02]  /*a900*/  MOV R0, RZ ;  /* 0x000000ff00007202 */ /* 0x000fe40000000f00 */
[----:B------:R-:W-:-:S02]  /*a910*/  FSETP.NE.FTZ.AND P0, PT, R3, RZ, PT ;  /* 0x000000ff0300720b */ /* 0x000fc40003f15000 */
[----:B------:R-:W-:Y:S02]  /*a920*/  MOV R23, 0xff800000 ;  /* 0xff80000000177802 */ /* 0x000fe40000000f00 */
[----:B------:R-:W-:-:S03]  /*a930*/  MOV R22, 0xff800000 ;  /* 0xff80000000167802 */ /* 0x000fc60000000f00 */
[----:B------:R-:W1:Y:S01]  /*a940*/  @P1 MUFU.RCP R2, R5 ;  /* 0x0000000500021308 */ /* 0x000e620000001000 */
[----:B--2---:R-:W-:-:S05]  /*a950*/  @P1 MOV R4, 0x3f317218 ;  /* 0x3f31721800041802 */ /* 0x004fca0000000f00 */
        /* <DEDUP_REMOVED lines=37> */
[----:B-1----:R-:W-:Y:S02]  /*abb0*/  FMUL.FTZ R96, R0, R126 ;  /* 0x0000007e00607220 */ /* 0x002fe40000410000 */
[----:B------:R-:W-:Y:S01]  /*abc0*/  @P1 FFMA.FTZ R23, R4, R69, R6 ;  /* 0x0000004504171223 */ /* 0x000fe20000010006 */
[----:B------:R-:W-:Y:S01]  /*abd0*/  MOV R4, 0x1 ;  /* 0x0000000100047802 */ /* 0x000fe20000000f00 */
[C---:B------:R-:W-:Y:S02]  /*abe0*/  FMUL.FTZ R97, R0.reuse, R127 ;  /* 0x0000007f00617220 */ /* 0x040fe40000410000 */
[----:B------:R-:W-:-:S02]  /*abf0*/  FMUL.FTZ R76, R0, R122 ;  /* 0x0000007a004c7220 */ /* 0x000fc40000410000 */
[C---:B------:R-:W-:Y:S02]  /*ac00*/  FMUL.FTZ R77, R0.reuse, R123 ;  /* 0x0000007b004d7220 */ /* 0x040fe40000410000 */
[C---:B------:R-:W-:Y:S02]  /*ac10*/  FMUL.FTZ R56, R0.reuse, R118 ;  /* 0x0000007600387220 */ /* 0x040fe40000410000 */
[----:B------:R-:W-:Y:S01]  /*ac20*/  FMUL.FTZ R57, R0, R119 ;  /* 0x0000007700397220 */ /* 0x000fe20000410000 */
[----:B---3--:R-:W-:Y:S01]  /*ac30*/  @P0 MOV R3, 0x3f317218 ;  /* 0x3f31721800030802 */ /* 0x008fe20000000f00 */
[----:B----4-:R-:W-:Y:S02]  /*ac40*/  @P0 FMUL.FTZ R2, R2, 0.69314718246459960938 ;  /* 0x3f31721802020820 */ /* 0x010fe40000410000 */
        /* <DEDUP_REMOVED lines=29> */
.L_x_181:
[----:B------:R-:W2:Y:S01]  /*ae20*/  S2R R2, SR_TID.X ;  /* 0x0000000000027919 */ /* 0x000ea20000002100 */
[----:B------:R-:W-:Y:S01]  /*ae30*/  BSSY B0, `(.L_x_218) ;  /* 0x0000010000007945 */ /* 0x000fe20003800000 */
[----:B--2---:R-:W-:-:S13]  /*ae40*/  LOP3.LUT P0, RZ, R2, 0xff, RZ, 0xc0, !PT ;  /* 0x000000ff02ff7812 */ /* 0x004fda000780c0ff */
[----:B------:R-:W-:Y:S05]  /*ae50*/  @P0 BRA `(.L_x_219) ;  /* 0x000000d000000947 */ /* 0x000fea0003800000 */
[----:B------:R-:W2:Y:S01]  /*ae60*/  S2R R4, SR_LANEID ;  /* 0x0000000000047919 */ /* 0x000ea20000000000 */
[----:B------:R-:W-:Y:S01]  /*ae70*/  VOTEU.ANY UR4, UPT, PT ;  /* 0x0000000000047886 */ /* 0x000fe200038e0100 */
[----:B-1----:R-:W-:Y:S01]  /*ae80*/  IMAD.MOV.U32 R5, RZ, RZ, c[0x0][0x564] ;  /* 0x00015900ff057624 */ /* 0x002fe200078e00ff */
[----:B------:R-:W2:Y:S08]  /*ae90*/  FLO.U32 R3, UR4 ;  /* 0x0000000400037d00 */ /* 0x000eb000080e0000 */
[----:B------:R-:W1:Y:S01]  /*aea0*/  POPC R2, UR4 ;  /* 0x0000000400027d09 */ /* 0x000e620008000000 */
[----:B--2---:R-:W-:Y:S01]  /*aeb0*/  ISETP.EQ.U32.AND P0, PT, R3, R4, PT ;  /* 0x000000040300720c */ /* 0x004fe20003f02070 */
[----:B------:R-:W-:-:S12]  /*aec0*/  IMAD.MOV.U32 R4, RZ, RZ, c[0x0][0x560] ;  /* 0x00015800ff047624 */ /* 0x000fd800078e00ff */
[----:B-1----:R1:W2:Y:S04]  /*aed0*/  @P0 ATOMG.E.ADD.STRONG.GPU PT, R2, [R4.64], R2 ;  /* 0x00000002040209a8 */ /* 0x0022a800081ee1c8 */
[----:B-1----:R-:W1:Y:S04]  /*aee0*/  S2R R4, SR_LTMASK ;  /* 0x0000000000047919 */ /* 0x002e680000003900 */
[----:B--2---:R1:W2:Y:S02]  /*aef0*/  SHFL.IDX PT, R3, R2, R3, 0x1f ;  /* 0x00001f0302037589 */ /* 0x0042a400000e0000 */
[----:B-1----:R-:W-:-:S06]  /*af00*/  LOP3.LUT R2, R4, UR4, RZ, 0xc0, !PT ;  /* 0x0000000404027c12 */ /* 0x002fcc000f8ec0ff */
[----:B------:R-:W2:Y:S02]  /*af10*/  POPC R2, R2 ;  /* 0x0000000200027309 */ /* 0x000ea40000000000 */
[----:B--2---:R-:W-:-:S06]  /*af20*/  IADD3 R244, R3, c[0x0][0xc], R2 ;  /* 0x0000030003f47a10 */ /* 0x004fcc0007ffe002 */
.L_x_219:
[----:B------:R-:W-:Y:S05]  /*af30*/  BSYNC B0 ;  /* 0x0000000000007941 */ /* 0x000fea0003800000 */
.L_x_218:
[----:B------:R-:W-:Y:S01]  /*af40*/  PRMT R0, R0, 0x9910, RZ ;  /* 0x0000991000007816 */ /* 0x000fe200000000ff */
[----:B------:R-:W-:Y:S01]  /*af50*/  BSSY B1, `(.L_x_220) ;  /* 0x00002c1000017945 */ /* 0x000fe20003800000 */
[----:B------:R-:W-:Y:S02]  /*af60*/  IMAD.MOV.U32 R62, RZ, RZ, R244 ;  /* 0x000000ffff3e7224 */ /* 0x000fe400078e00f4 */
[----:B------:R-:W-:-:S13]  /*af70*/  ISETP.NE.AND P0, PT, R0, RZ, PT ;  /* 0x000000ff0000720c */ /* 0x000fda0003f05270 */
[----:B------:R-:W-:Y:S05]  /*af80*/  @!P0 BRA `(.L_x_221) ;  /* 0x0000204000008947 */ /* 0x000fea0003800000 */
[----:B------:R-:W2:Y:S04]  /*af90*/  LDL R7, [R1+0x50] ;  /* 0x0000500001077983 */ /* 0x000ea80000100800 */
[----:B------:R-:W3:Y:S04]  /*afa0*/  LDL R12, [R1+0x54] ;  /* 0x00005400010c7983 */ /* 0x000ee80000100800 */
[----:B------:R-:W4:Y:S04]  /*afb0*/  LDL R6, [R1+0x5c] ;  /* 0x00005c0001067983 */ /* 0x000f280000100800 */
[----:B------:R-:W4:Y:S04]  /*afc0*/  LDL R11, [R1+0x58] ;  /* 0x00005800010b7983 */ /* 0x000f280000100800 */
[----:B------:R-:W4:Y:S04]  /*afd0*/  LDL R10, [R1+0x6c] ;  /* 0x00006c00010a7983 */ /* 0x000f280000100800 */
[----:B-1----:R-:W4:Y:S04]  /*afe0*/  LDL R5, [R1+0x64] ;  /* 0x0000640001057983 */ /* 0x002f280000100800 */
[----:B------:R-:W4:Y:S04]  /*aff0*/  LDL R9, [R1+0x68] ;  /* 0x0000680001097983 */ /* 0x000f280000100800 */
[----:B------:R-:W4:Y:S01]  /*b000*/  LDL R8, [R1+0x60] ;  /* 0x0000600001087983 */ /* 0x000f220000100800 */
[----:B------:R-:W-:Y:S01]  /*b010*/  WARPSYNC 0xffffffff ;  /* 0xffffffff00007948 */ /* 0x000fe20003800000 */
[----:B------:R-:W-:-:S02]  /*b020*/  F2FP.PACK_AB R0, R125, R124 ;  /* 0x0000007c7d00723e */ /* 0x000fc400000000ff */
[----:B------:R-:W-:Y:S01]  /*b030*/  BAR.SYNC.DEFER_BLOCKING 0x1, 0x100 ;  /* 0x0044000000007b1d */ /* 0x000fe20000010000 */
[----:B------:R-:W-:Y:S02]  /*b040*/  F2FP.PACK_AB R2, R97, R96 ;  /* 0x000000606102723e */ /* 0x000fe400000000ff */
[----:B------:R-:W-:Y:S02]  /*b050*/  F2FP.PACK_AB R3, R29, R28 ;  /* 0x0000001c1d03723e */ /* 0x000fe400000000ff */
[----:B------:R-:W-:Y:S01]  /*b060*/  F2FP.PACK_AB R4, R43, R42 ;  /* 0x0000002a2b04723e */ /* 0x000fe200000000ff */
[----:B--2---:R1:W-:Y:S04]  /*b070*/  STS [R7], R0 ;  /* 0x0000000007007388 */ /* 0x0043e80000000800 */
[----:B------:R2:W-:Y:S04]  /*b080*/  STS [R7+0x400], R2 ;  /* 0x0004000207007388 */ /* 0x0005e80000000800 */
[----:B---3--:R3:W-:Y:S01]  /*b090*/  STS [R12], R3 ;  /* 0x000000030c007388 */ /* 0x0087e20000000800 */
[----:B-1----:R-:W-:-:S02]  /*b0a0*/  F2FP.PACK_AB R0, R77, R76 ;  /* 0x0000004c4d00723e */ /* 0x002fc400000000ff */
[----:B--2---:R-:W-:-:S03]  /*b0b0*/  F2FP.PACK_AB R2, R31, R30 ;  /* 0x0000001e1f02723e */ /* 0x004fc600000000ff */
[----:B------:R1:W-:Y:S01]  /*b0c0*/  STS [R12+0x400], R0 ;  /* 0x000400000c007388 */ /* 0x0003e20000000800 */
[----:B---3--:R-:W-:-:S03]  /*b0d0*/  F2FP.PACK_AB R3, R57, R56 ;  /* 0x000000383903723e */ /* 0x008fc600000000ff */
[----:B----4-:R2:W-:Y:S04]  /*b0e0*/  STS [R6], R2 ;  /* 0x0000000206007388 */ /* 0x0105e80000000800 */
[----:B------:R3:W-:Y:S01]  /*b0f0*/  STS [R6+0x400], R3 ;  /* 0x0004000306007388 */ /* 0x0007e20000000800 */
[----:B-1----:R-:W-:Y:S02]  /*b100*/  F2FP.PACK_AB R0, R33, R32 ;  /* 0x000000202100723e */ /* 0x002fe400000000ff */
[----:B--2---:R-:W-:-:S03]  /*b110*/  F2FP.PACK_AB R2, R101, R100 ;  /* 0x000000646502723e */ /* 0x004fc600000000ff */
[----:B------:R1:W-:Y:S01]  /*b120*/  STS [R11], R0 ;  /* 0x000000000b007388 */ /* 0x0003e20000000800 */
[----:B---3--:R-:W-:-:S03]  /*b130*/  F2FP.PACK_AB R3, R35, R34 ;  /* 0x000000222303723e */ /* 0x008fc600000000ff */
[----:B------:R2:W-:Y:S04]  /*b140*/  STS [R11+0x400], R2 ;  /* 0x000400020b007388 */ /* 0x0005e80000000800 */
[----:B------:R3:W-:Y:S01]  /*b150*/  STS [R10], R3 ;  /* 0x000000030a007388 */ /* 0x0007e20000000800 */
[----:B-1----:R-:W-:Y:S02]  /*b160*/  F2FP.PACK_AB R0, R81, R80 ;  /* 0x000000505100723e */ /* 0x002fe400000000ff */
[----:B--2---:R-:W-:-:S03]  /*b170*/  F2FP.PACK_AB R2, R39, R38 ;  /* 0x000000262702723e */ /* 0x004fc600000000ff */
[----:B------:R1:W-:Y:S01]  /*b180*/  STS [R10+0x400], R0 ;  /* 0x000400000a007388 */ /* 0x0003e20000000800 */
[----:B---3--:R-:W-:-:S03]  /*b190*/  F2FP.PACK_AB R3, R59, R58 ;  /* 0x0000003a3b03723e */ /* 0x008fc600000000ff */
[----:B------:R2:W-:Y:S04]  /*b1a0*/  STS [R5], R2 ;  /* 0x0000000205007388 */ /* 0x0005e80000000800 */
        /* <DEDUP_REMOVED lines=11> */
[----:B------:R-:W-:Y:S04]  /*b260*/  STS [R7+0x4000], R3 ;  /* 0x0040000307007388 */ /* 0x000fe80000000800 */
[----:B------:R2:W-:Y:S01]  /*b270*/  STS [R7+0x4400], R4 ;  /* 0x0044000407007388 */ /* 0x0005e20000000800 */
[----:B-1----:R-:W-:-:S03]  /*b280*/  F2FP.PACK_AB R0, R61, R60 ;  /* 0x0000003c3d00723e */ /* 0x002fc600000000ff */
[----:B--2---:R-:W2:Y:S01]  /*b290*/  LDL.LU R7, [R1] ;  /* 0x0000000001077983 */ /* 0x004ea20000300800 */
[----:B------:R-:W-:Y:S02]  /*b2a0*/  F2FP.PACK_AB R4, R49, R48 ;  /* 0x000000303104723e */ /* 0x000fe400000000ff */
[----:B------:R-:W-:Y:S01]  /*b2b0*/  F2FP.PACK_AB R3, R65, R64 ;  /* 0x000000404103723e */ /* 0x000fe200000000ff */
[----:B------:R1:W-:Y:S04]  /*b2c0*/  STS [R12+0x4000], R2 ;  /* 0x004000020c007388 */ /* 0x0003e80000000800 */
[----:B------:R3:W-:Y:S04]  /*b2d0*/  STS [R12+0x4400], R0 ;  /* 0x004400000c007388 */ /* 0x0007e80000000800 */
[----:B------:R4:W-:Y:S04]  /*b2e0*/  STS [R6+0x4000], R4 ;  /* 0x0040000406007388 */ /* 0x0009e80000000800 */
[----:B------:R4:W-:Y:S01]  /*b2f0*/  STS [R6+0x4400], R3 ;  /* 0x0044000306007388 */ /* 0x0009e20000000800 */
[----:B-1----:R-:W-:-:S02]  /*b300*/  F2FP.PACK_AB R2, R51, R50 ;  /* 0x000000323302723e */ /* 0x002fc400000000ff */
[----:B---3--:R-:W-:-:S03]  /*b310*/  F2FP.PACK_AB R0, R83, R82 ;  /* 0x000000525300723e */ /* 0x008fc600000000ff */
[----:B------:R1:W-:Y:S04]  /*b320*/  STS [R11+0x4000], R2 ;  /* 0x004000020b007388 */ /* 0x0003e80000000800 */
[----:B------:R3:W-:Y:S01]  /*b330*/  STS [R11+0x4400], R0 ;  /* 0x004400000b007388 */ /* 0x0007e20000000800 */
[----:B----4-:R-:W-:Y:S02]  /*b340*/  F2FP.PACK_AB R4, R79, R78 ;  /* 0x0000004e4f04723e */ /* 0x010fe400000000ff */
[----:B------:R-:W-:Y:S01]  /*b350*/  F2FP.PACK_AB R3, R73, R72 ;  /* 0x000000484903723e */ /* 0x000fe200000000ff */
[----:B------:R-:W4:Y:S01]  /*b360*/  LDL.LU R6, [R1+0x4] ;  /* 0x0000040001067983 */ /* 0x000f220000300800 */
[----:B------:R-:W-:Y:S01]  /*b370*/  ISETP.NE.U32.AND P2, PT, RZ, c[0x0][0x500], PT ;  /* 0x00014000ff007a0c */ /* 0x000fe20003f45070 */
[----:B------:R-:W-:Y:S01]  /*b380*/  IMAD.MOV.U32 R14, RZ, RZ, c[0x0][0x388] ;  /* 0x0000e200ff0e7624 */ /* 0x000fe200078e00ff */
[----:B------:R-:W-:-:S02]  /*b390*/  ISETP.NE.U32.AND P3, PT, RZ, c[0x0][0x508], PT ;  /* 0x00014200ff007a0c */ /* 0x000fc40003f65070 */
[----:B------:R-:W-:Y:S02]  /*b3a0*/  ISETP.NE.AND.EX P2, PT, RZ, c[0x0][0x504], PT, P2 ;  /* 0x00014100ff007a0c */ /* 0x000fe40003f45320 */
[----:B------:R-:W-:Y:S02]  /*b3b0*/  ISETP.NE.AND.EX P3, PT, RZ, c[0x0][0x50c], PT, P3 ;  /* 0x00014300ff007a0c */ /* 0x000fe40003f65330 */
[----:B-1----:R-:W-:Y:S02]  /*b3c0*/  F2FP.PACK_AB R2, R75, R74 ;  /* 0x0000004a4b02723e */ /* 0x002fe400000000ff */
[----:B---3--:R-:W-:-:S05]  /*b3d0*/  F2FP.PACK_AB R0, R89, R88 ;  /* 0x000000585900723e */ /* 0x008fca00000000ff */
[----:B------:R1:W-:Y:S04]  /*b3e0*/  STS [R10+0x4000], R0 ;  /* 0x004000000a007388 */ /* 0x0003e80000000800 */
[----:B------:R3:W-:Y:S04]  /*b3f0*/  STS [R10+0x4400], R4 ;  /* 0x004400040a007388 */ /* 0x0007e80000000800 */
[----:B------:R3:W-:Y:S04]  /*b400*/  STS [R5+0x4000], R3 ;  /* 0x0040000305007388 */ /* 0x0007e80000000800 */
[----:B------:R3:W-:Y:S01]  /*b410*/  STS [R5+0x4400], R2 ;  /* 0x0044000205007388 */ /* 0x0007e20000000800 */
[----:B-1----:R-:W-:-:S02]  /*b420*/  F2FP.PACK_AB R0, R53, R52 ;  /* 0x000000343500723e */ /* 0x002fc400000000ff */
[----:B---3--:R-:W-:-:S03]  /*b430*/  @P3 IADD3 R4, P0, R252, c[0x0][0x508], RZ ;  /* 0x00014200fc043a10 */ /* 0x008fc60007f1e0ff */
[----:B------:R1:W-:Y:S01]  /*b440*/  STS [R9+0x4000], R0 ;  /* 0x0040000009007388 */ /* 0x0003e20000000800 */
[----:B------:R-:W-:Y:S02]  /*b450*/  F2FP.PACK_AB R3, R27, R26 ;  /* 0x0000001a1b03723e */ /* 0x000fe400000000ff */
[----:B------:R-:W-:-:S05]  /*b460*/  F2FP.PACK_AB R2, R55, R54 ;  /* 0x000000363702723e */ /* 0x000fca00000000ff */
[----:B------:R3:W-:Y:S01]  /*b470*/  STS [R9+0x4400], R2 ;  /* 0x0044000209007388 */ /* 0x0007e20000000800 */
[----:B-1----:R-:W-:-:S05]  /*b480*/  F2FP.PACK_AB R0, R25, R24 ;  /* 0x000000181900723e */ /* 0x002fca00000000ff */
[----:B------:R1:W-:Y:S04]  /*b490*/  STS [R8+0x4000], R0 ;  /* 0x0040000008007388 */ /* 0x0003e80000000800 */
[----:B------:R2:W-:Y:S04]  /*b4a0*/  STS [R8+0x4400], R3 ;  /* 0x0044000308007388 */ /* 0x0005e80000000800 */
[----:B------:R-:W-:Y:S01]  /*b4b0*/  BAR.SYNC.DEFER_BLOCKING 0x1, 0x100 ;  /* 0x0044000000007b1d */ /* 0x000fe20000010000 */
[----:B---3--:R-:W-:Y:S01]  /*b4c0*/  IADD3 R2, P1, R252, c[0x0][0x500], RZ ;  /* 0x00014000fc027a10 */ /* 0x008fe20007f3e0ff */
[----:B-1----:R-:W-:-:S03]  /*b4d0*/  IMAD.MOV.U32 R0, RZ, RZ, RZ ;  /* 0x000000ffff007224 */ /* 0x002fc600078e00ff */
[C---:B--2---:R-:W-:Y:S02]  /*b4e0*/  IADD3.X R3, R7.reuse, c[0x0][0x504], RZ, P1, !PT ;  /* 0x0001410007037a10 */ /* 0x044fe40000ffe4ff */
[----:B------:R-:W-:-:S03]  /*b4f0*/  @P3 IADD3.X R5, R7, c[0x0][0x50c], RZ, P0, !PT ;  /* 0x0001430007053a10 */ /* 0x000fc600007fe4ff */
[----:B------:R1:W5:Y:S04]  /*b500*/  @P2 LDG.E R0, [R2.64] ;  /* 0x0000000802002981 */ /* 0x000368000c1e1900 */
[----:B------:R2:W5:Y:S01]  /*b510*/  @P3 LDG.E R14, [R4.64] ;  /* 0x00000008040e3981 */ /* 0x000562000c1e1900 */
[----:B----4-:R-:W-:-:S04]  /*b520*/  ISETP.NE.AND P0, PT, R6, RZ, PT ;  /* 0x000000ff0600720c */ /* 0x010fc80003f05270 */
[----:B--2---:R-:W-:Y:S01]  /*b530*/  SEL R5, R6, c[0x0][0x3d4], P0 ;  /* 0x0000f50006057a07 */ /* 0x004fe20000000000 */
[----:B------:R-:W-:Y:S05]  /*b540*/  @P3 BRA `(.L_x_222) ;  /* 0x0000004000003947 */ /* 0x000fea0003800000 */
[----:B-1----:R-:W-:Y:S05]  /*b550*/  @!P2 BRA `(.L_x_222) ;  /* 0x000000300000a947 */ /* 0x002fea0003800000 */
[----:B------:R1:W2:Y:S04]  /*b560*/  LDG.E R4, [R2.64] ;  /* 0x0000000802047981 */ /* 0x0002a8000c1e1900 */
[----:B-1----:R-:W2:Y:S02]  /*b570*/  LDG.E R2, [R2.64+0x4] ;  /* 0x0000040802027981 */ /* 0x002ea4000c1e1900 */
[----:B--2--5:R-:W-:Y:S02]  /*b580*/  IADD3 R14, -R4, R2, RZ ;  /* 0x00000002040e7210 */ /* 0x024fe40007ffe1ff */
.L_x_222:
[----:B-1----:R-:W-:Y:S01]  /*b590*/  IMAD.MOV.U32 R2, RZ, RZ, 0x368 ;  /* 0x00000368ff027424 */ /* 0x002fe200078e00ff */
[----:B------:R-:W-:Y:S01]  /*b5a0*/  ISETP.GT.AND P3, PT, R5, 0x1, PT ;  /* 0x000000010500780c */ /* 0x000fe20003f64270 */
[----:B------:R-:W2:Y:S03]  /*b5b0*/  LDL R6, [R1+0xb0] ;  /* 0x0000b00001067983 */ /* 0x000ea60000100800 */
[----:B------:R-:W-:Y:S01]  /*b5c0*/  SEL R2, R2, 0x328, P3 ;  /* 0x0000032802027807 */ /* 0x000fe20001800000 */
[----:B------:R-:W3:Y:S03]  /*b5d0*/  LDL.LU R3, [R1+0xc] ;  /* 0x00000c0001037983 */ /* 0x000ee60000300800 */
[----:B------:R1:W4:Y:S01]  /*b5e0*/  LDC.64 R16, c[0x0][R2+0x168] ;  /* 0x00005a0002107b82 */ /* 0x0003220000000a00 */
[----:B------:R-:W3:Y:S01]  /*b5f0*/  LDL R13, [R1+0x8] ;  /* 0x00000800010d7983 */ /* 0x000ee20000100800 */
[----:B------:R-:W-:-:S02]  /*b600*/  LOP3.LUT R9, R246, 0xffff, RZ, 0xc0, !PT ;  /* 0x0000fffff6097812 */ /* 0x000fc400078ec0ff */
[----:B------:R-:W-:-:S04]  /*b610*/  ISETP.NE.U32.AND P0, PT, RZ, c[0x0][0x500], PT ;  /* 0x00014000ff007a0c */ /* 0x000fc80003f05070 */
[----:B------:R1:W4:Y:S01]  /*b620*/  LDC.64 R4, c[0x0][R2+0x170] ;  /* 0x00005c0002047b82 */ /* 0x0003220000000a00 */
[----:B------:R-:W-:-:S04]  /*b630*/  ISETP.NE.AND.EX P0, PT, RZ, c[0x0][0x504], PT, P0 ;  /* 0x00014100ff007a0c */ /* 0x000fc80003f05300 */
[----:B------:R-:W-:-:S03]  /*b640*/  SEL R8, R251, RZ, !P0 ;  /* 0x000000fffb087207 */ /* 0x000fc60004000000 */
[----:B------:R1:W2:Y:S08]  /*b650*/  LDC.64 R18, c[0x0][R2+0x178] ;  /* 0x00005e0002127b82 */ /* 0x0002b00000000a00 */
[----:B------:R1:W2:Y:S02]  /*b660*/  LDC.64 R20, c[0x0][R2+0x160] ;  /* 0x0000580002147b82 */ /* 0x0002a40000000a00 */
[----:B-1----:R-:W-:-:S02]  /*b670*/  IMAD.MOV.U32 R2, RZ, RZ, c[0x0][0x4e8] ;  /* 0x00013a00ff027624 */ /* 0x002fc400078e00ff */
[-C--:B----4-:R-:W-:Y:S02]  /*b680*/  IMAD R10, R17, R9.reuse, RZ ;  /* 0x00000009110a7224 */ /* 0x090fe400078e02ff */
[----:B------:R-:W4:Y:S01]  /*b690*/  LDL R17, [R1+0xac] ;  /* 0x0000ac0001117983 */ /* 0x000f220000100800 */
[----:B------:R-:W-:Y:S01]  /*b6a0*/  ISETP.NE.AND P2, PT, R2, 0x1, PT ;  /* 0x000000010200780c */ /* 0x000fe20003f45270 */
[----:B------:R-:W-:Y:S02]  /*b6b0*/  IMAD R2, R5, R8, RZ ;  /* 0x0000000805027224 */ /* 0x000fe400078e02ff */
[----:B------:R-:W1:Y:S01]  /*b6c0*/  S2R R36, SR_TID.X ;  /* 0x0000000000247919 */ /* 0x000e620000002100 */
[----:B--2---:R-:W-:Y:S02]  /*b6d0*/  IMAD R11, R245, 0x80, R6 ;  /* 0x00000080f50b7824 */ /* 0x004fe400078e0206 */
[----:B------:R-:W-:Y:S01]  /*b6e0*/  IMAD.WIDE.U32 R6, R16, R9, RZ ;  /* 0x0000000910067225 */ /* 0x000fe200078e00ff */
[----:B---3--:R-:W-:-:S05]  /*b6f0*/  SEL R3, R3, RZ, !P0 ;  /* 0x000000ff03037207 */ /* 0x008fca0004000000 */
[----:B------:R-:W-:Y:S02]  /*b700*/  IMAD R12, R4, R3, R2 ;  /* 0x00000003040c7224 */ /* 0x000fe400078e0202 */
[----:B------:R-:W-:-:S04]  /*b710*/  @P2 IMAD.HI.U32 R3, R11, c[0x0][0x4ec], RZ ;  /* 0x00013b000b032a27 */ /* 0x000fc800078e00ff */
[----:B------:R-:W-:-:S04]  /*b720*/  IMAD.WIDE.U32 R4, R4, R8, RZ ;  /* 0x0000000804047225 */ /* 0x000fc800078e00ff */
[----:B------:R-:W-:Y:S01]  /*b730*/  IMAD.MOV.U32 R2, RZ, RZ, R11 ;  /* 0x000000ffff027224 */ /* 0x000fe200078e000b */
[----:B------:R-:W-:Y:S02]  /*b740*/  @P2 SHF.R.U32.HI R2, RZ, c[0x0][0x4f0], R3 ;  /* 0x00013c00ff022a19 */ /* 0x000fe40000011603 */
[----:B------:R-:W-:Y:S02]  /*b750*/  SEL R3, R13, RZ, P3 ;  /* 0x000000ff0d037207 */ /* 0x000fe40001800000 */
[----:B-----5:R-:W-:Y:S01]  /*b760*/  IADD3 R15, P1, P0, R4, R6, R0 ;  /* 0x00000006040f7210 */ /* 0x020fe2000783e000 */
[----:B------:R-:W-:Y:S02]  /*b770*/  IMAD.IADD R6, R7, 0x1, R10 ;  /* 0x0000000107067824 */ /* 0x000fe400078e020a */
[----:B------:R-:W-:Y:S01]  /*b780*/  IMAD.IADD R13, R5, 0x1, R12 ;  /* 0x00000001050d7824 */ /* 0x000fe200078e020c */
[----:B------:R-:W-:Y:S01]  /*b790*/  SHF.R.S32.HI R12, RZ, 0x1f, R0 ;  /* 0x0000001fff0c7819 */ /* 0x000fe20000011400 */
[----:B------:R-:W-:-:S02]  /*b7a0*/  IMAD.MOV R7, RZ, RZ, -R2 ;  /* 0x000000ffff077224 */ /* 0x000fc400078e0a02 */
[-C--:B------:R-:W-:Y:S02]  /*b7b0*/  IMAD R10, R19, R3.reuse, RZ ;  /* 0x00000003130a7224 */ /* 0x080fe400078e02ff */
[----:B------:R-:W-:Y:S01]  /*b7c0*/  IMAD.WIDE.U32 R4, R18, R3, RZ ;  /* 0x0000000312047225 */ /* 0x000fe200078e00ff */
[----:B------:R-:W-:-:S03]  /*b7d0*/  IADD3.X R13, R13, R6, R12, P1, P0 ;  /* 0x000000060d0d7210 */ /* 0x000fc60000fe040c */
[----:B------:R-:W-:Y:S01]  /*b7e0*/  IMAD R3, R7, c[0x0][0x4e8], R11 ;  /* 0x00013a0007037a24 */ /* 0x000fe200078e020b */
[----:B------:R-:W-:Y:S01]  /*b7f0*/  IADD3 R4, P1, P0, R2, R15, R4 ;  /* 0x0000000f02047210 */ /* 0x000fe2000783e004 */
[----:B------:R-:W-:Y:S01]  /*b800*/  IMAD.IADD R10, R5, 0x1, R10 ;  /* 0x00000001050a7824 */ /* 0x000fe200078e020a */
[----:B------:R-:W-:Y:S01]  /*b810*/  SHF.R.S32.HI R5, RZ, 0x1f, R2 ;  /* 0x0000001fff057819 */ /* 0x000fe20000011402 */
[----:B------:R-:W-:Y:S01]  /*b820*/  IMAD R2, R21, R3, RZ ;  /* 0x0000000315027224 */ /* 0x000fe200078e02ff */
[----:B------:R-:W-:Y:S02]  /*b830*/  SHF.R.S32.HI R6, RZ, 0x1f, R3 ;  /* 0x0000001fff067819 */ /* 0x000fe40000011403 */
[----:B------:R-:W-:Y:S01]  /*b840*/  IADD3.X R5, R5, R13, R10, P1, P0 ;  /* 0x0000000d05057210 */ /* 0x000fe20000fe040a */
[----:B------:R-:W-:Y:S02]  /*b850*/  IMAD.MOV.U32 R7, RZ, RZ, c[0x0][0x4a8] ;  /* 0x00012a00ff077624 */ /* 0x000fe400078e00ff */
[----:B------:R-:W-:-:S02]  /*b860*/  IMAD R6, R20, R6, R2 ;  /* 0x0000000614067224 */ /* 0x000fc400078e0202 */
[----:B------:R-:W-:Y:S01]  /*b870*/  IMAD.WIDE.U32 R2, R20, R3, R4 ;  /* 0x0000000314027225 */ /* 0x000fe200078e0004 */
[----:B------:R-:W-:-:S03]  /*b880*/  SEL R4, R7, c[0x0][0x450], P3 ;  /* 0x0001140007047a07 */ /* 0x000fc60001800000 */
[----:B------:R-:W-:Y:S01]  /*b890*/  IMAD.MOV.U32 R5, RZ, RZ, c[0x0][0x4ac] ;  /* 0x00012b00ff057624 */ /* 0x000fe200078e00ff */
[----:B-1----:R-:W-:Y:S01]  /*b8a0*/  SHF.R.S32.HI R16, RZ, 0x1f, R36 ;  /* 0x0000001fff107819 */ /* 0x002fe20000011424 */
[----:B------:R-:W-:Y:S01]  /*b8b0*/  IMAD.IADD R3, R3, 0x1, R6 ;  /* 0x0000000103037824 */ /* 0x000fe200078e0206 */
[----:B------:R-:W-:Y:S02]  /*b8c0*/  LEA R4, P0, R2, R4, 0x2 ;  /* 0x0000000402047211 */ /* 0x000fe400078010ff */
[----:B------:R-:W-:Y:S02]  /*b8d0*/  SEL R5, R5, c[0x0][0x454], P3 ;  /* 0x0001150005057a07 */ /* 0x000fe40001800000 */
[----:B------:R-:W-:Y:S02]  /*b8e0*/  LEA.HI R16, R16, R36, RZ, 0x5 ;  /* 0x0000002410107211 */ /* 0x000fe400078f28ff */
[----:B------:R-:W-:Y:S02]  /*b8f0*/  LEA.HI.X R2, R2, R5, R3, 0x2, P0 ;  /* 0x0000000502027211 */ /* 0x000fe400000f1403 */
[----:B------:R-:W-:Y:S01]  /*b900*/  LOP3.LUT R16, R16, 0xffffffe0, RZ, 0xc0, !PT ;  /* 0xffffffe010107812 */ /* 0x000fe200078ec0ff */
[----:B------:R-:W-:Y:S04]  /*b910*/  SHFL.IDX PT, R6, R4, RZ, 0x1c1f ;  /* 0x001c1fff04067589 */ /* 0x000fe800000e0000 */
[----:B------:R-:W1:Y:S01]  /*b920*/  SHFL.IDX PT, R7, R2, RZ, 0x1c1f ;  /* 0x001c1fff02077589 */ /* 0x000e6200000e0000 */
[----:B------:R-:W-:-:S03]  /*b930*/  IMAD.IADD R16, R36, 0x1, -R16 ;  /* 0x0000000124107824 */ /* 0x000fc600078e0a10 */
[----:B------:R-:W-:Y:S04]  /*b940*/  SHFL.IDX PT, R4, R4, 0x1, 0x1c1f ;  /* 0x003c1f0004047f89 */ /* 0x000fe800000e0000 */
[----:B------:R4:W2:Y:S01]  /*b950*/  SHFL.IDX PT, R5, R2, 0x1, 0x1c1f ;  /* 0x003c1f0002057f89 */ /* 0x0008a200000e0000 */
[----:B------:R-:W-:Y:S01]  /*b960*/  IMAD R10, R14, c[0x0][0x4e8], RZ ;  /* 0x00013a000e0a7a24 */ /* 0x000fe200078e02ff */
[----:B------:R-:W-:Y:S01]  /*b970*/  LOP3.LUT P0, RZ, R16, 0x3, RZ, 0xc0, !PT ;  /* 0x0000000310ff7812 */ /* 0x000fe2000780c0ff */
[----:B----4-:R-:W-:-:S05]  /*b980*/  IMAD R2, R245, 0x80, R17 ;  /* 0x00000080f5027824 */ /* 0x010fca00078e0211 */
[C---:B------:R-:W-:Y:S02]  /*b990*/  IADD3 R3, R2.reuse, 0x8, RZ ;  /* 0x0000000802037810 */ /* 0x040fe40007ffe0ff */
[-C--:B------:R-:W-:Y:S02]  /*b9a0*/  ISETP.GE.OR P1, PT, R2, R10.reuse, P0 ;  /* 0x0000000a0200720c */ /* 0x080fe40000726670 */
[----:B------:R-:W-:-:S11]  /*b9b0*/  ISETP.GE.OR P0, PT, R3, R10, P0 ;  /* 0x0000000a0300720c */ /* 0x000fd60000706670 */
[----:B-1----:R1:W-:Y:S01]  /*b9c0*/  @!P1 ST.E [R6.64], R23 ;  /* 0x0000001706009985 */ /* 0x0023e2000c101908 */
[----:B------:R-:W-:-:S03]  /*b9d0*/  ISETP.GE.AND P1, PT, R2, R10, PT ;  /* 0x0000000a0200720c */ /* 0x000fc60003f26270 */
[----:B--2---:R1:W-:Y:S01]  /*b9e0*/  @!P0 ST.E [R4.64], R22 ;  /* 0x0000001604008985 */ /* 0x0043e2000c101908 */
[----:B------:R-:W-:Y:S01]  /*b9f0*/  ISETP.GE.AND P0, PT, R3, R10, PT ;  /* 0x0000000a0300720c */ /* 0x000fe20003f06270 */
[----:B------:R-:W-:Y:S05]  /*ba00*/  @P3 BRA `(.L_x_223) ;  /* 0x0000070000003947 */ /* 0x000fea0003800000 */
[----:B------:R-:W-:Y:S01]  /*ba10*/  IMAD R12, R12, c[0x0][0x3a0], RZ ;  /* 0x0000e8000c0c7a24 */ /* 0x000fe200078e02ff */
[----:B-1----:R-:W-:Y:S01]  /*ba20*/  LEA R4, R233, R234, 0x5 ;  /* 0x000000eae9047211 */ /* 0x002fe200078e28ff */
[C---:B------:R-:W-:Y:S01]  /*ba30*/  IMAD.WIDE.U32 R2, R0.reuse, c[0x0][0x3a0], RZ ;  /* 0x0000e80000027a25 */ /* 0x040fe200078e00ff */
[----:B------:R-:W-:Y:S01]  /*ba40*/  SHF.R.S32.HI R5, RZ, 0x1f, R8 ;  /* 0x0000001fff057819 */ /* 0x000fe20000011408 */
[----:B------:R1:W2:Y:S01]  /*ba50*/  LDS.128 R16, [R200+0x80] ;  /* 0x00008000c8107984 */ /* 0x0002a20000000c00 */
[----:B------:R-:W-:Y:S01]  /*ba60*/  LEA R4, R245, R4, 0x7 ;  /* 0x00000004f5047211 */ /* 0x000fe200078e38ff */
[----:B------:R-:W-:Y:S02]  /*ba70*/  IMAD R0, R0, c[0x0][0x3a4], R12 ;  /* 0x0000e90000007a24 */ /* 0x000fe400078e020c */
[----:B------:R1:W3:Y:S01]  /*ba80*/  LDS.128 R24, [R200+0x1080] ;  /* 0x00108000c8187984 */ /* 0x0002e20000000c00 */
[----:B------:R-:W-:-:S02]  /*ba90*/  IMAD R5, R5, c[0x0][0x3f0], RZ ;  /* 0x0000fc0005057a24 */ /* 0x000fc400078e02ff */
[----:B------:R-:W-:Y:S01]  /*baa0*/  IADD3 R3, R3, R0, RZ ;  /* 0x0000000003037210 */ /* 0x000fe20007ffe0ff */
[----:B------:R-:W-:Y:S01]  /*bab0*/  @P2 IMAD.HI.U32 R6, R4, c[0x0][0x4ec], RZ ;  /* 0x00013b0004062a27 */ /* 0x000fe200078e00ff */
[----:B------:R1:W4:Y:S01]  /*bac0*/  LDS.128 R32, [R200+0x2080] ;  /* 0x00208000c8207984 */ /* 0x0003220000000c00 */
[----:B------:R-:W-:Y:S02]  /*bad0*/  MOV R0, R4 ;  /* 0x0000000400007202 */ /* 0x000fe40000000f00 */
[C---:B------:R-:W-:Y:S01]  /*bae0*/  IMAD.WIDE.U32 R2, R9.reuse, c[0x0][0x3e8], R2 ;  /* 0x0000fa0009027a25 */ /* 0x040fe200078e0002 */
[----:B------:R1:W1:Y:S01]  /*baf0*/  LDS.128 R40, [R200+0x3080] ;  /* 0x00308000c8287984 */ /* 0x0002620000000c00 */
[----:B------:R-:W-:Y:S02]  /*bb00*/  @P2 SHF.R.U32.HI R0, RZ, c[0x0][0x4f0], R6 ;  /* 0x00013c00ff002a19 */ /* 0x000fe40000011606 */
[----:B------:R-:W-:Y:S01]  /*bb10*/  IMAD R3, R9, c[0x0][0x3ec], R3 ;  /* 0x0000fb0009037a24 */ /* 0x000fe200078e0203 */
[----:B------:R1:W1:Y:S01]  /*bb20*/  LDS.128 R12, [R200+0x4080] ;  /* 0x00408000c80c7984 */ /* 0x0002620000000c00 */
[C---:B------:R-:W-:Y:S01]  /*bb30*/  IMAD R7, R8.reuse, c[0x0][0x3f4], R5 ;  /* 0x0000fd0008077a24 */ /* 0x040fe200078e0205 */
[----:B------:R-:W-:Y:S01]  /*bb40*/  SHF.R.S32.HI R6, RZ, 0x1f, R0 ;  /* 0x0000001fff067819 */ /* 0x000fe20000011400 */
[----:B------:R-:W-:Y:S01]  /*bb50*/  IMAD.WIDE.U32 R2, R8, c[0x0][0x3f0], R2 ;  /* 0x0000fc0008027a25 */ /* 0x000fe200078e0002 */
[----:B------:R1:W1:Y:S01]  /*bb60*/  LDS.128 R20, [R200+0x5080] ;  /* 0x00508000c8147984 */ /* 0x0002620000000c00 */
[----:B------:R-:W-:-:S02]  /*bb70*/  IADD3 R5, -R0, RZ, RZ ;  /* 0x000000ff00057210 */ /* 0x000fc40007ffe1ff */
[----:B------:R-:W-:Y:S01]  /*bb80*/  IMAD R6, R6, c[0x0][0x3e0], RZ ;  /* 0x0000f80006067a24 */ /* 0x000fe200078e02ff */
[----:B------:R1:W1:Y:S01]  /*bb90*/  LDS.128 R28, [R200+0x6080] ;  /* 0x00608000c81c7984 */ /* 0x0002620000000c00 */
[----:B------:R-:W-:Y:S01]  /*bba0*/  IADD3 R3, R3, R7, RZ ;  /* 0x0000000703037210 */ /* 0x000fe20007ffe0ff */
[----:B------:R-:W-:Y:S02]  /*bbb0*/  IMAD R4, R5, c[0x0][0x4e8], R4 ;  /* 0x00013a0005047a24 */ /* 0x000fe400078e0204 */
[----:B------:R1:W1:Y:S01]  /*bbc0*/  LDS.128 R44, [R200+0x7080] ;  /* 0x00708000c82c7984 */ /* 0x0002620000000c00 */
[C---:B------:R-:W-:Y:S02]  /*bbd0*/  IMAD R5, R0.reuse, c[0x0][0x3e4], R6 ;  /* 0x0000f90000057a24 */ /* 0x040fe400078e0206 */
[----:B------:R-:W-:Y:S01]  /*bbe0*/  IMAD.WIDE.U32 R2, R0, c[0x0][0x3e0], R2 ;  /* 0x0000f80000027a25 */ /* 0x000fe200078e0002 */
[----:B------:R-:W-:-:S04]  /*bbf0*/  SHF.R.S32.HI R0, RZ, 0x1f, R4 ;  /* 0x0000001fff007819 */ /* 0x000fc80000011404 */
[----:B------:R-:W-:Y:S01]  /*bc00*/  IADD3 R3, R3, R5, RZ ;  /* 0x0000000503037210 */ /* 0x000fe20007ffe0ff */
[----:B------:R-:W-:-:S04]  /*bc10*/  IMAD R0, R0, c[0x0][0x3d8], RZ ;  /* 0x0000f60000007a24 */ /* 0x000fc800078e02ff */
[----:B------:R-:W-:-:S04]  /*bc20*/  IMAD.WIDE.U32 R2, R4, c[0x0][0x3d8], R2 ;  /* 0x0000f60004027a25 */ /* 0x000fc800078e0002 */
[----:B------:R-:W-:Y:S01]  /*bc30*/  IMAD R0, R4, c[0x0][0x3dc], R0 ;  /* 0x0000f70004007a24 */ /* 0x000fe200078e0200 */
[----:B------:R-:W-:-:S04]  /*bc40*/  LEA R9, P0, R2, c[0x0][0x380], 0x1 ;  /* 0x0000e00002097a11 */ /* 0x000fc800078008ff */
[----:B------:R-:W-:-:S04]  /*bc50*/  IADD3 R0, R3, R0, RZ ;  /* 0x0000000003007210 */ /* 0x000fc80007ffe0ff */
[----:B------:R-:W-:Y:S01]  /*bc60*/  LEA.HI.X R7, R2, c[0x0][0x384], R0, 0x1, P0 ;  /* 0x0000e10002077a11 */ /* 0x000fe200000f0c00 */
[----:B------:R-:W-:Y:S05]  /*bc70*/  BRA.DIV ~URZ, `(.L_x_224) ;  /* 0x00003a427f007947 */ /* 0x000fea000b800000 */
[----:B--234-:R2:W3:Y:S02]  /*bc80*/  SHFL.IDX PT, R8, R7, RZ, 0x181f ;  /* 0x00181fff07087589 */ /* 0x01c4e400000e0000 */
.L_x_300:
[----:B------:R-:W-:Y:S05]  /*bc90*/  BRA.DIV ~URZ, `(.L_x_225) ;  /* 0x00003a927f007947 */ /* 0x000fea000b800000 */
[----:B------:R4:W2:Y:S02]  /*bca0*/  SHFL.IDX PT, R0, R9, RZ, 0x181f ;  /* 0x00181fff09007589 */ /* 0x0008a400000e0000 */
.L_x_301:
[----:B------:R-:W-:Y:S01]  /*bcb0*/  LEA R6, R245, R234, 0x7 ;  /* 0x000000eaf5067211 */ /* 0x000fe200078e38ff */
[----:B------:R-:W-:Y:S03]  /*bcc0*/  BSSY B0, `(.L_x_226) ;  /* 0x000000d000007945 */ /* 0x000fe60003800000 */
[----:B------:R-:W-:-:S13]  /*bcd0*/  ISETP.GE.AND P0, PT, R6, R10, PT ;  /* 0x0000000a0600720c */ /* 0x000fda0003f06270 */
[----:B------:R-:W-:Y:S05]  /*bce0*/  @P0 BRA `(.L_x_227) ;  /* 0x000000a000000947 */ /* 0x000fea0003800000 */
[----:B------:R-:W-:Y:S02]  /*bcf0*/  ISETP.GE.AND P3, PT, R231, c[0x0][0x3c8], PT ;  /* 0x0000f200e7007a0c */ /* 0x000fe40003f66270 */
[----:B------:R-:W-:Y:S02]  /*bd00*/  ISETP.GE.AND P2, PT, R235, c[0x0][0x3c8], PT ;  /* 0x0000f200eb007a0c */ /* 0x000fe40003f46270 */
[----:B------:R-:W-:Y:S02]  /*bd10*/  SHF.R.S32.HI R36, RZ, 0x1f, R231 ;  /* 0x0000001fff247819 */ /* 0x000fe400000114e7 */
[----:B------:R-:W-:-:S07]  /*bd20*/  SHF.R.S32.HI R11, RZ, 0x1f, R235 ;  /* 0x0000001fff0b7819 */ /* 0x000fce00000114eb */
[-C--:B--2---:R-:W-:Y:S02]  /*bd30*/  @!P3 LEA R4, P1, R231, R0.reuse, 0x1 ;  /* 0x00000000e704b211 */ /* 0x084fe400078208ff */
[----:B------:R-:W-:Y:S02]  /*bd40*/  @!P2 LEA R2, P0, R235, R0, 0x1 ;  /* 0x00000000eb02a211 */ /* 0x000fe400078008ff */
[-C--:B---3--:R-:W-:Y:S02]  /*bd50*/  @!P3 LEA.HI.X R5, R231, R8.reuse, R36, 0x1, P1 ;  /* 0x00000008e705b211 */ /* 0x088fe400008f0c24 */
[----:B------:R-:W-:-:S03]  /*bd60*/  @!P2 LEA.HI.X R3, R235, R8, R11, 0x1, P0 ;  /* 0x00000008eb03a211 */ /* 0x000fc600000f0c0b */
[----:B------:R2:W-:Y:S04]  /*bd70*/  @!P3 ST.E.128 [R4.64], R16 ;  /* 0x000000100400b985 */ /* 0x0005e8000c101d08 */
[----:B-1----:R2:W-:Y:S02]  /*bd80*/  @!P2 ST.E.128 [R2.64], R12 ;  /* 0x0000000c0200a985 */ /* 0x0025e4000c101d08 */
.L_x_227:
[----:B------:R-:W-:Y:S05]  /*bd90*/  BSYNC B0 ;  /* 0x0000000000007941 */ /* 0x000fea0003800000 */
.L_x_226:
[----:B------:R-:W-:Y:S05]  /*bda0*/  BRA.DIV ~URZ, `(.L_x_228) ;  /* 0x000039f27f007947 */ /* 0x000fea000b800000 */
[----:B---3--:R3:W4:Y:S04]  /*bdb0*/  SHFL.IDX PT, R8, R7, 0x1, 0x181f ;  /* 0x00381f0007087f89 */ /* 0x00872800000e0000 */
[----:B--2---:R3:W2:Y:S02]  /*bdc0*/  SHFL.IDX PT, R0, R9, 0x1, 0x181f ;  /* 0x00381f0009007f89 */ /* 0x0046a400000e0000 */
.L_x_302:
[----:B------:R-:W-:Y:S01]  /*bdd0*/  IADD3 R2, R6, 0x20, RZ ;  /* 0x0000002006027810 */ /* 0x000fe20007ffe0ff */
[----:B------:R-:W-:Y:S03]  /*bde0*/  BSSY B0, `(.L_x_229) ;  /* 0x000000d000007945 */ /* 0x000fe60003800000 */
[----:B------:R-:W-:-:S13]  /*bdf0*/  ISETP.GE.AND P0, PT, R2, R10, PT ;  /* 0x0000000a0200720c */ /* 0x000fda0003f06270 */
[----:B------:R-:W-:Y:S05]  /*be00*/  @P0 BRA `(.L_x_230) ;  /* 0x000000a000000947 */ /* 0x000fea0003800000 */
[----:B------:R-:W-:Y:S02]  /*be10*/  ISETP.GE.AND P1, PT, R231, c[0x0][0x3c8], PT ;  /* 0x0000f200e7007a0c */ /* 0x000fe40003f26270 */
[----:B------:R-:W-:Y:S02]  /*be20*/  ISETP.GE.AND P0, PT, R235, c[0x0][0x3c8], PT ;  /* 0x0000f200eb007a0c */ /* 0x000fe40003f06270 */
[----:B-1----:R-:W-:Y:S02]  /*be30*/  SHF.R.S32.HI R12, RZ, 0x1f, R231 ;  /* 0x0000001fff0c7819 */ /* 0x002fe400000114e7 */
[----:B------:R-:W-:-:S07]  /*be40*/  SHF.R.S32.HI R11, RZ, 0x1f, R235 ;  /* 0x0000001fff0b7819 */ /* 0x000fce00000114eb */
[-C--:B--2---:R-:W-:Y:S02]  /*be50*/  @!P1 LEA R4, P3, R231, R0.reuse, 0x1 ;  /* 0x00000000e7049211 */ /* 0x084fe400078608ff */
[----:B------:R-:W-:Y:S02]  /*be60*/  @!P0 LEA R2, P2, R235, R0, 0x1 ;  /* 0x00000000eb028211 */ /* 0x000fe400078408ff */
[-C--:B----4-:R-:W-:Y:S02]  /*be70*/  @!P1 LEA.HI.X R5, R231, R8.reuse, R12, 0x1, P3 ;  /* 0x00000008e7059211 */ /* 0x090fe400018f0c0c */
[----:B------:R-:W-:-:S03]  /*be80*/  @!P0 LEA.HI.X R3, R235, R8, R11, 0x1, P2 ;  /* 0x00000008eb038211 */ /* 0x000fc600010f0c0b */
[----:B------:R1:W-:Y:S04]  /*be90*/  @!P1 ST.E.128 [R4.64], R24 ;  /* 0x0000001804009985 */ /* 0x0003e8000c101d08 */
[----:B------:R1:W-:Y:S02]  /*bea0*/  @!P0 ST.E.128 [R2.64], R20 ;  /* 0x0000001402008985 */ /* 0x0003e4000c101d08 */
.L_x_230:
[----:B------:R-:W-:Y:S05]  /*beb0*/  BSYNC B0 ;  /* 0x0000000000007941 */ /* 0x000fea0003800000 */
.L_x_229:
[----:B------:R-:W-:Y:S05]  /*bec0*/  BRA.DIV ~URZ, `(.L_x_231) ;  /* 0x000039a27f007947 */ /* 0x000fea000b800000 */
[----:B----4-:R4:W3:Y:S02]  /*bed0*/  SHFL.IDX PT, R8, R7, 0x2, 0x181f ;  /* 0x00581f0007087f89 */ /* 0x0108e400000e0000 */
.L_x_303:
[----:B------:R-:W-:Y:S05]  /*bee0*/  BRA.DIV ~URZ, `(.L_x_232) ;  /* 0x000039f27f007947 */ /* 0x000fea000b800000 */
[----:B--2---:R2:W4:Y:S02]  /*bef0*/  SHFL.IDX PT, R0, R9, 0x2, 0x181f ;  /* 0x00581f0009007f89 */ /* 0x00452400000e0000 */
.L_x_304:
[----:B-1----:R-:W-:Y:S01]  /*bf00*/  IADD3 R2, R6, 0x40, RZ ;  /* 0x0000004006027810 */ /* 0x002fe20007ffe0ff */
[----:B------:R-:W-:Y:S03]  /*bf10*/  BSSY B0, `(.L_x_233) ;  /* 0x000000d000007945 */ /* 0x000fe60003800000 */
[----:B------:R-:W-:-:S13]  /*bf20*/  ISETP.GE.AND P0, PT, R2, R10, PT ;  /* 0x0000000a0200720c */ /* 0x000fda0003f06270 */
[----:B------:R-:W-:Y:S05]  /*bf30*/  @P0 BRA `(.L_x_234) ;  /* 0x000000a000000947 */ /* 0x000fea0003800000 */
[----:B------:R-:W-:Y:S02]  /*bf40*/  ISETP.GE.AND P1, PT, R231, c[0x0][0x3c8], PT ;  /* 0x0000f200e7007a0c */ /* 0x000fe40003f26270 */
[----:B------:R-:W-:Y:S02]  /*bf50*/  ISETP.GE.AND P0, PT, R235, c[0x0][0x3c8], PT ;  /* 0x0000f200eb007a0c */ /* 0x000fe40003f06270 */
[----:B------:R-:W-:Y:S02]  /*bf60*/  SHF.R.S32.HI R12, RZ, 0x1f, R231 ;  /* 0x0000001fff0c7819 */ /* 0x000fe400000114e7 */
[----:B------:R-:W-:-:S07]  /*bf70*/  SHF.R.S32.HI R11, RZ, 0x1f, R235 ;  /* 0x0000001fff0b7819 */ /* 0x000fce00000114eb */
[-C--:B----4-:R-:W-:Y:S02]  /*bf80*/  @!P1 LEA R4, P3, R231, R0.reuse, 0x1 ;  /* 0x00000000e7049211 */ /* 0x090fe400078608ff */
[----:B------:R-:W-:Y:S02]  /*bf90*/  @!P0 LEA R2, P2, R235, R0, 0x1 ;  /* 0x00000000eb028211 */ /* 0x000fe400078408ff */
[-C--:B---3--:R-:W-:Y:S02]  /*bfa0*/  @!P1 LEA.HI.X R5, R231, R8.reuse, R12, 0x1, P3 ;  /* 0x00000008e7059211 */ /* 0x088fe400018f0c0c */
[----:B------:R-:W-:-:S03]  /*bfb0*/  @!P0 LEA.HI.X R3, R235, R8, R11, 0x1, P2 ;  /* 0x00000008eb038211 */ /* 0x000fc600010f0c0b */
[----:B------:R1:W-:Y:S04]  /*bfc0*/  @!P1 ST.E.128 [R4.64], R32 ;  /* 0x0000002004009985 */ /* 0x0003e8000c101d08 */
[----:B------:R1:W-:Y:S02]  /*bfd0*/  @!P0 ST.E.128 [R2.64], R28 ;  /* 0x0000001c02008985 */ /* 0x0003e4000c101d08 */
.L_x_234:
[----:B------:R-:W-:Y:S05]  /*bfe0*/  BSYNC B0 ;  /* 0x0000000000007941 */ /* 0x000fea0003800000 */
.L_x_233:
[----:B------:R-:W-:Y:S05]  /*bff0*/  BRA.DIV ~URZ, `(.L_x_235) ;  /* 0x000039527f007947 */ /* 0x000fea000b800000 */
[----:B---34-:R-:W3:Y:S04]  /*c000*/  SHFL.IDX PT, R7, R7, 0x3, 0x181f ;  /* 0x00781f0007077f89 */ /* 0x018ee800000e0000 */
[----:B------:R4:W1:Y:S02]  /*c010*/  SHFL.IDX PT, R0, R9, 0x3, 0x181f ;  /* 0x00781f0009007f89 */ /* 0x00086400000e0000 */
.L_x_305:
[----:B-1----:R-:W-:-:S04]  /*c020*/  IADD3 R2, R6, 0x60, RZ ;  /* 0x0000006006027810 */ /* 0x002fc80007ffe0ff */
[----:B------:R-:W-:-:S13]  /*c030*/  ISETP.GE.AND P0, PT, R2, R10, PT ;  /* 0x0000000a0200720c */ /* 0x000fda0003f06270 */
[----:B------:R-:W-:Y:S05]  /*c040*/  @P0 BRA `(.L_x_236) ;  /* 0x00001b1000000947 */ /* 0x000fea0003800000 */
[----:B------:R-:W-:Y:S02]  /*c050*/  ISETP.GE.AND P0, PT, R231, c[0x0][0x3c8], PT ;  /* 0x0000f200e7007a0c */ /* 0x000fe40003f06270 */
[----:B------:R-:W-:-:S11]  /*c060*/  SHF.R.S32.HI R4, RZ, 0x1f, R231 ;  /* 0x0000001fff047819 */ /* 0x000fd600000114e7 */
[----:B------:R-:W-:-:S04]  /*c070*/  @!P0 LEA R2, P1, R231, R0, 0x1 ;  /* 0x00000000e7028211 */ /* 0x000fc800078208ff */
[----:B---3--:R-:W-:-:S05]  /*c080*/  @!P0 LEA.HI.X R3, R231, R7, R4, 0x1, P1 ;  /* 0x00000007e7038211 */ /* 0x008fca00008f0c04 */
[----:B------:R1:W-:Y:S01]  /*c090*/  @!P0 ST.E.128 [R2.64], R40 ;  /* 0x0000002802008985 */ /* 0x0003e2000c101d08 */
[----:B------:R-:W-:-:S13]  /*c0a0*/  ISETP.GE.AND P0, PT, R235, c[0x0][0x3c8], PT ;  /* 0x0000f200eb007a0c */ /* 0x000fda0003f06270 */
[----:B------:R-:W-:Y:S05]  /*c0b0*/  @P0 BRA `(.L_x_236) ;  /* 0x00001aa000000947 */ /* 0x000fea0003800000 */
[----:B------:R-:W-:Y:S02]  /*c0c0*/  SHF.R.S32.HI R4, RZ, 0x1f, R235 ;  /* 0x0000001fff047819 */ /* 0x000fe400000114eb */
[----:B-1----:R-:W-:-:S04]  /*c0d0*/  LEA R2, P0, R235, R0, 0x1 ;  /* 0x00000000eb027211 */ /* 0x002fc800078008ff */
[----:B------:R-:W-:-:S05]  /*c0e0*/  LEA.HI.X R3, R235, R7, R4, 0x1, P0 ;  /* 0x00000007eb037211 */ /* 0x000fca00000f0c04 */
[----:B------:R1:W-:Y:S01]  /*c0f0*/  ST.E.128 [R2.64], R44 ;  /* 0x0000002c02007985 */ /* 0x0003e2000c101d08 */
[----:B------:R-:W-:Y:S05]  /*c100*/  BRA `(.L_x_236) ;  /* 0x00001a5000007947 */ /* 0x000fea0003800000 */
.L_x_223:
[----:B-1----:R-:W2:Y:S01]  /*c110*/  LDL.LU R6, [R1+0x8] ;  /* 0x0000080001067983 */ /* 0x002ea20000300800 */
[----:B------:R-:W-:Y:S02]  /*c120*/  IMAD R12, R12, c[0x0][0x408], RZ ;  /* 0x000102000c0c7a24 */ /* 0x000fe400078e02ff */
[----:B------:R-:W-:-:S04]  /*c130*/  IMAD.WIDE.U32 R2, R0, c[0x0][0x408], RZ ;  /* 0x0001020000027a25 */ /* 0x000fc800078e00ff */
[----:B------:R-:W-:Y:S02]  /*c140*/  IMAD R0, R0, c[0x0][0x40c], R12 ;  /* 0x0001030000007a24 */ /* 0x000fe400078e020c */
[----:B------:R-:W-:-:S03]  /*c150*/  @P2 IMAD.HI.U32 R5, R11, c[0x0][0x4ec], RZ ;  /* 0x00013b000b052a27 */ /* 0x000fc600078e00ff */
[----:B------:R-:W-:Y:S02]  /*c160*/  IADD3 R3, R3, R0, RZ ;  /* 0x0000000003037210 */ /* 0x000fe40007ffe0ff */
[----:B------:R-:W-:-:S03]  /*c170*/  SHF.R.S32.HI R0, RZ, 0x1f, R8 ;  /* 0x0000001fff007819 */ /* 0x000fc60000011408 */
[----:B------:R-:W-:-:S04]  /*c180*/  IMAD.WIDE.U32 R2, R9, c[0x0][0x438], R2 ;  /* 0x00010e0009027a25 */ /* 0x000fc800078e0002 */
[----:B------:R-:W-:Y:S02]  /*c190*/  IMAD R0, R0, c[0x0][0x440], RZ ;  /* 0x0001100000007a24 */ /* 0x000fe400078e02ff */
[----:B------:R-:W-:Y:S02]  /*c1a0*/  IMAD R3, R9, c[0x0][0x43c], R3 ;  /* 0x00010f0009037a24 */ /* 0x000fe400078e0203 */
[C---:B------:R-:W-:Y:S01]  /*c1b0*/  IMAD R4, R8.reuse, c[0x0][0x444], R0 ;  /* 0x0001110008047a24 */ /* 0x040fe200078e0200 */
[----:B------:R-:W-:Y:S01]  /*c1c0*/  MOV R0, R11 ;  /* 0x0000000b00007202 */ /* 0x000fe20000000f00 */
[----:B------:R-:W-:Y:S01]  /*c1d0*/  IMAD.WIDE.U32 R2, R8, c[0x0][0x440], R2 ;  /* 0x0001100008027a25 */ /* 0x000fe200078e0002 */
[----:B------:R-:W-:-:S04]  /*c1e0*/  @P2 SHF.R.U32.HI R0, RZ, c[0x0][0x4f0], R5 ;  /* 0x00013c00ff002a19 */ /* 0x000fc80000011605 */
[----:B------:R-:W-:Y:S02]  /*c1f0*/  IADD3 R3, R3, R4, RZ ;  /* 0x0000000403037210 */ /* 0x000fe40007ffe0ff */
[----:B------:R-:W-:Y:S02]  /*c200*/  SHF.R.S32.HI R5, RZ, 0x1f, R0 ;  /* 0x0000001fff057819 */ /* 0x000fe40000011400 */
[----:B------:R-:W-:-:S03]  /*c210*/  IADD3 R4, -R0, RZ, RZ ;  /* 0x000000ff00047210 */ /* 0x000fc60007ffe1ff */
[----:B------:R-:W-:Y:S02]  /*c220*/  IMAD R5, R5, c[0x0][0x430], RZ ;  /* 0x00010c0005057a24 */ /* 0x000fe400078e02ff */
[----:B------:R-:W-:Y:S02]  /*c230*/  IMAD R4, R4, c[0x0][0x4e8], R11 ;  /* 0x00013a0004047a24 */ /* 0x000fe400078e020b */
[----:B------:R-:W-:Y:S02]  /*c240*/  IMAD R5, R0, c[0x0][0x434], R5 ;  /* 0x00010d0000057a24 */ /* 0x000fe400078e0205 */
[----:B--2---:R-:W-:-:S04]  /*c250*/  IMAD.WIDE.U32 R2, R6, c[0x0][0x448], R2 ;  /* 0x0001120006027a25 */ /* 0x004fc800078e0002 */
[----:B------:R-:W-:-:S04]  /*c260*/  IMAD R3, R6, c[0x0][0x44c], R3 ;  /* 0x0001130006037a24 */ /* 0x000fc800078e0203 */
        /* <DEDUP_REMOVED lines=10> */
[----:B------:R1:W2:Y:S02]  /*c310*/  SHFL.IDX PT, R4, R5, RZ, 0x1c1f ;  /* 0x001c1fff05047589 */ /* 0x0002a400000e0000 */
.L_x_306:
[----:B------:R-:W-:Y:S05]  /*c320*/  BRA.DIV ~URZ, `(.L_x_238) ;  /* 0x000037627f007947 */ /* 0x000fea000b800000 */
[----:B------:R3:W4:Y:S02]  /*c330*/  SHFL.IDX PT, R0, R12, RZ, 0x1c1f ;  /* 0x001c1fff0c007589 */ /* 0x00072400000e0000 */
.L_x_307:
[----:B------:R-:W-:Y:S01]  /*c340*/  BSSY B0, `(.L_x_239) ;  /* 0x0000062000007945 */ /* 0x000fe20003800000 */
[----:B------:R-:W-:Y:S05]  /*c350*/  @P1 BRA `(.L_x_240) ;  /* 0x0000060000001947 */ /* 0x000fea0003800000 */
[----:B------:R-:W5:Y:S04]  /*c360*/  LDL R20, [R1+0x4c] ;  /* 0x00004c0001147983 */ /* 0x000f680000100800 */
[----:B---3--:R-:W3:Y:S04]  /*c370*/  LDL R17, [R1+0x48] ;  /* 0x0000480001117983 */ /* 0x008ee80000100800 */
[----:B----4-:R-:W4:Y:S04]  /*c380*/  LDL R9, [R1+0x44] ;  /* 0x0000440001097983 */ /* 0x010f280000100800 */
[----:B--2---:R-:W2:Y:S04]  /*c390*/  LDL R13, [R1+0x40] ;  /* 0x00004000010d7983 */ /* 0x004ea80000100800 */
[----:B------:R-:W2:Y:S04]  /*c3a0*/  LDL R19, [R1+0xa8] ;  /* 0x0000a80001137983 */ /* 0x000ea80000100800 */
        /* <DEDUP_REMOVED lines=12> */
[----:B------:R-:W2:Y:S01]  /*c470*/  LDL R22, [R1+0x84] ;  /* 0x0000840001167983 */ /* 0x000ea20000100800 */
[----:B-----5:R-:W-:-:S02]  /*c480*/  ISETP.GE.AND P4, PT, R20, c[0x0][0x3c8], PT ;  /* 0x0000f20014007a0c */ /* 0x020fc40003f86270 */
[----:B---3--:R-:W-:Y:S02]  /*c490*/  ISETP.GE.AND P2, PT, R17, c[0x0][0x3c8], PT ;  /* 0x0000f20011007a0c */ /* 0x008fe40003f46270 */
[----:B----4-:R-:W-:-:S09]  /*c4a0*/  ISETP.GE.AND P5, PT, R9, c[0x0][0x3c8], PT ;  /* 0x0000f20009007a0c */ /* 0x010fd20003fa6270 */
[----:B------:R-:W-:Y:S02]  /*c4b0*/  @!P4 IMAD.MOV.U32 R6, RZ, RZ, R0 ;  /* 0x000000ffff06c224 */ /* 0x000fe400078e0000 */
[----:B------:R-:W-:-:S04]  /*c4c0*/  @!P4 IMAD.MOV.U32 R7, RZ, RZ, R4 ;  /* 0x000000ffff07c224 */ /* 0x000fc800078e0004 */
[----:B------:R-:W-:Y:S01]  /*c4d0*/  @!P4 IMAD.WIDE R6, R20, 0x4, R6 ;  /* 0x000000041406c825 */ /* 0x000fe200078e0206 */
[----:B--2---:R-:W-:Y:S01]  /*c4e0*/  ISETP.GE.AND P1, PT, R13, c[0x0][0x3c8], PT ;  /* 0x0000f2000d007a0c */ /* 0x004fe20003f26270 */
[----:B------:R-:W2:Y:S01]  /*c4f0*/  LDL R20, [R1+0x7c] ;  /* 0x00007c0001147983 */ /* 0x000ea20000100800 */
[----:B------:R-:W-:-:S03]  /*c500*/  @!P2 LEA R2, P3, R17, R0, 0x2 ;  /* 0x000000001102a211 */ /* 0x000fc600078610ff */
[----:B------:R3:W-:Y:S01]  /*c510*/  @!P4 ST.E.64 [R6.64], R124 ;  /* 0x0000007c0600c985 */ /* 0x0007e2000c101b08 */
[----:B------:R-:W-:-:S03]  /*c520*/  @!P2 LEA.HI.X R3, R17, R4, R19, 0x2, P3 ;  /* 0x000000041103a211 */ /* 0x000fc600018f1413 */
[----:B------:R-:W4:Y:S04]  /*c530*/  LDL R19, [R1+0x1c] ;  /* 0x00001c0001137983 */ /* 0x000f280000100800 */
[----:B------:R5:W-:Y:S01]  /*c540*/  @!P2 ST.E.64 [R2.64], R28 ;  /* 0x0000001c0200a985 */ /* 0x000be2000c101b08 */
[----:B------:R-:W-:Y:S02]  /*c550*/  ISETP.GE.AND P2, PT, R11, c[0x0][0x3c8], PT ;  /* 0x0000f2000b007a0c */ /* 0x000fe40003f46270 */
[----:B------:R-:W-:Y:S01]  /*c560*/  ISETP.GE.AND P6, PT, R16, c[0x0][0x3c8], PT ;  /* 0x0000f20010007a0c */ /* 0x000fe20003fc6270 */
[----:B------:R-:W2:Y:S01]  /*c570*/  LDL R17, [R1+0x18] ;  /* 0x0000180001117983 */ /* 0x000ea20000100800 */
[----:B---3--:R-:W-:-:S04]  /*c580*/  @!P5 LEA R6, P4, R9, R0, 0x2 ;  /* 0x000000000906d211 */ /* 0x008fc800078810ff */
[----:B------:R-:W-:Y:S02]  /*c590*/  @!P5 LEA.HI.X R7, R9, R4, R10, 0x2, P4 ;  /* 0x000000040907d211 */ /* 0x000fe400020f140a */
[----:B------:R-:W3:Y:S01]  /*c5a0*/  LDL R9, [R1+0x90] ;  /* 0x0000900001097983 */ /* 0x000ee20000100800 */
[----:B-----5:R-:W-:-:S03]  /*c5b0*/  @!P1 LEA R2, P3, R13, R0, 0x2 ;  /* 0x000000000d029211 */ /* 0x020fc600078610ff */
[----:B------:R-:W5:Y:S04]  /*c5c0*/  LDL R10, [R1+0x20] ;  /* 0x00002000010a7983 */ /* 0x000f680000100800 */
[----:B------:R-:W2:Y:S01]  /*c5d0*/  LDL R29, [R1+0x8c] ;  /* 0x00008c00011d7983 */ /* 0x000ea20000100800 */
[----:B------:R-:W-:-:S03]  /*c5e0*/  @!P1 LEA.HI.X R3, R13, R4, R15, 0x2, P3 ;  /* 0x000000040d039211 */ /* 0x000fc600018f140f */
[----:B------:R-:W4:Y:S04]  /*c5f0*/  LDL R28, [R1+0x88] ;  /* 0x00008800011c7983 */ /* 0x000f280000100800 */
[----:B------:R-:W-:Y:S04]  /*c600*/  @!P5 ST.E.64 [R6.64], R30 ;  /* 0x0000001e0600d985 */ /* 0x000fe8000c101b08 */
[----:B------:R1:W-:Y:S04]  /*c610*/  @!P1 ST.E.64 [R2.64], R32 ;  /* 0x0000002002009985 */ /* 0x0003e8000c101b08 */
[----:B------:R-:W4:Y:S04]  /*c620*/  LDL R15, [R1+0x14] ;  /* 0x00001400010f7983 */ /* 0x000f280000100800 */
[----:B------:R-:W4:Y:S01]  /*c630*/  LDL R13, [R1+0x10] ;  /* 0x00001000010d7983 */ /* 0x000f220000100800 */
[----:B-1----:R-:W-:-:S04]  /*c640*/  @!P2 LEA R2, P3, R11, R0, 0x2 ;  /* 0x000000000b02a211 */ /* 0x002fc800078610ff */
[----:B------:R-:W-:Y:S02]  /*c650*/  @!P2 LEA.HI.X R3, R11, R4, R14, 0x2, P3 ;  /* 0x000000040b03a211 */ /* 0x000fe400018f140e */
[----:B------:R-:W4:Y:S01]  /*c660*/  LDL R11, [R1+0x80] ;  /* 0x00008000010b7983 */ /* 0x000f220000100800 */
[----:B------:R-:W-:-:S03]  /*c670*/  @!P6 LEA R6, P4, R16, R0, 0x2 ;  /* 0x000000001006e211 */ /* 0x000fc600078810ff */
[----:B------:R-:W4:Y:S01]  /*c680*/  LDL R14, [R1+0x70] ;  /* 0x00007000010e7983 */ /* 0x000f220000100800 */
[----:B------:R-:W-:-:S03]  /*c690*/  @!P6 LEA.HI.X R7, R16, R4, R18, 0x2, P4 ;  /* 0x000000041007e211 */ /* 0x000fc600020f1412 */
[----:B------:R-:W4:Y:S04]  /*c6a0*/  LDL R18, [R1+0x78] ;  /* 0x0000780001127983 */ /* 0x000f280000100800 */
[----:B------:R-:W4:Y:S01]  /*c6b0*/  LDL R16, [R1+0x74] ;  /* 0x0000740001107983 */ /* 0x000f220000100800 */
[----:B------:R-:W-:Y:S02]  /*c6c0*/  ISETP.GE.AND P5, PT, R37, c[0x0][0x3c8], PT ;  /* 0x0000f20025007a0c */ /* 0x000fe40003fa6270 */
[----:B------:R-:W-:Y:S01]  /*c6d0*/  ISETP.GE.AND P1, PT, R8, c[0x0][0x3c8], PT ;  /* 0x0000f20008007a0c */ /* 0x000fe20003f26270 */
[----:B------:R1:W-:Y:S01]  /*c6e0*/  @!P6 ST.E.64 [R6.64], R34 ;  /* 0x000000220600e985 */ /* 0x0003e2000c101b08 */
[----:B------:R-:W-:Y:S02]  /*c6f0*/  ISETP.GE.AND P6, PT, R36, c[0x0][0x3c8], PT ;  /* 0x0000f20024007a0c */ /* 0x000fe40003fc6270 */
[----:B------:R-:W-:Y:S01]  /*c700*/  ISETP.GE.AND P4, PT, R23, c[0x0][0x3c8], PT ;  /* 0x0000f20017007a0c */ /* 0x000fe20003f86270 */
[----:B------:R1:W-:Y:S06]  /*c710*/  @!P2 ST.E.64 [R2.64], R38 ;  /* 0x000000260200a985 */ /* 0x0003ec000c101b08 */
[----:B-1----:R-:W-:-:S02]  /*c720*/  @!P5 LEA R6, P3, R37, R0, 0x2 ;  /* 0x000000002506d211 */ /* 0x002fc400078610ff */
[----:B------:R-:W-:Y:S02]  /*c730*/  @!P1 LEA R2, P2, R8, R0, 0x2 ;  /* 0x0000000008029211 */ /* 0x000fe400078410ff */
[----:B------:R-:W-:Y:S02]  /*c740*/  @!P5 LEA.HI.X R7, R37, R4, R63, 0x2, P3 ;  /* 0x000000042507d211 */ /* 0x000fe400018f143f */
[----:B------:R-:W-:-:S03]  /*c750*/  ISETP.GE.AND P3, PT, R21, c[0x0][0x3c8], PT ;  /* 0x0000f20015007a0c */ /* 0x000fc60003f66270 */
[----:B------:R1:W-:Y:S01]  /*c760*/  @!P5 ST.E.64 [R6.64], R40 ;  /* 0x000000280600d985 */ /* 0x0003e2000c101b08 */
[----:B---3--:R-:W-:Y:S02]  /*c770*/  @!P1 LEA.HI.X R3, R8, R4, R9, 0x2, P2 ;  /* 0x0000000408039211 */ /* 0x008fe400010f1409 */
[----:B------:R-:W-:-:S03]  /*c780*/  @!P6 LEA R8, P2, R36, R0, 0x2 ;  /* 0x000000002408e211 */ /* 0x000fc600078410ff */
[----:B------:R3:W-:Y:S01]  /*c790*/  @!P1 ST.E.64 [R2.64], R42 ;  /* 0x0000002a02009985 */ /* 0x0007e2000c101b08 */
[----:B-----5:R-:W-:Y:S02]  /*c7a0*/  ISETP.GE.AND P1, PT, R10, c[0x0][0x3c8], PT ;  /* 0x0000f2000a007a0c */ /* 0x020fe40003f26270 */
[----:B--2---:R-:W-:Y:S02]  /*c7b0*/  @!P6 LEA.HI.X R9, R36, R4, R29, 0x2, P2 ;  /* 0x000000042409e211 */ /* 0x004fe400010f141d */
[----:B-1----:R-:W-:-:S03]  /*c7c0*/  @!P3 LEA R6, P2, R21, R0, 0x2 ;  /* 0x000000001506b211 */ /* 0x002fc600078410ff */
[----:B------:R-:W-:Y:S01]  /*c7d0*/  @!P6 ST.E.64 [R8.64], R92 ;  /* 0x0000005c0800e985 */ /* 0x000fe2000c101b08 */
[----:B----4-:R-:W-:Y:S02]  /*c7e0*/  ISETP.GE.AND P6, PT, R19, c[0x0][0x3c8], PT ;  /* 0x0000f20013007a0c */ /* 0x010fe40003fc6270 */
[----:B------:R-:W-:Y:S02]  /*c7f0*/  @!P3 LEA.HI.X R7, R21, R4, R22, 0x2, P2 ;  /* 0x000000041507b211 */ /* 0x000fe400010f1416 */
[----:B---3--:R-:W-:-:S04]  /*c800*/  @!P4 LEA R2, P5, R23, R0, 0x2 ;  /* 0x000000001702c211 */ /* 0x008fc800078a10ff */
[----:B------:R-:W-:Y:S02]  /*c810*/  @!P4 LEA.HI.X R3, R23, R4, R28, 0x2, P5 ;  /* 0x000000041703c211 */ /* 0x000fe400028f141c */
[----:B------:R-:W-:-:S03]  /*c820*/  ISETP.GE.AND P5, PT, R17, c[0x0][0x3c8], PT ;  /* 0x0000f20011007a0c */ /* 0x000fc60003fa6270 */
[----:B------:R1:W-:Y:S01]  /*c830*/  @!P4 ST.E.64 [R2.64], R46 ;  /* 0x0000002e0200c985 */ /* 0x0003e2000c101b08 */
[----:B------:R-:W-:-:S03]  /*c840*/  ISETP.GE.AND P4, PT, R15, c[0x0][0x3c8], PT ;  /* 0x0000f2000f007a0c */ /* 0x000fc60003f86270 */
[----:B------:R2:W-:Y:S01]  /*c850*/  @!P3 ST.E.64 [R6.64], R48 ;  /* 0x000000300600b985 */ /* 0x0005e2000c101b08 */
[----:B------:R-:W-:Y:S02]  /*c860*/  ISETP.GE.AND P3, PT, R13, c[0x0][0x3c8], PT ;  /* 0x0000f2000d007a0c */ /* 0x000fe40003f66270 */
[----:B-1----:R-:W-:-:S04]  /*c870*/  @!P1 LEA R2, P2, R10, R0, 0x2 ;  /* 0x000000000a029211 */ /* 0x002fc800078410ff */
[----:B------:R-:W-:Y:S02]  /*c880*/  @!P1 LEA.HI.X R3, R10, R4, R11, 0x2, P2 ;  /* 0x000000040a039211 */ /* 0x000fe400010f140b */
[----:B------:R-:W-:-:S03]  /*c890*/  @!P6 LEA R10, P2, R19, R0, 0x2 ;  /* 0x00000000130ae211 */ /* 0x000fc600078410ff */
[----:B------:R1:W-:Y:S01]  /*c8a0*/  @!P1 ST.E.64 [R2.64], R50 ;  /* 0x0000003202009985 */ /* 0x0003e2000c101b08 */
[----:B------:R-:W-:Y:S02]  /*c8b0*/  @!P5 LEA R8, P1, R17, R0, 0x2 ;  /* 0x000000001108d211 */ /* 0x000fe400078210ff */
[----:B------:R-:W-:Y:S02]  /*c8c0*/  @!P6 LEA.HI.X R11, R19, R4, R20, 0x2, P2 ;  /* 0x00000004130be211 */ /* 0x000fe400010f1414 */
[----:B--2---:R-:W-:Y:S02]  /*c8d0*/  @!P4 LEA R6, P2, R15, R0, 0x2 ;  /* 0x000000000f06c211 */ /* 0x004fe400078410ff */
[-C--:B------:R-:W-:Y:S02]  /*c8e0*/  @!P5 LEA.HI.X R9, R17, R4.reuse, R18, 0x2, P1 ;  /* 0x000000041109d211 */ /* 0x080fe400008f1412 */
[----:B------:R-:W-:Y:S01]  /*c8f0*/  @!P4 LEA.HI.X R7, R15, R4, R16, 0x2, P2 ;  /* 0x000000040f07c211 */ /* 0x000fe200010f1410 */
[----:B------:R2:W-:Y:S04]  /*c900*/  @!P6 ST.E.64 [R10.64], R88 ;  /* 0x000000580a00e985 */ /* 0x0005e8000c101b08 */
[----:B------:R2:W-:Y:S04]  /*c910*/  @!P5 ST.E.64 [R8.64], R72 ;  /* 0x000000480800d985 */ /* 0x0005e8000c101b08 */
[----:B------:R2:W-:Y:S01]  /*c920*/  @!P4 ST.E.64 [R6.64], R52 ;  /* 0x000000340600c985 */ /* 0x0005e2000c101b08 */
[----:B-1----:R-:W-:-:S04]  /*c930*/  @!P3 LEA R2, P1, R13, R0, 0x2 ;  /* 0x000000000d02b211 */ /* 0x002fc800078210ff */
[----:B------:R-:W-:-:S05]  /*c940*/  @!P3 LEA.HI.X R3, R13, R4, R14, 0x2, P1 ;  /* 0x000000040d03b211 */ /* 0x000fca00008f140e */
[----:B------:R2:W-:Y:S04]  /*c950*/  @!P3 ST.E.64 [R2.64], R24 ;  /* 0x000000180200b985 */ /* 0x0005e8000c101b08 */
.L_x_240:
[----:B------:R-:W-:Y:S05]  /*c960*/  BSYNC B0 ;  /* 0x0000000000007941 */ /* 0x000fea0003800000 */
.L_x_239:
[----:B------:R-:W-:Y:S05]  /*c970*/  BRA.DIV ~URZ, `(.L_x_241) ;  /* 0x000031827f007947 */ /* 0x000fea000b800000 */
[----:B--2---:R2:W1:Y:S04]  /*c980*/  SHFL.IDX PT, R4, R5, 0x1, 0x1c1f ;  /* 0x003c1f0005047f89 */ /* 0x00446800000e0000 */
[----:B----4-:R2:W4:Y:S02]  /*c990*/  SHFL.IDX PT, R0, R12, 0x1, 0x1c1f ;  /* 0x003c1f000c007f89 */ /* 0x01052400000e0000 */
.L_x_308:
[----:B------:R-:W-:Y:S05]  /*c9a0*/  @P0 BRA `(.L_x_236) ;  /* 0x000011b000000947 */ /* 0x000fea0003800000 */
[----:B------:R-:W5:Y:S04]  /*c9b0*/  LDL R10, [R1+0x44] ;  /* 0x00004400010a7983 */ /* 0x000f680000100800 */
[----:B--2---:R-:W2:Y:S04]  /*c9c0*/  LDL R18, [R1+0x4c] ;  /* 0x00004c0001127983 */ /* 0x004ea80000100800 */
[----:B---3--:R-:W3:Y:S04]  /*c9d0*/  LDL R14, [R1+0x48] ;  /* 0x00004800010e7983 */ /* 0x008ee80000100800 */
[----:B----4-:R-:W4:Y:S04]  /*c9e0*/  LDL R12, [R1+0xa4] ;  /* 0x0000a400010c7983 */ /* 0x010f280000100800 */
[----:B------:R-:W4:Y:S04]  /*c9f0*/  LDL R11, [R1+0x40] ;  /* 0x00004000010b7983 */ /* 0x000f280000100800 */
[----:B------:R-:W4:Y:S04]  /*ca00*/  LDL R16, [R1+0xa8] ;  /* 0x0000a80001107983 */ /* 0x000f280000100800 */
[----:B------:R-:W4:Y:S04]  /*ca10*/  LDL R15, [R1+0x3c] ;  /* 0x00003c00010f7983 */ /* 0x000f280000100800 */
[----:B-1----:R-:W4:Y:S04]  /*ca20*/  LDL R5, [R1+0x38] ;  /* 0x0000380001057983 */ /* 0x002f280000100800 */
[----:B------:R-:W4:Y:S04]  /*ca30*/  LDL R19, [R1+0xa0] ;  /* 0x0000a00001137983 */ /* 0x000f280000100800 */
        /* <DEDUP_REMOVED lines=9> */
[----:B------:R-:W4:Y:S01]  /*cad0*/  LDL R21, [R1+0x88] ;  /* 0x0000880001157983 */ /* 0x000f220000100800 */
[----:B-----5:R-:W-:-:S02]  /*cae0*/  ISETP.GE.AND P0, PT, R10, c[0x0][0x3c8], PT ;  /* 0x0000f2000a007a0c */ /* 0x020fc40003f06270 */
[----:B--2---:R-:W-:Y:S02]  /*caf0*/  ISETP.GE.AND P2, PT, R18, c[0x0][0x3c8], PT ;  /* 0x0000f20012007a0c */ /* 0x004fe40003f46270 */
[----:B---3--:R-:W-:-:S09]  /*cb00*/  ISETP.GE.AND P1, PT, R14, c[0x0][0x3c8], PT ;  /* 0x0000f2000e007a0c */ /* 0x008fd20003f26270 */
[C---:B------:R-:W-:Y:S02]  /*cb10*/  @!P0 LEA R2, P6, R10.reuse, R0, 0x2 ;  /* 0x000000000a028211 */ /* 0x040fe400078c10ff */
[----:B----4-:R-:W-:Y:S02]  /*cb20*/  ISETP.GE.AND P5, PT, R11, c[0x0][0x3c8], PT ;  /* 0x0000f2000b007a0c */ /* 0x010fe40003fa6270 */
[----:B------:R-:W-:Y:S01]  /*cb30*/  @!P0 LEA.HI.X R3, R10, R4, R12, 0x2, P6 ;  /* 0x000000040a038211 */ /* 0x000fe200030f140c */
[----:B------:R-:W-:Y:S01]  /*cb40*/  @!P2 IMAD.MOV.U32 R8, RZ, RZ, R0 ;  /* 0x000000ffff08a224 */ /* 0x000fe200078e0000 */
[----:B------:R-:W2:Y:S01]  /*cb50*/  LDL R10, [R1+0x24] ;  /* 0x00002400010a7983 */ /* 0x000ea20000100800 */
[----:B------:R-:W-:Y:S01]  /*cb60*/  @!P2 IMAD.MOV.U32 R9, RZ, RZ, R4 ;  /* 0x000000ffff09a224 */ /* 0x000fe200078e0004 */
[----:B------:R-:W-:Y:S02]  /*cb70*/  @!P1 LEA R6, P3, R14, R0, 0x2 ;  /* 0x000000000e069211 */ /* 0x000fe400078610ff */
[----:B------:R-:W-:Y:S01]  /*cb80*/  ISETP.GE.AND P4, PT, R15, c[0x0][0x3c8], PT ;  /* 0x0000f2000f007a0c */ /* 0x000fe20003f86270 */
[----:B------:R-:W-:Y:S01]  /*cb90*/  @!P2 IMAD.WIDE R8, R18, 0x4, R8 ;  /* 0x000000041208a825 */ /* 0x000fe200078e0208 */
[----:B------:R-:W3:Y:S01]  /*cba0*/  LDL R12, [R1+0x14] ;  /* 0x00001400010c7983 */ /* 0x000ee20000100800 */
[----:B------:R-:W-:-:S03]  /*cbb0*/  @!P1 LEA.HI.X R7, R14, R4, R16, 0x2, P3 ;  /* 0x000000040e079211 */ /* 0x000fc600018f1410 */
[----:B------:R-:W4:Y:S01]  /*cbc0*/  LDL R18, [R1+0x20] ;  /* 0x0000200001127983 */ /* 0x000f220000100800 */
[----:B------:R-:W-:-:S03]  /*cbd0*/  ISETP.GE.AND P3, PT, R5, c[0x0][0x3c8], PT ;  /* 0x0000f20005007a0c */ /* 0x000fc60003f66270 */
[----:B------:R-:W5:Y:S04]  /*cbe0*/  LDL R16, [R1+0x1c] ;  /* 0x00001c0001107983 */ /* 0x000f680000100800 */
[----:B------:R-:W5:Y:S04]  /*cbf0*/  LDL R14, [R1+0x18] ;  /* 0x00001800010e7983 */ /* 0x000f680000100800 */
[----:B------:R1:W-:Y:S04]  /*cc00*/  @!P2 ST.E.64 [R8.64], R96 ;  /* 0x000000600800a985 */ /* 0x0003e8000c101b08 */
[----:B------:R1:W-:Y:S04]  /*cc10*/  @!P1 ST.E.64 [R6.64], R76 ;  /* 0x0000004c06009985 */ /* 0x0003e8000c101b08 */
[----:B------:R1:W-:Y:S02]  /*cc20*/  @!P0 ST.E.64 [R2.64], R56 ;  /* 0x0000003802008985 */ /* 0x0003e4000c101b08 */
[----:B-1----:R-:W-:-:S04]  /*cc30*/  @!P5 LEA R8, P6, R11, R0, 0x2 ;  /* 0x000000000b08d211 */ /* 0x002fc800078c10ff */
[----:B------:R-:W-:Y:S02]  /*cc40*/  @!P5 LEA.HI.X R9, R11, R4, R19, 0x2, P6 ;  /* 0x000000040b09d211 */ /* 0x000fe400030f1413 */
[----:B------:R-:W5:Y:S01]  /*cc50*/  LDL R11, [R1+0x84] ;  /* 0x00008400010b7983 */ /* 0x000f620000100800 */
[-C--:B------:R-:W-:Y:S02]  /*cc60*/  @!P4 LEA R6, P0, R15, R0.reuse, 0x2 ;  /* 0x000000000f06c211 */ /* 0x080fe400078010ff */
[----:B------:R-:W-:Y:S01]  /*cc70*/  @!P3 LEA R2, P6, R5, R0, 0x2 ;  /* 0x000000000502b211 */ /* 0x000fe200078c10ff */
[----:B------:R-:W5:Y:S01]  /*cc80*/  LDL R19, [R1+0x80] ;  /* 0x0000800001137983 */ /* 0x000f620000100800 */
[-C--:B------:R-:W-:Y:S02]  /*cc90*/  @!P4 LEA.HI.X R7, R15, R4.reuse, R17, 0x2, P0 ;  /* 0x000000040f07c211 */ /* 0x080fe400000f1411 */
[----:B------:R-:W-:Y:S01]  /*cca0*/  @!P3 LEA.HI.X R3, R5, R4, R13, 0x2, P6 ;  /* 0x000000040503b211 */ /* 0x000fe200030f140d */
[----:B------:R-:W5:Y:S04]  /*ccb0*/  LDL R17, [R1+0x7c] ;  /* 0x00007c0001117983 */ /* 0x000f680000100800 */
[----:B------:R-:W5:Y:S04]  /*ccc0*/  LDL R15, [R1+0x78] ;  /* 0x00007800010f7983 */ /* 0x000f680000100800 */
[----:B------:R-:W5:Y:S04]  /*ccd0*/  LDL R13, [R1+0x74] ;  /* 0x00007400010d7983 */ /* 0x000f680000100800 */
[----:B------:R-:W5:Y:S01]  /*cce0*/  LDL R5, [R1+0x10] ;  /* 0x0000100001057983 */ /* 0x000f620000100800 */
[----:B------:R-:W-:-:S02]  /*ccf0*/  ISETP.GE.AND P2, PT, R28, c[0x0][0x3c8], PT ;  /* 0x0000f2001c007a0c */ /* 0x000fc40003f46270 */
[----:B------:R-:W-:Y:S02]  /*cd00*/  ISETP.GE.AND P1, PT, R24, c[0x0][0x3c8], PT ;  /* 0x0000f20018007a0c */ /* 0x000fe40003f26270 */
[----:B------:R-:W-:Y:S01]  /*cd10*/  ISETP.GE.AND P0, PT, R22, c[0x0][0x3c8], PT ;  /* 0x0000f20016007a0c */ /* 0x000fe20003f06270 */
[----:B------:R1:W-:Y:S04]  /*cd20*/  @!P5 ST.E.64 [R8.64], R100 ;  /* 0x000000640800d985 */ /* 0x0003e8000c101b08 */
[----:B------:R1:W-:Y:S01]  /*cd30*/  @!P4 ST.E.64 [R6.64], R80 ;  /* 0x000000500600c985 */ /* 0x0003e2000c101b08 */
[----:B------:R-:W-:-:S03]  /*cd40*/  ISETP.GE.AND P4, PT, R20, c[0x0][0x3c8], PT ;  /* 0x0000f20014007a0c */ /* 0x000fc60003f86270 */
[----:B------:R1:W-:Y:S02]  /*cd50*/  @!P3 ST.E.64 [R2.64], R58 ;  /* 0x0000003a0200b985 */ /* 0x0003e4000c101b08 */
[-C--:B-1----:R-:W-:Y:S02]  /*cd60*/  @!P2 LEA R8, P5, R28, R0.reuse, 0x2 ;  /* 0x000000001c08a211 */ /* 0x082fe400078a10ff */
[----:B------:R-:W-:Y:S02]  /*cd70*/  @!P1 LEA R6, P6, R24, R0, 0x2 ;  /* 0x0000000018069211 */ /* 0x000fe400078c10ff */
[----:B------:R-:W-:Y:S02]  /*cd80*/  @!P2 LEA.HI.X R9, R28, R4, R29, 0x2, P5 ;  /* 0x000000041c09a211 */ /* 0x000fe400028f141d */
[----:B------:R-:W-:Y:S02]  /*cd90*/  @!P0 LEA R2, P3, R22, R0, 0x2 ;  /* 0x0000000016028211 */ /* 0x000fe400078610ff */
[----:B------:R-:W-:-:S02]  /*cda0*/  @!P1 LEA.HI.X R7, R24, R4, R25, 0x2, P6 ;  /* 0x0000000418079211 */ /* 0x000fc400030f1419 */
[----:B------:R-:W-:Y:S01]  /*cdb0*/  @!P0 LEA.HI.X R3, R22, R4, R23, 0x2, P3 ;  /* 0x0000000416038211 */ /* 0x000fe200018f1417 */
[----:B------:R-:W-:Y:S04]  /*cdc0*/  @!P2 ST.E.64 [R8.64], R102 ;  /* 0x000000660800a985 */ /* 0x000fe8000c101b08 */
[----:B------:R1:W-:Y:S04]  /*cdd0*/  @!P1 ST.E.64 [R6.64], R84 ;  /* 0x0000005406009985 */ /* 0x0003e8000c101b08 */
[----:B------:R2:W-:Y:S01]  /*cde0*/  @!P0 ST.E.64 [R2.64], R44 ;  /* 0x0000002c02008985 */ /* 0x0005e2000c101b08 */
[----:B-1----:R-:W-:-:S04]  /*cdf0*/  @!P4 LEA R6, P0, R20, R0, 0x2 ;  /* 0x000000001406c211 */ /* 0x002fc800078010ff */
[----:B------:R-:W-:-:S05]  /*ce00*/  @!P4 LEA.HI.X R7, R20, R4, R21, 0x2, P0 ;  /* 0x000000041407c211 */ /* 0x000fca00000f1415 */
[----:B------:R1:W-:Y:S01]  /*ce10*/  @!P4 ST.E.64 [R6.64], R60 ;  /* 0x0000003c0600c985 */ /* 0x0003e2000c101b08 */
[----:B--2---:R-:W-:Y:S02]  /*ce20*/  ISETP.GE.AND P5, PT, R10, c[0x0][0x3c8], PT ;  /* 0x0000f2000a007a0c */ /* 0x004fe40003fa6270 */
[----:B----4-:R-:W-:Y:S02]  /*ce30*/  ISETP.GE.AND P3, PT, R18, c[0x0][0x3c8], PT ;  /* 0x0000f20012007a0c */ /* 0x010fe40003f66270 */
[----:B---3--:R-:W-:Y:S02]  /*ce40*/  ISETP.GE.AND P0, PT, R12, c[0x0][0x3c8], PT ;  /* 0x0000f2000c007a0c */ /* 0x008fe40003f06270 */
[----:B-----5:R-:W-:Y:S02]  /*ce50*/  ISETP.GE.AND P2, PT, R16, c[0x0][0x3c8], PT ;  /* 0x0000f20010007a0c */ /* 0x020fe40003f46270 */
[----:B------:R-:W-:-:S05]  /*ce60*/  ISETP.GE.AND P1, PT, R14, c[0x0][0x3c8], PT ;  /* 0x0000f2000e007a0c */ /* 0x000fca0003f26270 */
[----:B------:R-:W-:-:S04]  /*ce70*/  @!P5 LEA R2, P6, R10, R0, 0x2 ;  /* 0x000000000a02d211 */ /* 0x000fc800078c10ff */
[----:B------:R-:W-:Y:S02]  /*ce80*/  @!P5 LEA.HI.X R3, R10, R4, R11, 0x2, P6 ;  /* 0x000000040a03d211 */ /* 0x000fe400030f140b */
[-C--:B------:R-:W-:Y:S02]  /*ce90*/  @!P3 LEA R10, P4, R18, R0.reuse, 0x2 ;  /* 0x00000000120ab211 */ /* 0x080fe400078810ff */
[-C--:B------:R-:W-:Y:S01]  /*cea0*/  @!P2 LEA R8, P6, R16, R0.reuse, 0x2 ;  /* 0x000000001008a211 */ /* 0x080fe200078c10ff */
[----:B------:R2:W-:Y:S01]  /*ceb0*/  @!P5 ST.E.64 [R2.64], R64 ;  /* 0x000000400200d985 */ /* 0x0005e2000c101b08 */
[----:B-1----:R-:W-:Y:S02]  /*cec0*/  @!P1 LEA R6, P5, R14, R0, 0x2 ;  /* 0x000000000e069211 */ /* 0x002fe400078a10ff */
[-C--:B------:R-:W-:Y:S02]  /*ced0*/  @!P3 LEA.HI.X R11, R18, R4.reuse, R19, 0x2, P4 ;  /* 0x00000004120bb211 */ /* 0x080fe400020f1413 */
[----:B------:R-:W-:-:S02]  /*cee0*/  @!P2 LEA.HI.X R9, R16, R4, R17, 0x2, P6 ;  /* 0x000000041009a211 */ /* 0x000fc400030f1411 */
[----:B------:R-:W-:Y:S01]  /*cef0*/  @!P1 LEA.HI.X R7, R14, R4, R15, 0x2, P5 ;  /* 0x000000040e079211 */ /* 0x000fe200028f140f */
[----:B------:R1:W-:Y:S04]  /*cf00*/  @!P3 ST.E.64 [R10.64], R82 ;  /* 0x000000520a00b985 */ /* 0x0003e8000c101b08 */
[----:B------:R1:W-:Y:S04]  /*cf10*/  @!P2 ST.E.64 [R8.64], R78 ;  /* 0x0000004e0800a985 */ /* 0x0003e8000c101b08 */
[----:B------:R1:W-:Y:S01]  /*cf20*/  @!P1 ST.E.64 [R6.64], R74 ;  /* 0x0000004a06009985 */ /* 0x0003e2000c101b08 */
[----:B--2---:R-:W-:-:S04]  /*cf30*/  @!P0 LEA R2, P4, R12, R0, 0x2 ;  /* 0x000000000c028211 */ /* 0x004fc800078810ff */
[----:B------:R-:W-:-:S05]  /*cf40*/  @!P0 LEA.HI.X R3, R12, R4, R13, 0x2, P4 ;  /* 0x000000040c038211 */ /* 0x000fca00020f140d */
[----:B------:R1:W-:Y:S01]  /*cf50*/  @!P0 ST.E.64 [R2.64], R54 ;  /* 0x0000003602008985 */ /* 0x0003e2000c101b08 */
[----:B------:R-:W-:-:S13]  /*cf60*/  ISETP.GE.AND P0, PT, R5, c[0x0][0x3c8], PT ;  /* 0x0000f20005007a0c */ /* 0x000fda0003f06270 */
[----:B------:R-:W-:Y:S05]  /*cf70*/  @P0 BRA `(.L_x_236) ;  /* 0x00000be000000947 */ /* 0x000fea0003800000 */
[----:B------:R-:W2:Y:S01]  /*cf80*/  LDL R12, [R1+0x70] ;  /* 0x00007000010c7983 */ /* 0x000ea20000100800 */
[----:B-1----:R-:W-:-:S04]  /*cf90*/  LEA R2, P0, R5, R0, 0x2 ;  /* 0x0000000005027211 */ /* 0x002fc800078010ff */
[----:B--2---:R-:W-:-:S05]  /*cfa0*/  LEA.HI.X R3, R5, R4, R12, 0x2, P0 ;  /* 0x0000000405037211 */ /* 0x004fca00000f140c */
[----:B------:R1:W-:Y:S01]  /*cfb0*/  ST.E.64 [R2.64], R26 ;  /* 0x0000001a02007985 */ /* 0x0003e2000c101b08 */
[----:B------:R-:W-:Y:S05]  /*cfc0*/  BRA `(.L_x_236) ;  /* 0x00000b9000007947 */ /* 0x000fea0003800000 */
.L_x_221:
[----:B------:R-:W2:Y:S01]  /*cfd0*/  LDL.LU R6, [R1] ;  /* 0x0000000001067983 */ /* 0x000ea20000300800 */
[----:B------:R-:W-:Y:S02]  /*cfe0*/  ISETP.NE.U32.AND P1, PT, RZ, c[0x0][0x508], PT ;  /* 0x00014200ff007a0c */ /* 0x000fe40003f25070 */
[----:B------:R-:W-:Y:S01]  /*cff0*/  ISETP.NE.U32.AND P3, PT, RZ, c[0x0][0x500], PT ;  /* 0x00014000ff007a0c */ /* 0x000fe20003f65070 */
[----:B------:R-:W3:Y:S01]  /*d000*/  LDL.LU R0, [R1+0x4] ;  /* 0x0000040001007983 */ /* 0x000ee20000300800 */
[----:B------:R-:W-:Y:S01]  /*d010*/  ISETP.NE.AND.EX P1, PT, RZ, c[0x0][0x50c], PT, P1 ;  /* 0x00014300ff007a0c */ /* 0x000fe20003f25310 */
[----:B------:R-:W-:Y:S01]  /*d020*/  IMAD.MOV.U32 R8, RZ, RZ, RZ ;  /* 0x000000ffff087224 */ /* 0x000fe200078e00ff */
[----:B------:R-:W-:Y:S01]  /*d030*/  ISETP.NE.AND.EX P3, PT, RZ, c[0x0][0x504], PT, P3 ;  /* 0x00014100ff007a0c */ /* 0x000fe20003f65330 */
[----:B------:R-:W-:Y:S01]  /*d040*/  IMAD.MOV.U32 R20, RZ, RZ, c[0x0][0x388] ;  /* 0x0000e200ff147624 */ /* 0x000fe200078e00ff */
[----:B------:R-:W-:-:S09]  /*d050*/  IADD3 R2, P2, R252, c[0x0][0x500], RZ ;  /* 0x00014000fc027a10 */ /* 0x000fd20007f5e0ff */
[----:B------:R-:W-:Y:S02]  /*d060*/  @P1 IADD3 R4, P0, R252, c[0x0][0x508], RZ ;  /* 0x00014200fc041a10 */ /* 0x000fe40007f1e0ff */
[C---:B--2---:R-:W-:Y:S02]  /*d070*/  IADD3.X R3, R6.reuse, c[0x0][0x504], RZ, P2, !PT ;  /* 0x0001410006037a10 */ /* 0x044fe400017fe4ff */
[----:B-1----:R-:W-:-:S03]  /*d080*/  @P1 IADD3.X R5, R6, c[0x0][0x50c], RZ, P0, !PT ;  /* 0x0001430006051a10 */ /* 0x002fc600007fe4ff */
[----:B------:R1:W5:Y:S04]  /*d090*/  @P3 LDG.E R8, [R2.64] ;  /* 0x0000000802083981 */ /* 0x000368000c1e1900 */
[----:B------:R1:W5:Y:S01]  /*d0a0*/  @P1 LDG.E R20, [R4.64] ;  /* 0x0000000804141981 */ /* 0x000362000c1e1900 */
[----:B---3--:R-:W-:-:S04]  /*d0b0*/  ISETP.NE.AND P0, PT, R0, RZ, PT ;  /* 0x000000ff0000720c */ /* 0x008fc80003f05270 */
[----:B------:R-:W-:Y:S01]  /*d0c0*/  SEL R19, R0, c[0x0][0x3d4], P0 ;  /* 0x0000f50000137a07 */ /* 0x000fe20000000000 */
[----:B------:R-:W-:Y:S05]  /*d0d0*/  @P1 BRA `(.L_x_242) ;  /* 0x0000004000001947 */ /* 0x000fea0003800000 */
[----:B------:R-:W-:Y:S05]  /*d0e0*/  @!P3 BRA `(.L_x_242) ;  /* 0x000000300000b947 */ /* 0x000fea0003800000 */
[----:B------:R2:W3:Y:S04]  /*d0f0*/  LDG.E R0, [R2.64] ;  /* 0x0000000802007981 */ /* 0x0004e8000c1e1900 */
[----:B-12---:R-:W3:Y:S02]  /*d100*/  LDG.E R2, [R2.64+0x4] ;  /* 0x0000040802027981 */ /* 0x006ee4000c1e1900 */
[----:B---3-5:R-:W-:Y:S02]  /*d110*/  IADD3 R20, -R0, R2, RZ ;  /* 0x0000000200147210 */ /* 0x028fe40007ffe1ff */
.L_x_242:
[----:B------:R-:W2:Y:S01]  /*d120*/  LDL.LU R0, [R1+0xc] ;  /* 0x00000c0001007983 */ /* 0x000ea20000300800 */
[----:B------:R-:W-:Y:S01]  /*d130*/  BSSY B0, `(.L_x_243) ;  /* 0x0000038000007945 */ /* 0x000fe20003800000 */
[----:B------:R-:W-:Y:S02]  /*d140*/  LOP3.LUT R9, R246, 0xffff, RZ, 0xc0, !PT ;  /* 0x0000fffff6097812 */ /* 0x000fe400078ec0ff */
[----:B-1----:R-:W1:Y:S01]  /*d150*/  S2R R2, SR_TID.X ;  /* 0x0000000000027919 */ /* 0x002e620000002100 */
[----:B------:R-:W-:-:S02]  /*d160*/  SEL R15, R251, RZ, !P3 ;  /* 0x000000fffb0f7207 */ /* 0x000fc40005800000 */
[----:B-----5:R-:W-:Y:S02]  /*d170*/  SHF.R.S32.HI R18, RZ, 0x1f, R8 ;  /* 0x0000001fff127819 */ /* 0x020fe40000011408 */
[----:B-1----:R-:W-:Y:S02]  /*d180*/  ISETP.GT.AND P0, PT, R2, 0x7f, PT ;  /* 0x0000007f0200780c */ /* 0x002fe40003f04270 */
[----:B--2---:R-:W-:-:S11]  /*d190*/  SEL R21, R0, RZ, !P3 ;  /* 0x000000ff00157207 */ /* 0x004fd60005800000 */
[----:B------:R-:W-:Y:S05]  /*d1a0*/  @P0 BRA `(.L_x_244) ;  /* 0x0000030000000947 */ /* 0x000fea0003800000 */
[----:B------:R-:W-:Y:S01]  /*d1b0*/  IMAD R0, R20, c[0x0][0x4e8], RZ ;  /* 0x00013a0014007a24 */ /* 0x000fe200078e02ff */
[----:B------:R-:W-:-:S04]  /*d1c0*/  LEA R14, R245, R2, 0x7 ;  /* 0x00000002f50e7211 */ /* 0x000fc800078e38ff */
[----:B------:R-:W-:-:S13]  /*d1d0*/  ISETP.GE.AND P0, PT, R14, R0, PT ;  /* 0x000000000e00720c */ /* 0x000fda0003f06270 */
[----:B------:R-:W-:Y:S05]  /*d1e0*/  @P0 BRA `(.L_x_244) ;  /* 0x000002c000000947 */ /* 0x000fea0003800000 */
[----:B------:R-:W2:Y:S01]  /*d1f0*/  LDL.LU R22, [R1+0x8] ;  /* 0x0000080001167983 */ /* 0x000ea20000300800 */
[----:B------:R-:W-:Y:S01]  /*d200*/  IMAD.MOV.U32 R0, RZ, RZ, 0x368 ;  /* 0x00000368ff007424 */ /* 0x000fe200078e00ff */
[----:B------:R-:W-:-:S04]  /*d210*/  ISETP.GT.AND P2, PT, R19, 0x1, PT ;  /* 0x000000011300780c */ /* 0x000fc80003f44270 */
[----:B------:R-:W-:-:S04]  /*d220*/  SEL R0, R0, 0x328, P2 ;  /* 0x0000032800007807 */ /* 0x000fc80001000000 */
[----:B------:R1:W3:Y:S08]  /*d230*/  LDC.64 R6, c[0x0][R0+0x170] ;  /* 0x00005c0000067b82 */ /* 0x0002f00000000a00 */
[----:B------:R1:W4:Y:S08]  /*d240*/  LDC.64 R4, c[0x0][R0+0x168] ;  /* 0x00005a0000047b82 */ /* 0x0003300000000a00 */
[----:B------:R1:W5:Y:S08]  /*d250*/  LDC.64 R12, c[0x0][R0+0x178] ;  /* 0x00005e00000c7b82 */ /* 0x0003700000000a00 */
[----:B------:R1:W2:Y:S02]  /*d260*/  LDC.64 R10, c[0x0][R0+0x160] ;  /* 0x00005800000a7b82 */ /* 0x0002a40000000a00 */
[----:B-1----:R-:W-:-:S02]  /*d270*/  IMAD.MOV.U32 R0, RZ, RZ, c[0x0][0x4e8] ;  /* 0x00013a00ff007624 */ /* 0x002fc400078e00ff */
[-C--:B---3--:R-:W-:Y:S02]  /*d280*/  IMAD R7, R7, R15.reuse, RZ ;  /* 0x0000000f07077224 */ /* 0x088fe400078e02ff */
[----:B------:R-:W-:Y:S01]  /*d290*/  IMAD.WIDE.U32 R2, R6, R15, RZ ;  /* 0x0000000f06027225 */ /* 0x000fe200078e00ff */
[----:B------:R-:W-:Y:S02]  /*d2a0*/  ISETP.NE.AND P0, PT, R0, 0x1, PT ;  /* 0x000000010000780c */ /* 0x000fe40003f05270 */
[----:B------:R-:W-:Y:S01]  /*d2b0*/  MOV R0, R14 ;  /* 0x0000000e00007202 */ /* 0x000fe20000000f00 */
[----:B------:R-:W-:Y:S02]  /*d2c0*/  IMAD R7, R6, R21, R7 ;  /* 0x0000001506077224 */ /* 0x000fe400078e0207 */
[-C--:B----4-:R-:W-:Y:S02]  /*d2d0*/  IMAD R16, R5, R9.reuse, RZ ;  /* 0x0000000905107224 */ /* 0x090fe400078e02ff */
[----:B------:R-:W-:Y:S01]  /*d2e0*/  IMAD.WIDE.U32 R4, R4, R9, RZ ;  /* 0x0000000904047225 */ /* 0x000fe200078e00ff */
[----:B------:R-:W-:-:S03]  /*d2f0*/  IADD3 R3, R3, R7, RZ ;  /* 0x0000000703037210 */ /* 0x000fc60007ffe0ff */
[----:B------:R-:W-:Y:S02]  /*d300*/  IMAD.IADD R16, R5, 0x1, R16 ;  /* 0x0000000105107824 */ /* 0x000fe400078e0210 */
[----:B------:R-:W-:-:S05]  /*d310*/  @P0 IMAD.HI.U32 R17, R14, c[0x0][0x4ec], RZ ;  /* 0x00013b000e110a27 */ /* 0x000fca00078e00ff */
[----:B------:R-:W-:Y:S02]  /*d320*/  @P0 SHF.R.U32.HI R0, RZ, c[0x0][0x4f0], R17 ;  /* 0x00013c00ff000a19 */ /* 0x000fe40000011611 */
[----:B------:R-:W-:-:S03]  /*d330*/  IADD3 R17, P1, P0, R2, R4, R8 ;  /* 0x0000000402117210 */ /* 0x000fc6000783e008 */
[----:B------:R-:W-:-:S04]  /*d340*/  IMAD.MOV R2, RZ, RZ, -R0 ;  /* 0x000000ffff027224 */ /* 0x000fc800078e0a00 */
[----:B------:R-:W-:Y:S01]  /*d350*/  IMAD R2, R2, c[0x0][0x4e8], R14 ;  /* 0x00013a0002027a24 */ /* 0x000fe200078e020e */
[----:B--2---:R-:W-:-:S05]  /*d360*/  SEL R6, R22, RZ, P2 ;  /* 0x000000ff16067207 */ /* 0x004fca0001000000 */
[-C--:B-----5:R-:W-:Y:S02]  /*d370*/  IMAD R7, R13, R6.reuse, RZ ;  /* 0x000000060d077224 */ /* 0x0a0fe400078e02ff */
[----:B------:R-:W-:Y:S01]  /*d380*/  IMAD.WIDE.U32 R4, R12, R6, RZ ;  /* 0x000000060c047225 */ /* 0x000fe200078e00ff */
[----:B------:R-:W-:Y:S02]  /*d390*/  IADD3.X R12, R3, R16, R18, P1, P0 ;  /* 0x00000010030c7210 */ /* 0x000fe40000fe0412 */
[----:B------:R-:W-:Y:S02]  /*d3a0*/  SHF.R.S32.HI R3, RZ, 0x1f, R0 ;  /* 0x0000001fff037819 */ /* 0x000fe40000011400 */
[----:B------:R-:W-:Y:S01]  /*d3b0*/  IADD3 R5, R5, R7, RZ ;  /* 0x0000000705057210 */ /* 0x000fe20007ffe0ff */
[----:B------:R-:W-:Y:S01]  /*d3c0*/  IMAD.MOV.U32 R7, RZ, RZ, c[0x0][0x4a8] ;  /* 0x00012a00ff077624 */ /* 0x000fe200078e00ff */
[----:B------:R-:W-:Y:S01]  /*d3d0*/  IADD3 R4, P1, P0, R0, R17, R4 ;  /* 0x0000001100047210 */ /* 0x000fe2000783e004 */
[----:B------:R-:W-:Y:S01]  /*d3e0*/  IMAD R0, R11, R2, RZ ;  /* 0x000000020b007224 */ /* 0x000fe200078e02ff */
[----:B------:R-:W-:-:S02]  /*d3f0*/  SHF.R.S32.HI R6, RZ, 0x1f, R2 ;  /* 0x0000001fff067819 */ /* 0x000fc40000011402 */
[----:B------:R-:W-:-:S03]  /*d400*/  IADD3.X R5, R3, R12, R5, P1, P0 ;  /* 0x0000000c03057210 */ /* 0x000fc60000fe0405 */
[C---:B------:R-:W-:Y:S02]  /*d410*/  IMAD R0, R10.reuse, R6, R0 ;  /* 0x000000060a007224 */ /* 0x040fe400078e0200 */
[----:B------:R-:W-:Y:S01]  /*d420*/  IMAD.WIDE.U32 R2, R10, R2, R4 ;  /* 0x000000020a027225 */ /* 0x000fe200078e0004 */
[----:B------:R-:W-:Y:S02]  /*d430*/  MOV R5, c[0x0][0x4ac] ;  /* 0x00012b0000057a02 */ /* 0x000fe40000000f00 */
[----:B------:R-:W-:Y:S01]  /*d440*/  SEL R4, R7, c[0x0][0x450], P2 ;  /* 0x0001140007047a07 */ /* 0x000fe20001000000 */
[----:B------:R-:W-:Y:S01]  /*d450*/  IMAD.IADD R0, R3, 0x1, R0 ;  /* 0x0000000103007824 */ /* 0x000fe200078e0200 */
[----:B------:R-:W-:Y:S02]  /*d460*/  SEL R5, R5, c[0x0][0x454], P2 ;  /* 0x0001150005057a07 */ /* 0x000fe40001000000 */
[----:B------:R-:W-:-:S04]  /*d470*/  LEA R4, P0, R2, R4, 0x2 ;  /* 0x0000000402047211 */ /* 0x000fc800078010ff */
[----:B------:R-:W-:Y:S02]  /*d480*/  LEA.HI.X R5, R2, R5, R0, 0x2, P0 ;  /* 0x0000000502057211 */ /* 0x000fe400000f1400 */
[----:B------:R-:W-:-:S05]  /*d490*/  MOV R0, 0xff800000 ;  /* 0xff80000000007802 */ /* 0x000fca0000000f00 */
[----:B------:R1:W-:Y:S02]  /*d4a0*/  STG.E [R4.64], R0 ;  /* 0x0000000004007986 */ /* 0x0003e4000c101908 */
.L_x_244:
[----:B------:R-:W-:Y:S05]  /*d4b0*/  BSYNC B0 ;  /* 0x0000000000007941 */ /* 0x000fea0003800000 */
.L_x_243:
[----:B------:R-:W-:-:S13]  /*d4c0*/  ISETP.GT.AND P0, PT, R19, 0x1, PT ;  /* 0x000000011300780c */ /* 0x000fda0003f04270 */
[----:B------:R-:W-:Y:S05]  /*d4d0*/  @P0 BRA `(.L_x_236) ;  /* 0x0000068000000947 */ /* 0x000fea0003800000 */
[----:B------:R-:W-:Y:S01]  /*d4e0*/  MOV R2, c[0x0][0x4e8] ;  /* 0x00013a0000027a02 */ /* 0x000fe20000000f00 */
[----:B-1----:R-:W-:Y:S01]  /*d4f0*/  IMAD R0, R18, c[0x0][0x3a0], RZ ;  /* 0x0000e80012007a24 */ /* 0x002fe200078e02ff */
[----:B------:R-:W-:Y:S01]  /*d500*/  LEA R4, R233, R234, 0x5 ;  /* 0x000000eae9047211 */ /* 0x000fe200078e28ff */
[----:B------:R-:W-:Y:S01]  /*d510*/  IMAD R5, R21, c[0x0][0x3f0], RZ ;  /* 0x0000fc0015057a24 */ /* 0x000fe200078e02ff */
[----:B------:R-:W-:Y:S01]  /*d520*/  ISETP.NE.AND P0, PT, R2, 0x1, PT ;  /* 0x000000010200780c */ /* 0x000fe20003f05270 */
[----:B------:R-:W-:Y:S01]  /*d530*/  IMAD.WIDE.U32 R2, R8, c[0x0][0x3a0], RZ ;  /* 0x0000e80008027a25 */ /* 0x000fe200078e00ff */
[----:B------:R-:W-:-:S03]  /*d540*/  LEA R4, R245, R4, 0x7 ;  /* 0x00000004f5047211 */ /* 0x000fc600078e38ff */
[----:B------:R-:W-:Y:S01]  /*d550*/  IMAD R8, R8, c[0x0][0x3a4], R0 ;  /* 0x0000e90008087a24 */ /* 0x000fe200078e0200 */
[----:B------:R-:W-:Y:S01]  /*d560*/  MOV R0, R4 ;  /* 0x0000000400007202 */ /* 0x000fe20000000f00 */
[----:B------:R-:W-:-:S03]  /*d570*/  IMAD R7, R15, c[0x0][0x3f4], R5 ;  /* 0x0000fd000f077a24 */ /* 0x000fc600078e0205 */
[----:B------:R-:W-:-:S03]  /*d580*/  IADD3 R3, R3, R8, RZ ;  /* 0x0000000803037210 */ /* 0x000fc60007ffe0ff */
[----:B------:R-:W-:-:S04]  /*d590*/  @P0 IMAD.HI.U32 R6, R4, c[0x0][0x4ec], RZ ;  /* 0x00013b0004060a27 */ /* 0x000fc800078e00ff */
[----:B------:R-:W-:Y:S01]  /*d5a0*/  IMAD.WIDE.U32 R2, R9, c[0x0][0x3e8], R2 ;  /* 0x0000fa0009027a25 */ /* 0x000fe200078e0002 */
[----:B------:R-:W-:-:S03]  /*d5b0*/  @P0 SHF.R.U32.HI R0, RZ, c[0x0][0x4f0], R6 ;  /* 0x00013c00ff000a19 */ /* 0x000fc60000011606 */
[----:B------:R-:W-:Y:S01]  /*d5c0*/  IMAD R3, R9, c[0x0][0x3ec], R3 ;  /* 0x0000fb0009037a24 */ /* 0x000fe200078e0203 */
[----:B------:R-:W-:Y:S02]  /*d5d0*/  SHF.R.S32.HI R6, RZ, 0x1f, R0 ;  /* 0x0000001fff067819 */ /* 0x000fe40000011400 */
[----:B------:R-:W-:Y:S01]  /*d5e0*/  IADD3 R5, -R0, RZ, RZ ;  /* 0x000000ff00057210 */ /* 0x000fe20007ffe1ff */
[----:B------:R-:W-:-:S04]  /*d5f0*/  IMAD.WIDE.U32 R2, R15, c[0x0][0x3f0], R2 ;  /* 0x0000fc000f027a25 */ /* 0x000fc800078e0002 */
[----:B------:R-:W-:Y:S01]  /*d600*/  IMAD R6, R6, c[0x0][0x3e0], RZ ;  /* 0x0000f80006067a24 */ /* 0x000fe200078e02ff */
[----:B------:R-:W-:Y:S01]  /*d610*/  IADD3 R3, R3, R7, RZ ;  /* 0x0000000703037210 */ /* 0x000fe20007ffe0ff */
[----:B------:R-:W-:Y:S02]  /*d620*/  IMAD R4, R5, c[0x0][0x4e8], R4 ;  /* 0x00013a0005047a24 */ /* 0x000fe400078e0204 */
        /* <DEDUP_REMOVED lines=12> */
.L_x_309:
[----:B------:R-:W-:Y:S05]  /*d6f0*/  BRA.DIV ~URZ, `(.L_x_246) ;  /* 0x000025427f007947 */ /* 0x000fea000b800000 */
[----:B------:R3:W4:Y:S02]  /*d700*/  SHFL.IDX PT, R0, R10, RZ, 0x181f ;  /* 0x00181fff0a007589 */ /* 0x00072400000e0000 */
.L_x_310:
[----:B------:R-:W-:Y:S01]  /*d710*/  IMAD R8, R20, c[0x0][0x4e8], RZ ;  /* 0x00013a0014087a24 */ /* 0x000fe200078e02ff */
        /* <DEDUP_REMOVED lines=10> */
[-C--:B--2---:R-:W-:Y:S02]  /*d7c0*/  @!P1 LEA.HI.X R5, R231, R9.reuse, R12, 0x1, P3 ;  /* 0x00000009e7059211 */ /* 0x084fe400018f0c0c */
[----:B------:R-:W-:-:S03]  /*d7d0*/  @!P0 LEA.HI.X R3, R235, R9, R11, 0x1, P2 ;  /* 0x00000009eb038211 */ /* 0x000fc600010f0c0b */
[----:B------:R2:W-:Y:S04]  /*d7e0*/  @!P1 ST.E.128 [R4.64], RZ ;  /* 0x000000ff04009985 */ /* 0x0005e8000c101d08 */
[----:B------:R2:W-:Y:S02]  /*d7f0*/  @!P0 ST.E.128 [R2.64], RZ ;  /* 0x000000ff02008985 */ /* 0x0005e4000c101d08 */
.L_x_248:
[----:B------:R-:W-:Y:S05]  /*d800*/  BSYNC B0 ;  /* 0x0000000000007941 */ /* 0x000fea0003800000 */
.L_x_247:
[----:B------:R-:W-:Y:S05]  /*d810*/  BRA.DIV ~URZ, `(.L_x_249) ;  /* 0x000024927f007947 */ /* 0x000fea000b800000 */
[----:B--2---:R2:W1:Y:S04]  /*d820*/  SHFL.IDX PT, R9, R7, 0x1, 0x181f ;  /* 0x00381f0007097f89 */ /* 0x00446800000e0000 */
[----:B----4-:R2:W4:Y:S02]  /*d830*/  SHFL.IDX PT, R0, R10, 0x1, 0x181f ;  /* 0x00381f000a007f89 */ /* 0x01052400000e0000 */
.L_x_311:
[----:B------:R-:W-:Y:S01]  /*d840*/  IADD3 R2, R6, 0x20, RZ ;  /* 0x0000002006027810 */ /* 0x000fe20007ffe0ff */
        /* <DEDUP_REMOVED lines=9> */
[-C--:B-1----:R-:W-:Y:S02]  /*d8e0*/  @!P1 LEA.HI.X R5, R231, R9.reuse, R12, 0x1, P3 ;  /* 0x00000009e7059211 */ /* 0x082fe400018f0c0c */
[----:B------:R-:W-:-:S03]  /*d8f0*/  @!P0 LEA.HI.X R3, R235, R9, R11, 0x1, P2 ;  /* 0x00000009eb038211 */ /* 0x000fc600010f0c0b */
[----:B------:R1:W-:Y:S04]  /*d900*/  @!P1 ST.E.128 [R4.64], RZ ;  /* 0x000000ff04009985 */ /* 0x0003e8000c101d08 */
[----:B------:R1:W-:Y:S02]  /*d910*/  @!P0 ST.E.128 [R2.64], RZ ;  /* 0x000000ff02008985 */ /* 0x0003e4000c101d08 */
.L_x_251:
[----:B------:R-:W-:Y:S05]  /*d920*/  BSYNC B0 ;  /* 0x0000000000007941 */ /* 0x000fea0003800000 */
.L_x_250:
[----:B------:R-:W-:Y:S05]  /*d930*/  BRA.DIV ~URZ, `(.L_x_252) ;  /* 0x000024427f007947 */ /* 0x000fea000b800000 */
[----:B-1----:R1:W2:Y:S02]  /*d940*/  SHFL.IDX PT, R9, R7, 0x2, 0x181f ;  /* 0x00581f0007097f89 */ /* 0x0022a400000e0000 */
.L_x_312:
[----:B------:R-:W-:Y:S05]  /*d950*/  BRA.DIV ~URZ, `(.L_x_253) ;  /* 0x000024927f007947 */ /* 0x000fea000b800000 */
[----:B----4-:R4:W1:Y:S02]  /*d960*/  SHFL.IDX PT, R0, R10, 0x2, 0x181f ;  /* 0x00581f000a007f89 */ /* 0x01086400000e0000 */
.L_x_313:
        /* <DEDUP_REMOVED lines=8> */
[-C--:B-1----:R-:W-:Y:S02]  /*d9f0*/  @!P1 LEA R4, P3, R231, R0.reuse, 0x1 ;  /* 0x00000000e7049211 */ /* 0x082fe400078608ff */
[----:B------:R-:W-:Y:S02]  /*da00*/  @!P0 LEA R2, P2, R235, R0, 0x1 ;  /* 0x00000000eb028211 */ /* 0x000fe400078408ff */
[-C--:B--2---:R-:W-:Y:S02]  /*da10*/  @!P1 LEA.HI.X R5, R231, R9.reuse, R12, 0x1, P3 ;  /* 0x00000009e7059211 */ /* 0x084fe400018f0c0c */
[----:B------:R-:W-:-:S03]  /*da20*/  @!P0 LEA.HI.X R3, R235, R9, R11, 0x1, P2 ;  /* 0x00000009eb038211 */ /* 0x000fc600010f0c0b */
[----:B------:R1:W-:Y:S04]  /*da30*/  @!P1 ST.E.128 [R4.64], RZ ;  /* 0x000000ff04009985 */ /* 0x0003e8000c101d08 */
[----:B------:R1:W-:Y:S02]  /*da40*/  @!P0 ST.E.128 [R2.64], RZ ;  /* 0x000000ff02008985 */ /* 0x0003e4000c101d08 */
.L_x_255:
[----:B------:R-:W-:Y:S05]  /*da50*/  BSYNC B0 ;  /* 0x0000000000007941 */ /* 0x000fea0003800000 */
.L_x_254:
[----:B------:R-:W-:Y:S05]  /*da60*/  BRA.DIV ~URZ, `(.L_x_256) ;  /* 0x000023f27f007947 */ /* 0x000fea000b800000 */
[----:B-12---:R-:W1:Y:S04]  /*da70*/  SHFL.IDX PT, R7, R7, 0x3, 0x181f ;  /* 0x00781f0007077f89 */ /* 0x006e6800000e0000 */
[----:B------:R2:W3:Y:S02]  /*da80*/  SHFL.IDX PT, R0, R10, 0x3, 0x181f ;  /* 0x00781f000a007f89 */ /* 0x0004e400000e0000 */
.L_x_314:
[----:B------:R-:W-:-:S04]  /*da90*/  IADD3 R6, R6, 0x60, RZ ;  /* 0x0000006006067810 */ /* 0x000fc80007ffe0ff */
[----:B------:R-:W-:-:S13]  /*daa0*/  ISETP.GE.AND P0, PT, R6, R8, PT ;  /* 0x000000080600720c */ /* 0x000fda0003f06270 */
[----:B------:R-:W-:Y:S05]  /*dab0*/  @P0 BRA `(.L_x_236) ;  /* 0x000000a000000947 */ /* 0x000fea0003800000 */
[----:B------:R-:W-:Y:S02]  /*dac0*/  ISETP.GE.AND P1, PT, R231, c[0x0][0x3c8], PT ;  /* 0x0000f200e7007a0c */ /* 0x000fe40003f26270 */
[----:B------:R-:W-:Y:S02]  /*dad0*/  ISETP.GE.AND P0, PT, R235, c[0x0][0x3c8], PT ;  /* 0x0000f200eb007a0c */ /* 0x000fe40003f06270 */
[----:B--234-:R-:W-:Y:S02]  /*dae0*/  SHF.R.S32.HI R10, RZ, 0x1f, R231 ;  /* 0x0000001fff0a7819 */ /* 0x01cfe400000114e7 */
[----:B------:R-:W-:-:S07]  /*daf0*/  SHF.R.S32.HI R9, RZ, 0x1f, R235 ;  /* 0x0000001fff097819 */ /* 0x000fce00000114eb */
[-C--:B------:R-:W-:Y:S02]  /*db00*/  @!P1 LEA R4, P3, R231, R0.reuse, 0x1 ;  /* 0x00000000e7049211 */ /* 0x080fe400078608ff */
[----:B------:R-:W-:Y:S02]  /*db10*/  @!P0 LEA R2, P2, R235, R0, 0x1 ;  /* 0x00000000eb028211 */ /* 0x000fe400078408ff */
[-C--:B-1----:R-:W-:Y:S02]  /*db20*/  @!P1 LEA.HI.X R5, R231, R7.reuse, R10, 0x1, P3 ;  /* 0x00000007e7059211 */ /* 0x082fe400018f0c0a */
[----:B------:R-:W-:-:S03]  /*db30*/  @!P0 LEA.HI.X R3, R235, R7, R9, 0x1, P2 ;  /* 0x00000007eb038211 */ /* 0x000fc600010f0c09 */
[----:B------:R1:W-:Y:S04]  /*db40*/  @!P1 ST.E.128 [R4.64], RZ ;  /* 0x000000ff04009985 */ /* 0x0003e8000c101d08 */
[----:B------:R1:W-:Y:S02]  /*db50*/  @!P0 ST.E.128 [R2.64], RZ ;  /* 0x000000ff02008985 */ /* 0x0003e4000c101d08 */
.L_x_236:
[----:B------:R-:W-:Y:S05]  /*db60*/  BSYNC B1 ;  /* 0x0000000000017941 */ /* 0x000fea0003800000 */
.L_x_220:
[----:B------:R-:W-:-:S13]  /*db70*/  ISETP.NE.AND P0, PT, RZ, UR6, PT ;  /* 0x00000006ff007c0c */ /* 0x000fda000bf05270 */
[----:B------:R-:W-:Y:S01]  /*db80*/  @P0 WARPSYNC 0xffffffff ;  /* 0xffffffff00000948 */ /* 0x000fe20003800000 */
[----:B------:R-:W-:Y:S06]  /*db90*/  @P0 BAR.SYNC.DEFER_BLOCKING 0x5, 0x100 ;  /* 0x0144000000000b1d */ /* 0x000fec0000010000 */
[----:B------:R-:W2:Y:S04]  /*dba0*/  @P0 LDS.128 R244, [0xf100] ;  /* 0x00f10000fff40984 */ /* 0x000ea80000000c00 */
[----:B------:R-:W-:Y:S06]  /*dbb0*/  @P0 BAR.ARV 0x4, 0x100 ;  /* 0x0104000000000b1d */ /* 0x000fec0000002000 */
[----:B------:R-:W-:Y:S05]  /*dbc0*/  @P0 BRA `(.L_x_257) ;  /* 0x00000ad000000947 */ /* 0x000fea0003800000 */
[----:B-1-34-:R-:W1:Y:S01]  /*dbd0*/  S2R R0, SR_TID.X ;  /* 0x0000000000007919 */ /* 0x01ae620000002100 */
[----:B------:R-:W-:Y:S01]  /*dbe0*/  IMAD.MOV.U32 R7, RZ, RZ, RZ ;  /* 0x000000ffff077224 */ /* 0x000fe200078e00ff */
[----:B-1----:R-:W-:-:S04]  /*dbf0*/  LOP3.LUT R13, R0, 0x1f, RZ, 0xc0, !PT ;  /* 0x0000001f000d7812 */ /* 0x002fc800078ec0ff */
[----:B------:R-:W-:Y:S01]  /*dc00*/  ISETP.NE.AND P5, PT, R13, 0x1f, PT ;  /* 0x0000001f0d00780c */ /* 0x000fe20003fa5270 */
[----:B------:R-:W-:Y:S10]  /*dc10*/  BRA.DIV ~URZ, `(.L_x_258) ;  /* 0x000023127f007947 */ /* 0x000ff4000b800000 */
[----:B--2---:R1:W2:Y:S02]  /*dc20*/  SHFL.IDX PT, R9, R62, RZ, 0x1f ;  /* 0x00001fff3e097589 */ /* 0x0042a400000e0000 */
.L_x_315:
[----:B------:R-:W-:Y:S05]  /*dc30*/  BRA.DIV ~URZ, `(.L_x_259) ;  /* 0x000023627f007947 */ /* 0x000fea000b800000 */
[----:B------:R3:W4:Y:S02]  /*dc40*/  SHFL.IDX PT, R8, R62, 0x1, 0x1f ;  /* 0x00201f003e087f89 */ /* 0x00072400000e0000 */
.L_x_316:
[----:B------:R-:W-:Y:S02]  /*dc50*/  IMAD.IADD R0, R247, 0x1, R13 ;  /* 0x00000001f7007824 */ /* 0x000fe400078e020d */
[----:B------:R-:W-:-:S03]  /*dc60*/  IMAD.MOV.U32 R6, RZ, RZ, RZ ;  /* 0x000000ffff067224 */ /* 0x000fc600078e00ff */
[----:B------:R-:W-:-:S13]  /*dc70*/  ISETP.GE.OR P0, PT, R0, c[0x0][0x53c], !P5 ;  /* 0x00014f0000007a0c */ /* 0x000fda0006f06670 */
[----:B------:R-:W-:Y:S01]  /*dc80*/  @!P0 IMAD.MOV.U32 R2, RZ, RZ, 0x4 ;  /* 0x00000004ff028424 */ /* 0x000fe200078e00ff */
[----:B------:R-:W-:-:S03]  /*dc90*/  @!P0 MOV R3, 0x4 ;  /* 0x0000000400038802 */ /* 0x000fc60000000f00 */
[----:B------:R-:W-:-:S04]  /*dca0*/  @!P0 IMAD.WIDE R4, R0, R2, c[0x0][0x580] ;  /* 0x0001600000048625 */ /* 0x000fc800078e0202 */
[----:B------:R-:W-:Y:S01]  /*dcb0*/  @!P0 IMAD.WIDE R2, R0, R3, c[0x0][0x578] ;  /* 0x00015e0000028625 */ /* 0x000fe200078e0203 */
[----:B------:R-:W5:Y:S04]  /*dcc0*/  @!P0 LDG.E R6, [R4.64] ;  /* 0x0000000804068981 */ /* 0x000f68000c1e1900 */
[----:B------:R-:W5:Y:S01]  /*dcd0*/  @!P0 LDG.E R7, [R2.64] ;  /* 0x0000000802078981 */ /* 0x000f62000c1e1900 */
[C---:B------:R-:W-:Y:S02]  /*dce0*/  ISETP.GE.U32.AND P4, PT, R13.reuse, 0x10, PT ;  /* 0x000000100d00780c */ /* 0x040fe40003f86070 */
[C---:B------:R-:W-:Y:S02]  /*dcf0*/  ISETP.GE.U32.AND P3, PT, R13.reuse, 0x8, PT ;  /* 0x000000080d00780c */ /* 0x040fe40003f66070 */
[----:B------:R-:W-:-:S02]  /*dd00*/  ISETP.GE.U32.AND P2, PT, R13, 0x4, PT ;  /* 0x000000040d00780c */ /* 0x000fc40003f46070 */
[C---:B------:R-:W-:Y:S02]  /*dd10*/  ISETP.GE.U32.AND P1, PT, R13.reuse, 0x2, PT ;  /* 0x000000020d00780c */ /* 0x040fe40003f26070 */
[----:B------:R-:W-:Y:S02]  /*dd20*/  ISETP.NE.AND P0, PT, R13, RZ, PT ;  /* 0x000000ff0d00720c */ /* 0x000fe40003f05270 */
[----:B------:R-:W-:Y:S01]  /*dd30*/  MOV R10, RZ ;  /* 0x000000ff000a7202 */ /* 0x000fe20000000f00 */
[----:B-----5:R-:W-:Y:S01]  /*dd40*/  IMAD R0, R7, R6, RZ ;  /* 0x0000000607007224 */ /* 0x020fe200078e02ff */
[----:B------:R-:W-:Y:S07]  /*dd50*/  BRA.DIV ~URZ, `(.L_x_260) ;  /* 0x000022b27f007947 */ /* 0x000fee000b800000 */
[----:B------:R1:W3:Y:S02]  /*dd60*/  SHFL.UP PT, R4, R0, 0x1, RZ ;  /* 0x0420000000047989 */ /* 0x0002e400000e00ff */
.L_x_317:
[----:B---3--:R-:W-:-:S04]  /*dd70*/  SEL R4, R4, RZ, P0 ;  /* 0x000000ff04047207 */ /* 0x008fc80000000000 */
[----:B-1----:R-:W-:Y:S01]  /*dd80*/  IADD3 R0, R0, R4, RZ ;  /* 0x0000000400007210 */ /* 0x002fe20007ffe0ff */
[----:B------:R-:W-:Y:S05]  /*dd90*/  BRA.DIV ~URZ, `(.L_x_261) ;  /* 0x000022b27f007947 */ /* 0x000fea000b800000 */
[----:B------:R-:W1:Y:S02]  /*dda0*/  SHFL.UP PT, R2, R0, 0x2, RZ ;  /* 0x0440000000027989 */ /* 0x000e6400000e00ff */
[----:B-1----:R-:W-:-:S05]  /*ddb0*/  SEL R2, R2, RZ, P1 ;  /* 0x000000ff02027207 */ /* 0x002fca0000800000 */
[----:B------:R-:W-:-:S05]  /*ddc0*/  IMAD.IADD R4, R0, 0x1, R2 ;  /* 0x0000000100047824 */ /* 0x000fca00078e0202 */
        /* <DEDUP_REMOVED lines=9> */
[----:B------:R1:W3:Y:S02]  /*de60*/  SHFL.IDX PT, R0, R4, 0x1f, 0x1f ;  /* 0x03e01f0004007f89 */ /* 0x0002e400000e0000 */
.L_x_318:
[----:B---3--:R-:W-:Y:S01]  /*de70*/  IMAD R0, R0, c[0x0][0x538], RZ ;  /* 0x00014e0000007a24 */ /* 0x008fe200078e02ff */
[----:B------:R-:W-:Y:S04]  /*de80*/  BSSY B1, `(.L_x_262) ;  /* 0x000007c000017945 */ /* 0x000fe80003800000 */
[----:B----4-:R-:W-:-:S04]  /*de90*/  IADD3 R8, R0, R8, RZ ;  /* 0x0000000800087210 */ /* 0x010fc80007ffe0ff */
[----:B--2---:R-:W-:-:S13]  /*dea0*/  ISETP.GT.AND P6, PT, R8, R9, PT ;  /* 0x000000090800720c */ /* 0x004fda0003fc4270 */
[----:B------:R-:W-:Y:S05]  /*deb0*/  @P6 BRA `(.L_x_263) ;  /* 0x0000024000006947 */ /* 0x000fea0003800000 */
.L_x_267:
[----:B------:R-:W-:-:S04]  /*dec0*/  IADD3 R0, R247, 0x1f, RZ ;  /* 0x0000001ff7007810 */ /* 0x000fc80007ffe0ff */
[----:B------:R-:W-:-:S13]  /*ded0*/  ISETP.GE.AND P6, PT, R0, c[0x0][0x53c], PT ;  /* 0x00014f0000007a0c */ /* 0x000fda0003fc6270 */
[----:B------:R-:W-:Y:S05]  /*dee0*/  @P6 BRA `(.L_x_264) ;  /* 0x0000071000006947 */ /* 0x000fea0003800000 */
[----:B------:R-:W-:Y:S01]  /*def0*/  MOV R247, R0 ;  /* 0x0000000000f77202 */ /* 0x000fe20000000f00 */
[----:B------:R-:W-:-:S03]  /*df00*/  CS2R R6, SRZ ;  /* 0x0000000000067805 */ /* 0x000fc6000001ff00 */
[----:B------:R-:W-:-:S04]  /*df10*/  IADD3 R0, R247, R13, RZ ;  /* 0x0000000df7007210 */ /* 0x000fc80007ffe0ff */
[----:B------:R-:W-:-:S13]  /*df20*/  ISETP.GE.OR P6, PT, R0, c[0x0][0x53c], !P5 ;  /* 0x00014f0000007a0c */ /* 0x000fda0006fc6670 */
[----:B------:R-:W-:Y:S02]  /*df30*/  @!P6 MOV R2, 0x4 ;  /* 0x000000040002e802 */ /* 0x000fe40000000f00 */
[----:B------:R-:W-:-:S03]  /*df40*/  @!P6 MOV R3, 0x4 ;  /* 0x000000040003e802 */ /* 0x000fc60000000f00 */
[----:B-1----:R-:W-:-:S04]  /*df50*/  @!P6 IMAD.WIDE R4, R0, R2, c[0x0][0x580] ;  /* 0x000160000004e625 */ /* 0x002fc800078e0202 */
[----:B------:R-:W-:Y:S01]  /*df60*/  @!P6 IMAD.WIDE R2, R0, R3, c[0x0][0x578] ;  /* 0x00015e000002e625 */ /* 0x000fe200078e0203 */
[----:B------:R-:W2:Y:S04]  /*df70*/  @!P6 LDG.E R6, [R4.64] ;  /* 0x000000080406e981 */ /* 0x000ea8000c1e1900 */
[----:B------:R-:W2:Y:S02]  /*df80*/  @!P6 LDG.E R7, [R2.64] ;  /* 0x000000080207e981 */ /* 0x000ea4000c1e1900 */
[----:B--2---:R-:W-:Y:S01]  /*df90*/  IMAD R0, R7, R6, RZ ;  /* 0x0000000607007224 */ /* 0x004fe200078e02ff */
[----:B------:R-:W-:Y:S05]  /*dfa0*/  BRA.DIV ~URZ, `(.L_x_265) ;  /* 0x000022527f007947 */ /* 0x000fea000b800000 */
[----:B------:R1:W2:Y:S02]  /*dfb0*/  SHFL.UP PT, R2, R0, 0x1, RZ ;  /* 0x0420000000027989 */ /* 0x0002a400000e00ff */
.L_x_319:
[----:B--2---:R-:W-:-:S04]  /*dfc0*/  SEL R2, R2, RZ, P0 ;  /* 0x000000ff02027207 */ /* 0x004fc80000000000 */
        /* <DEDUP_REMOVED lines=14> */
[----:B------:R1:W2:Y:S02]  /*e0b0*/  SHFL.IDX PT, R0, R4, 0x1f, 0x1f ;  /* 0x03e01f0004007f89 */ /* 0x0002a400000e0000 */
.L_x_320:
[----:B--2---:R-:W-:-:S05]  /*e0c0*/  IMAD R0, R0, c[0x0][0x538], RZ ;  /* 0x00014e0000007a24 */ /* 0x004fca00078e02ff */
[----:B------:R-:W-:-:S04]  /*e0d0*/  IADD3 R8, R0, R8, RZ ;  /* 0x0000000800087210 */ /* 0x000fc80007ffe0ff */
[----:B------:R-:W-:-:S13]  /*e0e0*/  ISETP.GT.AND P6, PT, R8, R9, PT ;  /* 0x000000090800720c */ /* 0x000fda0003fc4270 */
[----:B-1----:R-:W-:Y:S05]  /*e0f0*/  @!P6 BRA `(.L_x_267) ;  /* 0xfffffdc00000e947 */ /* 0x002fea000383ffff */
.L_x_263:
[----:B------:R-:W-:-:S05]  /*e100*/  IADD3 R8, -R0, R8, RZ ;  /* 0x0000000800087210 */ /* 0x000fca0007ffe1ff */
[----:B------:R-:W-:-:S05]  /*e110*/  IMAD R0, R4, c[0x0][0x538], R8 ;  /* 0x00014e0004007a24 */ /* 0x000fca00078e0208 */
[----:B------:R-:W-:Y:S01]  /*e120*/  ISETP.GT.AND P0, PT, R0, R9, PT ;  /* 0x000000090000720c */ /* 0x000fe20003f04270 */
[----:B------:R-:W-:-:S12]  /*e130*/  BRA.DIV ~URZ, `(.L_x_268) ;  /* 0x000022c27f007947 */ /* 0x000fd8000b800000 */
[----:B------:R-:W-:-:S04]  /*e140*/  VOTE.ANY R0, PT, !P0 ;  /* 0x0000000000007806 */ /* 0x000fc800040e0100 */
.L_x_321:
[----:B------:R2:W3:Y:S01]  /*e150*/  POPC R11, R0 ;  /* 0x00000000000b7309 */ /* 0x0004e20000000000 */
[----:B------:R-:W-:Y:S05]  /*e160*/  BRA.DIV ~URZ, `(.L_x_269) ;  /* 0x000022d27f007947 */ /* 0x000fea000b800000 */
[----:B---3--:R3:W4:Y:S04]  /*e170*/  SHFL.IDX PT, R6, R6, R11, 0x1f ;  /* 0x00001f0b06067589 */ /* 0x00872800000e0000 */
[----:B------:R3:W1:Y:S02]  /*e180*/  SHFL.IDX PT, R7, R7, R11, 0x1f ;  /* 0x00001f0b07077589 */ /* 0x00066400000e0000 */
.L_x_322:
[----:B------:R-:W-:Y:S01]  /*e190*/  ISETP.NE.AND P0, PT, R0, RZ, PT ;  /* 0x000000ff0000720c */ /* 0x000fe20003f05270 */
[----:B------:R-:W-:-:S12]  /*e1a0*/  BSSY B0, `(.L_x_270) ;  /* 0x0000005000007945 */ /* 0x000fd80003800000 */
[----:B------:R-:W-:Y:S05]  /*e1b0*/  @!P0 BRA `(.L_x_271) ;  /* 0x0000003000008947 */ /* 0x000fea0003800000 */
[----:B--2---:R-:W-:Y:S01]  /*e1c0*/  IADD3 R0, R11, -0x1, RZ ;  /* 0xffffffff0b007810 */ /* 0x004fe20007ffe0ff */
[----:B------:R-:W-:Y:S05]  /*e1d0*/  BRA.DIV ~URZ, `(.L_x_272) ;  /* 0x000023327f007947 */ /* 0x000fea000b800000 */
[----:B------:R2:W3:Y:S02]  /*e1e0*/  SHFL.IDX PT, R10, R4, R0, 0x1f ;  /* 0x00001f00040a7589 */ /* 0x0004e400000e0000 */
.L_x_271:
[----:B------:R-:W-:Y:S05]  /*e1f0*/  BSYNC B0 ;  /* 0x0000000000007941 */ /* 0x000fea0003800000 */
.L_x_270:
[-C--:B-12-4-:R-:W-:Y:S01]  /*e200*/  IABS R4, R6.reuse ;  /* 0x0000000600047213 */ /* 0x096fe20000000000 */
[----:B---3--:R-:W-:Y:S01]  /*e210*/  IMAD R244, R10, c[0x0][0x538], R8 ;  /* 0x00014e000af47a24 */ /* 0x008fe200078e0208 */
[----:B------:R-:W-:Y:S01]  /*e220*/  IABS R0, R7 ;  /* 0x0000000700007213 */ /* 0x000fe20000000000 */
[----:B------:R-:W-:Y:S01]  /*e230*/  IMAD.IADD R247, R11, 0x1, R247 ;  /* 0x000000010bf77824 */ /* 0x000fe200078e02f7 */
[----:B------:R-:W1:Y:S01]  /*e240*/  I2F.RP R2, R4 ;  /* 0x0000000400027306 */ /* 0x000e620000209400 */
[----:B------:R-:W-:Y:S02]  /*e250*/  IMAD.IADD R10, R9, 0x1, -R244 ;  /* 0x00000001090a7824 */ /* 0x000fe400078e0af4 */
[----:B------:R-:W-:Y:S01]  /*e260*/  IMAD.MOV.U32 R5, RZ, RZ, R0 ;  /* 0x000000ffff057224 */ /* 0x000fe200078e0000 */
[----:B------:R-:W-:Y:S02]  /*e270*/  IABS R0, R6 ;  /* 0x0000000600007213 */ /* 0x000fe40000000000 */
[----:B------:R-:W-:-:S02]  /*e280*/  IABS R9, R10 ;  /* 0x0000000a00097213 */ /* 0x000fc40000000000 */
[----:B------:R-:W-:Y:S01]  /*e290*/  I2F.RP R12, R5 ;  /* 0x00000005000c7306 */ /* 0x000fe20000209400 */
[----:B------:R-:W-:-:S07]  /*e2a0*/  IMAD.MOV R0, RZ, RZ, -R0 ;  /* 0x000000ffff007224 */ /* 0x000fce00078e0a00 */
[----:B-1----:R-:W1:Y:S02]  /*e2b0*/  MUFU.RCP R2, R2 ;  /* 0x0000000200027308 */ /* 0x002e640000001000 */
[----:B-1----:R-:W-:-:S06]  /*e2c0*/  IADD3 R2, R2, 0xffffffe, RZ ;  /* 0x0ffffffe02027810 */ /* 0x002fcc0007ffe0ff */
[----:B------:R-:W1:Y:S02]  /*e2d0*/  F2I.FTZ.U32.TRUNC.NTZ R3, R2 ;  /* 0x0000000200037305 */ /* 0x000e64000021f000 */
[----:B-1----:R-:W-:-:S04]  /*e2e0*/  IMAD.MOV R2, RZ, RZ, -R3 ;  /* 0x000000ffff027224 */ /* 0x002fc800078e0a03 */
[----:B------:R-:W-:Y:S01]  /*e2f0*/  IMAD R8, R2, R4, RZ ;  /* 0x0000000402087224 */ /* 0x000fe200078e02ff */
[----:B------:R-:W-:-:S05]  /*e300*/  MOV R2, RZ ;  /* 0x000000ff00027202 */ /* 0x000fca0000000f00 */
[----:B------:R-:W-:-:S04]  /*e310*/  IMAD.HI.U32 R8, R3, R8, R2 ;  /* 0x0000000803087227 */ /* 0x000fc800078e0002 */
[----:B------:R-:W-:Y:S02]  /*e320*/  IMAD.MOV.U32 R2, RZ, RZ, R9 ;  /* 0x000000ffff027224 */ /* 0x000fe400078e0009 */
[----:B------:R-:W-:Y:S02]  /*e330*/  IMAD.MOV.U32 R3, RZ, RZ, R0 ;  /* 0x000000ffff037224 */ /* 0x000fe400078e0000 */
[----:B------:R-:W-:-:S04]  /*e340*/  IMAD.HI.U32 R0, R8, R2, RZ ;  /* 0x0000000208007227 */ /* 0x000fc800078e00ff */
[----:B------:R-:W-:Y:S02]  /*e350*/  IMAD R2, R0, R3, R2 ;  /* 0x0000000300027224 */ /* 0x000fe400078e0202 */
[----:B------:R-:W1:Y:S03]  /*e360*/  MUFU.RCP R3, R12 ;  /* 0x0000000c00037308 */ /* 0x000e660000001000 */
[----:B------:R-:W-:Y:S02]  /*e370*/  ISETP.GT.U32.AND P1, PT, R4, R2, PT ;  /* 0x000000020400720c */ /* 0x000fe40003f24070 */
[----:B-1----:R-:W-:-:S11]  /*e380*/  IADD3 R3, R3, 0xffffffe, RZ ;  /* 0x0ffffffe03037810 */ /* 0x002fd60007ffe0ff */
[-C--:B------:R-:W-:Y:S02]  /*e390*/  @!P1 IADD3 R2, R2, -R4.reuse, RZ ;  /* 0x8000000402029210 */ /* 0x080fe40007ffe0ff */
[----:B------:R-:W-:Y:S01]  /*e3a0*/  @!P1 IADD3 R0, R0, 0x1, RZ ;  /* 0x0000000100009810 */ /* 0x000fe20007ffe0ff */
[----:B------:R-:W1:Y:S01]  /*e3b0*/  F2I.FTZ.U32.TRUNC.NTZ R3, R3 ;  /* 0x0000000300037305 */ /* 0x000e62000021f000 */
[----:B------:R-:W-:Y:S02]  /*e3c0*/  ISETP.GE.U32.AND P2, PT, R2, R4, PT ;  /* 0x000000040200720c */ /* 0x000fe40003f46070 */
[----:B------:R-:W-:Y:S02]  /*e3d0*/  LOP3.LUT R2, R10, R6, RZ, 0x3c, !PT ;  /* 0x000000060a027212 */ /* 0x000fe400078e3cff */
[----:B------:R-:W-:Y:S02]  /*e3e0*/  ISETP.NE.AND P1, PT, R6, RZ, PT ;  /* 0x000000ff0600720c */ /* 0x000fe40003f25270 */
[----:B------:R-:W-:-:S07]  /*e3f0*/  ISETP.GE.AND P0, PT, R2, RZ, PT ;  /* 0x000000ff0200720c */ /* 0x000fce0003f06270 */
[----:B------:R-:W-:Y:S01]  /*e400*/  @P2 IADD3 R0, R0, 0x1, RZ ;  /* 0x0000000100002810 */ /* 0x000fe20007ffe0ff */
[----:B-1----:R-:W-:-:S04]  /*e410*/  IMAD.MOV R2, RZ, RZ, -R3 ;  /* 0x000000ffff027224 */ /* 0x002fc800078e0a03 */
[----:B------:R-:W-:Y:S01]  /*e420*/  IMAD.MOV.U32 R4, RZ, RZ, R2 ;  /* 0x000000ffff047224 */ /* 0x000fe200078e0002 */
[----:B------:R-:W-:Y:S01]  /*e430*/  IABS R2, R7 ;  /* 0x0000000700027213 */ /* 0x000fe20000000000 */
[----:B------:R-:W-:Y:S01]  /*e440*/  @!P0 IMAD.MOV R0, RZ, RZ, -R0 ;  /* 0x000000ffff008224 */ /* 0x000fe200078e0a00 */
[----:B------:R-:W-:Y:S01]  /*e450*/  @!P1 LOP3.LUT R0, RZ, R6, RZ, 0x33, !PT ;  /* 0x00000006ff009212 */ /* 0x000fe200078e33ff */
[----:B------:R-:W-:Y:S01]  /*e460*/  IMAD R4, R4, R5, RZ ;  /* 0x0000000504047224 */ /* 0x000fe200078e02ff */
[----:B------:R-:W-:Y:S01]  /*e470*/  IADD3 R8, RZ, -R2, RZ ;  /* 0x80000002ff087210 */ /* 0x000fe20007ffe0ff */
[----:B------:R-:W-:Y:S01]  /*e480*/  IMAD.MOV.U32 R2, RZ, RZ, RZ ;  /* 0x000000ffff027224 */ /* 0x000fe200078e00ff */
[----:B------:R-:W-:Y:S01]  /*e490*/  IABS R9, R0 ;  /* 0x0000000000097213 */ /* 0x000fe20000000000 */
[----:B------:R-:W-:Y:S02]  /*e4a0*/  IMAD R6, R0, R6, RZ ;  /* 0x0000000600067224 */ /* 0x000fe400078e02ff */
[----:B------:R-:W-:Y:S01]  /*e4b0*/  IMAD.HI.U32 R2, R3, R4, R2 ;  /* 0x0000000403027227 */ /* 0x000fe200078e0002 */
[----:B------:R-:W-:-:S02]  /*e4c0*/  MOV R4, R8 ;  /* 0x0000000800047202 */ /* 0x000fc40000000f00 */
[----:B------:R-:W-:Y:S01]  /*e4d0*/  IADD3 R245, R10, -R6, RZ ;  /* 0x800000060af57210 */ /* 0x000fe20007ffe0ff */
[----:B------:R-:W-:-:S04]  /*e4e0*/  IMAD.MOV.U32 R3, RZ, RZ, R9 ;  /* 0x000000ffff037224 */ /* 0x000fc800078e0009 */
        /* <DEDUP_REMOVED lines=11> */
[----:B------:R-:W-:-:S04]  /*e5a0*/  @!P1 LOP3.LUT R2, RZ, R7, RZ, 0x33, !PT ;  /* 0x00000007ff029212 */ /* 0x000fc800078e33ff */
[----:B------:R-:W-:Y:S01]  /*e5b0*/  IADD3 R3, -R2, RZ, RZ ;  /* 0x000000ff02037210 */ /* 0x000fe20007ffe1ff */
[----:B------:R-:W-:-:S04]  /*e5c0*/  IMAD R2, R7, 0x1000000, R2 ;  /* 0x0100000007027824 */ /* 0x000fc800078e0202 */
[----:B------:R-:W-:-:S04]  /*e5d0*/  IMAD R0, R7, R3, R0 ;  /* 0x0000000307007224 */ /* 0x000fc800078e0200 */
[----:B------:R-:W-:Y:S01]  /*e5e0*/  IMAD R246, R0, 0x10000, R2 ;  /* 0x0001000000f67824 */ /* 0x000fe200078e0202 */
[----:B------:R-:W-:Y:S05]  /*e5f0*/  BRA `(.L_x_273) ;  /* 0x0000004000007947 */ /* 0x000fea0003800000 */
.L_x_264:
[----:B------:R-:W-:Y:S01]  /*e600*/  IMAD.MOV.U32 R244, RZ, RZ, R9 ;  /* 0x000000fffff47224 */ /* 0x000fe200078e0009 */
[----:B------:R-:W-:Y:S01]  /*e610*/  MOV R246, RZ ;  /* 0x000000ff00f67202 */ /* 0x000fe20000000f00 */
[----:B------:R-:W-:Y:S01]  /*e620*/  IMAD.MOV.U32 R245, RZ, RZ, RZ ;  /* 0x000000fffff57224 */ /* 0x000fe200078e00ff */
[----:B------:R-:W-:Y:S02]  /*e630*/  MOV R247, c[0x0][0x53c] ;  /* 0x00014f0000f77a02 */ /* 0x000fe40000000f00 */
.L_x_273:
[----:B------:R-:W-:Y:S05]  /*e640*/  BSYNC B1 ;  /* 0x0000000000017941 */ /* 0x000fea0003800000 */
.L_x_262:
[----:B------:R-:W-:Y:S01]  /*e650*/  WARPSYNC 0xffffffff ;  /* 0xffffffff00007948 */ /* 0x000fe20003800000 */
[----:B------:R-:W-:Y:S01]  /*e660*/  BAR.SYNC.DEFER_BLOCKING 0x4, 0x100 ;  /* 0x0104000000007b1d */ /* 0x000fe20000010000 */
[----:B------:R-:W-:-:S13]  /*e670*/  ISETP.NE.AND P0, PT, R13, RZ, PT ;  /* 0x000000ff0d00720c */ /* 0x000fda0003f05270 */
[----:B------:R2:W-:Y:S04]  /*e680*/  @!P0 STS.128 [0xf100], R244 ;  /* 0x00f100f4ff008388 */ /* 0x0005e80000000c00 */
[----:B------:R-:W-:Y:S06]  /*e690*/  BAR.ARV 0x5, 0x100 ;  /* 0x0144000000007b1d */ /* 0x000fec0000002000 */
.L_x_257:
[----:B--2---:R-:W-:-:S13]  /*e6a0*/  ISETP.GE.AND P0, PT, R247, c[0x0][0x53c], PT ;  /* 0x00014f00f7007a0c */ /* 0x004fda0003f06270 */
[----:B-1-34-:R-:W-:Y:S01]  /*e6b0*/  @P0 CALL.REL.NOINC `(.L_x_274) ;  /* 0x0000001000000944 */ /* 0x01afe20003c00000 */
[----:B------:R-:W-:Y:S05]  /*e6c0*/  BRA `(.L_x_275) ;  /* 0xffff300000007947 */ /* 0x000fea000383ffff */
.L_x_274:
[----:B------:R-:W-:Y:S05]  /*e6d0*/  EXIT ;  /* 0x000000000000794d */ /* 0x000fea0003800000 */
.L_x_167:
[----:B------:R-:W-:Y:S01]  /*e6e0*/  IMAD.MOV.U32 R0, RZ, RZ, R5 ;  /* 0x000000ffff007224 */ /* 0x000fe200078e0005 */
[----:B------:R-:W-:Y:S02]  /*e6f0*/  MOV R2, 0x1 ;  /* 0x0000000100027802 */ /* 0x000fe40000000f00 */
[----:B------:R-:W-:Y:S02]  /*e700*/  MOV R3, 0xe720 ;  /* 0x0000e72000037802 */ /* 0x000fe40000000f00 */
[----:B-1----:R-:W-:Y:S05]  /*e710*/  CALL.REL.NOINC `($__internal_4_$__cuda_sm70_shflsync_up_p) ;  /* 0x00001f1000007944 */ /* 0x002fea0003c00000 */
[----:B------:R-:W-:Y:S01]  /*e720*/  MOV R0, R4 ;  /* 0x0000000400007202 */ /* 0x000fe20000000f00 */
[----:B------:R-:W-:Y:S05]  /*e730*/  BRA `(.L_x_276) ;  /* 0xffff1d1000007947 */ /* 0x000fea000383ffff */
.L_x_168:
[----:B------:R-:W-:Y:S01]  /*e740*/  IMAD.MOV.U32 R0, RZ, RZ, R5 ;  /* 0x000000ffff007224 */ /* 0x000fe200078e0005 */
[----:B------:R-:W-:Y:S02]  /*e750*/  MOV R2, 0x2 ;  /* 0x0000000200027802 */ /* 0x000fe40000000f00 */
[----:B------:R-:W-:Y:S02]  /*e760*/  MOV R3, 0xe780 ;  /* 0x0000e78000037802 */ /* 0x000fe40000000f00 */
[----:B-1----:R-:W-:Y:S05]  /*e770*/  CALL.REL.NOINC `($__internal_4_$__cuda_sm70_shflsync_up_p) ;  /* 0x00001eb000007944 */ /* 0x002fea0003c00000 */
[----:B------:R-:W-:Y:S01]  /*e780*/  SEL R0, R4, RZ, P4 ;  /* 0x000000ff04007207 */ /* 0x000fe20002000000 */
[----:B------:R-:W-:Y:S01]  /*e790*/  IMAD.MOV.U32 R2, RZ, RZ, 0x4 ;  /* 0x00000004ff027424 */ /* 0x000fe200078e00ff */
[----:B------:R-:W-:-:S03]  /*e7a0*/  MOV R3, 0xe7d0 ;  /* 0x0000e7d000037802 */ /* 0x000fc60000000f00 */
[----:B------:R-:W-:Y:S02]  /*e7b0*/  IMAD.IADD R0, R5, 0x1, R0 ;  /* 0x0000000105007824 */ /* 0x000fe400078e0200 */
[----:B------:R-:W-:Y:S05]  /*e7c0*/  CALL.REL.NOINC `($__internal_4_$__cuda_sm70_shflsync_up_p) ;  /* 0x00001e6000007944 */ /* 0x000fea0003c00000 */
        /* <DEDUP_REMOVED lines=12> */
[----:B------:R-:W-:Y:S02]  /*e890*/  MOV R3, 0x1f ;  /* 0x0000001f00037802 */ /* 0x000fe40000000f00 */
[----:B------:R-:W-:Y:S01]  /*e8a0*/  MOV R2, 0xe8e0 ;  /* 0x0000e8e000027802 */ /* 0x000fe20000000f00 */
[----:B------:R-:W-:-:S04]  /*e8b0*/  IMAD.IADD R4, R0, 0x1, R4 ;  /* 0x0000000100047824 */ /* 0x000fc800078e0204 */
[----:B------:R-:W-:Y:S02]  /*e8c0*/  IMAD.MOV.U32 R37, RZ, RZ, R4 ;  /* 0x000000ffff257224 */ /* 0x000fe400078e0004 */
[----:B------:R-:W-:Y:S05]  /*e8d0*/  CALL.REL.NOINC `($__internal_3_$__cuda_sm70_shflsync_idx_p) ;  /* 0x00001d0000007944 */ /* 0x000fea0003c00000 */
[----:B------:R-:W-:Y:S01]  /*e8e0*/  MOV R0, R36 ;  /* 0x0000002400007202 */ /* 0x000fe20000000f00 */
[----:B------:R-:W-:Y:S05]  /*e8f0*/  BRA `(.L_x_277) ;  /* 0xffff1c5000007947 */ /* 0x000fea000383ffff */
.L_x_170:
[----:B------:R-:W-:Y:S02]  /*e900*/  SEL R0, RZ, 0x1, P0 ;  /* 0x00000001ff007807 */ /* 0x000fe40000000000 */
[----:B------:R-:W-:Y:S02]  /*e910*/  MOV R2, 0xe930 ;  /* 0x0000e93000027802 */ /* 0x000fe40000000f00 */
[----:B-1----:R-:W-:Y:S05]  /*e920*/  CALL.REL.NOINC `($__internal_5_$__cuda_sm70_votesync_ballot) ;  /* 0x00001d7000007944 */ /* 0x002fea0003c00000 */
[----:B------:R-:W-:Y:S05]  /*e930*/  BRA `(.L_x_278) ;  /* 0xffff1ca000007947 */ /* 0x000fea000383ffff */
.L_x_171:
[----:B------:R-:W-:Y:S01]  /*e940*/  IMAD.MOV.U32 R37, RZ, RZ, R8 ;  /* 0x000000ffff257224 */ /* 0x000fe200078e0008 */
[----:B--2---:R-:W-:Y:S01]  /*e950*/  MOV R36, R247 ;  /* 0x000000f700247202 */ /* 0x004fe20000000f00 */
[----:B------:R-:W-:Y:S01]  /*e960*/  IMAD.MOV.U32 R3, RZ, RZ, 0x1f ;  /* 0x0000001fff037424 */ /* 0x000fe200078e00ff */
[----:B------:R-:W-:Y:S02]  /*e970*/  MOV R2, 0xe990 ;  /* 0x0000e99000027802 */ /* 0x000fe40000000f00 */
[----:B-1----:R-:W-:Y:S05]  /*e980*/  CALL.REL.NOINC `($__internal_3_$__cuda_sm70_shflsync_idx_p) ;  /* 0x00001c5000007944 */ /* 0x002fea0003c00000 */
[----:B------:R-:W-:Y:S01]  /*e990*/  IMAD.MOV.U32 R11, RZ, RZ, R36 ;  /* 0x000000ffff0b7224 */ /* 0x000fe200078e0024 */
[----:B------:R-:W-:Y:S01]  /*e9a0*/  MOV R37, R7 ;  /* 0x0000000700257202 */ /* 0x000fe20000000f00 */
[----:B------:R-:W-:Y:S01]  /*e9b0*/  IMAD.MOV.U32 R6, RZ, RZ, RZ ;  /* 0x000000ffff067224 */ /* 0x000fe200078e00ff */
[----:B------:R-:W-:Y:S01]  /*e9c0*/  MOV R36, R247 ;  /* 0x000000f700247202 */ /* 0x000fe20000000f00 */
[----:B------:R-:W-:Y:S01]  /*e9d0*/  IMAD.MOV.U32 R3, RZ, RZ, 0x1f ;  /* 0x0000001fff037424 */ /* 0x000fe200078e00ff */
[----:B------:R-:W-:-:S02]  /*e9e0*/  MOV R2, 0xea00 ;  /* 0x0000ea0000027802 */ /* 0x000fc40000000f00 */
[----:B------:R-:W-:Y:S05]  /*e9f0*/  CALL.REL.NOINC `($__internal_3_$__cuda_sm70_shflsync_idx_p) ;  /* 0x00001be000007944 */ /* 0x000fea0003c00000 */
[----:B------:R-:W-:Y:S01]  /*ea00*/  MOV R10, R36 ;  /* 0x00000024000a7202 */ /* 0x000fe20000000f00 */
[----:B------:R-:W-:Y:S05]  /*ea10*/  BRA `(.L_x_279) ;  /* 0xffff1c1000007947 */ /* 0x000fea000383ffff */
.L_x_174:
[----:B------:R-:W-:Y:S01]  /*ea20*/  IMAD.MOV.U32 R37, RZ, RZ, R4 ;  /* 0x000000ffff257224 */ /* 0x000fe200078e0004 */
[----:B------:R-:W-:-:S02]  /*ea30*/  MOV R3, 0x1f ;  /* 0x0000001f00037802 */ /* 0x000fc40000000f00 */
[----:B------:R-:W-:Y:S02]  /*ea40*/  MOV R2, 0xea60 ;  /* 0x0000ea6000027802 */ /* 0x000fe40000000f00 */
[----:B-1234-:R-:W-:Y:S05]  /*ea50*/  CALL.REL.NOINC `($__internal_3_$__cuda_sm70_shflsync_idx_p) ;  /* 0x00001b8000007944 */ /* 0x01efea0003c00000 */
[----:B------:R-:W-:Y:S01]  /*ea60*/  MOV R6, R36 ;  /* 0x0000002400067202 */ /* 0x000fe20000000f00 */
[----:B------:R-:W-:Y:S05]  /*ea70*/  BRA `(.L_x_173) ;  /* 0xffff1c1000007947 */ /* 0x000fea000383ffff */
.L_x_184:
[----:B------:R-:W-:Y:S01]  /*ea80*/  IMAD.MOV.U32 R37, RZ, RZ, R15 ;  /* 0x000000ffff257224 */ /* 0x000fe200078e000f */
[----:B------:R-:W-:Y:S01]  /*ea90*/  MOV R36, 0x3 ;  /* 0x0000000300247802 */ /* 0x000fe20000000f00 */
[----:B------:R-:W-:Y:S01]  /*eaa0*/  IMAD.MOV.U32 R3, RZ, RZ, 0x181f ;  /* 0x0000181fff037424 */ /* 0x000fe200078e00ff */
[----:B------:R-:W-:Y:S02]  /*eab0*/  MOV R2, 0xead0 ;  /* 0x0000ead000027802 */ /* 0x000fe40000000f00 */
[----:B------:R-:W-:Y:S05]  /*eac0*/  CALL.REL.NOINC `($__internal_3_$__cuda_sm70_shflsync_idx_p) ;  /* 0x00001b1000007944 */ /* 0x000fea0003c00000 */
[----:B------:R-:W-:Y:S01]  /*ead0*/  IMAD.MOV.U32 R0, RZ, RZ, R36 ;  /* 0x000000ffff007224 */ /* 0x000fe200078e0024 */
[----:B------:R-:W-:Y:S01]  /*eae0*/  MOV R36, 0x3 ;  /* 0x0000000300247802 */ /* 0x000fe20000000f00 */
[----:B------:R-:W-:Y:S01]  /*eaf0*/  IMAD.MOV.U32 R37, RZ, RZ, R14 ;  /* 0x000000ffff257224 */ /* 0x000fe200078e000e */
[----:B------:R-:W-:Y:S02]  /*eb00*/  MOV R3, 0x181f ;  /* 0x0000181f00037802 */ /* 0x000fe40000000f00 */
[----:B------:R-:W-:Y:S02]  /*eb10*/  MOV R2, 0xeb30 ;  /* 0x0000eb3000027802 */ /* 0x000fe40000000f00 */
[----:B------:R-:W-:Y:S05]  /*eb20*/  CALL.REL.NOINC `($__internal_3_$__cuda_sm70_shflsync_idx_p) ;  /* 0x00001ab000007944 */ /* 0x000fea0003c00000 */
[----:B------:R-:W-:Y:S01]  /*eb30*/  MOV R2, R36 ;  /* 0x0000002400027202 */ /* 0x000fe20000000f00 */
[----:B------:R-:W-:Y:S05]  /*eb40*/  BRA `(.L_x_280) ;  /* 0xffff447000007947 */ /* 0x000fea000383ffff */
.L_x_187:
[----:B------:R-:W-:Y:S01]  /*eb50*/  IMAD.MOV.U32 R37, RZ, RZ, R0 ;  /* 0x000000ffff257224 */ /* 0x000fe200078e0000 */
[----:B------:R-:W-:Y:S01]  /*eb60*/  MOV R36, RZ ;  /* 0x000000ff00247202 */ /* 0x000fe20000000f00 */
[----:B------:R-:W-:Y:S01]  /*eb70*/  IMAD.MOV.U32 R3, RZ, RZ, 0x181f ;  /* 0x0000181fff037424 */ /* 0x000fe200078e00ff */
[----:B------:R-:W-:-:S02]  /*eb80*/  MOV R2, 0xeba0 ;  /* 0x0000eba000027802 */ /* 0x000fc40000000f00 */
[----:B------:R-:W-:Y:S05]  /*eb90*/  CALL.REL.NOINC `($__internal_3_$__cuda_sm70_shflsync_idx_p) ;  /* 0x00001a4000007944 */ /* 0x000fea0003c00000 */
[----:B------:R-:W-:Y:S01]  /*eba0*/  MOV R5, R36 ;  /* 0x0000002400057202 */ /* 0x000fe20000000f00 */
[----:B------:R-:W-:Y:S05]  /*ebb0*/  BRA `(.L_x_281) ;  /* 0xffff589000007947 */ /* 0x000fea000383ffff */
.L_x_188:
[----:B------:R-:W-:Y:S01]  /*ebc0*/  IMAD.MOV.U32 R37, RZ, RZ, R4 ;  /* 0x000000ffff257224 */ /* 0x000fe200078e0004 */
[----:B------:R-:W-:Y:S01]  /*ebd0*/  MOV R36, RZ ;  /* 0x000000ff00247202 */ /* 0x000fe20000000f00 */
[----:B------:R-:W-:Y:S01]  /*ebe0*/  IMAD.MOV.U32 R3, RZ, RZ, 0x181f ;  /* 0x0000181fff037424 */ /* 0x000fe200078e00ff */
[----:B------:R-:W-:-:S02]  /*ebf0*/  MOV R2, 0xec10 ;  /* 0x0000ec1000027802 */ /* 0x000fc40000000f00 */
[----:B-12---:R-:W-:Y:S05]  /*ec00*/  CALL.REL.NOINC `($__internal_3_$__cuda_sm70_shflsync_idx_p) ;  /* 0x000019d000007944 */ /* 0x006fea0003c00000 */
[----:B------:R-:W-:Y:S01]  /*ec10*/  MOV R2, R36 ;  /* 0x0000002400027202 */ /* 0x000fe20000000f00 */
[----:B------:R-:W-:Y:S05]  /*ec20*/  BRA `(.L_x_282) ;  /* 0xffff584000007947 */ /* 0x000fea000383ffff */
.L_x_191:
[----:B------:R-:W-:Y:S01]  /*ec30*/  IMAD.MOV.U32 R37, RZ, RZ, R0 ;  /* 0x000000ffff257224 */ /* 0x000fe200078e0000 */
[----:B------:R-:W-:Y:S01]  /*ec40*/  MOV R36, 0x1 ;  /* 0x0000000100247802 */ /* 0x000fe20000000f00 */
[----:B--2---:R-:W-:Y:S01]  /*ec50*/  IMAD.MOV.U32 R3, RZ, RZ, 0x181f ;  /* 0x0000181fff037424 */ /* 0x004fe200078e00ff */
[----:B----4-:R-:W-:-:S03]  /*ec60*/  MOV R2, 0xec80 ;  /* 0x0000ec8000027802 */ /* 0x010fc60000000f00 */
[----:B-1-3--:R-:W-:Y:S05]  /*ec70*/  CALL.REL.NOINC `($__internal_3_$__cuda_sm70_shflsync_idx_p) ;  /* 0x0000196000007944 */ /* 0x00afea0003c00000 */
[----:B------:R-:W-:Y:S01]  /*ec80*/  IMAD.MOV.U32 R5, RZ, RZ, R36 ;  /* 0x000000ffff057224 */ /* 0x000fe200078e0024 */
[----:B------:R-:W-:Y:S01]  /*ec90*/  MOV R36, 0x1 ;  /* 0x0000000100247802 */ /* 0x000fe20000000f00 */
[----:B------:R-:W-:Y:S01]  /*eca0*/  IMAD.MOV.U32 R37, RZ, RZ, R4 ;  /* 0x000000ffff257224 */ /* 0x000fe200078e0004 */
[----:B------:R-:W-:-:S02]  /*ecb0*/  MOV R3, 0x181f ;  /* 0x0000181f00037802 */ /* 0x000fc40000000f00 */
[----:B------:R-:W-:Y:S02]  /*ecc0*/  MOV R2, 0xece0 ;  /* 0x0000ece000027802 */ /* 0x000fe40000000f00 */
[----:B------:R-:W-:Y:S05]  /*ecd0*/  CALL.REL.NOINC `($__internal_3_$__cuda_sm70_shflsync_idx_p) ;  /* 0x0000190000007944 */ /* 0x000fea0003c00000 */
[----:B------:R-:W-:Y:S01]  /*ece0*/  MOV R2, R36 ;  /* 0x0000002400027202 */ /* 0x000fe20000000f00 */
[----:B------:R-:W-:Y:S05]  /*ecf0*/  BRA `(.L_x_283) ;  /* 0xffff589000007947 */ /* 0x000fea000383ffff */
.L_x_194:
[----:B------:R-:W-:Y:S01]  /*ed00*/  IMAD.MOV.U32 R37, RZ, RZ, R0 ;  /* 0x000000ffff257224 */ /* 0x000fe200078e0000 */
[----:B------:R-:W-:Y:S01]  /*ed10*/  MOV R36, 0x2 ;  /* 0x0000000200247802 */ /* 0x000fe20000000f00 */
[----:B-1----:R-:W-:Y:S01]  /*ed20*/  IMAD.MOV.U32 R3, RZ, RZ, 0x181f ;  /* 0x0000181fff037424 */ /* 0x002fe200078e00ff */
[----:B----4-:R-:W-:Y:S02]  /*ed30*/  MOV R2, 0xed50 ;  /* 0x0000ed5000027802 */ /* 0x010fe40000000f00 */
[----:B--23--:R-:W-:Y:S05]  /*ed40*/  CALL.REL.NOINC `($__internal_3_$__cuda_sm70_shflsync_idx_p) ;  /* 0x0000189000007944 */ /* 0x00cfea0003c00000 */
[----:B------:R-:W-:Y:S01]  /*ed50*/  MOV R5, R36 ;  /* 0x0000002400057202 */ /* 0x000fe20000000f00 */
[----:B------:R-:W-:Y:S05]  /*ed60*/  BRA `(.L_x_284) ;  /* 0xffff594000007947 */ /* 0x000fea000383ffff */
.L_x_195:
[----:B------:R-:W-:Y:S01]  /*ed70*/  IMAD.MOV.U32 R37, RZ, RZ, R4 ;  /* 0x000000ffff257224 */ /* 0x000fe200078e0004 */
[----:B------:R-:W-:Y:S01]  /*ed80*/  MOV R36, 0x2 ;  /* 0x0000000200247802 */ /* 0x000fe20000000f00 */
[----:B------:R-:W-:Y:S01]  /*ed90*/  IMAD.MOV.U32 R3, RZ, RZ, 0x181f ;  /* 0x0000181fff037424 */ /* 0x000fe200078e00ff */
[----:B----4-:R-:W-:Y:S02]  /*eda0*/  MOV R2, 0xedc0 ;  /* 0x0000edc000027802 */ /* 0x010fe40000000f00 */
[----:B-123--:R-:W-:Y:S05]  /*edb0*/  CALL.REL.NOINC `($__internal_3_$__cuda_sm70_shflsync_idx_p) ;  /* 0x0000182000007944 */ /* 0x00efea0003c00000 */
[----:B------:R-:W-:Y:S01]  /*edc0*/  MOV R2, R36 ;  /* 0x0000002400027202 */ /* 0x000fe20000000f00 */
[----:B------:R-:W-:Y:S05]  /*edd0*/  BRA `(.L_x_285) ;  /* 0xffff58f000007947 */ /* 0x000fea000383ffff */
.L_x_198:
[----:B------:R-:W-:Y:S01]  /*ede0*/  IMAD.MOV.U32 R37, RZ, RZ, R0 ;  /* 0x000000ffff257224 */ /* 0x000fe200078e0000 */
[----:B------:R-:W-:Y:S01]  /*edf0*/  MOV R36, 0x3 ;  /* 0x0000000300247802 */ /* 0x000fe20000000f00 */
[----:B-1----:R-:W-:Y:S01]  /*ee00*/  IMAD.MOV.U32 R3, RZ, RZ, 0x181f ;  /* 0x0000181fff037424 */ /* 0x002fe200078e00ff */
[----:B------:R-:W-:-:S03]  /*ee10*/  MOV R2, 0xee30 ;  /* 0x0000ee3000027802 */ /* 0x000fc60000000f00 */
[----:B--234-:R-:W-:Y:S05]  /*ee20*/  CALL.REL.NOINC `($__internal_3_$__cuda_sm70_shflsync_idx_p) ;  /* 0x000017b000007944 */ /* 0x01cfea0003c00000 */
        /* <DEDUP_REMOVED lines=8> */
.L_x_199:
[----:B------:R-:W-:Y:S02]  /*eeb0*/  MOV R0, 0x2 ;  /* 0x0000000200007802 */ /* 0x000fe40000000f00 */
[----:B------:R-:W-:Y:S02]  /*eec0*/  MOV R2, 0xeee0 ;  /* 0x0000eee000027802 */ /* 0x000fe40000000f00 */
[----:B------:R-:W-:Y:S05]  /*eed0*/  CALL.REL.NOINC `($__internal_2_$__cuda_sm70_shflsync_bfly_p) ;  /* 0x000016a000007944 */ /* 0x000fea0003c00000 */
[----:B------:R-:W-:Y:S05]  /*eee0*/  BRA `(.L_x_287) ;  /* 0xffff62c000007947 */ /* 0x000fea000383ffff */
.L_x_200:
[----:B------:R-:W-:Y:S02]  /*eef0*/  MOV R0, 0x1 ;  /* 0x0000000100007802 */ /* 0x000fe40000000f00 */
[----:B------:R-:W-:Y:S02]  /*ef00*/  MOV R2, 0xef20 ;  /* 0x0000ef2000027802 */ /* 0x000fe40000000f00 */
[----:B------:R-:W-:Y:S05]  /*ef10*/  CALL.REL.NOINC `($__internal_2_$__cuda_sm70_shflsync_bfly_p) ;  /* 0x0000166000007944 */ /* 0x000fea0003c00000 */
[----:B------:R-:W-:Y:S01]  /*ef20*/  FMNMX.FTZ R69, R4, R0, !PT ;  /* 0x0000000004457209 */ /* 0x000fe20007810000 */
[----:B------:R-:W-:Y:S01]  /*ef30*/  IMAD.MOV.U32 R4, RZ, RZ, R5 ;  /* 0x000000ffff047224 */ /* 0x000fe200078e0005 */
[----:B------:R-:W-:Y:S01]  /*ef40*/  MOV R2, 0xef70 ;  /* 0x0000ef7000027802 */ /* 0x000fe20000000f00 */
[----:B------:R-:W-:Y:S02]  /*ef50*/  IMAD.MOV.U32 R0, RZ, RZ, 0x2 ;  /* 0x00000002ff007424 */ /* 0x000fe400078e00ff */
[----:B------:R-:W-:Y:S05]  /*ef60*/  CALL.REL.NOINC `($__internal_2_$__cuda_sm70_shflsync_bfly_p) ;  /* 0x0000161000007944 */ /* 0x000fea0003c00000 */
[----:B------:R-:W-:Y:S01]  /*ef70*/  FMNMX.FTZ R5, R5, R0, !PT ;  /* 0x0000000005057209 */ /* 0x000fe20007810000 */
[----:B------:R-:W-:Y:S01]  /*ef80*/  IMAD.MOV.U32 R0, RZ, RZ, 0x1 ;  /* 0x00000001ff007424 */ /* 0x000fe200078e00ff */
[----:B------:R-:W-:-:S03]  /*ef90*/  MOV R2, 0xefc0 ;  /* 0x0000efc000027802 */ /* 0x000fc60000000f00 */
[----:B------:R-:W-:Y:S02]  /*efa0*/  IMAD.MOV.U32 R4, RZ, RZ, R5 ;  /* 0x000000ffff047224 */ /* 0x000fe400078e0005 */
[----:B------:R-:W-:Y:S05]  /*efb0*/  CALL.REL.NOINC `($__internal_2_$__cuda_sm70_shflsync_bfly_p) ;  /* 0x000015c000007944 */ /* 0x000fea0003c00000 */
[----:B------:R-:W-:Y:S01]  /*efc0*/  MOV R3, R0 ;  /* 0x0000000000037202 */ /* 0x000fe20000000f00 */
[----:B------:R-:W-:Y:S05]  /*efd0*/  BRA `(.L_x_288) ;  /* 0xffff624000007947 */ /* 0x000fea000383ffff */
.L_x_202:
[----:B--234-:R-:W-:Y:S01]  /*efe0*/  MOV R36, RZ ;  /* 0x000000ff00247202 */ /* 0x01cfe20000000f00 */
[----:B------:R-:W-:Y:S01]  /*eff0*/  IMAD.MOV.U32 R37, RZ, RZ, R4 ;  /* 0x000000ffff257224 */ /* 0x000fe200078e0004 */
[----:B------:R-:W-:Y:S01]  /*f000*/  MOV R2, 0xf030 ;  /* 0x0000f03000027802 */ /* 0x000fe20000000f00 */
[----:B------:R-:W-:Y:S02]  /*f010*/  IMAD.MOV.U32 R3, RZ, RZ, 0x181f ;  /* 0x0000181fff037424 */ /* 0x000fe400078e00ff */
[----:B-1----:R-:W-:Y:S05]  /*f020*/  CALL.REL.NOINC `($__internal_3_$__cuda_sm70_shflsync_idx_p) ;  /* 0x000015b000007944 */ /* 0x002fea0003c00000 */
[----:B------:R-:W-:Y:S01]  /*f030*/  MOV R0, R36 ;  /* 0x0000002400007202 */ /* 0x000fe20000000f00 */
[----:B------:R-:W-:-:S05]  /*f040*/  BRA `(.L_x_289) ;  /* 0xffff7ba000007947 */ /* 0x000fca000383ffff */
.L_x_205:
[----:B------:R-:W-:Y:S01]  /*f050*/  MOV R36, 0x3 ;  /* 0x0000000300247802 */ /* 0x000fe20000000f00 */
[----:B------:R-:W-:Y:S01]  /*f060*/  IMAD.MOV.U32 R37, RZ, RZ, R4 ;  /* 0x000000ffff257224 */ /* 0x000fe200078e0004 */
[----:B------:R-:W-:Y:S01]  /*f070*/  MOV R2, 0xf0a0 ;  /* 0x0000f0a000027802 */ /* 0x000fe20000000f00 */
[----:B------:R-:W-:Y:S02]  /*f080*/  IMAD.MOV.U32 R3, RZ, RZ, 0x181f ;  /* 0x0000181fff037424 */ /* 0x000fe400078e00ff */
[----:B-1----:R-:W-:Y:S05]  /*f090*/  CALL.REL.NOINC `($__internal_3_$__cuda_sm70_shflsync_idx_p) ;  /* 0x0000154000007944 */ /* 0x002fea0003c00000 */
[----:B------:R-:W-:Y:S01]  /*f0a0*/  MOV R3, 0x181f ;  /* 0x0000181f00037802 */ /* 0x000fe20000000f00 */
[----:B------:R-:W-:Y:S01]  /*f0b0*/  IMAD.MOV.U32 R4, RZ, RZ, R36 ;  /* 0x000000ffff047224 */ /* 0x000fe200078e0024 */
[----:B------:R-:W-:Y:S01]  /*f0c0*/  MOV R36, 0x3 ;  /* 0x0000000300247802 */ /* 0x000fe20000000f00 */
[----:B------:R-:W-:Y:S01]  /*f0d0*/  IMAD.MOV.U32 R37, RZ, RZ, R5 ;  /* 0x000000ffff257224 */ /* 0x000fe200078e0005 */
[----:B------:R-:W-:Y:S02]  /*f0e0*/  MOV R2, 0xf100 ;  /* 0x0000f10000027802 */ /* 0x000fe40000000f00 */
[----:B------:R-:W-:Y:S05]  /*f0f0*/  CALL.REL.NOINC `($__internal_3_$__cuda_sm70_shflsync_idx_p) ;  /* 0x000014e000007944 */ /* 0x000fea0003c00000 */
[----:B------:R-:W-:Y:S01]  /*f100*/  MOV R0, R36 ;  /* 0x0000002400007202 */ /* 0x000fe20000000f00 */
[----:B------:R-:W-:-:S05]  /*f110*/  BRA `(.L_x_290) ;  /* 0xffff7d8000007947 */ /* 0x000fca000383ffff */
.L_x_208:
[----:B------:R-:W-:Y:S01]  /*f120*/  MOV R36, RZ ;  /* 0x000000ff00247202 */ /* 0x000fe20000000f00 */
[----:B------:R-:W-:Y:S01]  /*f130*/  IMAD.MOV.U32 R37, RZ, RZ, R0 ;  /* 0x000000ffff257224 */ /* 0x000fe200078e0000 */
[----:B------:R-:W-:Y:S01]  /*f140*/  MOV R2, 0xf170 ;  /* 0x0000f17000027802 */ /* 0x000fe20000000f00 */
[----:B------:R-:W-:Y:S02]  /*f150*/  IMAD.MOV.U32 R3, RZ, RZ, 0x181f ;  /* 0x0000181fff037424 */ /* 0x000fe400078e00ff */
[----:B------:R-:W-:Y:S05]  /*f160*/  CALL.REL.NOINC `($__internal_3_$__cuda_sm70_shflsync_idx_p) ;  /* 0x0000147000007944 */ /* 0x000fea0003c00000 */
[----:B------:R-:W-:Y:S01]  /*f170*/  MOV R7, R36 ;  /* 0x0000002400077202 */ /* 0x000fe20000000f00 */
[----:B------:R-:W-:-:S05]  /*f180*/  BRA `(.L_x_291) ;  /* 0xffff919000007947 */ /* 0x000fca000383ffff */
.L_x_209:
[----:B------:R-:W-:Y:S01]  /*f190*/  MOV R36, RZ ;  /* 0x000000ff00247202 */ /* 0x000fe20000000f00 */
[----:B------:R-:W-:Y:S01]  /*f1a0*/  IMAD.MOV.U32 R37, RZ, RZ, R4 ;  /* 0x000000ffff257224 */ /* 0x000fe200078e0004 */
[----:B------:R-:W-:Y:S01]  /*f1b0*/  MOV R2, 0xf1e0 ;  /* 0x0000f1e000027802 */ /* 0x000fe20000000f00 */
[----:B------:R-:W-:Y:S02]  /*f1c0*/  IMAD.MOV.U32 R3, RZ, RZ, 0x181f ;  /* 0x0000181fff037424 */ /* 0x000fe400078e00ff */
[----:B-12---:R-:W-:Y:S05]  /*f1d0*/  CALL.REL.NOINC `($__internal_3_$__cuda_sm70_shflsync_idx_p) ;  /* 0x0000140000007944 */ /* 0x006fea0003c00000 */
[----:B------:R-:W-:Y:S01]  /*f1e0*/  MOV R6, R36 ;  /* 0x0000002400067202 */ /* 0x000fe20000000f00 */
[----:B------:R-:W-:-:S05]  /*f1f0*/  BRA `(.L_x_292) ;  /* 0xffff914000007947 */ /* 0x000fca000383ffff */
.L_x_210:
[----:B------:R-:W-:Y:S01]  /*f200*/  MOV R36, 0x1 ;  /* 0x0000000100247802 */ /* 0x000fe20000000f00 */
[----:B------:R-:W-:Y:S01]  /*f210*/  IMAD.MOV.U32 R37, RZ, RZ, R0 ;  /* 0x000000ffff257224 */ /* 0x000fe200078e0000 */
[----:B--2---:R-:W-:Y:S01]  /*f220*/  MOV R2, 0xf250 ;  /* 0x0000f25000027802 */ /* 0x004fe20000000f00 */
[----:B------:R-:W-:Y:S03]  /*f230*/  IMAD.MOV.U32 R3, RZ, RZ, 0x181f ;  /* 0x0000181fff037424 */ /* 0x000fe600078e00ff */
[----:B-1-3--:R-:W-:Y:S05]  /*f240*/  CALL.REL.NOINC `($__internal_3_$__cuda_sm70_shflsync_idx_p) ;  /* 0x0000139000007944 */ /* 0x00afea0003c00000 */
        /* <DEDUP_REMOVED lines=8> */
.L_x_211:
[----:B------:R-:W-:Y:S01]  /*f2d0*/  MOV R36, 0x2 ;  /* 0x0000000200247802 */ /* 0x000fe20000000f00 */
[----:B------:R-:W-:Y:S01]  /*f2e0*/  IMAD.MOV.U32 R37, RZ, RZ, R0 ;  /* 0x000000ffff257224 */ /* 0x000fe200078e0000 */
[----:B-1----:R-:W-:Y:S01]  /*f2f0*/  MOV R2, 0xf320 ;  /* 0x0000f32000027802 */ /* 0x002fe20000000f00 */
[----:B------:R-:W-:Y:S02]  /*f300*/  IMAD.MOV.U32 R3, RZ, RZ, 0x181f ;  /* 0x0000181fff037424 */ /* 0x000fe400078e00ff */
[----:B---34-:R-:W-:Y:S05]  /*f310*/  CALL.REL.NOINC `($__internal_3_$__cuda_sm70_shflsync_idx_p) ;  /* 0x000012c000007944 */ /* 0x018fea0003c00000 */
[----:B------:R-:W-:Y:S01]  /*f320*/  MOV R7, R36 ;  /* 0x0000002400077202 */ /* 0x000fe20000000f00 */
[----:B------:R-:W-:-:S05]  /*f330*/  BRA `(.L_x_294) ;  /* 0xffff92a000007947 */ /* 0x000fca000383ffff */
.L_x_212:
[----:B------:R-:W-:Y:S01]  /*f340*/  MOV R36, 0x2 ;  /* 0x0000000200247802 */ /* 0x000fe20000000f00 */
[----:B------:R-:W-:Y:S01]  /*f350*/  IMAD.MOV.U32 R37, RZ, RZ, R4 ;  /* 0x000000ffff257224 */ /* 0x000fe200078e0004 */
[----:B-1----:R-:W-:Y:S01]  /*f360*/  MOV R2, 0xf390 ;  /* 0x0000f39000027802 */ /* 0x002fe20000000f00 */
[----:B------:R-:W-:Y:S02]  /*f370*/  IMAD.MOV.U32 R3, RZ, RZ, 0x181f ;  /* 0x0000181fff037424 */ /* 0x000fe400078e00ff */
[----:B--234-:R-:W-:Y:S05]  /*f380*/  CALL.REL.NOINC `($__internal_3_$__cuda_sm70_shflsync_idx_p) ;  /* 0x0000125000007944 */ /* 0x01cfea0003c00000 */
[----:B------:R-:W-:Y:S01]  /*f390*/  MOV R6, R36 ;  /* 0x0000002400067202 */ /* 0x000fe20000000f00 */
[----:B------:R-:W-:-:S05]  /*f3a0*/  BRA `(.L_x_295) ;  /* 0xffff925000007947 */ /* 0x000fca000383ffff */
.L_x_213:
[----:B------:R-:W-:Y:S01]  /*f3b0*/  MOV R36, 0x3 ;  /* 0x0000000300247802 */ /* 0x000fe20000000f00 */
[----:B------:R-:W-:Y:S01]  /*f3c0*/  IMAD.MOV.U32 R37, RZ, RZ, R0 ;  /* 0x000000ffff257224 */ /* 0x000fe200078e0000 */
[----:B-1----:R-:W-:Y:S01]  /*f3d0*/  MOV R2, 0xf400 ;  /* 0x0000f40000027802 */ /* 0x002fe20000000f00 */
[----:B------:R-:W-:Y:S03]  /*f3e0*/  IMAD.MOV.U32 R3, RZ, RZ, 0x181f ;  /* 0x0000181fff037424 */ /* 0x000fe600078e00ff */
[----:B--2-4-:R-:W-:Y:S05]  /*f3f0*/  CALL.REL.NOINC `($__internal_3_$__cuda_sm70_shflsync_idx_p) ;  /* 0x000011e000007944 */ /* 0x014fea0003c00000 */
        /* <DEDUP_REMOVED lines=8> */
.L_x_214:
[----:B------:R-:W-:Y:S02]  /*f480*/  MOV R0, 0x2 ;  /* 0x0000000200007802 */ /* 0x000fe40000000f00 */
[----:B------:R-:W-:Y:S02]  /*f490*/  MOV R2, 0xf4b0 ;  /* 0x0000f4b000027802 */ /* 0x000fe40000000f00 */
[----:B------:R-:W-:Y:S05]  /*f4a0*/  CALL.REL.NOINC `($__internal_2_$__cuda_sm70_shflsync_bfly_p) ;  /* 0x000010d000007944 */ /* 0x000fea0003c00000 */
[----:B------:R-:W-:-:S05]  /*f4b0*/  BRA `(.L_x_297) ;  /* 0xffff976000007947 */ /* 0x000fca000383ffff */
.L_x_215:
        /* <DEDUP_REMOVED lines=10> */
[----:B------:R-:W-:Y:S02]  /*f560*/  MOV R2, 0xf580 ;  /* 0x0000f58000027802 */ /* 0x000fe40000000f00 */
[----:B------:R-:W-:Y:S05]  /*f570*/  CALL.REL.NOINC `($__internal_2_$__cuda_sm70_shflsync_bfly_p) ;  /* 0x0000100000007944 */ /* 0x000fea0003c00000 */
[----:B------:R-:W-:-:S05]  /*f580*/  BRA `(.L_x_298) ;  /* 0xffff970000007947 */ /* 0x000fca000383ffff */
.L_x_217:
[----:B------:R-:W-:Y:S01]  /*f590*/  IMAD.MOV.U32 R4, RZ, RZ, R215 ;  /* 0x000000ffff047224 */ /* 0x000fe200078e00d7 */
[----:B------:R-:W-:-:S02]  /*f5a0*/  MOV R0, 0x2 ;  /* 0x0000000200007802 */ /* 0x000fc40000000f00 */
[----:B------:R-:W-:Y:S02]  /*f5b0*/  MOV R2, 0xf5d0 ;  /* 0x0000f5d000027802 */ /* 0x000fe40000000f00 */
[----:B------:R-:W-:Y:S05]  /*f5c0*/  CALL.REL.NOINC `($__internal_2_$__cuda_sm70_shflsync_bfly_p) ;  /* 0x00000fb000007944 */ /* 0x000fea0003c00000 */
[----:B------:R-:W-:Y:S01]  /*f5d0*/  FADD.FTZ R4, R215, R0 ;  /* 0x00000000d7047221 */ /* 0x000fe20000010000 */
[----:B------:R-:W-:Y:S02]  /*f5e0*/  MOV R0, 0x1 ;  /* 0x0000000100007802 */ /* 0x000fe40000000f00 */
[----:B------:R-:W-:Y:S02]  /*f5f0*/  MOV R2, 0xf610 ;  /* 0x0000f61000027802 */ /* 0x000fe40000000f00 */
[----:B------:R-:W-:Y:S05]  /*f600*/  CALL.REL.NOINC `($__internal_2_$__cuda_sm70_shflsync_bfly_p) ;  /* 0x00000f7000007944 */ /* 0x000fea0003c00000 */
[----:B------:R-:W-:Y:S01]  /*f610*/  FADD.FTZ R5, R4, R0 ;  /* 0x0000000004057221 */ /* 0x000fe20000010000 */
[----:B------:R-:W-:Y:S02]  /*f620*/  MOV R4, R230 ;  /* 0x000000e600047202 */ /* 0x000fe40000000f00 */
[----:B------:R-:W-:Y:S02]  /*f630*/  MOV R0, 0x2 ;  /* 0x0000000200007802 */ /* 0x000fe40000000f00 */
[----:B------:R-:W-:Y:S02]  /*f640*/  MOV R2, 0xf660 ;  /* 0x0000f66000027802 */ /* 0x000fe40000000f00 */
[----:B------:R-:W-:Y:S05]  /*f650*/  CALL.REL.NOINC `($__internal_2_$__cuda_sm70_shflsync_bfly_p) ;  /* 0x00000f2000007944 */ /* 0x000fea0003c00000 */
[----:B------:R-:W-:Y:S01]  /*f660*/  FADD.FTZ R4, R230, R0 ;  /* 0x00000000e6047221 */ /* 0x000fe20000010000 */
[----:B------:R-:W-:Y:S02]  /*f670*/  MOV R0, 0x1 ;  /* 0x0000000100007802 */ /* 0x000fe40000000f00 */
[----:B------:R-:W-:-:S02]  /*f680*/  MOV R2, 0xf6a0 ;  /* 0x0000f6a000027802 */ /* 0x000fc40000000f00 */
[----:B------:R-:W-:Y:S05]  /*f690*/  CALL.REL.NOINC `($__internal_2_$__cuda_sm70_shflsync_bfly_p) ;  /* 0x00000ee000007944 */ /* 0x000fea0003c00000 */
[----:B------:R-:W-:Y:S01]  /*f6a0*/  MOV R3, R0 ;  /* 0x0000000000037202 */ /* 0x000fe20000000f00 */
[----:B------:R-:W-:Y:S05]  /*f6b0*/  BRA `(.L_x_299) ;  /* 0xffffb21000007947 */ /* 0x000fea000383ffff */
.L_x_224:
[----:B--234-:R-:W-:Y:S01]  /*f6c0*/  IMAD.MOV.U32 R37, RZ, RZ, R7 ;  /* 0x000000ffff257224 */ /* 0x01cfe200078e0007 */
[----:B------:R-:W-:Y:S01]  /*f6d0*/  MOV R36, RZ ;  /* 0x000000ff00247202 */ /* 0x000fe20000000f00 */
[----:B------:R-:W-:Y:S01]  /*f6e0*/  IMAD.MOV.U32 R3, RZ, RZ, 0x181f ;  /* 0x0000181fff037424 */ /* 0x000fe200078e00ff */
[----:B------:R-:W-:-:S02]  /*f6f0*/  MOV R2, 0xf710 ;  /* 0x0000f71000027802 */ /* 0x000fc40000000f00 */
[----:B-1----:R-:W-:Y:S05]  /*f700*/  CALL.REL.NOINC `($__internal_3_$__cuda_sm70_shflsync_idx_p) ;  /* 0x00000ed000007944 */ /* 0x002fea0003c00000 */
[----:B------:R-:W-:Y:S01]  /*f710*/  MOV R8, R36 ;  /* 0x0000002400087202 */ /* 0x000fe20000000f00 */
[----:B------:R-:W-:Y:S05]  /*f720*/  BRA `(.L_x_300) ;  /* 0xffffc56000007947 */ /* 0x000fea000383ffff */
.L_x_225:
[----:B------:R-:W-:Y:S01]  /*f730*/  IMAD.MOV.U32 R37, RZ, RZ, R9 ;  /* 0x000000ffff257224 */ /* 0x000fe200078e0009 */
[----:B------:R-:W-:Y:S01]  /*f740*/  MOV R36, RZ ;  /* 0x000000ff00247202 */ /* 0x000fe20000000f00 */
[----:B------:R-:W-:Y:S01]  /*f750*/  IMAD.MOV.U32 R3, RZ, RZ, 0x181f ;  /* 0x0000181fff037424 */ /* 0x000fe200078e00ff */
[----:B------:R-:W-:-:S02]  /*f760*/  MOV R2, 0xf780 ;  /* 0x0000f78000027802 */ /* 0x000fc40000000f00 */
[----:B-123--:R-:W-:Y:S05]  /*f770*/  CALL.REL.NOINC `($__internal_3_$__cuda_sm70_shflsync_idx_p) ;  /* 0x00000e6000007944 */ /* 0x00efea0003c00000 */
[----:B------:R-:W-:Y:S01]  /*f780*/  MOV R0, R36 ;  /* 0x0000002400007202 */ /* 0x000fe20000000f00 */
[----:B------:R-:W-:Y:S05]  /*f790*/  BRA `(.L_x_301) ;  /* 0xffffc51000007947 */ /* 0x000fea000383ffff */
.L_x_228:
[----:B------:R-:W-:Y:S01]  /*f7a0*/  IMAD.MOV.U32 R37, RZ, RZ, R7 ;  /* 0x000000ffff257224 */ /* 0x000fe200078e0007 */
[----:B------:R-:W-:Y:S01]  /*f7b0*/  MOV R36, 0x1 ;  /* 0x0000000100247802 */ /* 0x000fe20000000f00 */
[----:B--2---:R-:W-:Y:S01]  /*f7c0*/  IMAD.MOV.U32 R3, RZ, RZ, 0x181f ;  /* 0x0000181fff037424 */ /* 0x004fe200078e00ff */
[----:B------:R-:W-:-:S02]  /*f7d0*/  MOV R2, 0xf7f0 ;  /* 0x0000f7f000027802 */ /* 0x000fc40000000f00 */
[----:B-1-34-:R-:W-:Y:S05]  /*f7e0*/  CALL.REL.NOINC `($__internal_3_$__cuda_sm70_shflsync_idx_p) ;  /* 0x00000df000007944 */ /* 0x01afea0003c00000 */
        /* <DEDUP_REMOVED lines=8> */
.L_x_231:
[----:B------:R-:W-:Y:S01]  /*f870*/  IMAD.MOV.U32 R37, RZ, RZ, R7 ;  /* 0x000000ffff257224 */ /* 0x000fe200078e0007 */
[----:B------:R-:W-:Y:S01]  /*f880*/  MOV R36, 0x2 ;  /* 0x0000000200247802 */ /* 0x000fe20000000f00 */
[----:B-1----:R-:W-:Y:S01]  /*f890*/  IMAD.MOV.U32 R3, RZ, RZ, 0x181f ;  /* 0x0000181fff037424 */ /* 0x002fe200078e00ff */
[----:B------:R-:W-:Y:S02]  /*f8a0*/  MOV R2, 0xf8c0 ;  /* 0x0000f8c000027802 */ /* 0x000fe40000000f00 */
[----:B--234-:R-:W-:Y:S05]  /*f8b0*/  CALL.REL.NOINC `($__internal_3_$__cuda_sm70_shflsync_idx_p) ;  /* 0x00000d2000007944 */ /* 0x01cfea0003c00000 */
[----:B------:R-:W-:Y:S01]  /*f8c0*/  MOV R8, R36 ;  /* 0x0000002400087202 */ /* 0x000fe20000000f00 */
[----:B------:R-:W-:Y:S05]  /*f8d0*/  BRA `(.L_x_303) ;  /* 0xffffc60000007947 */ /* 0x000fea000383ffff */
.L_x_232:
[----:B------:R-:W-:Y:S01]  /*f8e0*/  IMAD.MOV.U32 R37, RZ, RZ, R9 ;  /* 0x000000ffff257224 */ /* 0x000fe200078e0009 */
[----:B------:R-:W-:Y:S01]  /*f8f0*/  MOV R36, 0x2 ;  /* 0x0000000200247802 */ /* 0x000fe20000000f00 */
[----:B-1----:R-:W-:Y:S01]  /*f900*/  IMAD.MOV.U32 R3, RZ, RZ, 0x181f ;  /* 0x0000181fff037424 */ /* 0x002fe200078e00ff */
[----:B------:R-:W-:Y:S02]  /*f910*/  MOV R2, 0xf930 ;  /* 0x0000f93000027802 */ /* 0x000fe40000000f00 */
[----:B--234-:R-:W-:Y:S05]  /*f920*/  CALL.REL.NOINC `($__internal_3_$__cuda_sm70_shflsync_idx_p) ;  /* 0x00000cb000007944 */ /* 0x01cfea0003c00000 */
[----:B------:R-:W-:Y:S01]  /*f930*/  MOV R0, R36 ;  /* 0x0000002400007202 */ /* 0x000fe20000000f00 */
[----:B------:R-:W-:Y:S05]  /*f940*/  BRA `(.L_x_304) ;  /* 0xffffc5b000007947 */ /* 0x000fea000383ffff */
.L_x_235:
[----:B------:R-:W-:Y:S01]  /*f950*/  IMAD.MOV.U32 R37, RZ, RZ, R7 ;  /* 0x000000ffff257224 */ /* 0x000fe200078e0007 */
[----:B------:R-:W-:Y:S01]  /*f960*/  MOV R36, 0x3 ;  /* 0x0000000300247802 */ /* 0x000fe20000000f00 */
[----:B-1----:R-:W-:Y:S01]  /*f970*/  IMAD.MOV.U32 R3, RZ, RZ, 0x181f ;  /* 0x0000181fff037424 */ /* 0x002fe200078e00ff */
[----:B------:R-:W-:-:S02]  /*f980*/  MOV R2, 0xf9a0 ;  /* 0x0000f9a000027802 */ /* 0x000fc40000000f00 */
        /* <DEDUP_REMOVED lines=9> */
.L_x_237:
[----:B------:R-:W-:Y:S01]  /*fa20*/  IMAD.MOV.U32 R37, RZ, RZ, R5 ;  /* 0x000000ffff257224 */ /* 0x000fe200078e0005 */
[----:B------:R-:W-:Y:S01]  /*fa30*/  MOV R36, RZ ;  /* 0x000000ff00247202 */ /* 0x000fe20000000f00 */
[----:B------:R-:W-:Y:S01]  /*fa40*/  IMAD.MOV.U32 R3, RZ, RZ, 0x1c1f ;  /* 0x00001c1fff037424 */ /* 0x000fe200078e00ff */
[----:B------:R-:W-:Y:S02]  /*fa50*/  MOV R2, 0xfa70 ;  /* 0x0000fa7000027802 */ /* 0x000fe40000000f00 */
[----:B------:R-:W-:Y:S05]  /*fa60*/  CALL.REL.NOINC `($__internal_3_$__cuda_sm70_shflsync_idx_p) ;  /* 0x00000b7000007944 */ /* 0x000fea0003c00000 */
[----:B------:R-:W-:Y:S01]  /*fa70*/  MOV R4, R36 ;  /* 0x0000002400047202 */ /* 0x000fe20000000f00 */
[----:B------:R-:W-:Y:S05]  /*fa80*/  BRA `(.L_x_306) ;  /* 0xffffc89000007947 */ /* 0x000fea000383ffff */
.L_x_238:
[----:B------:R-:W-:Y:S01]  /*fa90*/  IMAD.MOV.U32 R37, RZ, RZ, R12 ;  /* 0x000000ffff257224 */ /* 0x000fe200078e000c */
[----:B------:R-:W-:Y:S01]  /*faa0*/  MOV R36, RZ ;  /* 0x000000ff00247202 */ /* 0x000fe20000000f00 */
[----:B------:R-:W-:Y:S01]  /*fab0*/  IMAD.MOV.U32 R3, RZ, RZ, 0x1c1f ;  /* 0x00001c1fff037424 */ /* 0x000fe200078e00ff */
[----:B------:R-:W-:Y:S02]  /*fac0*/  MOV R2, 0xfae0 ;  /* 0x0000fae000027802 */ /* 0x000fe40000000f00 */
[----:B-12---:R-:W-:Y:S05]  /*fad0*/  CALL.REL.NOINC `($__internal_3_$__cuda_sm70_shflsync_idx_p) ;  /* 0x00000b0000007944 */ /* 0x006fea0003c00000 */
[----:B------:R-:W-:Y:S01]  /*fae0*/  MOV R0, R36 ;  /* 0x0000002400007202 */ /* 0x000fe20000000f00 */
[----:B------:R-:W-:Y:S05]  /*faf0*/  BRA `(.L_x_307) ;  /* 0xffffc84000007947 */ /* 0x000fea000383ffff */
.L_x_241:
        /* <DEDUP_REMOVED lines=13> */
.L_x_245:
[----:B------:R-:W-:Y:S01]  /*fbd0*/  IMAD.MOV.U32 R37, RZ, RZ, R7 ;  /* 0x000000ffff257224 */ /* 0x000fe200078e0007 */
[----:B------:R-:W-:Y:S01]  /*fbe0*/  MOV R36, RZ ;  /* 0x000000ff00247202 */ /* 0x000fe20000000f00 */
[----:B------:R-:W-:Y:S01]  /*fbf0*/  IMAD.MOV.U32 R3, RZ, RZ, 0x181f ;  /* 0x0000181fff037424 */ /* 0x000fe200078e00ff */
[----:B------:R-:W-:Y:S02]  /*fc00*/  MOV R2, 0xfc20 ;  /* 0x0000fc2000027802 */ /* 0x000fe40000000f00 */
[----:B------:R-:W-:Y:S05]  /*fc10*/  CALL.REL.NOINC `($__internal_3_$__cuda_sm70_shflsync_idx_p) ;  /* 0x000009c000007944 */ /* 0x000fea0003c00000 */
[----:B------:R-:W-:Y:S01]  /*fc20*/  MOV R9, R36 ;  /* 0x0000002400097202 */ /* 0x000fe20000000f00 */
[----:B------:R-:W-:Y:S05]  /*fc30*/  BRA `(.L_x_309) ;  /* 0xffffdab000007947 */ /* 0x000fea000383ffff */
.L_x_246:
[----:B------:R-:W-:Y:S01]  /*fc40*/  IMAD.MOV.U32 R37, RZ, RZ, R10 ;  /* 0x000000ffff257224 */ /* 0x000fe200078e000a */
[----:B------:R-:W-:Y:S01]  /*fc50*/  MOV R36, RZ ;  /* 0x000000ff00247202 */ /* 0x000fe20000000f00 */
[----:B------:R-:W-:Y:S01]  /*fc60*/  IMAD.MOV.U32 R3, RZ, RZ, 0x181f ;  /* 0x0000181fff037424 */ /* 0x000fe200078e00ff */
[----:B------:R-:W-:Y:S02]  /*fc70*/  MOV R2, 0xfc90 ;  /* 0x0000fc9000027802 */ /* 0x000fe40000000f00 */
[----:B-12---:R-:W-:Y:S05]  /*fc80*/  CALL.REL.NOINC `($__internal_3_$__cuda_sm70_shflsync_idx_p) ;  /* 0x0000095000007944 */ /* 0x006fea0003c00000 */
[----:B------:R-:W-:Y:S01]  /*fc90*/  MOV R0, R36 ;  /* 0x0000002400007202 */ /* 0x000fe20000000f00 */
[----:B------:R-:W-:Y:S05]  /*fca0*/  BRA `(.L_x_310) ;  /* 0xffffda6000007947 */ /* 0x000fea000383ffff */
.L_x_249:
        /* <DEDUP_REMOVED lines=13> */
.L_x_252:
[----:B------:R-:W-:Y:S01]  /*fd80*/  IMAD.MOV.U32 R37, RZ, RZ, R7 ;  /* 0x000000ffff257224 */ /* 0x000fe200078e0007 */
[----:B------:R-:W-:Y:S01]  /*fd90*/  MOV R36, 0x2 ;  /* 0x0000000200247802 */ /* 0x000fe20000000f00 */
[----:B-1----:R-:W-:Y:S01]  /*fda0*/  IMAD.MOV.U32 R3, RZ, RZ, 0x181f ;  /* 0x0000181fff037424 */ /* 0x002fe200078e00ff */
[----:B------:R-:W-:Y:S02]  /*fdb0*/  MOV R2, 0xfdd0 ;  /* 0x0000fdd000027802 */ /* 0x000fe40000000f00 */
[----:B--234-:R-:W-:Y:S05]  /*fdc0*/  CALL.REL.NOINC `($__internal_3_$__cuda_sm70_shflsync_idx_p) ;  /* 0x0000081000007944 */ /* 0x01cfea0003c00000 */
[----:B------:R-:W-:Y:S01]  /*fdd0*/  MOV R9, R36 ;  /* 0x0000002400097202 */ /* 0x000fe20000000f00 */
[----:B------:R-:W-:Y:S05]  /*fde0*/  BRA `(.L_x_312) ;  /* 0xffffdb6000007947 */ /* 0x000fea000383ffff */
.L_x_253:
[----:B------:R-:W-:Y:S01]  /*fdf0*/  IMAD.MOV.U32 R37, RZ, RZ, R10 ;  /* 0x000000ffff257224 */ /* 0x000fe200078e000a */
[----:B------:R-:W-:Y:S01]  /*fe00*/  MOV R36, 0x2 ;  /* 0x0000000200247802 */ /* 0x000fe20000000f00 */
[----:B------:R-:W-:Y:S01]  /*fe10*/  IMAD.MOV.U32 R3, RZ, RZ, 0x181f ;  /* 0x0000181fff037424 */ /* 0x000fe200078e00ff */
[----:B------:R-:W-:Y:S02]  /*fe20*/  MOV R2, 0xfe40 ;  /* 0x0000fe4000027802 */ /* 0x000fe40000000f00 */
[----:B-1234-:R-:W-:Y:S05]  /*fe30*/  CALL.REL.NOINC `($__internal_3_$__cuda_sm70_shflsync_idx_p) ;  /* 0x000007a000007944 */ /* 0x01efea0003c00000 */
[----:B------:R-:W-:Y:S01]  /*fe40*/  MOV R0, R36 ;  /* 0x0000002400007202 */ /* 0x000fe20000000f00 */
[----:B------:R-:W-:Y:S05]  /*fe50*/  BRA `(.L_x_313) ;  /* 0xffffdb1000007947 */ /* 0x000fea000383ffff */
.L_x_256:
        /* <DEDUP_REMOVED lines=13> */
.L_x_258:
[----:B------:R-:W-:Y:S01]  /*ff30*/  IMAD.MOV.U32 R37, RZ, RZ, R62 ;  /* 0x000000ffff257224 */ /* 0x000fe200078e003e */
[----:B------:R-:W-:Y:S01]  /*ff40*/  MOV R36, RZ ;  /* 0x000000ff00247202 */ /* 0x000fe20000000f00 */
[----:B------:R-:W-:Y:S01]  /*ff50*/  IMAD.MOV.U32 R3, RZ, RZ, 0x1f ;  /* 0x0000001fff037424 */ /* 0x000fe200078e00ff */
[----:B------:R-:W-:Y:S02]  /*ff60*/  MOV R2, 0xff80 ;  /* 0x0000ff8000027802 */ /* 0x000fe40000000f00 */
[----:B--2---:R-:W-:Y:S05]  /*ff70*/  CALL.REL.NOINC `($__internal_3_$__cuda_sm70_shflsync_idx_p) ;  /* 0x0000066000007944 */ /* 0x004fea0003c00000 */
[----:B------:R-:W-:Y:S01]  /*ff80*/  MOV R9, R36 ;  /* 0x0000002400097202 */ /* 0x000fe20000000f00 */
[----:B------:R-:W-:Y:S05]  /*ff90*/  BRA `(.L_x_315) ;  /* 0xffffdc9000007947 */ /* 0x000fea000383ffff */
.L_x_259:
[----:B------:R-:W-:Y:S01]  /*ffa0*/  IMAD.MOV.U32 R37, RZ, RZ, R62 ;  /* 0x000000ffff257224 */ /* 0x000fe200078e003e */
[----:B------:R-:W-:Y:S01]  /*ffb0*/  MOV R36, 0x1 ;  /* 0x0000000100247802 */ /* 0x000fe20000000f00 */
[----:B------:R-:W-:Y:S01]  /*ffc0*/  IMAD.MOV.U32 R3, RZ, RZ, 0x1f ;  /* 0x0000001fff037424 */ /* 0x000fe200078e00ff */
[----:B------:R-:W-:Y:S02]  /*ffd0*/  MOV R2, 0xfff0 ;  /* 0x0000fff000027802 */ /* 0x000fe40000000f00 */
[----:B-12---:R-:W-:Y:S05]  /*ffe0*/  CALL.REL.NOINC `($__internal_3_$__cuda_sm70_shflsync_idx_p) ;  /* 0x000005f000007944 */ /* 0x006fea0003c00000 */
[----:B------:R-:W-:Y:S01]  /*fff0*/  MOV R8, R36 ;  /* 0x0000002400087202 */ /* 0x000fe20000000f00 */
[----:B------:R-:W-:Y:S05]  /*10000*/  BRA `(.L_x_316) ;  /* 0xffffdc4000007947 */ /* 0x000fea000383ffff */
.L_x_260:
[----:B------:R-:W-:Y:S02]  /*10010*/  MOV R2, 0x1 ;  /* 0x0000000100027802 */ /* 0x000fe40000000f00 */
[----:B------:R-:W-:-:S02]  /*10020*/  MOV R3, 0x10040 ;  /* 0x0001004000037802 */ /* 0x000fc40000000f00 */
[----:B-1234-:R-:W-:Y:S05]  /*10030*/  CALL.REL.NOINC `($__internal_4_$__cuda_sm70_shflsync_up_p) ;  /* 0x000005f000007944 */ /* 0x01efea0003c00000 */
[----:B------:R-:W-:Y:S05]  /*10040*/  BRA `(.L_x_317) ;  /* 0xffffdd2000007947 */ /* 0x000fea000383ffff */
.L_x_261:
[----:B------:R-:W-:Y:S02]  /*10050*/  MOV R2, 0x2 ;  /* 0x0000000200027802 */ /* 0x000fe40000000f00 */
[----:B------:R-:W-:-:S02]  /*10060*/  MOV R3, 0x10080 ;  /* 0x0001008000037802 */ /* 0x000fc40000000f00 */
[----:B--2-4-:R-:W-:Y:S05]  /*10070*/  CALL.REL.NOINC `($__internal_4_$__cuda_sm70_shflsync_up_p) ;  /* 0x000005b000007944 */ /* 0x014fea0003c00000 */
        /* <DEDUP_REMOVED lines=24> */
.L_x_265:
[----:B------:R-:W-:Y:S02]  /*10200*/  MOV R2, 0x1 ;  /* 0x0000000100027802 */ /* 0x000fe40000000f00 */
[----:B------:R-:W-:Y:S02]  /*10210*/  MOV R3, 0x10230 ;  /* 0x0001023000037802 */ /* 0x000fe40000000f00 */
[----:B------:R-:W-:Y:S05]  /*10220*/  CALL.REL.NOINC `($__internal_4_$__cuda_sm70_shflsync_up_p) ;  /* 0x0000040000007944 */ /* 0x000fea0003c00000 */
[----:B------:R-:W-:Y:S01]  /*10230*/  MOV R2, R4 ;  /* 0x0000000400027202 */ /* 0x000fe20000000f00 */
[----:B------:R-:W-:Y:S05]  /*10240*/  BRA `(.L_x_319) ;  /* 0xffffdd7000007947 */ /* 0x000fea000383ffff */
.L_x_266:
[----:B------:R-:W-:Y:S02]  /*10250*/  MOV R2, 0x2 ;  /* 0x0000000200027802 */ /* 0x000fe40000000f00 */
[----:B------:R-:W-:Y:S02]  /*10260*/  MOV R3, 0x10280 ;  /* 0x0001028000037802 */ /* 0x000fe40000000f00 */
        /* <DEDUP_REMOVED lines=25> */
.L_x_268:
[----:B------:R-:W-:Y:S02]  /*10400*/  SEL R0, RZ, 0x1, P0 ;  /* 0x00000001ff007807 */ /* 0x000fe40000000000 */
[----:B------:R-:W-:Y:S02]  /*10410*/  MOV R2, 0x10430 ;  /* 0x0001043000027802 */ /* 0x000fe40000000f00 */
[----:B-1----:R-:W-:Y:S05]  /*10420*/  CALL.REL.NOINC `($__internal_5_$__cuda_sm70_votesync_ballot) ;  /* 0x0000027000007944 */ /* 0x002fea0003c00000 */
[----:B------:R-:W-:Y:S05]  /*10430*/  BRA `(.L_x_321) ;  /* 0xffffdd1000007947 */ /* 0x000fea000383ffff */
.L_x_269:
[----:B------:R-:W-:Y:S01]  /*10440*/  IMAD.MOV.U32 R37, RZ, RZ, R6 ;  /* 0x000000ffff257224 */ /* 0x000fe200078e0006 */
[----:B---3--:R-:W-:Y:S01]  /*10450*/  MOV R36, R11 ;  /* 0x0000000b00247202 */ /* 0x008fe20000000f00 */
[----:B------:R-:W-:Y:S01]  /*10460*/  IMAD.MOV.U32 R3, RZ, RZ, 0x1f ;  /* 0x0000001fff037424 */ /* 0x000fe200078e00ff */
[----:B------:R-:W-:Y:S02]  /*10470*/  MOV R2, 0x10490 ;  /* 0x0001049000027802 */ /* 0x000fe40000000f00 */
[----:B-12---:R-:W-:Y:S05]  /*10480*/  CALL.REL.NOINC `($__internal_3_$__cuda_sm70_shflsync_idx_p) ;  /* 0x0000015000007944 */ /* 0x006fea0003c00000 */
[----:B------:R-:W-:Y:S01]  /*10490*/  IMAD.MOV.U32 R6, RZ, RZ, R36 ;  /* 0x000000ffff067224 */ /* 0x000fe200078e0024 */
[----:B------:R-:W-:Y:S01]  /*104a0*/  MOV R36, R11 ;  /* 0x0000000b00247202 */ /* 0x000fe20000000f00 */
[----:B------:R-:W-:Y:S01]  /*104b0*/  IMAD.MOV.U32 R37, RZ, RZ, R7 ;  /* 0x000000ffff257224 */ /* 0x000fe200078e0007 */
[----:B------:R-:W-:Y:S02]  /*104c0*/  MOV R3, 0x1f ;  /* 0x0000001f00037802 */ /* 0x000fe40000000f00 */
[----:B------:R-:W-:-:S02]  /*104d0*/  MOV R2, 0x104f0 ;  /* 0x000104f000027802 */ /* 0x000fc40000000f00 */
[----:B------:R-:W-:Y:S05]  /*104e0*/  CALL.REL.NOINC `($__internal_3_$__cuda_sm70_shflsync_idx_p) ;  /* 0x000000f000007944 */ /* 0x000fea0003c00000 */
[----:B------:R-:W-:Y:S01]  /*104f0*/  MOV R7, R36 ;  /* 0x0000002400077202 */ /* 0x000fe20000000f00 */
[----:B------:R-:W-:Y:S05]  /*10500*/  BRA `(.L_x_322) ;  /* 0xffffdc8000007947 */ /* 0x000fea000383ffff */
.L_x_272:
[----:B------:R-:W-:Y:S01]  /*10510*/  IMAD.MOV.U32 R37, RZ, RZ, R4 ;  /* 0x000000ffff257224 */ /* 0x000fe200078e0004 */
[----:B------:R-:W-:Y:S01]  /*10520*/  MOV R36, R0 ;  /* 0x0000000000247202 */ /* 0x000fe20000000f00 */
[----:B------:R-:W-:Y:S01]  /*10530*/  IMAD.MOV.U32 R3, RZ, RZ, 0x1f ;  /* 0x0000001fff037424 */ /* 0x000fe200078e00ff */
[----:B------:R-:W-:-:S02]  /*10540*/  MOV R2, 0x10560 ;  /* 0x0001056000027802 */ /* 0x000fc40000000f00 */
[----:B-1-34-:R-:W-:Y:S05]  /*10550*/  CALL.REL.NOINC `($__internal_3_$__cuda_sm70_shflsync_idx_p) ;  /* 0x0000008000007944 */ /* 0x01afea0003c00000 */
[----:B------:R-:W-:Y:S01]  /*10560*/  MOV R10, R36 ;  /* 0x00000024000a7202 */ /* 0x000fe20000000f00 */
[----:B------:R-:W-:Y:S05]  /*10570*/  BRA `(.L_x_271) ;  /* 0xffffdc7000007947 */ /* 0x000fea000383ffff */
        .weak           $__internal_2_$__cuda_sm70_shflsync_bfly_p
        .type           $__internal_2_$__cuda_sm70_shflsync_bfly_p,@function
        .size           $__internal_2_$__cuda_sm70_shflsync_bfly_p,($__internal_3_$__cuda_sm70_shflsync_idx_p - $__internal_2_$__cuda_sm70_shflsync_bfly_p)
$__internal_2_$__cuda_sm70_shflsync_bfly_p:
[----:B------:R-:W-:Y:S02]  /*10580*/  MOV R35, 0xffffffff ;  /* 0xffffffff00237802 */ /* 0x000fe40000000f00 */
[----:B------:R-:W-:-:S02]  /*10590*/  MOV R3, 0x1f ;  /* 0x0000001f00037802 */ /* 0x000fc40000000f00 */
[----:B------:R-:W-:Y:S04]  /*105a0*/  WARPSYNC R35 ;  /* 0x0000002300007348 */ /* 0x000fe80003800000 */
[----:B------:R1:W2:Y:S02]  /*105b0*/  SHFL.BFLY PT, R0, R4, R0, R3 ;  /* 0x0c00000004007389 */ /* 0x0002a400000e0003 */
[----:B-1----:R-:W-:-:S04]  /*105c0*/  MOV R3, 0x0 ;  /* 0x0000000000037802 */ /* 0x002fc80000000f00 */
[----:B--2---:R-:W-:Y:S05]  /*105d0*/  RET.REL.NODEC R2 `(_ZN7cutlass13device_kernelIN5flash19enable_sm80_to_sm89INS1_16FlashAttnFwdSm80INS1_25CollectiveMainloopFwdSm80ILi8ELi1ELb1EN4cute5tupleIJNS5_1CILi128EEENS7_ILi112EEES8_EEELi128ENS_6half_tEfNS_4arch4Sm80ELb0ELb0ELb1ELb1ELb1ELb0ELb1ELb1EEENS1_21CollectiveEpilogueFwdINS6_IJS8_S8_S9_EEENS6_IJNS7_ILi1EEESH_SH_EEESB_SD_Li256ELb1ELb1ELb1ELb0EEENS1_36VarlenDynamicPersistentTileSchedulerILi128ELi112ELi256ELi256ELb1ELb1ELb0ELb0ELb1ELb1EEEEEEEEEvNT_6ParamsE) ;  /* 0xfffefa2002007950 */ /* 0x004fea0003c3ffff */
        .weak           $__internal_3_$__cuda_sm70_shflsync_idx_p
        .type           $__internal_3_$__cuda_sm70_shflsync_idx_p,@function
        .size           $__internal_3_$__cuda_sm70_shflsync_idx_p,($__internal_4_$__cuda_sm70_shflsync_up_p - $__internal_3_$__cuda_sm70_shflsync_idx_p)
$__internal_3_$__cuda_sm70_shflsync_idx_p:
[----:B------:R-:W-:-:S04]  /*105e0*/  MOV R208, 0xffffffff ;  /* 0xffffffff00d07802 */ /* 0x000fc80000000f00 */
[----:B------:R-:W-:Y:S04]  /*105f0*/  WARPSYNC R208 ;  /* 0x000000d000007348 */ /* 0x000fe80003800000 */
[----:B------:R1:W2:Y:S02]  /*10600*/  SHFL.IDX PT, R36, R37, R36, R3 ;  /* 0x0000002425247389 */ /* 0x0002a400000e0003 */
[----:B-1----:R-:W-:-:S04]  /*10610*/  MOV R3, 0x0 ;  /* 0x0000000000037802 */ /* 0x002fc80000000f00 */
[----:B--2---:R-:W-:Y:S05]  /*10620*/  RET.REL.NODEC R2 `(_ZN7cutlass13device_kernelIN5flash19enable_sm80_to_sm89INS1_16FlashAttnFwdSm80INS1_25CollectiveMainloopFwdSm80ILi8ELi1ELb1EN4cute5tupleIJNS5_1CILi128EEENS7_ILi112EEES8_EEELi128ENS_6half_tEfNS_4arch4Sm80ELb0ELb0ELb1ELb1ELb1ELb0ELb1ELb1EEENS1_21CollectiveEpilogueFwdINS6_IJS8_S8_S9_EEENS6_IJNS7_ILi1EEESH_SH_EEESB_SD_Li256ELb1ELb1ELb1ELb0EEENS1_36VarlenDynamicPersistentTileSchedulerILi128ELi112ELi256ELi256ELb1ELb1ELb0ELb0ELb1ELb1EEEEEEEEEvNT_6ParamsE) ;  /* 0xfffef9d002007950 */ /* 0x004fea0003c3ffff */
        .weak           $__internal_4_$__cuda_sm70_shflsync_up_p
        .type           $__internal_4_$__cuda_sm70_shflsync_up_p,@function
        .size           $__internal_4_$__cuda_sm70_shflsync_up_p,($__internal_5_$__cuda_sm70_votesync_ballot - $__internal_4_$__cuda_sm70_shflsync_up_p)
$__internal_4_$__cuda_sm70_shflsync_up_p:
[----:B------:R-:W-:Y:S02]  /*10630*/  IMAD.MOV.U32 R4, RZ, RZ, RZ ;  /* 0x000000ffff047224 */ /* 0x000fe400078e00ff */
[----:B------:R-:W-:-:S04]  /*10640*/  IMAD.MOV.U32 R11, RZ, RZ, -0x1 ;  /* 0xffffffffff0b7424 */ /* 0x000fc800078e00ff */
[----:B------:R-:W-:Y:S04]  /*10650*/  WARPSYNC R11 ;  /* 0x0000000b00007348 */ /* 0x000fe80003800000 */
[----:B------:R1:W2:Y:S02]  /*10660*/  SHFL.UP PT, R4, R0, R2, R4 ;  /* 0x0400000200047389 */ /* 0x0002a400000e0004 */
[----:B-1----:R-:W-:Y:S02]  /*10670*/  MOV R2, R3 ;  /* 0x0000000300027202 */ /* 0x002fe40000000f00 */
[----:B------:R-:W-:-:S04]  /*10680*/  MOV R3, 0x0 ;  /* 0x0000000000037802 */ /* 0x000fc80000000f00 */
[----:B--2---:R-:W-:Y:S05]  /*10690*/  RET.REL.NODEC R2 `(_ZN7cutlass13device_kernelIN5flash19enable_sm80_to_sm89INS1_16FlashAttnFwdSm80INS1_25CollectiveMainloopFwdSm80ILi8ELi1ELb1EN4cute5tupleIJNS5_1CILi128EEENS7_ILi112EEES8_EEELi128ENS_6half_tEfNS_4arch4Sm80ELb0ELb0ELb1ELb1ELb1ELb0ELb1ELb1EEENS1_21CollectiveEpilogueFwdINS6_IJS8_S8_S9_EEENS6_IJNS7_ILi1EEESH_SH_EEESB_SD_Li256ELb1ELb1ELb1ELb0EEENS1_36VarlenDynamicPersistentTileSchedulerILi128ELi112ELi256ELi256ELb1ELb1ELb0ELb0ELb1ELb1EEEEEEEEEvNT_6ParamsE) ;  /* 0xfffef96002007950 */ /* 0x004fea0003c3ffff */
        .weak           $__internal_5_$__cuda_sm70_votesync_ballot
        .type           $__internal_5_$__cuda_sm70_votesync_ballot,@function
        .size           $__internal_5_$__cuda_sm70_votesync_ballot,(.L_x_1790 - $__internal_5_$__cuda_sm70_votesync_ballot)
$__internal_5_$__cuda_sm70_votesync_ballot:
[----:B------:R-:W-:Y:S01]  /*106a0*/  ISETP.NE.U32.AND P0, PT, R0, 0x1, PT ;  /* 0x000000010000780c */ /* 0x000fe20003f05070 */
[----:B------:R-:W-:-:S04]  /*106b0*/  IMAD.MOV.U32 R3, RZ, RZ, -0x1 ;  /* 0xffffffffff037424 */ /* 0x000fc800078e00ff */
[----:B------:R-:W-:Y:S08]  /*106c0*/  WARPSYNC R3 ;  /* 0x0000000300007348 */ /* 0x000ff00003800000 */
[----:B------:R-:W-:-:S04]  /*106d0*/  VOTE.ANY R0, PT, !P0 ;  /* 0x0000000000007806 */ /* 0x000fc800040e0100 */
[----:B------:R-:W-:Y:S01]  /*106e0*/  LOP3.LUT R0, R0, R3, RZ, 0xc0, !PT ;  /* 0x0000000300007212 */ /* 0x000fe200078ec0ff */
[----:B------:R-:W-:-:S04]  /*106f0*/  IMAD.MOV.U32 R3, RZ, RZ, 0x0 ;  /* 0x00000000ff037424 */ /* 0x000fc800078e00ff */
[----:B------:R-:W-:Y:S05]  /*10700*/  RET.REL.NODEC R2 `(_ZN7cutlass13device_kernelIN5flash19enable_sm80_to_sm89INS1_16FlashAttnFwdSm80INS1_25CollectiveMainloopFwdSm80ILi8ELi1ELb1EN4cute5tupleIJNS5_1CILi128EEENS7_ILi112EEES8_EEELi128ENS_6half_tEfNS_4arch4Sm80ELb0ELb0ELb1ELb1ELb1ELb0ELb1ELb1EEENS1_21CollectiveEpilogueFwdINS6_IJS8_S8_S9_EEENS6_IJNS7_ILi1EEESH_SH_EEESB_SD_Li256ELb1ELb1ELb1ELb0EEENS1_36VarlenDynamicPersistentTileSchedulerILi128ELi112ELi256ELi256ELb1ELb1ELb0ELb0ELb1ELb1EEEEEEEEEvNT_6ParamsE) ;  /* 0xfffef8f002007950 */ /* 0x000fea0003c3ffff */
.L_x_323:
        /* <DEDUP_REMOVED lines=15> */
.L_x_1790:


//--------------------- .text._ZN7cutlass13device_kernelIN5flash19enable_sm80_to_sm89INS1_16FlashAttnFwdSm80INS1_25CollectiveMainloopFwdSm80ILi8ELi1ELb1EN4cute5tupleIJNS5_1CILi128EEENS7_ILi112EEES8_EEELi128ENS_6half_tEfNS_4arch4Sm80ELb0ELb0ELb1ELb1ELb1ELb1ELb1ELb1EEENS1_21CollectiveEpilogueFwdINS6_IJS8_S8_S9_EEENS6_IJNS7_ILi1EEESH_SH_EEESB_SD_Li256ELb1ELb1ELb1ELb0EEENS1_36VarlenDynamicPersistentTileSchedulerILi128ELi112ELi256ELi256ELb1ELb1ELb0ELb0ELb1ELb1EEEEEEEEEvNT_6ParamsE --------------------------
	.section	.text._ZN7cutlass13device_kernelIN5flash19enable_sm80_to_sm89INS1_16FlashAttnFwdSm80INS1_25CollectiveMainloopFwdSm80ILi8ELi1ELb1EN4cute5tupleIJNS5_1CILi128EEENS7_ILi112EEES8_EEELi128ENS_6half_tEfNS_4arch4Sm80ELb0ELb0ELb1ELb1ELb1ELb1ELb1ELb1EEENS1_21CollectiveEpilogueFwdINS6_IJS8_S8_S9_EEENS6_IJNS7_ILi1EEESH_SH_EEESB_SD_Li256ELb1ELb1ELb1ELb0EEENS1_36VarlenDynamicPersistentTileSchedulerILi128ELi112ELi256ELi256ELb1ELb1ELb0ELb0ELb1ELb1EEEEEEEEEvNT_6ParamsE,"ax",@progbits
	.sectioninfo	@"SHI_REGISTERS=255"
	.align	128
.text._ZN7cutlass13device_kernelIN5flash19enable_sm80_to_sm89INS1_16FlashAttnFwdSm80INS1_25CollectiveMainloopFwdSm80ILi8ELi1ELb1EN4cute5tupleIJNS5_1CILi128EEENS7_ILi112EEES8_EEELi128ENS_6half_tEfNS_4arch4Sm80ELb0ELb0ELb1ELb1ELb1ELb1ELb1ELb1EEENS1_21CollectiveEpilogueFwdINS6_IJS8_S8_S9_EEENS6_IJNS7_ILi1EEESH_SH_EEESB_SD_Li256ELb1ELb1ELb1ELb0EEENS1_36VarlenDynamicPersistentTileSchedulerILi128ELi112ELi256ELi256ELb1ELb1ELb0ELb0ELb1ELb1EEEEEEEEEvNT_6ParamsE:
        .type           _ZN7cutlass13device_kernelIN5flash19enable_sm80_to_sm89INS1_16FlashAttnFwdSm80INS1_25CollectiveMainloopFwdSm80ILi8ELi1ELb1EN4cute5tupleIJNS5_1CILi128EEENS7_ILi112EEES8_EEELi128ENS_6half_tEfNS_4arch4Sm80ELb0ELb0ELb1ELb1ELb1ELb1ELb1ELb1EEENS1_21CollectiveEpilogueFwdINS6_IJS8_S8_S9_EEENS6_IJNS7_ILi1EEESH_SH_EEESB_SD_Li256ELb1ELb1ELb1ELb0EEENS1_36VarlenDynamicPersistentTileSchedulerILi128ELi112ELi256ELi256ELb1ELb1ELb0ELb0ELb1ELb1EEEEEEEEEvNT_6ParamsE,@function
        .size           _ZN7cutlass13device_kernelIN5flash19enable_sm80_to_sm89INS1_16FlashAttnFwdSm80INS1_25CollectiveMainloopFwdSm80ILi8ELi1ELb1EN4cute5tupleIJNS5_1CILi128EEENS7_ILi112EEES8_EEELi128ENS_6half_tEfNS_4arch4Sm80ELb0ELb0ELb1ELb1ELb1ELb1ELb1ELb1EEENS1_21CollectiveEpilogueFwdINS6_IJS8_S8_S9_EEENS6_IJNS7_ILi1EEESH_SH_EEESB_SD_Li256ELb1ELb1ELb1ELb0EEENS1_36VarlenDynamicPersistentTileSchedulerILi128ELi112ELi256ELi256ELb1ELb1ELb0ELb0ELb1ELb1EEEEEEEEEvNT_6ParamsE,(.L_x_1795 - _ZN7cutlass13device_kernelIN5flash19enable_sm80_to_sm89INS1_16FlashAttnFwdSm80INS1_25CollectiveMainloopFwdSm80ILi8ELi1ELb1EN4cute5tupleIJNS5_1CILi128EEENS7_ILi112EEES8_EEELi128ENS_6half_tEfNS_4arch4Sm80ELb0ELb0ELb1ELb1ELb1ELb1ELb1ELb1EEENS1_21CollectiveEpilogueFwdINS6_IJS8_S8_S9_EEENS6_IJNS7_ILi1EEESH_SH_EEESB_SD_Li256ELb1ELb1ELb1ELb0EEENS1_36VarlenDynamicPersistentTileSchedulerILi128ELi112ELi256ELi256ELb1ELb1ELb0ELb0ELb1ELb1EEEEEEEEEvNT_6ParamsE)
        .other          _ZN7cutlass13device_kernelIN5flash19enable_sm80_to_sm89INS1_16FlashAttnFwdSm80INS1_25CollectiveMainloopFwdSm80ILi8ELi1ELb1EN4cute5tupleIJNS5_1CILi128EEENS7_ILi112EEES8_EEELi128ENS_6half_tEfNS_4arch4Sm80ELb0ELb0ELb1ELb1ELb1ELb1ELb1ELb1EEENS1_21CollectiveEpilogueFwdINS6_IJS8_S8_S9_EEENS6_IJNS7_ILi1EEESH_SH_EEESB_SD_Li256ELb1ELb1ELb1ELb0EEENS1_36VarlenDynamicPersistentTileSchedulerILi128ELi112ELi256ELi256ELb1ELb1ELb0ELb0ELb1ELb1EEEEEEEEEvNT_6ParamsE,@"STO_CUDA_ENTRY STV_DEFAULT"
_ZN7cutlass13device_kernelIN5flash19enable_sm80_to_sm89INS1_16FlashAttnFwdSm80INS1_25CollectiveMainloopFwdSm80ILi8ELi1ELb1EN4cute5tupleIJNS5_1CILi128EEENS7_ILi112EEES8_EEELi128ENS_6half_tEfNS_4arch4Sm80ELb0ELb0ELb1ELb1ELb1ELb1ELb1ELb1EEENS1_21CollectiveEpilogueFwdINS6_IJS8_S8_S9_EEENS6_IJNS7_ILi1EEESH_SH_EEESB_SD_Li256ELb1ELb1ELb1ELb0EEENS1_36VarlenDynamicPersistentTileSchedulerILi128ELi112ELi256ELi256ELb1ELb1ELb0ELb0ELb1ELb1EEEEEEEEEvNT_6ParamsE:
[----:B------:R-:W-:-:S03]  /*0000*/  MOV R1, c[0x0][0x28] ;  /* 0x00000a0000017a02 */ /* 0x000fc60000000f00 */
[----:B------:R-:W1:Y:S01]  /*0010*/  S2R R2, SR_TID.X ;  /* 0x0000000000027919 */ /* 0x000e620000002100 */
[----:B------:R-:W-:Y:S01]  /*0020*/  IADD3 R1, R1, -0x108, RZ ;  /* 0xfffffef801017810 */ /* 0x000fe20007ffe0ff */
[----:B------:R-:W-:Y:S01]  /*0030*/  ULDC.64 UR8, c[0x0][0x118] ;  /* 0x0000460000087ab9 */ /* 0x000fe20000000a00 */
[----:B-1----:R-:W-:-:S06]  /*0040*/  SHF.R.U32.HI R0, RZ, 0x5, R2 ;  /* 0x00000005ff007819 */ /* 0x002fcc0000011602 */
[----:B------:R-:W1:Y:S02]  /*0050*/  SHFL.IDX PT, R0, R0, RZ, 0x1f ;  /* 0x00001fff00007589 */ /* 0x000e6400000e0000 */
[----:B-1----:R-:W1:Y:S02]  /*0060*/  R2UR UR7, R0 ;  /* 0x00000000000773c2 */ /* 0x002e6400000e0000 */
[----:B-1----:R-:W-:-:S13]  /*0070*/  ISETP.NE.AND P0, PT, RZ, UR7, PT ;  /* 0x00000007ff007c0c */ /* 0x002fda000bf05270 */
[----:B------:R-:W-:Y:S06]  /*0080*/  @P0 BAR.SYNC.DEFER_BLOCKING 0x5, 0x100 ;  /* 0x0144000000000b1d */ /* 0x000fec0000010000 */
[----:B------:R-:W1:Y:S04]  /*0090*/  @P0 LDS.128 R4, [0xf100] ;  /* 0x00f10000ff040984 */ /* 0x000e680000000c00 */
[----:B-1----:R1:W-:Y:S04]  /*00a0*/  @P0 STL.64 [R1+0x20], R4 ;  /* 0x0000200401000387 */ /* 0x0023e80000100a00 */
[----:B------:R1:W-:Y:S04]  /*00b0*/  @P0 STL.64 [R1+0x28], R6 ;  /* 0x0000280601000387 */ /* 0x0003e80000100a00 */
[----:B------:R-:W-:Y:S06]  /*00c0*/  @P0 BAR.ARV 0x4, 0x100 ;  /* 0x0104000000000b1d */ /* 0x000fec0000002000 */
[----:B------:R-:W-:Y:S05]  /*00d0*/  @P0 BRA `(.L_x_324) ;  /* 0x00000b1000000947 */ /* 0x000fea0003800000 */
[----:B------:R-:W-:Y:S01]  /*00e0*/  LOP3.LUT R14, R2, 0x1f, RZ, 0xc0, !PT ;  /* 0x0000001f020e7812 */ /* 0x000fe200078ec0ff */
[----:B------:R-:W-:Y:S01]  /*00f0*/  CS2R R8, SRZ ;  /* 0x0000000000087805 */ /* 0x000fe2000001ff00 */
[----:B-1----:R-:W-:-:S02]  /*0100*/  IMAD.MOV.U32 R7, RZ, RZ, RZ ;  /* 0x000000ffff077224 */ /* 0x002fc400078e00ff */
        /* <DEDUP_REMOVED lines=9> */
[----:B------:R-:W1:Y:S01]  /*01a0*/  S2UR UR4, SR_CTAID.X ;  /* 0x00000000000479c3 */ /* 0x000e620000002500 */
        /* <DEDUP_REMOVED lines=23> */
[----:B-1----:R-:W-:-:S13]  /*0320*/  ISETP.GT.AND P0, PT, R6, UR4, PT ;  /* 0x0000000406007c0c */ /* 0x002fda000bf04270 */
[----:B------:R-:W-:Y:S05]  /*0330*/  @P0 BRA `(.L_x_325) ;  /* 0x0000027000000947 */ /* 0x000fea0003800000 */
[----:B------:R-:W-:Y:S02]  /*0340*/  MOV R6, R0 ;  /* 0x0000000000067202 */ /* 0x000fe40000000f00 */
[----:B------:R-:W-:-:S04]  /*0350*/  MOV R9, RZ ;  /* 0x000000ff00097202 */ /* 0x000fc80000000f00 */
.L_x_329:
        /* <DEDUP_REMOVED lines=16> */
[----:B------:R1:W2:Y:S02]  /*0460*/  SHFL.UP PT, R0, R2, 0x1, RZ ;  /* 0x0420000002007989 */ /* 0x0002a400000e00ff */
.L_x_518:
        /* <DEDUP_REMOVED lines=16> */
.L_x_519:
[----:B--2---:R-:W-:-:S05]  /*0570*/  IMAD R0, R0, c[0x0][0x538], RZ ;  /* 0x00014e0000007a24 */ /* 0x004fca00078e02ff */
[----:B------:R-:W-:-:S04]  /*0580*/  IADD3 R6, R0, R6, RZ ;  /* 0x0000000600067210 */ /* 0x000fc80007ffe0ff */
[----:B------:R-:W-:-:S13]  /*0590*/  ISETP.GT.AND P0, PT, R6, UR4, PT ;  /* 0x0000000406007c0c */ /* 0x000fda000bf04270 */
[----:B-1----:R-:W-:Y:S05]  /*05a0*/  @!P0 BRA `(.L_x_329) ;  /* 0xfffffdb000008947 */ /* 0x002fea000383ffff */
.L_x_325:
[----:B------:R-:W-:-:S05]  /*05b0*/  IADD3 R12, -R0, R6, RZ ;  /* 0x00000006000c7210 */ /* 0x000fca0007ffe1ff */
[----:B------:R-:W-:-:S05]  /*05c0*/  IMAD R0, R4, c[0x0][0x538], R12 ;  /* 0x00014e0004007a24 */ /* 0x000fca00078e020c */
[----:B------:R-:W-:Y:S01]  /*05d0*/  ISETP.GT.AND P0, PT, R0, UR4, PT ;  /* 0x0000000400007c0c */ /* 0x000fe2000bf04270 */
[----:B------:R-:W-:-:S12]  /*05e0*/  BRA.DIV ~URZ, `(.L_x_330) ;  /* 0x000194f27f007947 */ /* 0x000fd8000b800000 */
[----:B------:R-:W-:-:S04]  /*05f0*/  VOTE.ANY R5, PT, !P0 ;  /* 0x0000000000057806 */ /* 0x000fc800040e0100 */
.L_x_520:
[----:B------:R1:W2:Y:S01]  /*0600*/  POPC R13, R5 ;  /* 0x00000005000d7309 */ /* 0x0002a20000000000 */
[----:B------:R-:W-:Y:S05]  /*0610*/  BRA.DIV ~URZ, `(.L_x_331) ;  /* 0x000195027f007947 */ /* 0x000fea000b800000 */
[----:B--2---:R2:W3:Y:S01]  /*0620*/  SHFL.IDX PT, R11, R8, R13, 0x1f ;  /* 0x00001f0d080b7589 */ /* 0x0044e200000e0000 */
[----:B------:R-:W-:-:S03]  /*0630*/  MOV R6, RZ ;  /* 0x000000ff00067202 */ /* 0x000fc60000000f00 */
[----:B------:R2:W4:Y:S04]  /*0640*/  SHFL.IDX PT, R10, R7, R13, 0x1f ;  /* 0x00001f0d070a7589 */ /* 0x00052800000e0000 */
.L_x_521:
[----:B------:R-:W-:Y:S01]  /*0650*/  ISETP.NE.AND P0, PT, R5, RZ, PT ;  /* 0x000000ff0500720c */ /* 0x000fe20003f05270 */
[----:B------:R-:W-:-:S12]  /*0660*/  BSSY B0, `(.L_x_332) ;  /* 0x0000005000007945 */ /* 0x000fd80003800000 */
[----:B------:R-:W-:Y:S05]  /*0670*/  @!P0 BRA `(.L_x_333) ;  /* 0x0000003000008947 */ /* 0x000fea0003800000 */
[----:B------:R-:W-:Y:S01]  /*0680*/  IADD3 R44, R13, -0x1, RZ ;  /* 0xffffffff0d2c7810 */ /* 0x000fe20007ffe0ff */
[----:B------:R-:W-:Y:S05]  /*0690*/  BRA.DIV ~URZ, `(.L_x_334) ;  /* 0x000195627f007947 */ /* 0x000fea000b800000 */
[----:B------:R1:W2:Y:S02]  /*06a0*/  SHFL.IDX PT, R6, R4, R44, 0x1f ;  /* 0x00001f2c04067589 */ /* 0x0002a400000e0000 */
.L_x_333:
[----:B------:R-:W-:Y:S05]  /*06b0*/  BSYNC B0 ;  /* 0x0000000000007941 */ /* 0x000fea0003800000 */
.L_x_332:
[----:B---3--:R-:W-:Y:S01]  /*06c0*/  IABS R0, R11 ;  /* 0x0000000b00007213 */ /* 0x008fe20000000000 */
[----:B-12---:R-:W-:-:S04]  /*06d0*/  IMAD R4, R6, c[0x0][0x538], R12 ;  /* 0x00014e0006047a24 */ /* 0x006fc800078e020c */
[----:B------:R-:W-:Y:S01]  /*06e0*/  IMAD.MOV.U32 R5, RZ, RZ, R0 ;  /* 0x000000ffff057224 */ /* 0x000fe200078e0000 */
[----:B----4-:R-:W-:Y:S01]  /*06f0*/  IABS R0, R10 ;  /* 0x0000000a00007213 */ /* 0x010fe20000000000 */
[----:B------:R1:W-:Y:S01]  /*0700*/  STL [R1+0x20], R4 ;  /* 0x0000200401007387 */ /* 0x0003e20000100800 */
[----:B------:R-:W-:Y:S01]  /*0710*/  IADD3 R12, -R4, UR4, RZ ;  /* 0x00000004040c7c10 */ /* 0x000fe2000fffe1ff */
[----:B------:R-:W2:Y:S02]  /*0720*/  I2F.RP R2, R5 ;  /* 0x0000000500027306 */ /* 0x000ea40000209400 */
[----:B------:R-:W-:Y:S01]  /*0730*/  IMAD.MOV.U32 R7, RZ, RZ, R0 ;  /* 0x000000ffff077224 */ /* 0x000fe200078e0000 */
[----:B------:R-:W-:Y:S02]  /*0740*/  IABS R6, R12 ;  /* 0x0000000c00067213 */ /* 0x000fe40000000000 */
[----:B------:R-:W-:-:S03]  /*0750*/  IABS R0, R11 ;  /* 0x0000000b00007213 */ /* 0x000fc60000000000 */
[----:B------:R-:W-:Y:S01]  /*0760*/  I2F.RP R8, R7 ;  /* 0x0000000700087306 */ /* 0x000fe20000209400 */
[----:B------:R-:W-:-:S07]  /*0770*/  IADD3 R0, RZ, -R0, RZ ;  /* 0x80000000ff007210 */ /* 0x000fce0007ffe0ff */
[----:B--2---:R-:W2:Y:S02]  /*0780*/  MUFU.RCP R2, R2 ;  /* 0x0000000200027308 */ /* 0x004ea40000001000 */
[----:B--2---:R-:W-:-:S06]  /*0790*/  IADD3 R2, R2, 0xffffffe, RZ ;  /* 0x0ffffffe02027810 */ /* 0x004fcc0007ffe0ff */
[----:B------:R-:W2:Y:S02]  /*07a0*/  F2I.FTZ.U32.TRUNC.NTZ R3, R2 ;  /* 0x0000000200037305 */ /* 0x000ea4000021f000 */
[----:B--2---:R-:W-:-:S04]  /*07b0*/  IMAD.MOV R2, RZ, RZ, -R3 ;  /* 0x000000ffff027224 */ /* 0x004fc800078e0a03 */
[----:B-1----:R-:W-:Y:S02]  /*07c0*/  IMAD R4, R2, R5, RZ ;  /* 0x0000000502047224 */ /* 0x002fe400078e02ff */
        /* <DEDUP_REMOVED lines=45> */
[----:B------:R-:W-:Y:S02]  /*0aa0*/  IMAD R2, R10, R2, R4 ;  /* 0x000000020a027224 */ /* 0x000fe400078e0204 */
[----:B------:R-:W-:Y:S02]  /*0ab0*/  IMAD.IADD R4, R13, 0x1, R9 ;  /* 0x000000010d047824 */ /* 0x000fe400078e0209 */
[----:B------:R-:W-:-:S03]  /*0ac0*/  IMAD R0, R2, 0x10000, R0 ;  /* 0x0001000002007824 */ /* 0x000fc600078e0200 */
[----:B------:R1:W-:Y:S04]  /*0ad0*/  STL [R1+0x2c], R4 ;  /* 0x00002c0401007387 */ /* 0x0003e80000100800 */
[----:B------:R1:W-:Y:S04]  /*0ae0*/  STL [R1+0x28], R0 ;  /* 0x0000280001007387 */ /* 0x0003e80000100800 */
[----:B------:R1:W-:Y:S01]  /*0af0*/  STL [R1+0x24], R3 ;  /* 0x0000240301007387 */ /* 0x0003e20000100800 */
[----:B------:R-:W-:Y:S05]  /*0b00*/  BRA `(.L_x_335) ;  /* 0x0000006000007947 */ /* 0x000fea0003800000 */
.L_x_326:
[----:B------:R-:W-:Y:S01]  /*0b10*/  MOV R0, UR4 ;  /* 0x0000000400007c02 */ /* 0x000fe20008000f00 */
[----:B------:R-:W-:Y:S04]  /*0b20*/  STL [R1+0x24], RZ ;  /* 0x000024ff01007387 */ /* 0x000fe80000100800 */
[----:B------:R-:W-:Y:S04]  /*0b30*/  STL [R1+0x28], RZ ;  /* 0x000028ff01007387 */ /* 0x000fe80000100800 */
[----:B------:R1:W-:Y:S02]  /*0b40*/  STL [R1+0x20], R0 ;  /* 0x0000200001007387 */ /* 0x0003e40000100800 */
[----:B-1----:R-:W-:-:S05]  /*0b50*/  MOV R0, c[0x0][0x53c] ;  /* 0x00014f0000007a02 */ /* 0x002fca0000000f00 */
[----:B------:R1:W-:Y:S02]  /*0b60*/  STL [R1+0x2c], R0 ;  /* 0x00002c0001007387 */ /* 0x0003e40000100800 */
.L_x_335:
[----:B-1----:R-:W2:Y:S04]  /*0b70*/  LDL R4, [R1+0x20] ;  /* 0x0000200001047983 */ /* 0x002ea80000100800 */
[----:B------:R-:W2:Y:S04]  /*0b80*/  LDL R5, [R1+0x24] ;  /* 0x0000240001057983 */ /* 0x000ea80000100800 */
[----:B------:R-:W2:Y:S04]  /*0b90*/  LDL R6, [R1+0x28] ;  /* 0x0000280001067983 */ /* 0x000ea80000100800 */
[----:B------:R-:W2:Y:S01]  /*0ba0*/  LDL R7, [R1+0x2c] ;  /* 0x00002c0001077983 */ /* 0x000ea20000100800 */
[----:B------:R-:W-:Y:S01]  /*0bb0*/  ISETP.NE.AND P0, PT, R14, RZ, PT ;  /* 0x000000ff0e00720c */ /* 0x000fe20003f05270 */
[----:B------:R-:W-:-:S12]  /*0bc0*/  WARPSYNC 0xffffffff ;  /* 0xffffffff00007948 */ /* 0x000fd80003800000 */
[----:B--2---:R1:W-:Y:S04]  /*0bd0*/  @!P0 STS.128 [0xf100], R4 ;  /* 0x00f10004ff008388 */ /* 0x0043e80000000c00 */
[----:B------:R-:W-:Y:S06]  /*0be0*/  BAR.ARV 0x5, 0x100 ;  /* 0x0144000000007b1d */ /* 0x000fec0000002000 */
.L_x_324:
[----:B------:R-:W2:Y:S02]  /*0bf0*/  LDL R0, [R1+0x2c] ;  /* 0x00002c0001007983 */ /* 0x000ea40000100800 */
[----:B--2---:R-:W-:-:S13]  /*0c00*/  ISETP.GE.AND P0, PT, R0, c[0x0][0x53c], PT ;  /* 0x00014f0000007a0c */ /* 0x004fda0003f06270 */
[----:B------:R-:W-:Y:S05]  /*0c10*/  @P0 EXIT ;  /* 0x000000000000094d */ /* 0x000fea0003800000 */
[----:B------:R-:W2:Y:S01]  /*0c20*/  S2R R15, SR_TID.X ;  /* 0x00000000000f7919 */ /* 0x000ea20000002100 */
[----:B------:R-:W-:Y:S01]  /*0c30*/  IMAD.MOV.U32 R19, RZ, RZ, 0x20 ;  /* 0x00000020ff137424 */ /* 0x000fe200078e00ff */
[----:B------:R-:W-:Y:S01]  /*0c40*/  ULDC UR4, c[0x0][0x2ac] ;  /* 0x0000ab0000047ab9 */ /* 0x000fe20000000800 */
[----:B------:R-:W-:Y:S01]  /*0c50*/  IMAD.MOV.U32 R18, RZ, RZ, 0x40 ;  /* 0x00000040ff127424 */ /* 0x000fe200078e00ff */
[----:B------:R-:W-:Y:S02]  /*0c60*/  ULDC UR6, c[0x0][0x1d0] ;  /* 0x0000740000067ab9 */ /* 0x000fe40000000800 */
[----:B------:R-:W-:Y:S01]  /*0c70*/  UIMAD UR6, UR4, UR6, URZ ;  /* 0x00000006040672a4 */ /* 0x000fe2000f8e023f */
[----:B--2---:R-:W-:-:S04]  /*0c80*/  SHF.R.S32.HI R14, RZ, 0x1f, R15 ;  /* 0x0000001fff0e7819 */ /* 0x004fc8000001140f */
[CC--:B------:R-:W-:Y:S02]  /*0c90*/  LEA.HI R2, R14.reuse, R15.reuse, RZ, 0x4 ;  /* 0x0000000f0e027211 */ /* 0x0c0fe400078f20ff */
[----:B-1----:R-:W-:Y:S02]  /*0ca0*/  LEA.HI R7, R14, R15, RZ, 0x2 ;  /* 0x0000000f0e077211 */ /* 0x002fe400078f10ff */
[C---:B------:R-:W-:Y:S02]  /*0cb0*/  LOP3.LUT R0, R2.reuse, 0xfffffff0, RZ, 0xc0, !PT ;  /* 0xfffffff002007812 */ /* 0x040fe400078ec0ff */
[----:B------:R-:W-:Y:S02]  /*0cc0*/  SHF.R.S32.HI R4, RZ, 0x4, R2 ;  /* 0x00000004ff047819 */ /* 0x000fe40000011402 */
[----:B------:R-:W-:Y:S01]  /*0cd0*/  SHF.R.S32.HI R8, RZ, 0x2, R7 ;  /* 0x00000002ff087819 */ /* 0x000fe20000011407 */
[----:B------:R-:W-:Y:S01]  /*0ce0*/  IMAD.IADD R0, R15, 0x1, -R0 ;  /* 0x000000010f007824 */ /* 0x000fe200078e0a00 */
[----:B------:R-:W-:-:S02]  /*0cf0*/  LEA.HI R2, R2, R4, RZ, 0x1 ;  /* 0x0000000402027211 */ /* 0x000fc400078f08ff */
[----:B------:R-:W-:Y:S02]  /*0d00*/  SHF.R.S32.HI R5, RZ, 0x1f, R7 ;  /* 0x0000001fff057819 */ /* 0x000fe40000011407 */
[----:B------:R-:W-:Y:S02]  /*0d10*/  SHF.R.S32.HI R6, RZ, 0x1f, R0 ;  /* 0x0000001fff067819 */ /* 0x000fe40000011400 */
[----:B------:R-:W-:Y:S02]  /*0d20*/  LOP3.LUT R3, R2, 0xfffffffe, RZ, 0xc0, !PT ;  /* 0xfffffffe02037812 */ /* 0x000fe400078ec0ff */
[----:B------:R-:W-:Y:S02]  /*0d30*/  LEA.HI R2, R5, R8, RZ, 0x3 ;  /* 0x0000000805027211 */ /* 0x000fe400078f18ff */
[----:B------:R-:W-:Y:S01]  /*0d40*/  LEA.HI R12, R6, R0, RZ, 0x3 ;  /* 0x00000000060c7211 */ /* 0x000fe200078f18ff */
[----:B------:R-:W-:Y:S01]  /*0d50*/  IMAD.IADD R11, R4, 0x1, -R3 ;  /* 0x00000001040b7824 */ /* 0x000fe200078e0a03 */
[----:B------:R-:W-:-:S02]  /*0d60*/  LEA.HI R81, R14, R15, RZ, 0x3 ;  /* 0x0000000f0e517211 */ /* 0x000fc400078f18ff */
[----:B------:R-:W-:Y:S02]  /*0d70*/  LOP3.LUT R2, R2, 0xfffffff8, RZ, 0xc0, !PT ;  /* 0xfffffff802027812 */ /* 0x000fe400078ec0ff */
[----:B------:R-:W-:Y:S02]  /*0d80*/  LOP3.LUT R3, R12, 0xfffffff8, RZ, 0xc0, !PT ;  /* 0xfffffff80c037812 */ /* 0x000fe400078ec0ff */
[----:B------:R-:W-:Y:S01]  /*0d90*/  LOP3.LUT R4, R81, 0xfffffff8, RZ, 0xc0, !PT ;  /* 0xfffffff851047812 */ /* 0x000fe200078ec0ff */
[----:B------:R-:W-:Y:S01]  /*0da0*/  IMAD.IADD R6, R8, 0x1, -R2 ;  /* 0x0000000108067824 */ /* 0x000fe200078e0a02 */
[----:B------:R-:W-:Y:S01]  /*0db0*/  LEA.HI R5, R14, R15, RZ, 0x5 ;  /* 0x0000000f0e057211 */ /* 0x000fe200078f28ff */
[----:B------:R-:W-:Y:S01]  /*0dc0*/  IMAD.IADD R9, R0, 0x1, -R3 ;  /* 0x0000000100097824 */ /* 0x000fe200078e0a03 */
[----:B------:R-:W-:Y:S01]  /*0dd0*/  LOP3.LUT R3, R7, 0xfffffffc, RZ, 0xc0, !PT ;  /* 0xfffffffc07037812 */ /* 0x000fe200078ec0ff */
[----:B------:R-:W-:Y:S01]  /*0de0*/  IMAD.IADD R82, R15, 0x1, -R4 ;  /* 0x000000010f527824 */ /* 0x000fe200078e0a04 */
[----:B------:R-:W-:-:S02]  /*0df0*/  SHF.R.S32.HI R0, RZ, 0x5, R5 ;  /* 0x00000005ff007819 */ /* 0x000fc40000011405 */
[----:B------:R-:W-:Y:S01]  /*0e00*/  SHF.R.S32.HI R2, RZ, 0x1f, R5 ;  /* 0x0000001fff027819 */ /* 0x000fe20000011405 */
[----:B------:R-:W-:Y:S01]  /*0e10*/  IMAD.SHL.U32 R7, R82, 0x40, RZ ;  /* 0x0000004052077824 */ /* 0x000fe200078e00ff */
[----:B------:R-:W-:Y:S01]  /*0e20*/  LOP3.LUT R4, R5, 0xffffffe0, RZ, 0xc0, !PT ;  /* 0xffffffe005047812 */ /* 0x000fe200078ec0ff */
[----:B------:R-:W-:Y:S01]  /*0e30*/  IMAD.SHL.U32 R16, R0, 0x400, RZ ;  /* 0x0000040000107824 */ /* 0x000fe200078e00ff */
[----:B------:R-:W-:Y:S01]  /*0e40*/  LEA.HI R5, R2, R0, RZ, 0x3 ;  /* 0x0000000002057211 */ /* 0x000fe200078f18ff */
[----:B------:R-:W-:Y:S01]  /*0e50*/  IMAD.IADD R2, R15, 0x1, -R3 ;  /* 0x000000010f027824 */ /* 0x000fe200078e0a03 */
[----:B------:R-:W-:Y:S01]  /*0e60*/  LOP3.LUT R3, R7, 0x1c0, RZ, 0xc0, !PT ;  /* 0x000001c007037812 */ /* 0x000fe200078ec0ff */
[----:B------:R-:W-:Y:S01]  /*0e70*/  IMAD.IADD R27, R15, 0x1, -R4 ;  /* 0x000000010f1b7824 */ /* 0x000fe200078e0a04 */
[----:B------:R-:W-:Y:S01]  /*0e80*/  LOP3.LUT R5, R5, 0xffffff8, RZ, 0xc0, !PT ;  /* 0x0ffffff805057812 */ /* 0x000fe200078ec0ff */
[----:B------:R-:W-:Y:S01]  /*0e90*/  IMAD.SHL.U32 R76, R82, 0x8, RZ ;  /* 0x00000008524c7824 */ /* 0x000fe200078e00ff */
[----:B------:R-:W-:Y:S01]  /*0ea0*/  LEA.HI R4, R2, R2, RZ, 0x1 ;  /* 0x0000000202047211 */ /* 0x000fe200078f08ff */
[----:B------:R-:W-:Y:S01]  /*0eb0*/  IMAD.SHL.U32 R78, R82, 0x4, RZ ;  /* 0x00000004524e7824 */ /* 0x000fe200078e00ff */
[----:B------:R-:W-:Y:S01]  /*0ec0*/  LOP3.LUT R8, R3, 0x8, R81, 0xf8, !PT ;  /* 0x0000000803087812 */ /* 0x000fe200078ef851 */
[----:B------:R-:W-:Y:S01]  /*0ed0*/  IMAD.IADD R10, R0, 0x1, -R5 ;  /* 0x00000001000a7824 */ /* 0x000fe200078e0a05 */
[----:B------:R-:W-:Y:S01]  /*0ee0*/  SHF.R.U32.HI R7, RZ, 0x3, R3 ;  /* 0x00000003ff077819 */ /* 0x000fe20000011603 */
[----:B------:R-:W-:Y:S01]  /*0ef0*/  IMAD.SHL.U32 R0, R6, 0x40, RZ ;  /* 0x0000004006007824 */ /* 0x000fe200078e00ff */
[----:B------:R-:W-:Y:S01]  /*0f00*/  LOP3.LUT R3, R4, 0x1ffffffe, RZ, 0xc0, !PT ;  /* 0x1ffffffe04037812 */ /* 0x000fe200078ec0ff */
[----:B------:R-:W-:Y:S01]  /*0f10*/  IMAD.SHL.U32 R5, R11, 0x8, RZ ;  /* 0x000000080b057824 */ /* 0x000fe200078e00ff */
[----:B------:R-:W-:Y:S01]  /*0f20*/  LOP3.LUT R8, R8, R7, RZ, 0x3c, !PT ;  /* 0x0000000708087212 */ /* 0x000fe200078e3cff */
[----:B------:R-:W-:Y:S01]  /*0f30*/  IMAD R7, R2, 0x2, R16 ;  /* 0x0000000202077824 */ /* 0x000fe200078e0210 */
[----:B------:R-:W-:Y:S01]  /*0f40*/  LOP3.LUT R0, R0, 0x1c0, RZ, 0xc0, !PT ;  /* 0x000001c000007812 */ /* 0x000fe200078ec0ff */
[----:B------:R-:W-:Y:S01]  /*0f50*/  IMAD.IADD R17, R2, 0x1, -R3 ;  /* 0x0000000102117824 */ /* 0x000fe200078e0a03 */
[----:B------:R-:W-:Y:S01]  /*0f60*/  SHF.R.S32.HI R4, RZ, 0x1f, R27 ;  /* 0x0000001fff047819 */ /* 0x000fe2000001141b */
[----:B------:R-:W-:Y:S01]  /*0f70*/  IMAD.SHL.U32 R3, R9, 0x40, RZ ;  /* 0x0000004009037824 */ /* 0x000fe200078e00ff */
[----:B------:R-:W-:-:S02]  /*0f80*/  LEA.HI R2, R0, R0, RZ, 0x1d ;  /* 0x0000000000027211 */ /* 0x000fc400078fe8ff */
[C---:B------:R-:W-:Y:S02]  /*0f90*/  R2P PR, R6.reuse, 0x6 ;  /* 0x0000000606007804 */ /* 0x040fe40000000000 */
[----:B------:R-:W-:Y:S01]  /*0fa0*/  LOP3.LUT R0, R3, 0x1c0, RZ, 0xc0, !PT ;  /* 0x000001c003007812 */ /* 0x000fe200078ec0ff */
[----:B------:R-:W-:Y:S01]  /*0fb0*/  IMAD.IADD R2, R7, 0x1, R2 ;  /* 0x0000000107027824 */ /* 0x000fe200078e0202 */
[----:B------:R-:W-:Y:S02]  /*0fc0*/  LOP3.LUT R6, R6, 0x1, RZ, 0xc0, !PT ;  /* 0x0000000106067812 */ /* 0x000fe400078ec0ff */
[----:B------:R-:W-:Y:S01]  /*0fd0*/  LOP3.LUT R3, R0, 0x8, R5, 0xf8, !PT ;  /* 0x0000000800037812 */ /* 0x000fe200078ef805 */
[----:B------:R-:W-:Y:S01]  /*0fe0*/  IMAD.SHL.U32 R21, R2, 0x2, RZ ;  /* 0x0000000202157824 */ /* 0x000fe200078e00ff */
[----:B------:R-:W-:Y:S01]  /*0ff0*/  SHF.R.U32.HI R0, RZ, 0x3, R0 ;  /* 0x00000003ff007819 */ /* 0x000fe20000011600 */
[----:B------:R-:W-:Y:S01]  /*1000*/  IMAD.SHL.U32 R2, R12, 0x40, RZ ;  /* 0x000000400c027824 */ /* 0x000fe200078e00ff */
[----:B------:R-:W-:-:S02]  /*1010*/  LEA.HI R13, R4, R27, RZ, 0x2 ;  /* 0x0000001b040d7211 */ /* 0x000fc400078f10ff */
[----:B------:R-:W-:Y:S02]  /*1020*/  LOP3.LUT R0, R3, R0, RZ, 0x3c, !PT ;  /* 0x0000000003007212 */ /* 0x000fe400078e3cff */
[----:B------:R-:W-:Y:S02]  /*1030*/  SHF.R.S32.HI R81, RZ, 0x3, R81 ;  /* 0x00000003ff517819 */ /* 0x000fe40000011451 */
[----:B------:R-:W-:Y:S02]  /*1040*/  LOP3.LUT R5, R0, 0xfffffe00, R2, 0xf8, !PT ;  /* 0xfffffe0000057812 */ /* 0x000fe400078ef802 */
[----:B------:R-:W-:Y:S02]  /*1050*/  LEA.HI R0, R14, R15, RZ, 0x6 ;  /* 0x0000000f0e007211 */ /* 0x000fe400078f30ff */
[----:B------:R-:W-:Y:S01]  /*1060*/  ISETP.NE.U32.AND P0, PT, R6, 0x1, PT ;  /* 0x000000010600780c */ /* 0x000fe20003f05070 */
[----:B------:R-:W-:Y:S01]  /*1070*/  IMAD R6, R11, 0x200, R8 ;  /* 0x000002000b067824 */ /* 0x000fe200078e0208 */
[----:B------:R-:W-:Y:S01]  /*1080*/  SHF.R.S32.HI R4, RZ, 0x2, R13 ;  /* 0x00000002ff047819 */ /* 0x000fe2000001140d */
[----:B------:R-:W-:Y:S01]  /*1090*/  IMAD.SHL.U32 R0, R0, 0x8, RZ ;  /* 0x0000000800007824 */ /* 0x000fe200078e00ff */
[----:B------:R-:W-:-:S02]  /*10a0*/  IADD3 R15, R81, 0x20, RZ ;  /* 0x00000020510f7810 */ /* 0x000fc40007ffe0ff */
[C---:B------:R-:W-:Y:S01]  /*10b0*/  IADD3 R22, R81.reuse, 0x40, RZ ;  /* 0x0000004051167810 */ /* 0x040fe20007ffe0ff */
[----:B------:R-:W-:Y:S01]  /*10c0*/  IMAD R25, R10, 0x10, R4 ;  /* 0x000000100a197824 */ /* 0x000fe200078e0204 */
[----:B------:R-:W-:Y:S01]  /*10d0*/  LOP3.LUT R7, R0, 0xfffffe00, RZ, 0xc0, !PT ;  /* 0xfffffe0000077812 */ /* 0x000fe200078ec0ff */
[C---:B------:R-:W-:Y:S01]  /*10e0*/  IMAD.SHL.U32 R0, R81.reuse, 0x40, RZ ;  /* 0x0000004051007824 */ /* 0x040fe200078e00ff */
[----:B------:R-:W-:Y:S01]  /*10f0*/  IADD3 R12, R81, 0x60, RZ ;  /* 0x00000060510c7810 */ /* 0x000fe20007ffe0ff */
[----:B------:R-:W-:Y:S01]  /*1100*/  IMAD.SHL.U32 R4, R15, 0x40, RZ ;  /* 0x000000400f047824 */ /* 0x000fe200078e00ff */
[C---:B------:R-:W-:Y:S01]  /*1110*/  LOP3.LUT P4, RZ, R9.reuse, 0x2, RZ, 0xc0, !PT ;  /* 0x0000000209ff7812 */ /* 0x040fe2000788c0ff */
[----:B------:R1:W-:Y:S01]  /*1120*/  STL [R1+0xfc], R25 ;  /* 0x0000fc1901007387 */ /* 0x0003e20000100800 */
[----:B------:R-:W-:Y:S02]  /*1130*/  LOP3.LUT P3, RZ, R9, 0x4, RZ, 0xc0, !PT ;  /* 0x0000000409ff7812 */ /* 0x000fe4000786c0ff */
[----:B------:R-:W-:Y:S01]  /*1140*/  SHF.R.S32.HI R9, RZ, 0x1f, R15 ;  /* 0x0000001fff097819 */ /* 0x000fe2000001140f */
[----:B------:R-:W-:Y:S01]  /*1150*/  STL [R1+0x88], R21 ;  /* 0x0000881501007387 */ /* 0x000fe20000100800 */
[----:B------:R-:W-:-:S02]  /*1160*/  IADD3 R3, R21, 0x80, RZ ;  /* 0x0000008015037810 */ /* 0x000fc40007ffe0ff */
[--C-:B------:R-:W-:Y:S01]  /*1170*/  SHF.R.S32.HI R2, RZ, 0x1f, R81.reuse ;  /* 0x0000001fff027819 */ /* 0x100fe20000011451 */
[----:B------:R-:W-:Y:S01]  /*1180*/  IMAD.SHL.U32 R2, R12, 0x40, RZ ;  /* 0x000000400c027824 */ /* 0x000fe200078e00ff */
[----:B------:R-:W-:Y:S02]  /*1190*/  SHF.R.S32.HI R8, RZ, 0x1f, R22 ;  /* 0x0000001fff087819 */ /* 0x000fe40000011416 */
[----:B------:R-:W-:Y:S02]  /*11a0*/  SHF.R.S32.HI R10, RZ, 0x1f, R12 ;  /* 0x0000001fff0a7819 */ /* 0x000fe4000001140c */
[----:B------:R-:W-:Y:S01]  /*11b0*/  LOP3.LUT R11, R0, 0x1c0, RZ, 0xc0, !PT ;  /* 0x000001c0000b7812 */ /* 0x000fe200078ec0ff */
[----:B------:R-:W-:Y:S01]  /*11c0*/  IMAD R0, R82, 0x20, R81 ;  /* 0x0000002052007824 */ /* 0x000fe200078e0251 */
[----:B------:R-:W-:Y:S02]  /*11d0*/  IADD3 R20, R21, 0x70, RZ ;  /* 0x0000007015147810 */ /* 0x000fe40007ffe0ff */
[----:B------:R-:W-:-:S02]  /*11e0*/  LEA.HI R9, R9, R15, RZ, 0x3 ;  /* 0x0000000f09097211 */ /* 0x000fc400078f18ff */
[----:B------:R-:W-:Y:S01]  /*11f0*/  @P0 IADD3 R20, R3, 0x10, RZ ;  /* 0x0000001003140810 */ /* 0x000fe20007ffe0ff */
[----:B------:R-:W-:Y:S01]  /*1200*/  IMAD.SHL.U32 R3, R22, 0x40, RZ ;  /* 0x0000004016037824 */ /* 0x000fe200078e00ff */
[----:B------:R-:W-:Y:S02]  /*1210*/  LOP3.LUT R15, R4, 0x1c0, RZ, 0xc0, !PT ;  /* 0x000001c0040f7812 */ /* 0x000fe400078ec0ff */
[----:B------:R-:W-:Y:S01]  /*1220*/  LEA.HI R8, R8, R22, RZ, 0x3 ;  /* 0x0000001608087211 */ /* 0x000fe200078f18ff */
[----:B------:R-:W-:Y:S01]  /*1230*/  STL [R1+0x8c], R20 ;  /* 0x00008c1401007387 */ /* 0x000fe20000100800 */
[----:B------:R-:W-:Y:S02]  /*1240*/  LEA.HI R4, R10, R12, RZ, 0x3 ;  /* 0x0000000c0a047211 */ /* 0x000fe400078f18ff */
[----:B------:R-:W-:Y:S02]  /*1250*/  LOP3.LUT R10, R11, 0x38, R76, 0xf8, !PT ;  /* 0x000000380b0a7812 */ /* 0x000fe400078ef84c */
[----:B------:R-:W-:Y:S01]  /*1260*/  SHF.R.U32.HI R22, RZ, 0x3, R11 ;  /* 0x00000003ff167819 */ /* 0x000fe2000001160b */
[----:B------:R-:W-:Y:S01]  /*1270*/  IMAD.SHL.U32 R4, R4, 0x40, RZ ;  /* 0x0000004004047824 */ /* 0x000fe200078e00ff */
[----:B------:R-:W-:Y:S01]  /*1280*/  LOP3.LUT R12, R2, 0x1c0, RZ, 0xc0, !PT ;  /* 0x000001c0020c7812 */ /* 0x000fe200078ec0ff */
[----:B------:R-:W-:Y:S01]  /*1290*/  IMAD.SHL.U32 R2, R9, 0x40, RZ ;  /* 0x0000004009027824 */ /* 0x000fe200078e00ff */
[----:B------:R-:W-:-:S02]  /*12a0*/  IADD3 R80, R78, 0x20, RZ ;  /* 0x000000204e507810 */ /* 0x000fc40007ffe0ff */
[----:B------:R-:W-:Y:S02]  /*12b0*/  LOP3.LUT R26, R10, R22, RZ, 0x3c, !PT ;  /* 0x000000160a1a7212 */ /* 0x000fe400078e3cff */
[--C-:B------:R-:W-:Y:S02]  /*12c0*/  LOP3.LUT R9, R15, 0x38, R76.reuse, 0xf8, !PT ;  /* 0x000000380f097812 */ /* 0x100fe400078ef84c */
[----:B------:R-:W-:Y:S01]  /*12d0*/  SHF.R.U32.HI R24, RZ, 0x3, R15 ;  /* 0x00000003ff187819 */ /* 0x000fe2000001160f */
[----:B------:R-:W-:Y:S01]  /*12e0*/  STL [R1+0xf8], R26 ;  /* 0x0000f81a01007387 */ /* 0x000fe20000100800 */
[----:B------:R-:W-:Y:S02]  /*12f0*/  LOP3.LUT R15, R12, 0x38, R76, 0xf8, !PT ;  /* 0x000000380c0f7812 */ /* 0x000fe400078ef84c */
[----:B------:R-:W-:Y:S01]  /*1300*/  SHF.R.U32.HI R22, RZ, 0x3, R12 ;  /* 0x00000003ff167819 */ /* 0x000fe2000001160c */
[----:B------:R-:W-:Y:S01]  /*1310*/  IMAD.SHL.U32 R12, R80, 0x2, RZ ;  /* 0x00000002500c7824 */ /* 0x000fe200078e00ff */
[----:B------:R-:W-:-:S02]  /*1320*/  LOP3.LUT R11, R13, 0x7ffffffc, RZ, 0xc0, !PT ;  /* 0x7ffffffc0d0b7812 */ /* 0x000fc400078ec0ff */
[----:B------:R-:W-:Y:S01]  /*1330*/  LOP3.LUT R14, R3, 0x1c0, RZ, 0xc0, !PT ;  /* 0x000001c0030e7812 */ /* 0x000fe200078ec0ff */
[----:B------:R-:W-:Y:S01]  /*1340*/  IMAD.SHL.U32 R3, R8, 0x40, RZ ;  /* 0x0000004008037824 */ /* 0x000fe200078e00ff */
[----:B------:R2:W-:Y:S01]  /*1350*/  STL [R1+0xf4], R12 ;  /* 0x0000f40c01007387 */ /* 0x0005e20000100800 */
[----:B------:R-:W-:Y:S01]  /*1360*/  IMAD.IADD R11, R27, 0x1, -R11 ;  /* 0x000000011b0b7824 */ /* 0x000fe200078e0a0b */
[----:B------:R-:W-:Y:S02]  /*1370*/  LOP3.LUT R10, R14, 0x38, R76, 0xf8, !PT ;  /* 0x000000380e0a7812 */ /* 0x000fe400078ef84c */
[----:B------:R-:W-:Y:S01]  /*1380*/  SHF.R.U32.HI R23, RZ, 0x3, R14 ;  /* 0x00000003ff177819 */ /* 0x000fe2000001160e */
[----:B------:R-:W-:Y:S01]  /*1390*/  IMAD.SHL.U32 R30, R11, 0x2, RZ ;  /* 0x000000020b1e7824 */ /* 0x000fe200078e00ff */
[----:B------:R-:W-:Y:S02]  /*13a0*/  SHF.R.S32.HI R8, RZ, 0x1f, R80 ;  /* 0x0000001fff087819 */ /* 0x000fe40000011450 */
[----:B------:R-:W-:Y:S01]  /*13b0*/  LOP3.LUT R13, R3, 0xfffffe00, RZ, 0xc0, !PT ;  /* 0xfffffe00030d7812 */ /* 0x000fe200078ec0ff */
[----:B------:R-:W-:Y:S01]  /*13c0*/  IMAD R3, R17, 0x8, R25 ;  /* 0x0000000811037824 */ /* 0x000fe200078e0219 */
[----:B------:R-:W-:-:S02]  /*13d0*/  LOP3.LUT R14, R4, 0xfffffe00, RZ, 0xc0, !PT ;  /* 0xfffffe00040e7812 */ /* 0x000fc400078ec0ff */
[----:B------:R-:W-:Y:S02]  /*13e0*/  LOP3.LUT R10, R13, R10, R23, 0xf6, !PT ;  /* 0x0000000a0d0a7212 */ /* 0x000fe400078ef617 */
[----:B------:R-:W-:Y:S02]  /*13f0*/  LEA R200, R6, 0x8100, 0x1 ;  /* 0x0000810006c87811 */ /* 0x000fe400078e08ff */
[----:B------:R-:W-:Y:S02]  /*1400*/  LEA R10, R10, 0x100, 0x1 ;  /* 0x000001000a0a7811 */ /* 0x000fe400078e08ff */
[C---:B------:R-:W-:Y:S02]  /*1410*/  IADD3 R29, R30.reuse, 0x8, RZ ;  /* 0x000000081e1d7810 */ /* 0x040fe40007ffe0ff */
[C---:B------:R-:W-:Y:S02]  /*1420*/  IADD3 R28, R30.reuse, 0x10, RZ ;  /* 0x000000101e1c7810 */ /* 0x040fe40007ffe0ff */
[----:B------:R-:W-:-:S02]  /*1430*/  IADD3 R27, R30, 0x18, RZ ;  /* 0x000000181e1b7810 */ /* 0x000fc40007ffe0ff */
[----:B-1----:R-:W-:Y:S02]  /*1440*/  IADD3 R25, R30, 0x28, RZ ;  /* 0x000000281e197810 */ /* 0x002fe40007ffe0ff */
[----:B--2---:R-:W-:Y:S02]  /*1450*/  LOP3.LUT R12, R2, 0xfffffe00, RZ, 0xc0, !PT ;  /* 0xfffffe00020c7812 */ /* 0x004fe400078ec0ff */
[----:B------:R-:W-:Y:S02]  /*1460*/  SHF.L.U64.HI R2, R80, 0x1, R8 ;  /* 0x0000000150027819 */ /* 0x000fe40000010208 */
[----:B------:R-:W-:Y:S02]  /*1470*/  LOP3.LUT R11, R12, R9, R24, 0xf6, !PT ;  /* 0x000000090c0b7212 */ /* 0x000fe400078ef618 */
[----:B------:R-:W-:Y:S01]  /*1480*/  LOP3.LUT R9, R14, R15, R22, 0xf6, !PT ;  /* 0x0000000f0e097212 */ /* 0x000fe200078ef616 */
[----:B------:R1:W-:Y:S01]  /*1490*/  STL [R1+0xf0], R2 ;  /* 0x0000f00201007387 */ /* 0x0003e20000100800 */
[----:B------:R-:W-:-:S02]  /*14a0*/  LEA R11, R11, 0x100, 0x1 ;  /* 0x000001000b0b7811 */ /* 0x000fc400078e08ff */
[----:B------:R-:W-:Y:S01]  /*14b0*/  LEA R6, R9, 0x100, 0x1 ;  /* 0x0000010009067811 */ /* 0x000fe200078e08ff */
[----:B------:R2:W-:Y:S01]  /*14c0*/  STL [R1+0x100], R3 ;  /* 0x0001000301007387 */ /* 0x0005e20000100800 */
[C---:B------:R-:W-:Y:S02]  /*14d0*/  IADD3 R24, R30.reuse, 0x30, RZ ;  /* 0x000000301e187810 */ /* 0x040fe40007ffe0ff */
[C---:B------:R-:W-:Y:S01]  /*14e0*/  IADD3 R23, R30.reuse, 0x38, RZ ;  /* 0x000000381e177810 */ /* 0x040fe20007ffe0ff */
[----:B------:R-:W-:Y:S01]  /*14f0*/  STL [R1+0x84], R30 ;  /* 0x0000841e01007387 */ /* 0x000fe20000100800 */
[----:B------:R-:W-:Y:S02]  /*1500*/  SEL R4, R19, 0xffffffe0, !P1 ;  /* 0xffffffe013047807 */ /* 0x000fe40004800000 */
[----:B------:R-:W-:Y:S01]  /*1510*/  IADD3 R22, R30, 0x40, RZ ;  /* 0x000000401e167810 */ /* 0x000fe20007ffe0ff */
[----:B------:R3:W-:Y:S01]  /*1520*/  STL [R1+0xec], R11 ;  /* 0x0000ec0b01007387 */ /* 0x0007e20000100800 */
[----:B------:R-:W-:-:S02]  /*1530*/  SEL R8, R18, 0xffffffc0, !P2 ;  /* 0xffffffc012087807 */ /* 0x000fc40005000000 */
[C---:B------:R-:W-:Y:S01]  /*1540*/  IADD3 R17, R30.reuse, 0x58, RZ ;  /* 0x000000581e117810 */ /* 0x040fe20007ffe0ff */
[----:B------:R4:W-:Y:S01]  /*1550*/  STL [R1+0xe8], R10 ;  /* 0x0000e80a01007387 */ /* 0x0009e20000100800 */
[----:B------:R-:W-:Y:S02]  /*1560*/  IADD3 R15, R30, 0x60, RZ ;  /* 0x000000601e0f7810 */ /* 0x000fe40007ffe0ff */
[----:B------:R-:W-:Y:S01]  /*1570*/  SHF.R.S32.HI R9, RZ, 0x1f, R29 ;  /* 0x0000001fff097819 */ /* 0x000fe2000001141d */
[----:B------:R5:W-:Y:S01]  /*1580*/  STL [R1+0xe4], R6 ;  /* 0x0000e40601007387 */ /* 0x000be20000100800 */
[----:B------:R-:W-:Y:S02]  /*1590*/  LEA R201, R5, 0x100, 0x1 ;  /* 0x0000010005c97811 */ /* 0x000fe400078e08ff */
[----:B------:R-:W-:Y:S01]  /*15a0*/  IADD3 R212, R76, 0x40, RZ ;  /* 0x000000404cd47810 */ /* 0x000fe20007ffe0ff */
[----:B------:R-:W-:Y:S01]  /*15b0*/  STL [R1+0x80], R29 ;  /* 0x0000801d01007387 */ /* 0x000fe20000100800 */
[----:B-1----:R-:W-:-:S02]  /*15c0*/  LOP3.LUT R2, R26, R7, RZ, 0xfc, !PT ;  /* 0x000000071a027212 */ /* 0x002fc400078efcff */
[----:B------:R-:W-:Y:S01]  /*15d0*/  IADD3 R26, R30, 0x20, RZ ;  /* 0x000000201e1a7810 */ /* 0x000fe20007ffe0ff */
[----:B------:R1:W-:Y:S01]  /*15e0*/  STL [R1+0x7c], R28 ;  /* 0x00007c1c01007387 */ /* 0x0003e20000100800 */
[----:B--2---:R-:W-:Y:S01]  /*15f0*/  SEL R3, R19, 0xffffffe0, !P4 ;  /* 0xffffffe013037807 */ /* 0x004fe20006000000 */
[----:B------:R-:W-:Y:S01]  /*1600*/  IMAD.SHL.U32 R215, R2, 0x2, RZ ;  /* 0x0000000202d77824 */ /* 0x000fe200078e00ff */
[----:B------:R-:W-:Y:S01]  /*1610*/  SEL R2, R18, 0xffffffc0, !P3 ;  /* 0xffffffc012027807 */ /* 0x000fe20005800000 */
[----:B------:R-:W-:Y:S01]  /*1620*/  STL [R1+0x78], R27 ;  /* 0x0000781b01007387 */ /* 0x000fe20000100800 */
[C---:B------:R-:W-:Y:S01]  /*1630*/  IADD3 R19, R30.reuse, 0x48, RZ ;  /* 0x000000481e137810 */ /* 0x040fe20007ffe0ff */
[--C-:B------:R-:W-:Y:S01]  /*1640*/  IMAD.IADD R202, R3, 0x1, R201.reuse ;  /* 0x0000000103ca7824 */ /* 0x100fe200078e02c9 */
[C---:B------:R-:W-:Y:S01]  /*1650*/  IADD3 R18, R30.reuse, 0x50, RZ ;  /* 0x000000501e127810 */ /* 0x040fe20007ffe0ff */
[----:B------:R2:W-:Y:S01]  /*1660*/  STL [R1+0x74], R26 ;  /* 0x0000741a01007387 */ /* 0x0005e20000100800 */
[----:B---3--:R-:W-:Y:S01]  /*1670*/  IADD3 R11, R30, 0x68, RZ ;  /* 0x000000681e0b7810 */ /* 0x008fe20007ffe0ff */
[----:B------:R-:W-:Y:S01]  /*1680*/  IMAD.IADD R204, R2, 0x1, R201 ;  /* 0x0000000102cc7824 */ /* 0x000fe200078e02c9 */
[----:B------:R-:W-:Y:S01]  /*1690*/  IADD3 R220, -R81, 0x70, RZ ;  /* 0x0000007051dc7810 */ /* 0x000fe20007ffe1ff */
[----:B------:R3:W-:Y:S01]  /*16a0*/  STL [R1+0x70], R25 ;  /* 0x0000701901007387 */ /* 0x0007e20000100800 */
[----:B----4-:R-:W-:Y:S01]  /*16b0*/  IADD3 R10, R30, 0x70, RZ ;  /* 0x000000701e0a7810 */ /* 0x010fe20007ffe0ff */
[----:B------:R-:W-:Y:S01]  /*16c0*/  IMAD.IADD R203, R2, 0x1, R202 ;  /* 0x0000000102cb7824 */ /* 0x000fe200078e02ca */
[----:B------:R-:W-:Y:S01]  /*16d0*/  SHF.R.S32.HI R77, RZ, 0x1f, R76 ;  /* 0x0000001fff4d7819 */ /* 0x000fe2000001144c */
[----:B------:R-:W-:Y:S01]  /*16e0*/  STL [R1+0x6c], R24 ;  /* 0x00006c1801007387 */ /* 0x000fe20000100800 */
[----:B-----5:R-:W-:-:S02]  /*16f0*/  IADD3 R6, R30, 0x78, RZ ;  /* 0x000000781e067810 */ /* 0x020fc40007ffe0ff */
[----:B------:R-:W-:Y:S01]  /*1700*/  SHF.R.S32.HI R230, RZ, 0x1f, R212 ;  /* 0x0000001fffe67819 */ /* 0x000fe200000114d4 */
[----:B------:R4:W-:Y:S04]  /*1710*/  STL [R1+0x68], R23 ;  /* 0x0000681701007387 */ /* 0x0009e80000100800 */
[----:B------:R5:W-:Y:S01]  /*1720*/  STL [R1+0x64], R22 ;  /* 0x0000641601007387 */ /* 0x000be20000100800 */
[----:B-1----:R-:W-:-:S03]  /*1730*/  SHF.R.S32.HI R28, RZ, 0x1f, R28 ;  /* 0x0000001fff1c7819 */ /* 0x002fc6000001141c */
[----:B------:R-:W-:Y:S04]  /*1740*/  STL [R1+0x60], R19 ;  /* 0x0000601301007387 */ /* 0x000fe80000100800 */
[----:B------:R1:W-:Y:S01]  /*1750*/  STL [R1+0x5c], R18 ;  /* 0x00005c1201007387 */ /* 0x0003e20000100800 */
[----:B--2---:R-:W-:-:S03]  /*1760*/  SHF.R.S32.HI R26, RZ, 0x1f, R26 ;  /* 0x0000001fff1a7819 */ /* 0x004fc6000001141a */
[----:B------:R2:W-:Y:S01]  /*1770*/  STL [R1+0x58], R17 ;  /* 0x0000581101007387 */ /* 0x0005e20000100800 */
[----:B---3--:R-:W-:-:S03]  /*1780*/  SHF.R.S32.HI R25, RZ, 0x1f, R25 ;  /* 0x0000001fff197819 */ /* 0x008fc60000011419 */
[----:B------:R-:W-:Y:S04]  /*1790*/  STL [R1+0x54], R15 ;  /* 0x0000540f01007387 */ /* 0x000fe80000100800 */
[----:B------:R3:W-:Y:S01]  /*17a0*/  STL [R1+0x50], R11 ;  /* 0x0000500b01007387 */ /* 0x0007e20000100800 */
[----:B----4-:R-:W-:-:S03]  /*17b0*/  SHF.R.S32.HI R23, RZ, 0x1f, R23 ;  /* 0x0000001fff177819 */ /* 0x010fc60000011417 */
[----:B------:R4:W-:Y:S01]  /*17c0*/  STL [R1+0xe0], R9 ;  /* 0x0000e00901007387 */ /* 0x0009e20000100800 */
[----:B-----5:R-:W-:-:S03]  /*17d0*/  SHF.R.S32.HI R22, RZ, 0x1f, R22 ;  /* 0x0000001fff167819 */ /* 0x020fc60000011416 */
[----:B------:R5:W-:Y:S04]  /*17e0*/  STL [R1+0x4c], R10 ;  /* 0x00004c0a01007387 */ /* 0x000be80000100800 */
[----:B------:R-:W-:Y:S01]  /*17f0*/  STL [R1+0xdc], R28 ;  /* 0x0000dc1c01007387 */ /* 0x000fe20000100800 */
[----:B-1----:R-:W-:-:S03]  /*1800*/  SHF.R.S32.HI R18, RZ, 0x1f, R18 ;  /* 0x0000001fff127819 */ /* 0x002fc60000011412 */
[----:B------:R-:W-:Y:S01]  /*1810*/  STL [R1+0x48], R6 ;  /* 0x0000480601007387 */ /* 0x000fe20000100800 */
[----:B--2---:R-:W-:Y:S02]  /*1820*/  SHF.R.S32.HI R17, RZ, 0x1f, R17 ;  /* 0x0000001fff117819 */ /* 0x004fe40000011411 */
[----:B---3--:R-:W-:Y:S02]  /*1830*/  SHF.R.S32.HI R11, RZ, 0x1f, R11 ;  /* 0x0000001fff0b7819 */ /* 0x008fe4000001140b */
[----:B----4-:R-:W-:Y:S02]  /*1840*/  SHF.R.S32.HI R9, RZ, 0x1f, R27 ;  /* 0x0000001fff097819 */ /* 0x010fe4000001141b */
[----:B-----5:R-:W-:-:S03]  /*1850*/  SHF.R.S32.HI R10, RZ, 0x1f, R10 ;  /* 0x0000001fff0a7819 */ /* 0x020fc6000001140a */
[----:B------:R1:W-:Y:S04]  /*1860*/  STL [R1+0xd8], R9 ;  /* 0x0000d80901007387 */ /* 0x0003e80000100800 */
        /* <DEDUP_REMOVED lines=14> */
[----:B-1----:R-:W-:Y:S02]  /*1950*/  IMAD.IADD R9, R21, 0x1, R4 ;  /* 0x0000000115097824 */ /* 0x002fe400078e0204 */
[----:B------:R-:W-:Y:S01]  /*1960*/  IMAD.IADD R4, R4, 0x1, R20 ;  /* 0x0000000104047824 */ /* 0x000fe200078e0214 */
[----:B--2---:R-:W-:Y:S01]  /*1970*/  SHF.R.S32.HI R11, RZ, 0x1f, R6 ;  /* 0x0000001fff0b7819 */ /* 0x004fe20000011406 */
[----:B------:R-:W-:-:S02]  /*1980*/  IMAD.IADD R6, R5, 0x1, R16 ;  /* 0x0000000105067824 */ /* 0x000fc400078e0210 */
[----:B------:R-:W-:Y:S02]  /*1990*/  IMAD.IADD R5, R8, 0x1, R20 ;  /* 0x0000000108057824 */ /* 0x000fe400078e0214 */
[----:B------:R-:W-:Y:S01]  /*19a0*/  STL [R1+0xa8], R11 ;  /* 0x0000a80b01007387 */ /* 0x000fe20000100800 */
[----:B---3--:R-:W-:Y:S01]  /*19b0*/  IMAD.IADD R10, R21, 0x1, R8 ;  /* 0x00000001150a7824 */ /* 0x008fe200078e0208 */
[----:B------:R-:W-:Y:S02]  /*19c0*/  LEA R206, R6, 0x100, 0x1 ;  /* 0x0000010006ce7811 */ /* 0x000fe400078e08ff */
[----:B------:R1:W-:Y:S03]  /*19d0*/  STL [R1+0x94], R9 ;  /* 0x0000940901007387 */ /* 0x0003e60000100800 */
[C---:B------:R-:W-:Y:S01]  /*19e0*/  IMAD.IADD R207, R206.reuse, 0x1, R3 ;  /* 0x00000001cecf7824 */ /* 0x040fe200078e0203 */
[----:B------:R-:W-:Y:S01]  /*19f0*/  STL [R1+0xa4], R10 ;  /* 0x0000a40a01007387 */ /* 0x000fe20000100800 */
[----:B------:R-:W-:-:S02]  /*1a00*/  IMAD.IADD R209, R206, 0x1, R2 ;  /* 0x00000001ced17824 */ /* 0x000fc400078e0202 */
[----:B------:R-:W-:Y:S02]  /*1a10*/  IMAD.IADD R208, R207, 0x1, R2 ;  /* 0x00000001cfd07824 */ /* 0x000fe400078e0202 */
[----:B-1----:R-:W-:-:S05]  /*1a20*/  IMAD.IADD R9, R8, 0x1, R9 ;  /* 0x0000000108097824 */ /* 0x002fca00078e0209 */
[----:B------:R-:W-:Y:S04]  /*1a30*/  STL [R1+0xa0], R9 ;  /* 0x0000a00901007387 */ /* 0x000fe80000100800 */
[----:B------:R1:W-:Y:S04]  /*1a40*/  STL [R1+0x90], R4 ;  /* 0x0000900401007387 */ /* 0x0003e80000100800 */
[----:B------:R2:W-:Y:S01]  /*1a50*/  STL [R1+0x9c], R5 ;  /* 0x00009c0501007387 */ /* 0x0005e20000100800 */
[----:B-1----:R-:W-:-:S05]  /*1a60*/  IMAD.IADD R4, R4, 0x1, R8 ;  /* 0x0000000104047824 */ /* 0x002fca00078e0208 */
[----:B------:R2:W-:Y:S02]  /*1a70*/  STL [R1+0x98], R4 ;  /* 0x0000980401007387 */ /* 0x0005e40000100800 */
.L_x_517:
[----:B------:R-:W3:Y:S01]  /*1a80*/  LDL R3, [R1+0x2c] ;  /* 0x00002c0001037983 */ /* 0x000ee20000100800 */
[----:B------:R-:W-:Y:S01]  /*1a90*/  IMAD.MOV.U32 R2, RZ, RZ, 0x4 ;  /* 0x00000004ff027424 */ /* 0x000fe200078e00ff */
[----:B------:R-:W-:-:S04]  /*1aa0*/  ISETP.NE.U32.AND P0, PT, RZ, c[0x0][0x370], PT ;  /* 0x0000dc00ff007a0c */ /* 0x000fc80003f05070 */
[----:B------:R-:W-:Y:S01]  /*1ab0*/  ISETP.NE.AND.EX P1, PT, RZ, c[0x0][0x374], PT, P0 ;  /* 0x0000dd00ff007a0c */ /* 0x000fe20003f25300 */
[----:B---3--:R-:W-:-:S05]  /*1ac0*/  IMAD.WIDE R2, R3, R2, c[0x0][0x588] ;  /* 0x0001620003027625 */ /* 0x008fca00078e0202 */
[----:B------:R-:W3:Y:S01]  /*1ad0*/  LDG.E R33, [R2.64] ;  /* 0x0000000802217981 */ /* 0x000ee2000c1e1900 */
[----:B------:R-:W-:Y:S01]  /*1ae0*/  ISETP.NE.U32.AND P4, PT, RZ, c[0x0][0x360], PT ;  /* 0x0000d800ff007a0c */ /* 0x000fe20003f85070 */
[----:B------:R-:W-:Y:S01]  /*1af0*/  IMAD.MOV.U32 R11, RZ, RZ, RZ ;  /* 0x000000ffff0b7224 */ /* 0x000fe200078e00ff */
[----:B------:R-:W-:Y:S02]  /*1b00*/  ISETP.NE.U32.AND P3, PT, RZ, c[0x0][0x348], PT ;  /* 0x0000d200ff007a0c */ /* 0x000fe40003f65070 */
[----:B------:R-:W-:Y:S02]  /*1b10*/  ISETP.NE.AND.EX P4, PT, RZ, c[0x0][0x364], PT, P4 ;  /* 0x0000d900ff007a0c */ /* 0x000fe40003f85340 */
[----:B------:R-:W-:Y:S02]  /*1b20*/  ISETP.NE.U32.AND P5, PT, RZ, c[0x0][0x350], PT ;  /* 0x0000d400ff007a0c */ /* 0x000fe40003fa5070 */
[----:B------:R-:W-:Y:S02]  /*1b30*/  ISETP.NE.U32.AND P6, PT, RZ, c[0x0][0x358], PT ;  /* 0x0000d600ff007a0c */ /* 0x000fe40003fc5070 */
[----:B------:R-:W-:-:S02]  /*1b40*/  ISETP.NE.AND.EX P3, PT, RZ, c[0x0][0x34c], PT, P3 ;  /* 0x0000d300ff007a0c */ /* 0x000fc40003f65330 */
[----:B------:R-:W-:Y:S02]  /*1b50*/  ISETP.NE.AND.EX P5, PT, RZ, c[0x0][0x354], PT, P5 ;  /* 0x0000d500ff007a0c */ /* 0x000fe40003fa5350 */
[----:B------:R-:W-:Y:S01]  /*1b60*/  ISETP.NE.AND.EX P6, PT, RZ, c[0x0][0x35c], PT, P6 ;  /* 0x0000d700ff007a0c */ /* 0x000fe20003fc5360 */
[----:B------:R-:W-:Y:S02]  /*1b70*/  IMAD.MOV.U32 R146, RZ, RZ, RZ ;  /* 0x000000ffff927224 */ /* 0x000fe400078e00ff */
[----:B------:R-:W-:Y:S02]  /*1b80*/  IMAD.MOV.U32 R18, RZ, RZ, RZ ;  /* 0x000000ffff127224 */ /* 0x000fe400078e00ff */
[----:B------:R-:W-:Y:S01]  /*1b90*/  IMAD.MOV.U32 R17, RZ, RZ, RZ ;  /* 0x000000ffff117224 */ /* 0x000fe200078e00ff */
[----:B---3--:R-:W-:Y:S01]  /*1ba0*/  SHF.R.S32.HI R34, RZ, 0x1f, R33 ;  /* 0x0000001fff227819 */ /* 0x008fe20000011421 */
[C---:B------:R-:W-:Y:S01]  /*1bb0*/  IMAD.SHL.U32 R19, R33.reuse, 0x4, RZ ;  /* 0x0000000421137824 */ /* 0x040fe200078e00ff */
[C---:B--2---:R-:W-:Y:S01]  /*1bc0*/  @P1 LEA R4, P0, R33.reuse, c[0x0][0x370], 0x2 ;  /* 0x0000dc0021041a11 */ /* 0x044fe200078010ff */
[----:B------:R1:W-:Y:S01]  /*1bd0*/  STL [R1+0x38], R33 ;  /* 0x0000382101007387 */ /* 0x0003e20000100800 */
[----:B------:R-:W-:-:S02]  /*1be0*/  SHF.L.U64.HI R22, R33, 0x2, R34 ;  /* 0x0000000221167819 */ /* 0x000fc40000010222 */
[----:B------:R-:W-:Y:S01]  /*1bf0*/  @P1 LEA.HI.X R5, R33, c[0x0][0x374], R34, 0x2, P0 ;  /* 0x0000dd0021051a11 */ /* 0x000fe200000f1422 */
[----:B------:R1:W-:Y:S01]  /*1c00*/  STL [R1+0x3c], R34 ;  /* 0x00003c2201007387 */ /* 0x0003e20000100800 */
[----:B------:R-:W-:-:S03]  /*1c10*/  @P4 IADD3 R2, P0, R19, c[0x0][0x360], RZ ;  /* 0x0000d80013024a10 */ /* 0x000fc60007f1e0ff */
[----:B------:R2:W3:Y:S01]  /*1c20*/  @P1 LDG.E R11, [R4.64] ;  /* 0x00000008040b1981 */ /* 0x0004e2000c1e1900 */
[C---:B------:R-:W-:Y:S02]  /*1c30*/  @P4 IADD3.X R3, R22.reuse, c[0x0][0x364], RZ, P0, !PT ;  /* 0x0000d90016034a10 */ /* 0x040fe400007fe4ff */
[----:B------:R-:W-:Y:S01]  /*1c40*/  IADD3 R8, P2, R19, c[0x0][0x348], RZ ;  /* 0x0000d20013087a10 */ /* 0x000fe20007f5e0ff */
[----:B------:R1:W-:Y:S04]  /*1c50*/  STL [R1+0x30], R19 ;  /* 0x0000301301007387 */ /* 0x0003e80000100800 */
[----:B------:R4:W5:Y:S01]  /*1c60*/  @P4 LDG.E R153, [R2.64] ;  /* 0x0000000802994981 */ /* 0x000962000c1e1900 */
[----:B------:R-:W-:-:S03]  /*1c70*/  IADD3.X R9, R22, c[0x0][0x34c], RZ, P2, !PT ;  /* 0x0000d30016097a10 */ /* 0x000fc600017fe4ff */
[----:B------:R1:W-:Y:S04]  /*1c80*/  STL [R1+0x34], R22 ;  /* 0x0000341601007387 */ /* 0x0003e80000100800 */
[----:B------:R1:W5:Y:S01]  /*1c90*/  @P3 LDG.E R146, [R8.64] ;  /* 0x0000000808923981 */ /* 0x000362000c1e1900 */
[----:B--2---:R-:W-:-:S04]  /*1ca0*/  IADD3 R4, P1, R19, c[0x0][0x350], RZ ;  /* 0x0000d40013047a10 */ /* 0x004fc80007f3e0ff */
[----:B------:R-:W-:Y:S02]  /*1cb0*/  IADD3.X R5, R22, c[0x0][0x354], RZ, P1, !PT ;  /* 0x0000d50016057a10 */ /* 0x000fe40000ffe4ff */
[----:B----4-:R-:W-:-:S03]  /*1cc0*/  IADD3 R2, P0, R19, c[0x0][0x358], RZ ;  /* 0x0000d60013027a10 */ /* 0x010fc60007f1e0ff */
[----:B------:R1:W5:Y:S01]  /*1cd0*/  @P5 LDG.E R18, [R4.64] ;  /* 0x0000000804125981 */ /* 0x000362000c1e1900 */
[----:B------:R-:W-:-:S05]  /*1ce0*/  IADD3.X R3, R22, c[0x0][0x35c], RZ, P0, !PT ;  /* 0x0000d70016037a10 */ /* 0x000fca00007fe4ff */
[----:B------:R1:W5:Y:S01]  /*1cf0*/  @P6 LDG.E R17, [R2.64] ;  /* 0x0000000802116981 */ /* 0x000362000c1e1900 */
[----:B------:R-:W-:Y:S03]  /*1d00*/  YIELD ;  /* 0x0000000000007946 */ /* 0x000fe60003800000 */
[----:B---3--:R1:W-:Y:S01]  /*1d10*/  STL [R1+0x1c], R11 ;  /* 0x00001c0b01007387 */ /* 0x0083e20000100800 */
[----:B------:R-:W-:Y:S05]  /*1d20*/  @P4 BRA `(.L_x_336) ;  /* 0x0000005000004947 */ /* 0x000fea0003800000 */
[----:B-----5:R-:W-:Y:S01]  /*1d30*/  MOV R153, c[0x0][0x168] ;  /* 0x00005a0000997a02 */ /* 0x020fe20000000f00 */
[----:B------:R-:W-:Y:S05]  /*1d40*/  @!P3 BRA `(.L_x_336) ;  /* 0x000000300000b947 */ /* 0x000fea0003800000 */
[----:B------:R-:W2:Y:S04]  /*1d50*/  LDG.E R10, [R8.64] ;  /* 0x00000008080a7981 */ /* 0x000ea8000c1e1900 */
[----:B------:R-:W2:Y:S02]  /*1d60*/  LDG.E R6, [R8.64+0x4] ;  /* 0x0000040808067981 */ /* 0x000ea4000c1e1900 */
[----:B--2---:R-:W-:-:S02]  /*1d70*/  IADD3 R153, -R10, R6, RZ ;  /* 0x000000060a997210 */ /* 0x004fc40007ffe1ff */
.L_x_336:
[----:B------:R-:W-:-:S04]  /*1d80*/  ISETP.NE.U32.AND P0, PT, RZ, c[0x0][0x368], PT ;  /* 0x0000da00ff007a0c */ /* 0x000fc80003f05070 */
[----:B------:R-:W-:-:S13]  /*1d90*/  ISETP.NE.AND.EX P0, PT, RZ, c[0x0][0x36c], PT, P0 ;  /* 0x0000db00ff007a0c */ /* 0x000fda0003f05300 */
[----:B------:R-:W-:Y:S05]  /*1da0*/  @!P0 BRA `(.L_x_337) ;  /* 0x0000004000008947 */ /* 0x000fea0003800000 */
[----:B-1----:R-:W-:-:S04]  /*1db0*/  IADD3 R4, P0, R19, c[0x0][0x368], RZ ;  /* 0x0000da0013047a10 */ /* 0x002fc80007f1e0ff */
[----:B------:R-:W-:-:S05]  /*1dc0*/  IADD3.X R5, R22, c[0x0][0x36c], RZ, P0, !PT ;  /* 0x0000db0016057a10 */ /* 0x000fca00007fe4ff */
[----:B------:R1:W5:Y:S01]  /*1dd0*/  LDG.E R16, [R4.64] ;  /* 0x0000000804107981 */ /* 0x000362000c1e1900 */
[----:B------:R-:W-:Y:S05]  /*1de0*/  BRA `(.L_x_338) ;  /* 0x0000005000007947 */ /* 0x000fea0003800000 */
.L_x_337:
[----:B------:R-:W-:Y:S01]  /*1df0*/  MOV R16, UR6 ;  /* 0x0000000600107c02 */ /* 0x000fe20008000f00 */
[----:B------:R-:W-:Y:S05]  /*1e00*/  @!P5 BRA `(.L_x_338) ;  /* 0x000000300000d947 */ /* 0x000fea0003800000 */
[----:B------:R2:W3:Y:S04]  /*1e10*/  LDG.E R6, [R4.64] ;  /* 0x0000000804067981 */ /* 0x0004e8000c1e1900 */
[----:B-12---:R-:W3:Y:S02]  /*1e20*/  LDG.E R4, [R4.64+0x4] ;  /* 0x0000040804047981 */ /* 0x006ee4000c1e1900 */
[----:B---3--:R-:W-:Y:S02]  /*1e30*/  IADD3 R16, -R6, R4, RZ ;  /* 0x0000000406107210 */ /* 0x008fe40007ffe1ff */
.L_x_338:
[----:B------:R-:W2:Y:S04]  /*1e40*/  LDL R21, [R1+0x28] ;  /* 0x0000280001157983 */ /* 0x000ea80000100800 */
[----:B-1----:R1:W3:Y:S04]  /*1e50*/  @P6 LDG.E R5, [R2.64] ;  /* 0x0000000802056981 */ /* 0x0022e8000c1e1900 */
[----:B------:R1:W3:Y:S01]  /*1e60*/  @P6 LDG.E R4, [R2.64+0x4] ;  /* 0x0000040802046981 */ /* 0x0002e2000c1e1900 */
[----:B------:R-:W-:Y:S01]  /*1e70*/  ISETP.NE.U32.AND P0, PT, RZ, c[0x0][0x378], PT ;  /* 0x0000de00ff007a0c */ /* 0x000fe20003f05070 */
[----:B-----5:R-:W-:-:S03]  /*1e80*/  IMAD.MOV.U32 R137, RZ, RZ, R16 ;  /* 0x000000ffff897224 */ /* 0x020fc600078e0010 */
[----:B------:R-:W-:-:S13]  /*1e90*/  ISETP.NE.AND.EX P1, PT, RZ, c[0x0][0x37c], PT, P0 ;  /* 0x0000df00ff007a0c */ /* 0x000fda0003f25300 */
[----:B-1----:R-:W-:-:S04]  /*1ea0*/  @P1 IADD3 R2, P0, R19, c[0x0][0x378], RZ ;  /* 0x0000de0013021a10 */ /* 0x002fc80007f1e0ff */
[----:B------:R-:W-:-:S05]  /*1eb0*/  @P1 IADD3.X R3, R22, c[0x0][0x37c], RZ, P0, !PT ;  /* 0x0000df0016031a10 */ /* 0x000fca00007fe4ff */
[----:B------:R1:W5:Y:S01]  /*1ec0*/  @P1 LDG.E R137, [R2.64] ;  /* 0x0000000802891981 */ /* 0x000362000c1e1900 */
[----:B------:R-:W-:Y:S01]  /*1ed0*/  IMAD.IADD R6, R16, 0x1, -R11 ;  /* 0x0000000110067824 */ /* 0x000fe200078e0a0b */
[----:B------:R-:W-:Y:S01]  /*1ee0*/  BSSY B0, `(.L_x_339) ;  /* 0x0000033000007945 */ /* 0x000fe20003800000 */
[----:B-1----:R-:W-:Y:S01]  /*1ef0*/  IMAD.MOV.U32 R2, RZ, RZ, c[0x0][0x228] ;  /* 0x00008a00ff027624 */ /* 0x002fe200078e00ff */
[----:B--2---:R-:W-:-:S04]  /*1f00*/  LOP3.LUT R3, R21, 0xff000000, RZ, 0xc0, !PT ;  /* 0xff00000015037812 */ /* 0x004fc800078ec0ff */
[----:B------:R-:W-:Y:S01]  /*1f10*/  SHF.R.U32.HI R3, RZ, 0x8, R3 ;  /* 0x00000008ff037819 */ /* 0x000fe20000011603 */
[----:B---3--:R-:W-:Y:S01]  /*1f20*/  @P6 IMAD.IADD R2, R4, 0x1, -R5 ;  /* 0x0000000104026824 */ /* 0x008fe200078e0a05 */
[----:B------:R-:W-:-:S03]  /*1f30*/  LOP3.LUT R4, R21, 0xff0000, RZ, 0xc0, !PT ;  /* 0x00ff000015047812 */ /* 0x000fc600078ec0ff */
[----:B------:R-:W-:Y:S01]  /*1f40*/  IMAD.IADD R144, R6, 0x1, R2 ;  /* 0x0000000106907824 */ /* 0x000fe200078e0202 */
[----:B------:R-:W-:Y:S01]  /*1f50*/  LEA.HI R8, R4, R3, RZ, 0x10 ;  /* 0x0000000304087211 */ /* 0x000fe200078f80ff */
[----:B------:R-:W-:-:S03]  /*1f60*/  IMAD.MOV.U32 R4, RZ, RZ, RZ ;  /* 0x000000ffff047224 */ /* 0x000fc600078e00ff */
[----:B------:R-:W-:Y:S02]  /*1f70*/  SHF.R.U32.HI R9, RZ, 0x10, R8 ;  /* 0x00000010ff097819 */ /* 0x000fe40000011608 */
[----:B------:R-:W-:Y:S02]  /*1f80*/  LOP3.LUT R23, R8, 0xff, RZ, 0xc0, !PT ;  /* 0x000000ff08177812 */ /* 0x000fe400078ec0ff */
[C---:B------:R-:W-:Y:S01]  /*1f90*/  IADD3 R5, R144.reuse, 0x6f, RZ ;  /* 0x0000006f90057810 */ /* 0x040fe20007ffe0ff */
[----:B------:R1:W-:Y:S01]  /*1fa0*/  STL [R1+0x40], R9 ;  /* 0x0000400901007387 */ /* 0x0003e20000100800 */
[----:B------:R-:W-:Y:S02]  /*1fb0*/  ISETP.GE.AND P0, PT, R144, 0x1, PT ;  /* 0x000000019000780c */ /* 0x000fe40003f06270 */
[----:B------:R-:W-:Y:S01]  /*1fc0*/  ISETP.NE.AND P1, PT, R9, RZ, PT ;  /* 0x000000ff0900720c */ /* 0x000fe20003f25270 */
[----:B------:R1:W-:Y:S01]  /*1fd0*/  STL [R1+0x44], R23 ;  /* 0x0000441701007387 */ /* 0x0003e20000100800 */
[----:B------:R-:W-:-:S02]  /*1fe0*/  IMAD.HI R3, R5, -0x6db6db6d, R4 ;  /* 0x9249249305037827 */ /* 0x000fc400078e0204 */
[----:B------:R-:W-:-:S03]  /*1ff0*/  SEL R136, R9, c[0x0][0x338], P1 ;  /* 0x0000ce0009887a07 */ /* 0x000fc60000800000 */
[----:B------:R-:W-:-:S04]  /*2000*/  SHF.R.U32.HI R4, RZ, 0x1f, R3 ;  /* 0x0000001fff047819 */ /* 0x000fc80000011603 */
[----:B------:R-:W-:Y:S01]  /*2010*/  LEA.HI.SX32 R145, R3, R4, 0x1a ;  /* 0x0000000403917211 */ /* 0x000fe200078fd2ff */
[----:B------:R-:W-:Y:S01]  /*2020*/  IMAD.MOV.U32 R3, RZ, RZ, RZ ;  /* 0x000000ffff037224 */ /* 0x000fe200078e00ff */
[----:B------:R-:W-:Y:S05]  /*2030*/  @!P0 BRA `(.L_x_340) ;  /* 0x000001d000008947 */ /* 0x000fea0003800000 */
[----:B------:R-:W-:Y:S01]  /*2040*/  IABS R3, R136 ;  /* 0x0000008800037213 */ /* 0x000fe20000000000 */
[----:B------:R-:W-:Y:S01]  /*2050*/  IMAD.MOV.U32 R8, RZ, RZ, RZ ;  /* 0x000000ffff087224 */ /* 0x000fe200078e00ff */
[----:B------:R-:W-:-:S03]  /*2060*/  IADD3 R10, R145, -0x1, R136 ;  /* 0xffffffff910a7810 */ /* 0x000fc60007ffe088 */
[----:B------:R-:W-:Y:S01]  /*2070*/  IMAD.MOV.U32 R4, RZ, RZ, R3 ;  /* 0x000000ffff047224 */ /* 0x000fe200078e0003 */
[----:B------:R-:W-:-:S03]  /*2080*/  IABS R15, R10 ;  /* 0x0000000a000f7213 */ /* 0x000fc60000000000 */
[----:B------:R-:W2:Y:S08]  /*2090*/  I2F.RP R3, R4 ;  /* 0x0000000400037306 */ /* 0x000eb00000209400 */
        /* <DEDUP_REMOVED lines=23> */
.L_x_340:
[----:B------:R-:W-:Y:S05]  /*2210*/  BSYNC B0 ;  /* 0x0000000000007941 */ /* 0x000fea0003800000 */
.L_x_339:
[----:B------:R-:W2:Y:S01]  /*2220*/  LDL R10, [R1+0xf8] ;  /* 0x0000f800010a7983 */ /* 0x000ea20000100800 */
[----:B------:R-:W-:-:S04]  /*2230*/  IMAD R4, R23, R3, RZ ;  /* 0x0000000317047224 */ /* 0x000fc800078e02ff */
[C---:B------:R-:W-:Y:S02]  /*2240*/  IMAD.IADD R3, R4.reuse, 0x1, R3 ;  /* 0x0000000104037824 */ /* 0x040fe400078e0203 */
[----:B------:R-:W-:-:S03]  /*2250*/  IMAD R4, R4, 0x70, -R6 ;  /* 0x0000007004047824 */ /* 0x000fc600078e0a06 */
[----:B------:R-:W-:Y:S02]  /*2260*/  IMNMX R3, R145, R3, PT ;  /* 0x0000000391037217 */ /* 0x000fe40003800200 */
[----:B------:R-:W-:-:S03]  /*2270*/  IMNMX R4, RZ, R4, !PT ;  /* 0x00000004ff047217 */ /* 0x000fc60007800200 */
[----:B------:R-:W-:-:S05]  /*2280*/  IMAD R3, R3, 0x70, -R6 ;  /* 0x0000007003037824 */ /* 0x000fca00078e0a06 */
[----:B------:R-:W-:-:S04]  /*2290*/  IMNMX R3, R3, R2, PT ;  /* 0x0000000203037217 */ /* 0x000fc80003800200 */
[----:B------:R-:W-:Y:S02]  /*22a0*/  ISETP.GT.AND P0, PT, R3, R4, PT ;  /* 0x000000040300720c */ /* 0x000fe40003f04270 */
[----:B------:R-:W-:-:S05]  /*22b0*/  SHF.R.U32.HI R4, RZ, 0x4, R4 ;  /* 0x00000004ff047819 */ /* 0x000fca0000011604 */
[----:B-1----:R-:W-:-:S04]  /*22c0*/  IMAD.WIDE.U32 R8, R4, 0x24924925, RZ ;  /* 0x2492492504087825 */ /* 0x002fc800078e00ff */
[----:B------:R-:W-:Y:S02]  /*22d0*/  IMAD.MOV.U32 R115, RZ, RZ, R9 ;  /* 0x000000ffff737224 */ /* 0x000fe400078e0009 */
[----:B------:R-:W-:Y:S01]  /*22e0*/  @P0 IADD3 R5, R3, 0x6f, RZ ;  /* 0x0000006f03050810 */ /* 0x000fe20007ffe0ff */
[----:B------:R-:W-:Y:S02]  /*22f0*/  @P0 IMAD.MOV.U32 R4, RZ, RZ, RZ ;  /* 0x000000ffff040224 */ /* 0x000fe400078e00ff */
[----:B------:R-:W-:Y:S02]  /*2300*/  MOV R3, R115 ;  /* 0x0000007300037202 */ /* 0x000fe40000000f00 */
[----:B------:R-:W-:-:S05]  /*2310*/  @P0 IMAD.HI R4, R5, -0x6db6db6d, R4 ;  /* 0x9249249305040827 */ /* 0x000fca00078e0204 */
[----:B------:R-:W-:-:S04]  /*2320*/  @P0 SHF.R.U32.HI R5, RZ, 0x1f, R4 ;  /* 0x0000001fff050819 */ /* 0x000fc80000011604 */
[----:B------:R-:W-:-:S04]  /*2330*/  @P0 LEA.HI.SX32 R3, R4, R5, 0x1a ;  /* 0x0000000504030211 */ /* 0x000fc800078fd2ff */
[----:B------:R-:W-:Y:S01]  /*2340*/  ISETP.GT.AND P0, PT, R3, R115, PT ;  /* 0x000000730300720c */ /* 0x000fe20003f04270 */
[----:B--2---:R-:W-:-:S05]  /*2350*/  IMAD.IADD R4, R7, 0x1, R10 ;  /* 0x0000000107047824 */ /* 0x004fca00078e020a */
[----:B------:R-:W-:-:S07]  /*2360*/  SHF.L.U32 R213, R4, 0x1, RZ ;  /* 0x0000000104d57819 */ /* 0x000fce00000006ff */
[----:B------:R-:W-:Y:S05]  /*2370*/  @!P0 BRA `(.L_x_341) ;  /* 0x0000717000008947 */ /* 0x000fea0003800000 */
[----:B------:R-:W-:-:S04]  /*2380*/  ISETP.NE.U32.AND P0, PT, RZ, c[0x0][0x340], PT ;  /* 0x0000d000ff007a0c */ /* 0x000fc80003f05070 */
[----:B------:R-:W-:-:S13]  /*2390*/  ISETP.NE.AND.EX P4, PT, RZ, c[0x0][0x344], PT, P0 ;  /* 0x0000d100ff007a0c */ /* 0x000fda0003f85300 */
[----:B------:R-:W-:Y:S02]  /*23a0*/  @P4 IADD3 R4, P0, R19, c[0x0][0x340], RZ ;  /* 0x0000d00013044a10 */ /* 0x000fe40007f1e0ff */
[----:B------:R-:W-:Y:S02]  /*23b0*/  SHF.R.S32.HI R19, RZ, 0x1f, R81 ;  /* 0x0000001fff137819 */ /* 0x000fe40000011451 */
[----:B------:R-:W-:-:S05]  /*23c0*/  @P4 IADD3.X R5, R22, c[0x0][0x344], RZ, P0, !PT ;  /* 0x0000d10016054a10 */ /* 0x000fca00007fe4ff */
[----:B------:R1:W2:Y:S01]  /*23d0*/  @P4 LDG.E R28, [R4.64] ;  /* 0x00000008041c4981 */ /* 0x0002a2000c1e1900 */
[----:B------:R-:W-:Y:S01]  /*23e0*/  IADD3 R116, P0, R81, R17, RZ ;  /* 0x0000001151747210 */ /* 0x000fe20007f1e0ff */
[----:B------:R-:W-:Y:S01]  /*23f0*/  IMAD.MOV.U32 R140, RZ, RZ, 0x70 ;  /* 0x00000070ff8c7424 */ /* 0x000fe200078e00ff */
[----:B------:R-:W-:Y:S01]  /*2400*/  IADD3 R41, R3, -0x1, RZ ;  /* 0xffffffff03297810 */ /* 0x000fe20007ffe0ff */
[----:B------:R-:W-:Y:S01]  /*2410*/  IMAD.MOV.U32 R32, RZ, RZ, c[0x0][0x238] ;  /* 0x00008e00ff207624 */ /* 0x000fe200078e00ff */
[----:B------:R-:W-:Y:S01]  /*2420*/  LEA.HI.X.SX32 R117, R17, R19, 0x1, P0 ;  /* 0x0000001311757211 */ /* 0x000fe200000f0eff */
[C---:B------:R-:W-:Y:S01]  /*2430*/  IMAD R154, R140.reuse, c[0x0][0x23c], RZ ;  /* 0x00008f008c9a7a24 */ /* 0x040fe200078e02ff */
[----:B------:R-:W-:Y:S01]  /*2440*/  LOP3.LUT R31, R21, 0xffff, RZ, 0xc0, !PT ;  /* 0x0000ffff151f7812 */ /* 0x000fe200078ec0ff */
[----:B------:R-:W-:Y:S01]  /*2450*/  IMAD.WIDE.U32 R138, R140, c[0x0][0x238], RZ ;  /* 0x00008e008c8a7a25 */ /* 0x000fe200078e00ff */
[----:B------:R-:W-:Y:S01]  /*2460*/  SEL R29, R34, RZ, !P6 ;  /* 0x000000ff221d7207 */ /* 0x000fe20007000000 */
[----:B------:R-:W-:Y:S01]  /*2470*/  ULDC UR5, c[0x0][0x23c] ;  /* 0x00008f0000057ab9 */ /* 0x000fe20000000800 */
[----:B------:R-:W-:Y:S01]  /*2480*/  SEL R30, R33, RZ, !P6 ;  /* 0x000000ff211e7207 */ /* 0x000fe20007000000 */
[----:B------:R-:W-:Y:S01]  /*2490*/  IMAD R6, R117, c[0x0][0x238], RZ ;  /* 0x00008e0075067a24 */ /* 0x000fe200078e02ff */
[----:B------:R-:W-:Y:S01]  /*24a0*/  IADD3 R154, R139, R154, RZ ;  /* 0x0000009a8b9a7210 */ /* 0x000fe20007ffe0ff */
[----:B------:R-:W-:Y:S01]  /*24b0*/  IMAD R3, R29, c[0x0][0x248], RZ ;  /* 0x000092001d037a24 */ /* 0x000fe200078e02ff */
[----:B------:R-:W-:Y:S01]  /*24c0*/  ISETP.GE.AND P6, PT, R76, c[0x0][0x1d4], PT ;  /* 0x000075004c007a0c */ /* 0x000fe20003fc6270 */
[----:B------:R-:W-:Y:S01]  /*24d0*/  IMAD R6, R116, c[0x0][0x23c], R6 ;  /* 0x00008f0074067a24 */ /* 0x000fe200078e0206 */
[----:B------:R-:W-:Y:S01]  /*24e0*/  ISETP.GE.AND P5, PT, R212, c[0x0][0x1d4], PT ;  /* 0x00007500d4007a0c */ /* 0x000fe20003fa6270 */
[C---:B------:R-:W-:Y:S01]  /*24f0*/  IMAD.SHL.U32 R163, R32.reuse, 0x20, RZ ;  /* 0x0000002020a37824 */ /* 0x040fe200078e00ff */
[----:B------:R-:W-:Y:S01]  /*2500*/  MOV R152, 0x5 ;  /* 0x0000000500987802 */ /* 0x000fe20000000f00 */
[C---:B------:R-:W-:Y:S01]  /*2510*/  IMAD.WIDE.U32 R10, R32.reuse, 0x40, RZ ;  /* 0x00000040200a7825 */ /* 0x040fe200078e00ff */
[----:B------:R-:W-:Y:S01]  /*2520*/  USHF.L.U32 UR12, UR5, 0x6, URZ ;  /* 0x00000006050c7899 */ /* 0x000fe2000800063f */
[----:B------:R-:W-:Y:S01]  /*2530*/  SHF.R.S32.HI R79, RZ, 0x1f, R78 ;  /* 0x0000001fff4f7819 */ /* 0x000fe2000001144e */
[----:B------:R-:W-:Y:S01]  /*2540*/  UIMAD UR5, UR5, 0x60, URZ ;  /* 0x00000060050578a4 */ /* 0x000fe2000f8e023f */
[----:B------:R-:W-:Y:S01]  /*2550*/  SHF.L.U64.HI R158, R32, R152, c[0x0][0x23c] ;  /* 0x00008f00209e7619 */ /* 0x000fe20000010298 */
[----:B-1----:R-:W-:Y:S01]  /*2560*/  IMAD.WIDE.U32 R4, R116, c[0x0][0x238], R76 ;  /* 0x00008e0074047a25 */ /* 0x002fe200078e004c */
[----:B------:R-:W-:-:S02]  /*2570*/  IADD3 R135, R16, R18, RZ ;  /* 0x0000001210877210 */ /* 0x000fc40007ffe0ff */
[----:B------:R-:W-:Y:S01]  /*2580*/  LOP3.LUT R234, R234, 0xfffffffb, RZ, 0xc0, !PT ;  /* 0xfffffffbeaea7812 */ /* 0x000fe200078ec0ff */
[----:B------:R-:W-:Y:S01]  /*2590*/  IMAD.WIDE.U32 R16, R81, c[0x0][0x290], R76 ;  /* 0x0000a40051107a25 */ /* 0x000fe200078e004c */
[----:B------:R-:W-:Y:S02]  /*25a0*/  IADD3 R5, R5, R6, RZ ;  /* 0x0000000605057210 */ /* 0x000fe40007ffe0ff */
[----:B------:R-:W-:Y:S01]  /*25b0*/  @P6 LOP3.LUT R234, R234, 0x4, RZ, 0xfc, !PT ;  /* 0x00000004eaea6812 */ /* 0x000fe200078efcff */
[----:B------:R-:W-:Y:S01]  /*25c0*/  IMAD R6, R41, -0x70, R2 ;  /* 0xffffff9029067824 */ /* 0x000fe200078e0202 */
[----:B------:R-:W-:Y:S01]  /*25d0*/  MOV R147, c[0x0][0x280] ;  /* 0x0000a00000937a02 */ /* 0x000fe20000000f00 */
[C---:B------:R-:W-:Y:S01]  /*25e0*/  IMAD.WIDE.U32 R4, R31.reuse, c[0x0][0x240], R4 ;  /* 0x000090001f047a25 */ /* 0x040fe200078e0004 */
[----:B------:R-:W-:Y:S02]  /*25f0*/  LOP3.LUT R234, R234, 0xfffffffd, RZ, 0xc0, !PT ;  /* 0xfffffffdeaea7812 */ /* 0x000fe400078ec0ff */
[----:B------:R-:W-:Y:S01]  /*2600*/  IMNMX R8, R6, 0x70, PT ;  /* 0x0000007006087817 */ /* 0x000fe20003800200 */
[----:B------:R-:W-:Y:S01]  /*2610*/  IMAD R5, R31, c[0x0][0x244], R5 ;  /* 0x000091001f057a24 */ /* 0x000fe200078e0205 */
[----:B------:R-:W-:Y:S01]  /*2620*/  SHF.L.U64.HI R151, R147, R152, c[0x0][0x284] ;  /* 0x0000a10093977619 */ /* 0x000fe20000010298 */
[----:B------:R-:W-:Y:S01]  /*2630*/  IMAD R6, R30, c[0x0][0x24c], R3 ;  /* 0x000093001e067a24 */ /* 0x000fe200078e0203 */
[----:B------:R-:W-:Y:S01]  /*2640*/  @P5 LOP3.LUT R234, R234, 0x2, RZ, 0xfc, !PT ;  /* 0x00000002eaea5812 */ /* 0x000fe200078efcff */
[----:B------:R-:W-:-:S02]  /*2650*/  IMAD.IADD R3, R8, 0x1, -R81 ;  /* 0x0000000108037824 */ /* 0x000fc400078e0a51 */
[----:B------:R-:W-:Y:S01]  /*2660*/  IMAD.WIDE.U32 R120, R30, c[0x0][0x248], R4 ;  /* 0x000092001e787a25 */ /* 0x000fe200078e0004 */
[----:B------:R-:W-:Y:S02]  /*2670*/  SHF.R.S32.HI R5, RZ, 0x1f, R41 ;  /* 0x0000001fff057819 */ /* 0x000fe40000011429 */
[----:B------:R-:W-:Y:S01]  /*2680*/  ISETP.GE.AND P3, PT, R3, 0x1, PT ;  /* 0x000000010300780c */ /* 0x000fe20003f66270 */
[----:B------:R-:W-:Y:S01]  /*2690*/  IMAD R4, R154, R41, RZ ;  /* 0x000000299a047224 */ /* 0x000fe200078e02ff */
[----:B------:R-:W-:Y:S01]  /*26a0*/  IADD3 R119, R121, R6, RZ ;  /* 0x0000000679777210 */ /* 0x000fe20007ffe0ff */
[----:B------:R-:W-:Y:S01]  /*26b0*/  IMAD.MOV.U32 R118, RZ, RZ, R120 ;  /* 0x000000ffff767224 */ /* 0x000fe200078e0078 */
[----:B------:R-:W-:Y:S01]  /*26c0*/  ISETP.GE.AND P2, PT, R3, 0x21, PT ;  /* 0x000000210300780c */ /* 0x000fe20003f46270 */
[-C--:B------:R-:W-:Y:S01]  /*26d0*/  IMAD R6, R5, R138.reuse, R4 ;  /* 0x0000008a05067224 */ /* 0x080fe200078e0204 */
[----:B------:R-:W-:Y:S01]  /*26e0*/  ISETP.GE.AND P1, PT, R3, 0x41, PT ;  /* 0x000000410300780c */ /* 0x000fe20003f26270 */
[----:B------:R-:W-:-:S04]  /*26f0*/  IMAD.WIDE.U32 R4, R41, R138, R118 ;  /* 0x0000008a29047225 */ /* 0x000fc800078e0076 */
[----:B------:R-:W-:Y:S01]  /*2700*/  IMAD.WIDE.U32 R26, R81, c[0x0][0x290], R78 ;  /* 0x0000a400511a7a25 */ /* 0x000fe200078e004e */
[----:B------:R-:W-:Y:S02]  /*2710*/  IADD3 R5, R5, R6, RZ ;  /* 0x0000000605057210 */ /* 0x000fe40007ffe0ff */
[----:B------:R-:W-:Y:S01]  /*2720*/  @P3 LEA R8, P0, R4, c[0x0][0x220], 0x1 ;  /* 0x0000880004083a11 */ /* 0x000fe200078008ff */
[----:B------:R-:W-:-:S03]  /*2730*/  IMAD.WIDE.U32 R148, R32, 0x60, RZ ;  /* 0x0000006020947825 */ /* 0x000fc600078e00ff */
[----:B------:R-:W-:Y:S01]  /*2740*/  @P3 LEA.HI.X R9, R4, c[0x0][0x224], R5, 0x1, P0 ;  /* 0x0000890004093a11 */ /* 0x000fe200000f0c05 */
[C---:B------:R-:W-:Y:S01]  /*2750*/  IMAD R155, R140.reuse, c[0x0][0x284], RZ ;  /* 0x0000a1008c9b7a24 */ /* 0x040fe200078e02ff */
[----:B------:R-:W-:Y:S01]  /*2760*/  ISETP.GT.AND P0, PT, R3, 0x60, PT ;  /* 0x000000600300780c */ /* 0x000fe20003f04270 */
[----:B------:R-:W-:Y:S01]  /*2770*/  IMAD R3, R19, c[0x0][0x280], RZ ;  /* 0x0000a00013037a24 */ /* 0x000fe200078e02ff */
[----:B------:R-:W-:Y:S01]  /*2780*/  IADD3 R157, R149, UR5, RZ ;  /* 0x00000005959d7c10 */ /* 0x000fe2000fffe0ff */
[----:B------:R-:W-:Y:S01]  /*2790*/  @!PT LDS RZ, [RZ] ;  /* 0x00000000fffff984 */ /* 0x000fe20000000800 */
[----:B------:R-:W-:Y:S01]  /*27a0*/  @!PT LDS RZ, [RZ] ;  /* 0x00000000fffff984 */ /* 0x000fe20000000800 */
[----:B------:R-:W-:Y:S01]  /*27b0*/  @!PT LDS RZ, [RZ] ;  /* 0x00000000fffff984 */ /* 0x000fe20000000800 */
[----:B------:R1:W-:Y:S01]  /*27c0*/  @P3 LDGSTS.E.BYPASS.LTC128B.128 [R213+0x8100], [R8.64], !P6 ;  /* 0x0810000008d53fae */ /* 0x0003e2000f101d48 */
[C---:B------:R-:W-:Y:S02]  /*27d0*/  IMAD R156, R140.reuse, c[0x0][0x294], RZ ;  /* 0x0000a5008c9c7a24 */ /* 0x040fe400078e02ff */
[----:B------:R-:W-:Y:S01]  /*27e0*/  IMAD R15, R81, c[0x0][0x284], R3 ;  /* 0x0000a100510f7a24 */ /* 0x000fe200078e0203 */
[----:B------:R1:W-:Y:S01]  /*27f0*/  @P3 LDGSTS.E.BYPASS.LTC128B.128 [R213+0xb900], [R8.64+0x80], !P5 ;  /* 0x0b90008008d53fae */ /* 0x0003e2000e901d48 */
[----:B------:R-:W-:Y:S01]  /*2800*/  @P2 IADD3 R3, P3, R163, R4, RZ ;  /* 0x00000004a3032210 */ /* 0x000fe20007f7e0ff */
[----:B------:R-:W-:-:S03]  /*2810*/  IMAD.WIDE.U32 R142, R140, c[0x0][0x280], RZ ;  /* 0x0000a0008c8e7a25 */ /* 0x000fc600078e00ff */
[----:B------:R-:W-:Y:S01]  /*2820*/  @P2 IADD3.X R6, R5, R158, RZ, P3, !PT ;  /* 0x0000009e05062210 */ /* 0x000fe20001ffe4ff */
[----:B------:R-:W-:Y:S01]  /*2830*/  IMAD.MOV.U32 R160, RZ, RZ, c[0x0][0x290] ;  /* 0x0000a400ffa07624 */ /* 0x000fe200078e00ff */
[----:B------:R-:W-:Y:S01]  /*2840*/  @P2 LEA R22, P3, R3, c[0x0][0x220], 0x1 ;  /* 0x0000880003162a11 */ /* 0x000fe200078608ff */
[----:B------:R-:W-:-:S03]  /*2850*/  IMAD.WIDE.U32 R140, R140, c[0x0][0x290], RZ ;  /* 0x0000a4008c8c7a25 */ /* 0x000fc600078e00ff */
[----:B------:R-:W-:Y:S01]  /*2860*/  @P2 LEA.HI.X R23, R3, c[0x0][0x224], R6, 0x1, P3 ;  /* 0x0000890003172a11 */ /* 0x000fe200018f0c06 */
[----:B------:R-:W-:Y:S01]  /*2870*/  IMAD R3, R19, c[0x0][0x290], RZ ;  /* 0x0000a40013037a24 */ /* 0x000fe200078e02ff */
[----:B------:R-:W-:Y:S01]  /*2880*/  @P1 IADD3 R6, P3, R4, R10, RZ ;  /* 0x0000000a04061210 */ /* 0x000fe20007f7e0ff */
[C---:B------:R-:W-:Y:S01]  /*2890*/  IMAD.WIDE.U32 R18, R81.reuse, c[0x0][0x280], R78 ;  /* 0x0000a00051127a25 */ /* 0x040fe200078e004e */
[C---:B------:R-:W-:Y:S01]  /*28a0*/  SHF.L.U64.HI R152, R160.reuse, R152, c[0x0][0x294] ;  /* 0x0000a500a0987619 */ /* 0x040fe20000010298 */
[----:B------:R3:W-:Y:S01]  /*28b0*/  @P2 LDGSTS.E.BYPASS.LTC128B.128 [R215+0x9100], [R22.64], !P6 ;  /* 0x0910000016d72fae */ /* 0x0007e2000f101d48 */
[----:B------:R-:W-:Y:S01]  /*28c0*/  SHF.L.U32 R162, R160, 0x5, RZ ;  /* 0x00000005a0a27819 */ /* 0x000fe200000006ff */
[----:B------:R-:W-:Y:S01]  /*28d0*/  IMAD R3, R81, c[0x0][0x294], R3 ;  /* 0x0000a50051037a24 */ /* 0x000fe200078e0203 */
[----:B------:R-:W-:Y:S01]  /*28e0*/  IADD3 R156, R141, R156, RZ ;  /* 0x0000009c8d9c7210 */ /* 0x000fe20007ffe0ff */
[----:B------:R-:W-:Y:S01]  /*28f0*/  IMAD.IADD R21, R19, 0x1, R15 ;  /* 0x0000000113157824 */ /* 0x000fe200078e020f */
[----:B------:R3:W-:Y:S01]  /*2900*/  @P2 LDGSTS.E.BYPASS.LTC128B.128 [R215+0xc900], [R22.64+0x80], !P5 ;  /* 0x0c90008016d72fae */ /* 0x0007e2000e901d48 */
[----:B------:R-:W-:Y:S01]  /*2910*/  IMAD.MOV.U32 R20, RZ, RZ, R18 ;  /* 0x000000ffff147224 */ /* 0x000fe200078e0012 */
[----:B------:R-:W-:Y:S01]  /*2920*/  IADD3 R17, R3, R17, RZ ;  /* 0x0000001103117210 */ /* 0x000fe20007ffe0ff */
[----:B------:R-:W-:Y:S01]  /*2930*/  IMAD.WIDE.U32 R126, R31, c[0x0][0x1e8], RZ ;  /* 0x00007a001f7e7a25 */ /* 0x000fe200078e00ff */
[----:B------:R-:W-:-:S02]  /*2940*/  IADD3 R19, R27, R3, RZ ;  /* 0x000000031b137210 */ /* 0x000fc40007ffe0ff */
[----:B------:R-:W-:Y:S01]  /*2950*/  MOV R18, R26 ;  /* 0x0000001a00127202 */ /* 0x000fe20000000f00 */
[----:B-1----:R-:W-:-:S04]  /*2960*/  IMAD.WIDE.U32 R8, R81, c[0x0][0x280], R76 ;  /* 0x0000a00051087a25 */ /* 0x002fc800078e004c */
[----:B------:R-:W-:Y:S01]  /*2970*/  IMAD.MOV.U32 R24, RZ, RZ, R8 ;  /* 0x000000ffff187224 */ /* 0x000fe200078e0008 */
[----:B------:R-:W-:Y:S01]  /*2980*/  @P1 IADD3.X R8, R5, UR12, R11, P3, !PT ;  /* 0x0000000c05081c10 */ /* 0x000fe20009ffe40b */
[----:B------:R-:W-:Y:S01]  /*2990*/  @P0 IMAD.WIDE.U32 R4, R32, 0x60, R4 ;  /* 0x0000006020040825 */ /* 0x000fe200078e0004 */
[----:B------:R-:W-:-:S03]  /*29a0*/  @P1 LEA R10, P3, R6, c[0x0][0x220], 0x1 ;  /* 0x00008800060a1a11 */ /* 0x000fc600078608ff */
[----:B------:R-:W-:Y:S01]  /*29b0*/  IMAD.IADD R25, R15, 0x1, R9 ;  /* 0x000000010f197824 */ /* 0x000fe200078e0209 */
[----:B------:R-:W-:Y:S01]  /*29c0*/  @P1 LEA.HI.X R11, R6, c[0x0][0x224], R8, 0x1, P3 ;  /* 0x00008900060b1a11 */ /* 0x000fe200018f0c08 */
[----:B-----5:R-:W-:Y:S01]  /*29d0*/  IMAD.WIDE.U32 R104, R137, c[0x0][0x290], R16 ;  /* 0x0000a40089687a25 */ /* 0x020fe200078e0010 */
[----:B------:R-:W-:Y:S02]  /*29e0*/  @P0 IADD3 R3, R5, UR5, RZ ;  /* 0x0000000505030c10 */ /* 0x000fe4000fffe0ff */
[C---:B------:R-:W-:Y:S01]  /*29f0*/  @P0 LEA R8, P3, R4.reuse, c[0x0][0x220], 0x1 ;  /* 0x0000880004080a11 */ /* 0x040fe200078608ff */
[----:B------:R3:W-:Y:S01]  /*2a00*/  @P1 LDGSTS.E.BYPASS.LTC128B.128 [R215+0xa100], [R10.64], !P6 ;  /* 0x0a1000000ad71fae */ /* 0x0007e2000f101d48 */
[----:B------:R-:W-:Y:S02]  /*2a10*/  IMAD.WIDE.U32 R100, R137, c[0x0][0x290], R18 ;  /* 0x0000a40089647a25 */ /* 0x000fe400078e0012 */
[----:B------:R-:W-:Y:S01]  /*2a20*/  @P0 LEA.HI.X R9, R4, c[0x0][0x224], R3, 0x1, P3 ;  /* 0x0000890004090a11 */ /* 0x000fe200018f0c03 */
[----:B------:R3:W-:Y:S01]  /*2a30*/  @P1 LDGSTS.E.BYPASS.LTC128B.128 [R215+0xd900], [R10.64+0x80], !P5 ;  /* 0x0d9000800ad71fae */ /* 0x0007e2000e901d48 */
[----:B------:R-:W-:Y:S01]  /*2a40*/  SHF.R.S32.HI R4, RZ, 0x1f, R137 ;  /* 0x0000001fff047819 */ /* 0x000fe20000011489 */
[----:B------:R-:W-:-:S02]  /*2a50*/  IMAD.MOV.U32 R3, RZ, RZ, c[0x0][0x27c] ;  /* 0x00009f00ff037624 */ /* 0x000fc400078e00ff */
[----:B------:R3:W-:Y:S01]  /*2a60*/  @P0 LDGSTS.E.BYPASS.LTC128B.128 [R215+0xb100], [R8.64], !P6 ;  /* 0x0b10000008d70fae */ /* 0x0007e2000f101d48 */
[----:B------:R-:W-:Y:S02]  /*2a70*/  IMAD.WIDE.U32 R124, R31, c[0x0][0x210], RZ ;  /* 0x000084001f7c7a25 */ /* 0x000fe400078e00ff */
[----:B------:R-:W-:Y:S01]  /*2a80*/  SHF.L.U32 R83, R3, 0x1, RZ ;  /* 0x0000000103537819 */ /* 0x000fe200000006ff */
[----:B------:R3:W-:Y:S01]  /*2a90*/  @P0 LDGSTS.E.BYPASS.LTC128B.128 [R215+0xe900], [R8.64+0x80], !P5 ;  /* 0x0e90008008d70fae */ /* 0x0007e2000e901d48 */
[C---:B------:R-:W-:Y:S02]  /*2aa0*/  IMAD R5, R4.reuse, c[0x0][0x290], RZ ;  /* 0x0000a40004057a24 */ /* 0x040fe400078e02ff */
[----:B------:R-:W-:Y:S01]  /*2ab0*/  IMAD R6, R4, c[0x0][0x280], RZ ;  /* 0x0000a00004067a24 */ /* 0x000fe200078e02ff */
[----:B------:R-:W0:Y:S01]  /*2ac0*/  LDGDEPBAR ;  /* 0x00000000000079af */ /* 0x000e220000000000 */
[C---:B------:R-:W-:Y:S01]  /*2ad0*/  IMAD R3, R137.reuse, c[0x0][0x294], R5 ;  /* 0x0000a50089037a24 */ /* 0x040fe200078e0205 */
[----:B------:R-:W-:Y:S01]  /*2ae0*/  WARPSYNC 0xffffffff ;  /* 0xffffffff00007948 */ /* 0x000fe20003800000 */
[----:B------:R-:W-:-:S02]  /*2af0*/  IMAD R4, R137, c[0x0][0x284], R6 ;  /* 0x0000a10089047a24 */ /* 0x000fc400078e0206 */
[----:B------:R-:W-:Y:S01]  /*2b00*/  IMAD.WIDE.U32 R106, R137, c[0x0][0x280], R24 ;  /* 0x0000a000896a7a25 */ /* 0x000fe200078e0018 */
[----:B------:R-:W-:Y:S02]  /*2b10*/  IADD3 R111, R3, R105, RZ ;  /* 0x00000069036f7210 */ /* 0x000fe40007ffe0ff */
[----:B------:R-:W-:Y:S01]  /*2b20*/  IADD3 R109, R101, R3, RZ ;  /* 0x00000003656d7210 */ /* 0x000fe20007ffe0ff */
[----:B------:R-:W-:-:S04]  /*2b30*/  IMAD.WIDE.U32 R102, R137, c[0x0][0x280], R20 ;  /* 0x0000a00089667a25 */ /* 0x000fc800078e0014 */
[----:B------:R-:W-:Y:S02]  /*2b40*/  IMAD.SHL.U32 R161, R147, 0x20, RZ ;  /* 0x0000002093a17824 */ /* 0x000fe400078e00ff */
[----:B------:R-:W-:Y:S02]  /*2b50*/  IMAD.IADD R155, R143, 0x1, R155 ;  /* 0x000000018f9b7824 */ /* 0x000fe400078e029b */
[C---:B------:R-:W-:Y:S02]  /*2b60*/  IMAD R134, R31.reuse, c[0x0][0x1ec], R127 ;  /* 0x00007b001f867a24 */ /* 0x040fe400078e027f */
[----:B------:R-:W-:Y:S02]  /*2b70*/  IMAD R133, R31, c[0x0][0x214], R125 ;  /* 0x000085001f857a24 */ /* 0x000fe400078e027d */
[----:B------:R-:W-:Y:S02]  /*2b80*/  IMAD.IADD R112, R4, 0x1, R107 ;  /* 0x0000000104707824 */ /* 0x000fe400078e026b */
[----:B------:R-:W-:Y:S01]  /*2b90*/  IMAD.IADD R110, R103, 0x1, R4 ;  /* 0x00000001676e7824 */ /* 0x000fe200078e0204 */
[----:B--2---:R-:W-:Y:S01]  /*2ba0*/  @P4 SHF.R.S32.HI R5, RZ, 0x1f, R28 ;  /* 0x0000001fff054819 */ /* 0x004fe2000001141c */
[----:B------:R-:W-:Y:S01]  /*2bb0*/  @!P4 IMAD.MOV.U32 R5, RZ, RZ, R34 ;  /* 0x000000ffff05c224 */ /* 0x000fe200078e0022 */
[----:B------:R-:W-:-:S03]  /*2bc0*/  @!P4 MOV R28, R33 ;  /* 0x00000021001cc202 */ /* 0x000fc60000000f00 */
[----:B------:R-:W-:Y:S02]  /*2bd0*/  IMAD R5, R5, c[0x0][0x2b0], RZ ;  /* 0x0000ac0005057a24 */ /* 0x000fe400078e02ff */
[----:B------:R-:W-:-:S04]  /*2be0*/  IMAD.WIDE.U32 R122, R28, c[0x0][0x2b0], RZ ;  /* 0x0000ac001c7a7a25 */ /* 0x000fc800078e00ff */
[----:B------:R-:W-:-:S05]  /*2bf0*/  IMAD R5, R28, c[0x0][0x2b4], R5 ;  /* 0x0000ad001c057a24 */ /* 0x000fca00078e0205 */
[----:B------:R-:W-:Y:S02]  /*2c00*/  IADD3 R132, R123, R5, RZ ;  /* 0x000000057b847210 */ /* 0x000fe40007ffe0ff */
[----:B---3--:R-:W-:Y:S01]  /*2c10*/  ISETP.GE.AND P2, PT, R76, c[0x0][0x27c], PT ;  /* 0x00009f004c007a0c */ /* 0x008fe20003f46270 */
[----:B------:R-:W-:Y:S01]  /*2c20*/  IMAD.WIDE.U32 R4, R31, c[0x0][0x260], R76 ;  /* 0x000098001f047a25 */ /* 0x000fe200078e004c */
[----:B------:R-:W-:Y:S01]  /*2c30*/  IADD3 R11, R81, 0x20, RZ ;  /* 0x00000020510b7810 */ /* 0x000fe20007ffe0ff */
[----:B------:R-:W-:Y:S01]  /*2c40*/  BAR.SYNC.DEFER_BLOCKING 0x0 ;  /* 0x0000000000007b1d */ /* 0x000fe20000010000 */
[----:B------:R-:W-:Y:S01]  /*2c50*/  SEL R3, RZ, c[0x0][0x27c], !P2 ;  /* 0x00009f00ff037a07 */ /* 0x000fe20005000000 */
[----:B------:R-:W-:Y:S01]  /*2c60*/  IMAD R9, R31, c[0x0][0x264], R5 ;  /* 0x000099001f097a24 */ /* 0x000fe200078e0205 */
[C---:B------:R-:W-:Y:S01]  /*2c70*/  IADD3 R23, R81.reuse, 0x40, RZ ;  /* 0x0000004051177810 */ /* 0x040fe20007ffe0ff */
[----:B------:R-:W-:Y:S01]  /*2c80*/  IMAD.SHL.U32 R22, R81, 0x40, RZ ;  /* 0x0000004051167824 */ /* 0x000fe200078e00ff */
[----:B------:R-:W-:Y:S01]  /*2c90*/  LOP3.LUT R234, R234, 0xffffffef, RZ, 0xc0, !PT ;  /* 0xffffffefeaea7812 */ /* 0x000fe200078ec0ff */
[----:B------:R-:W-:Y:S01]  /*2ca0*/  IMAD.IADD R3, R76, 0x1, R3 ;  /* 0x000000014c037824 */ /* 0x000fe200078e0203 */
[----:B------:R-:W-:Y:S01]  /*2cb0*/  UMOV UR12, 0x60 ;  /* 0x00000060000c7882 */ /* 0x000fe20000000000 */
[----:B------:R-:W-:Y:S01]  /*2cc0*/  IMAD.SHL.U32 R11, R11, 0x40, RZ ;  /* 0x000000400b0b7824 */ /* 0x000fe200078e00ff */
[----:B------:R-:W-:Y:S01]  /*2cd0*/  LOP3.LUT R22, R22, 0x1c0, RZ, 0xc0, !PT ;  /* 0x000001c016167812 */ /* 0x000fe200078ec0ff */
[----:B------:R-:W-:Y:S01]  /*2ce0*/  IMAD.MOV.U32 R8, RZ, RZ, R4 ;  /* 0x000000ffff087224 */ /* 0x000fe200078e0004 */
[----:B------:R-:W-:Y:S01]  /*2cf0*/  SHF.R.S32.HI R5, RZ, 0x1f, R3 ;  /* 0x0000001fff057819 */ /* 0x000fe20000011403 */
[----:B------:R-:W-:Y:S01]  /*2d00*/  IMAD R6, R29, c[0x0][0x268], RZ ;  /* 0x00009a001d067a24 */ /* 0x000fe200078e02ff */
[----:B------:R-:W-:Y:S01]  /*2d10*/  LOP3.LUT R11, R11, 0x1c0, RZ, 0xc0, !PT ;  /* 0x000001c00b0b7812 */ /* 0x000fe200078ec0ff */
[C---:B------:R-:W-:Y:S01]  /*2d20*/  IMAD.WIDE.U32 R98, R30.reuse, c[0x0][0x268], R8 ;  /* 0x00009a001e627a25 */ /* 0x040fe200078e0008 */
[CC--:B------:R-:W-:Y:S01]  /*2d30*/  LEA.HI R10, R5.reuse, R3.reuse, RZ, 0x6 ;  /* 0x00000003050a7211 */ /* 0x0c0fe200078f30ff */
[----:B------:R-:W-:Y:S01]  /*2d40*/  ULDC.64 UR4, c[0x0][0x280] ;  /* 0x0000a00000047ab9 */ /* 0x000fe20000000a00 */
[----:B------:R-:W-:Y:S01]  /*2d50*/  LEA.HI R3, R5, R3, RZ, 0x3 ;  /* 0x0000000305037211 */ /* 0x000fe200078f18ff */
[----:B------:R-:W-:Y:S01]  /*2d60*/  IMAD.SHL.U32 R23, R23, 0x40, RZ ;  /* 0x0000004017177824 */ /* 0x000fe200078e00ff */
[----:B------:R-:W-:Y:S01]  /*2d70*/  SHF.R.S32.HI R4, RZ, 0x6, R10 ;  /* 0x00000006ff047819 */ /* 0x000fe2000001140a */
[----:B------:R-:W-:Y:S01]  /*2d80*/  IMAD R15, R30, c[0x0][0x26c], R6 ;  /* 0x00009b001e0f7a24 */ /* 0x000fe200078e0206 */
[--C-:B------:R-:W-:Y:S01]  /*2d90*/  LOP3.LUT R5, R22, 0x38, R3.reuse, 0xf8, !PT ;  /* 0x0000003816057812 */ /* 0x100fe200078ef803 */
[----:B------:R-:W-:Y:S01]  /*2da0*/  IMAD.SHL.U32 R22, R81, 0x40, RZ ;  /* 0x0000004051167824 */ /* 0x000fe200078e00ff */
[----:B------:R-:W-:Y:S01]  /*2db0*/  LOP3.LUT R8, R11, 0x38, R3, 0xf8, !PT ;  /* 0x000000380b087812 */ /* 0x000fe200078ef803 */
[C---:B------:R-:W-:Y:S01]  /*2dc0*/  IMAD R10, R4.reuse, 0x1c00, R7 ;  /* 0x00001c00040a7824 */ /* 0x040fe200078e0207 */
[----:B------:R-:W-:Y:S01]  /*2dd0*/  IADD3 R11, R81, 0x20, RZ ;  /* 0x00000020510b7810 */ /* 0x000fe20007ffe0ff */
[----:B------:R-:W-:Y:S01]  /*2de0*/  IMAD R6, R4, 0x1c00, R12 ;  /* 0x00001c0004067824 */ /* 0x000fe200078e020c */
[----:B------:R-:W-:Y:S01]  /*2df0*/  LOP3.LUT R22, R22, 0x1c0, RZ, 0xc0, !PT ;  /* 0x000001c016167812 */ /* 0x000fe200078ec0ff */
[----:B------:R-:W-:Y:S01]  /*2e00*/  IMAD.MOV.U32 R166, RZ, RZ, c[0x0][0x2b8] ;  /* 0x0000ae00ffa67624 */ /* 0x000fe200078e00ff */
[----:B------:R-:W-:Y:S01]  /*2e10*/  LOP3.LUT R23, R23, 0x1c0, RZ, 0xc0, !PT ;  /* 0x000001c017177812 */ /* 0x000fe200078ec0ff */
[----:B------:R-:W-:Y:S01]  /*2e20*/  IMAD.SHL.U32 R11, R11, 0x40, RZ ;  /* 0x000000400b0b7824 */ /* 0x000fe200078e00ff */
[----:B------:R-:W-:Y:S01]  /*2e30*/  SHF.R.U32.HI R22, RZ, 0x3, R22 ;  /* 0x00000003ff167819 */ /* 0x000fe20000011616 */
[----:B------:R-:W-:Y:S01]  /*2e40*/  IMAD.MOV.U32 R165, RZ, RZ, c[0x0][0x27c] ;  /* 0x00009f00ffa57624 */ /* 0x000fe200078e00ff */
[----:B------:R-:W-:Y:S01]  /*2e50*/  ISETP.NE.AND P1, PT, R166, 0x1, PT ;  /* 0x00000001a600780c */ /* 0x000fe20003f25270 */
[----:B------:R-:W-:Y:S01]  /*2e60*/  IMAD.MOV.U32 R150, RZ, RZ, 0x6 ;  /* 0x00000006ff967424 */ /* 0x000fe200078e00ff */
[----:B------:R-:W-:Y:S01]  /*2e70*/  LOP3.LUT R11, R11, 0x1c0, RZ, 0xc0, !PT ;  /* 0x000001c00b0b7812 */ /* 0x000fe200078ec0ff */
[----:B------:R-:W-:Y:S01]  /*2e80*/  UIMAD.WIDE.U32 UR10, UR4, 0x60, URZ ;  /* 0x00000060040a78a5 */ /* 0x000fe2000f8e003f */
[----:B------:R-:W-:Y:S01]  /*2e90*/  LOP3.LUT R9, R5, R22, RZ, 0x3c, !PT ;  /* 0x0000001605097212 */ /* 0x000fe200078e3cff */
[----:B------:R-:W-:Y:S01]  /*2ea0*/  UIMAD UR13, UR12, UR5, URZ ;  /* 0x000000050c0d72a4 */ /* 0x000fe2000f8e023f */
[----:B------:R-:W-:Y:S01]  /*2eb0*/  IADD3 R22, R81, 0x60, RZ ;  /* 0x0000006051167810 */ /* 0x000fe20007ffe0ff */
[----:B------:R-:W-:Y:S01]  /*2ec0*/  IMAD.SHL.U32 R159, R147, 0x40, RZ ;  /* 0x00000040939f7824 */ /* 0x000fe200078e00ff */
[----:B------:R-:W-:Y:S01]  /*2ed0*/  SHF.R.U32.HI R11, RZ, 0x3, R11 ;  /* 0x00000003ff0b7819 */ /* 0x000fe2000001160b */
[----:B------:R-:W-:Y:S01]  /*2ee0*/  ULDC.64 UR4, c[0x0][0x290] ;  /* 0x0000a40000047ab9 */ /* 0x000fe20000000a00 */
[----:B------:R-:W-:Y:S01]  /*2ef0*/  ISETP.GE.AND P0, PT, R165, 0x1, PT ;  /* 0x00000001a500780c */ /* 0x000fe20003f06270 */
[----:B------:R-:W-:Y:S01]  /*2f00*/  IMAD.SHL.U32 R22, R22, 0x40, RZ ;  /* 0x0000004016167824 */ /* 0x000fe200078e00ff */
[----:B------:R-:W-:Y:S01]  /*2f10*/  LOP3.LUT R5, R8, R11, RZ, 0x3c, !PT ;  /* 0x0000000b08057212 */ /* 0x000fe200078e3cff */
[----:B------:R-:W-:Y:S01]  /*2f20*/  IMAD.IADD R11, R10, 0x1, R9 ;  /* 0x000000010a0b7824 */ /* 0x000fe200078e0209 */
[----:B------:R-:W-:Y:S01]  /*2f30*/  LOP3.LUT R234, R234, 0xfffffff7, RZ, 0xc0, !PT ;  /* 0xfffffff7eaea7812 */ /* 0x000fe200078ec0ff */
[----:B------:R-:W-:Y:S01]  /*2f40*/  IMAD R9, R4, 0x1c00, R13 ;  /* 0x00001c0004097824 */ /* 0x000fe200078e020d */
[----:B------:R-:W-:Y:S01]  /*2f50*/  LOP3.LUT R22, R22, 0x1c0, RZ, 0xc0, !PT ;  /* 0x000001c016167812 */ /* 0x000fe200078ec0ff */
[----:B------:R-:W-:Y:S01]  /*2f60*/  IMAD.IADD R10, R6, 0x1, R5 ;  /* 0x00000001060a7824 */ /* 0x000fe200078e0205 */
[--C-:B------:R-:W-:Y:S01]  /*2f70*/  LOP3.LUT R5, R23, 0x38, R3.reuse, 0xf8, !PT ;  /* 0x0000003817057812 */ /* 0x100fe200078ef803 */
[----:B------:R-:W-:Y:S01]  /*2f80*/  UIMAD.WIDE.U32 UR16, UR4, 0x60, URZ ;  /* 0x00000060041078a5 */ /* 0x000fe2000f8e003f */
[C---:B------:R-:W-:Y:S01]  /*2f90*/  IADD3 R23, R81.reuse, 0x40, RZ ;  /* 0x0000004051177810 */ /* 0x040fe20007ffe0ff */
[----:B------:R-:W-:Y:S01]  /*2fa0*/  UIMAD UR5, UR12, UR5, URZ ;  /* 0x000000050c0572a4 */ /* 0x000fe2000f8e023f */
[----:B------:R-:W-:Y:S01]  /*2fb0*/  LOP3.LUT R6, R22, 0x38, R3, 0xf8, !PT ;  /* 0x0000003816067812 */ /* 0x000fe200078ef803 */
[----:B------:R-:W-:Y:S01]  /*2fc0*/  ULDC UR4, c[0x0][0x238] ;  /* 0x00008e0000047ab9 */ /* 0x000fe20000000800 */
[----:B------:R-:W-:Y:S01]  /*2fd0*/  IADD3 R22, R81, 0x60, RZ ;  /* 0x0000006051167810 */ /* 0x000fe20007ffe0ff */
[----:B------:R-:W-:Y:S01]  /*2fe0*/  IMAD.SHL.U32 R23, R23, 0x40, RZ ;  /* 0x0000004017177824 */ /* 0x000fe200078e00ff */
[----:B------:R-:W-:Y:S01]  /*2ff0*/  LOP3.LUT R94, R3, 0xfffffff8, RZ, 0xc0, !PT ;  /* 0xfffffff8035e7812 */ /* 0x000fe200078ec0ff */
[----:B------:R-:W-:Y:S01]  /*3000*/  UMOV UR12, 0x6 ;  /* 0x00000006000c7882 */ /* 0x000fe20000000000 */
[----:B------:R-:W-:Y:S01]  /*3010*/  @P1 LOP3.LUT R234, R234, 0x8, RZ, 0xfc, !PT ;  /* 0x00000008eaea1812 */ /* 0x000fe200078efcff */
[----:B------:R-:W-:Y:S01]  /*3020*/  IMAD.SHL.U32 R22, R22, 0x40, RZ ;  /* 0x0000004016167824 */ /* 0x000fe200078e00ff */
[----:B------:R-:W-:Y:S01]  /*3030*/  LOP3.LUT R23, R23, 0x1c0, RZ, 0xc0, !PT ;  /* 0x000001c017177812 */ /* 0x000fe200078ec0ff */
[----:B------:R-:W-:Y:S01]  /*3040*/  ULDC UR15, c[0x0][0x23c] ;  /* 0x00008f00000f7ab9 */ /* 0x000fe20000000800 */
[----:B------:R-:W-:Y:S01]  /*3050*/  SHF.L.U64.HI R147, R147, R150, c[0x0][0x284] ;  /* 0x0000a10093937619 */ /* 0x000fe20000010296 */
[----:B------:R-:W-:Y:S01]  /*3060*/  IMAD.SHL.U32 R164, R32, 0x40, RZ ;  /* 0x0000004020a47824 */ /* 0x000fe200078e00ff */
[----:B------:R-:W-:Y:S01]  /*3070*/  LOP3.LUT R22, R22, 0x1c0, RZ, 0xc0, !PT ;  /* 0x000001c016167812 */ /* 0x000fe200078ec0ff */
[----:B------:R-:W-:Y:S01]  /*3080*/  IMAD.IADD R97, R99, 0x1, R15 ;  /* 0x0000000163617824 */ /* 0x000fe200078e020f */
[----:B------:R-:W-:Y:S01]  /*3090*/  SHF.R.U32.HI R23, RZ, 0x3, R23 ;  /* 0x00000003ff177819 */ /* 0x000fe20000011617 */
[----:B------:R-:W-:Y:S01]  /*30a0*/  IMAD.SHL.U32 R131, R11, 0x2, RZ ;  /* 0x000000020b837824 */ /* 0x000fe200078e00ff */
[----:B------:R-:W-:Y:S01]  /*30b0*/  SHF.R.U32.HI R22, RZ, 0x3, R22 ;  /* 0x00000003ff167819 */ /* 0x000fe20000011616 */
[----:B------:R-:W-:Y:S01]  /*30c0*/  IMAD.SHL.U32 R130, R10, 0x2, RZ ;  /* 0x000000020a827824 */ /* 0x000fe200078e00ff */
[----:B------:R-:W-:Y:S01]  /*30d0*/  LOP3.LUT R8, R5, R23, RZ, 0x3c, !PT ;  /* 0x0000001705087212 */ /* 0x000fe200078e3cff */
[----:B------:R-:W-:Y:S01]  /*30e0*/  IMAD R5, R4, 0x1c00, R14 ;  /* 0x00001c0004057824 */ /* 0x000fe200078e020e */
[----:B------:R-:W-:Y:S01]  /*30f0*/  LOP3.LUT R4, R6, R22, RZ, 0x3c, !PT ;  /* 0x0000001606047212 */ /* 0x000fe200078e3cff */
[----:B------:R-:W-:Y:S01]  /*3100*/  USHF.L.U64.HI UR15, UR4, UR12, UR15 ;  /* 0x0000000c040f7299 */ /* 0x000fe2000801020f */
[----:B------:R-:W-:Y:S01]  /*3110*/  SHF.L.U64.HI R150, R160, R150, c[0x0][0x294] ;  /* 0x0000a500a0967619 */ /* 0x000fe20000010296 */
[----:B------:R-:W-:Y:S01]  /*3120*/  IMAD.IADD R6, R9, 0x1, R8 ;  /* 0x0000000109067824 */ /* 0x000fe200078e0208 */
[----:B------:R-:W-:Y:S01]  /*3130*/  ISETP.GE.AND P6, PT, R76, c[0x0][0x1d4], PT ;  /* 0x000075004c007a0c */ /* 0x000fe20003fc6270 */
[----:B------:R-:W-:Y:S01]  /*3140*/  IMAD.IADD R4, R5, 0x1, R4 ;  /* 0x0000000105047824 */ /* 0x000fe200078e0204 */
[----:B------:R-:W-:Y:S01]  /*3150*/  SHF.R.S32.HI R74, RZ, 0x3, R3 ;  /* 0x00000003ff4a7819 */ /* 0x000fe20000011403 */
[----:B------:R-:W-:Y:S01]  /*3160*/  IMAD.SHL.U32 R160, R160, 0x40, RZ ;  /* 0x00000040a0a07824 */ /* 0x000fe200078e00ff */
[----:B------:R-:W-:Y:S01]  /*3170*/  SHF.R.S32.HI R108, RZ, 0x1f, R94 ;  /* 0x0000001fff6c7819 */ /* 0x000fe2000001145e */
[----:B------:R-:W-:Y:S01]  /*3180*/  IMAD.SHL.U32 R129, R6, 0x2, RZ ;  /* 0x0000000206817824 */ /* 0x000fe200078e00ff */
[----:B------:R-:W-:Y:S01]  /*3190*/  @P0 LOP3.LUT R234, R234, 0x10, RZ, 0xfc, !PT ;  /* 0x00000010eaea0812 */ /* 0x000fe200078efcff */
[----:B------:R-:W-:Y:S01]  /*31a0*/  IMAD.SHL.U32 R128, R4, 0x2, RZ ;  /* 0x0000000204807824 */ /* 0x000fe200078e00ff */
[----:B------:R-:W-:-:S02]  /*31b0*/  UIADD3 UR13, UR11, UR13, URZ ;  /* 0x0000000d0b0d7290 */ /* 0x000fc4000fffe03f */
[----:B------:R-:W-:Y:S02]  /*31c0*/  UIADD3 UR14, UR17, UR5, URZ ;  /* 0x00000005110e7290 */ /* 0x000fe4000fffe03f */
[----:B------:R-:W-:Y:S02]  /*31d0*/  ULDC.U8 UR4, c[0x0][0x298] ;  /* 0x0000a60000047ab9 */ /* 0x000fe40000000000 */
.L_x_390:
[----:B----4-:R-:W-:Y:S01]  /*31e0*/  IMAD R3, R41, 0x70, R0 ;  /* 0x0000007029037824 */ /* 0x010fe200078e0200 */
[----:B------:R-:W-:Y:S01]  /*31f0*/  ISETP.NE.AND P1, PT, R166, 0x1, PT ;  /* 0x00000001a600780c */ /* 0x000fe20003f25270 */
[----:B------:R-:W-:Y:S01]  /*3200*/  IMAD.MOV.U32 R95, RZ, RZ, RZ ;  /* 0x000000ffff5f7224 */ /* 0x000fe200078e00ff */
[----:B------:R-:W-:Y:S04]  /*3210*/  DEPBAR.LE SB0, 0x0 ;  /* 0x000080000000791a */ /* 0x000fe80000000000 */
[----:B------:R-:W-:Y:S01]  /*3220*/  ISETP.GE.AND P0, PT, R3, R2, PT ;  /* 0x000000020300720c */ /* 0x000fe20003f06270 */
[----:B------:R-:W-:Y:S01]  /*3230*/  IMAD.IADD R3, R135, 0x1, R3 ;  /* 0x0000000187037824 */ /* 0x000fe200078e0203 */
[----:B------:R-:W-:Y:S01]  /*3240*/  WARPSYNC 0xffffffff ;  /* 0xffffffff00007948 */ /* 0x000fe20003800000 */
[----:B------:R-:W-:Y:S01]  /*3250*/  ISETP.GE.AND P3, PT, R165, 0x1, PT ;  /* 0x00000001a500780c */ /* 0x000fe20003f66270 */
[----:B------:R-:W-:Y:S01]  /*3260*/  BSSY B2, `(.L_x_342) ;  /* 0x000056a000027945 */ /* 0x000fe20003800000 */
[----:B-1----:R-:W-:Y:S01]  /*3270*/  IMAD.MOV.U32 R4, RZ, RZ, R3 ;  /* 0x000000ffff047224 */ /* 0x002fe200078e0003 */
[----:B------:R-:W-:Y:S01]  /*3280*/  ISETP.GT.OR P0, PT, R0, 0x6f, P0 ;  /* 0x0000006f0000780c */ /* 0x000fe20000704670 */
[----:B------:R-:W-:Y:S05]  /*3290*/  @P1 IMAD.HI.U32 R5, R3, c[0x0][0x2bc], RZ ;  /* 0x0000af0003051a27 */ /* 0x000fea00078e00ff */
[----:B------:R-:W-:Y:S07]  /*32a0*/  @P1 SHF.R.U32.HI R4, RZ, c[0x0][0x2c0], R5 ;  /* 0x0000b000ff041a19 */ /* 0x000fee0000011605 */
[C---:B------:R-:W-:Y:S04]  /*32b0*/  @!P0 IADD3 R5, P1, R4.reuse, R122, RZ ;  /* 0x0000007a04058210 */ /* 0x040fe80007f3e0ff */
[----:B------:R-:W-:Y:S01]  /*32c0*/  @!P0 LEA.HI.X.SX32 R6, R4, R132, 0x1, P1 ;  /* 0x0000008404068211 */ /* 0x000fe200008f0eff */
[----:B------:R-:W-:Y:S01]  /*32d0*/  IMAD.MOV R4, RZ, RZ, -R4 ;  /* 0x000000ffff047224 */ /* 0x000fe200078e0a04 */
[C---:B------:R-:W-:Y:S03]  /*32e0*/  @!P0 LEA R8, P1, R5.reuse, c[0x0][0x2a0], 0x2 ;  /* 0x0000a80005088a11 */ /* 0x040fe600078210ff */
[----:B------:R-:W-:Y:S01]  /*32f0*/  IMAD R96, R4, c[0x0][0x2b8], R3 ;  /* 0x0000ae0004607a24 */ /* 0x000fe200078e0203 */
[----:B------:R-:W-:Y:S03]  /*3300*/  @!P0 LEA.HI.X R9, R5, c[0x0][0x2a4], R6, 0x2, P1 ;  /* 0x0000a90005098a11 */ /* 0x000fe600008f1406 */
[C---:B------:R-:W-:Y:S01]  /*3310*/  IMAD.WIDE.U32 R4, R96.reuse, c[0x0][0x1e0], RZ ;  /* 0x0000780060047a25 */ /* 0x040fe200078e00ff */
[----:B------:R-:W-:Y:S01]  /*3320*/  SHF.R.S32.HI R113, RZ, 0x1f, R96 ;  /* 0x0000001fff717819 */ /* 0x000fe20000011460 */
[----:B------:R-:W2:Y:S04]  /*3330*/  @!P0 LDG.E R95, [R8.64] ;  /* 0x00000008085f8981 */ /* 0x000ea8000c1e1900 */
[----:B------:R-:W-:Y:S01]  /*3340*/  IMAD R3, R113, c[0x0][0x1e0], RZ ;  /* 0x0000780071037a24 */ /* 0x000fe200078e02ff */
[----:B------:R-:W-:Y:S03]  /*3350*/  BAR.SYNC.DEFER_BLOCKING 0x0 ;  /* 0x0000000000007b1d */ /* 0x000fe60000010000 */
[----:B------:R-:W-:Y:S04]  /*3360*/  IMAD R3, R96, c[0x0][0x1e4], R3 ;  /* 0x0000790060037a24 */ /* 0x000fe800078e0203 */
[----:B------:R-:W-:Y:S01]  /*3370*/  IMAD.IADD R5, R5, 0x1, R3 ;  /* 0x0000000105057824 */ /* 0x000fe200078e0203 */
[----:B--2---:R-:W-:Y:S03]  /*3380*/  SHF.R.S32.HI R114, RZ, 0x1f, R95 ;  /* 0x0000001fff727819 */ /* 0x004fe6000001145f */
[C---:B------:R-:W-:Y:S04]  /*3390*/  IMAD.WIDE.U32 R4, R95.reuse, c[0x0][0x1f0], R4 ;  /* 0x00007c005f047a25 */ /* 0x040fe800078e0004 */
[----:B------:R-:W-:Y:S01]  /*33a0*/  IMAD R6, R114, c[0x0][0x1f0], RZ ;  /* 0x00007c0072067a24 */ /* 0x000fe200078e02ff */
[----:B------:R-:W-:Y:S03]  /*33b0*/  IADD3 R3, P0, R126, R4, RZ ;  /* 0x000000047e037210 */ /* 0x000fe60007f1e0ff */
[----:B------:R-:W-:Y:S05]  /*33c0*/  IMAD R6, R95, c[0x0][0x1f4], R6 ;  /* 0x00007d005f067a24 */ /* 0x000fea00078e0206 */
[----:B------:R-:W-:Y:S02]  /*33d0*/  IADD3.X R4, R134, R5, R6, P0, !PT ;  /* 0x0000000586047210 */ /* 0x000fe400007fe406 */
[C---:B---3--:R-:W-:Y:S04]  /*33e0*/  LEA R92, P0, R3.reuse, c[0x0][0x1c8], 0x1 ;  /* 0x00007200035c7a11 */ /* 0x048fe800078008ff */
[----:B------:R-:W-:Y:S01]  /*33f0*/  LEA.HI.X R91, R3, c[0x0][0x1cc], R4, 0x1, P0 ;  /* 0x00007300035b7a11 */ /* 0x000fe200000f0c04 */
[----:B------:R-:W-:-:S05]  /*3400*/  @!P3 BRA `(.L_x_343) ;  /* 0x000050d00000b947 */ /* 0x000fca0003800000 */
[-C--:B------:R-:W-:Y:S01]  /*3410*/  IMAD R5, R155, R41.reuse, RZ ;  /* 0x000000299b057224 */ /* 0x080fe200078e02ff */
[----:B------:R-:W-:Y:S01]  /*3420*/  ISETP.NE.AND P0, PT, RZ, UR4, PT ;  /* 0x00000004ff007c0c */ /* 0x000fe2000bf05270 */
[-C--:B------:R-:W-:Y:S01]  /*3430*/  IMAD R4, R156, R41.reuse, RZ ;  /* 0x000000299c047224 */ /* 0x080fe200078e02ff */
[----:B------:R-:W-:Y:S01]  /*3440*/  SHF.R.S32.HI R3, RZ, 0x1f, R41 ;  /* 0x0000001fff037819 */ /* 0x000fe20000011429 */
[----:B------:R-:W-:Y:S04]  /*3450*/  IMAD.WIDE.U32 R44, R142, R41, RZ ;  /* 0x000000298e2c7225 */ /* 0x000fe800078e00ff */
[C---:B------:R-:W-:Y:S02]  /*3460*/  IMAD R5, R3.reuse, R142, R5 ;  /* 0x0000008e03057224 */ /* 0x040fe400078e0205 */
[----:B------:R-:W-:Y:S02]  /*3470*/  IMAD R4, R3, R140, R4 ;  /* 0x0000008c03047224 */ /* 0x000fe400078e0204 */
[----:B------:R-:W-:Y:S01]  /*3480*/  IMAD R3, R41, -0x70, R2 ;  /* 0xffffff9029037824 */ /* 0x000fe200078e0202 */
[----:B------:R-:W-:Y:S01]  /*3490*/  IADD3 R37, R45, R5, RZ ;  /* 0x000000052d257210 */ /* 0x000fe20007ffe0ff */
[----:B------:R-:W-:Y:S03]  /*34a0*/  IMAD.WIDE.U32 R38, R140, R41, RZ ;  /* 0x000000298c267225 */ /* 0x000fe600078e00ff */
[----:B------:R-:W-:Y:S02]  /*34b0*/  IMNMX R90, R3, 0x70, PT ;  /* 0x00000070035a7817 */ /* 0x000fe40003800200 */
[----:B------:R-:W-:Y:S01]  /*34c0*/  IADD3 R68, R39, R4, RZ ;  /* 0x0000000427447210 */ /* 0x000fe20007ffe0ff */
[----:B------:R-:W-:-:S05]  /*34d0*/  @!P0 BRA `(.L_x_344) ;  /* 0x0000285000008947 */ /* 0x000fca0003800000 */
[----:B------:R-:W-:Y:S01]  /*34e0*/  ISETP.GE.AND P4, PT, R81, R90, PT ;  /* 0x0000005a5100720c */ /* 0x000fe20003f86270 */
[----:B------:R-:W-:Y:S01]  /*34f0*/  BSSY B0, `(.L_x_345) ;  /* 0x000001b000007945 */ /* 0x000fe20003800000 */
[----:B------:R-:W-:Y:S01]  /*3500*/  CS2R R50, SRZ ;  /* 0x0000000000327805 */ /* 0x000fe2000001ff00 */
[----:B------:R-:W-:Y:S01]  /*3510*/  CS2R R46, SRZ ;  /* 0x00000000002e7805 */ /* 0x000fe2000001ff00 */
[----:B------:R-:W-:Y:S01]  /*3520*/  CS2R R42, SRZ ;  /* 0x00000000002a7805 */ /* 0x000fe2000001ff00 */
[----:B------:R-:W-:Y:S01]  /*3530*/  CS2R R8, SRZ ;  /* 0x0000000000087805 */ /* 0x000fe2000001ff00 */
[----:B------:R-:W-:Y:S07]  /*3540*/  CS2R R4, SRZ ;  /* 0x0000000000047805 */ /* 0x000fee000001ff00 */
[----:B------:R-:W-:-:S05]  /*3550*/  @P4 BRA `(.L_x_346) ;  /* 0x0000014000004947 */ /* 0x000fca0003800000 */
[----:B------:R-:W-:Y:S01]  /*3560*/  IADD3 R3, P0, R102, R44, RZ ;  /* 0x0000002c66037210 */ /* 0x000fe20007f1e0ff */
[----:B------:R-:W-:Y:S01]  /*3570*/  CS2R R42, SRZ ;  /* 0x00000000002a7805 */ /* 0x000fe2000001ff00 */
[----:B------:R-:W-:Y:S01]  /*3580*/  CS2R R46, SRZ ;  /* 0x00000000002e7805 */ /* 0x000fe2000001ff00 */
[----:B------:R-:W-:Y:S02]  /*3590*/  CS2R R8, SRZ ;  /* 0x0000000000087805 */ /* 0x000fe4000001ff00 */
[----:B------:R-:W-:Y:S01]  /*35a0*/  IMAD.X R5, R37, 0x1, R110, P0 ;  /* 0x0000000125057824 */ /* 0x000fe200000e066e */
[----:B------:R-:W-:Y:S05]  /*35b0*/  IADD3 R4, P0, R100, R38, RZ ;  /* 0x0000002664047210 */ /* 0x000fea0007f1e0ff */
[----:B------:R-:W-:Y:S01]  /*35c0*/  IMAD.X R6, R68, 0x1, R109, P0 ;  /* 0x0000000144067824 */ /* 0x000fe200000e066d */
[C---:B------:R-:W-:Y:S04]  /*35d0*/  LEA R16, P0, R3.reuse, c[0x0][0x270], 0x1 ;  /* 0x00009c0003107a11 */ /* 0x040fe800078008ff */
[----:B------:R-:W-:Y:S02]  /*35e0*/  LEA.HI.X R17, R3, c[0x0][0x274], R5, 0x1, P0 ;  /* 0x00009d0003117a11 */ /* 0x000fe400000f0c05 */
[C---:B------:R-:W-:Y:S04]  /*35f0*/  LEA R10, P0, R4.reuse, c[0x0][0x288], 0x1 ;  /* 0x0000a200040a7a11 */ /* 0x040fe800078008ff */
[----:B------:R-:W-:Y:S02]  /*3600*/  LEA.HI.X R11, R4, c[0x0][0x28c], R6, 0x1, P0 ;  /* 0x0000a300040b7a11 */ /* 0x000fe400000f0c06 */
[----:B------:R-:W-:Y:S01]  /*3610*/  ISETP.GE.AND P0, PT, R78, c[0x0][0x27c], PT ;  /* 0x00009f004e007a0c */ /* 0x000fe20003f06270 */
[----:B------:R-:W-:Y:S11]  /*3620*/  CS2R R4, SRZ ;  /* 0x0000000000047805 */ /* 0x000ff6000001ff00 */
[----:B------:R-:W-:Y:S01]  /*3630*/  @!UPT UIADD3 URZ, URZ, URZ, URZ ;  /* 0x0000003f3f3ff290 */ /* 0x000fe2000fffe03f */
[----:B------:R1:W5:Y:S04]  /*3640*/  @!P0 LDG.E.64 R42, [R16.64] ;  /* 0x00000008102a8981 */ /* 0x000368000c1e1b00 */
[----:B------:R1:W5:Y:S01]  /*3650*/  @!P0 LDG.E.64 R4, [R10.64] ;  /* 0x000000080a048981 */ /* 0x000362000c1e1b00 */
[----:B------:R-:W-:Y:S11]  /*3660*/  ISETP.GE.AND P0, PT, R80, c[0x0][0x27c], PT ;  /* 0x00009f0050007a0c */ /* 0x000ff60003f06270 */
[----:B------:R-:W-:Y:S02]  /*3670*/  @!UPT UIADD3 URZ, URZ, URZ, URZ ;  /* 0x0000003f3f3ff290 */ /* 0x000fe4000fffe03f */
[----:B------:R1:W5:Y:S04]  /*3680*/  @!P0 LDG.E.64 R46, [R16.64+0x40] ;  /* 0x00004008102e8981 */ /* 0x000368000c1e1b00 */
[----:B------:R1:W5:Y:S02]  /*3690*/  @!P0 LDG.E.64 R8, [R10.64+0x40] ;  /* 0x000040080a088981 */ /* 0x000364000c1e1b00 */
.L_x_346:
[----:B------:R-:W-:Y:S05]  /*36a0*/  BSYNC B0 ;  /* 0x0000000000007941 */ /* 0x000fea0003800000 */
.L_x_345:
[----:B-1----:R-:W-:Y:S01]  /*36b0*/  IADD3 R16, R81, 0x20, RZ ;  /* 0x0000002051107810 */ /* 0x002fe20007ffe0ff */
[----:B-----5:R-:W-:Y:S01]  /*36c0*/  IMAD.MOV.U32 R11, RZ, RZ, R46 ;  /* 0x000000ffff0b7224 */ /* 0x020fe200078e002e */
[----:B------:R-:W-:Y:S01]  /*36d0*/  LOP3.LUT R234, R234, 0xfffffffe, RZ, 0xc0, !PT ;  /* 0xfffffffeeaea7812 */ /* 0x000fe200078ec0ff */
[----:B------:R-:W-:Y:S01]  /*36e0*/  IMAD.MOV.U32 R10, RZ, RZ, R47 ;  /* 0x000000ffff0a7224 */ /* 0x000fe200078e002f */
[----:B------:R-:W-:Y:S01]  /*36f0*/  ISETP.GE.AND P0, PT, R16, R90, PT ;  /* 0x0000005a1000720c */ /* 0x000fe20003f06270 */
[----:B------:R-:W-:Y:S01]  /*3700*/  IMAD.MOV.U32 R6, RZ, RZ, R42 ;  /* 0x000000ffff067224 */ /* 0x000fe200078e002a */
[----:B------:R-:W-:Y:S01]  /*3710*/  BSSY B0, `(.L_x_347) ;  /* 0x0000024000007945 */ /* 0x000fe20003800000 */
[----:B------:R-:W-:Y:S01]  /*3720*/  IMAD.MOV.U32 R3, RZ, RZ, R43 ;  /* 0x000000ffff037224 */ /* 0x000fe200078e002b */
[----:B------:R-:W-:Y:S01]  /*3730*/  PRMT R61, R10, 0x7610, R61 ;  /* 0x000076100a3d7816 */ /* 0x000fe2000000003d */
[----:B------:R-:W-:Y:S01]  /*3740*/  IMAD.MOV.U32 R10, RZ, RZ, R9 ;  /* 0x000000ffff0a7224 */ /* 0x000fe200078e0009 */
[----:B------:R-:W-:Y:S01]  /*3750*/  PRMT R40, R6, 0x7610, R40 ;  /* 0x0000761006287816 */ /* 0x000fe20000000028 */
[----:B------:R-:W-:Y:S01]  /*3760*/  IMAD.MOV.U32 R6, RZ, RZ, R4 ;  /* 0x000000ffff067224 */ /* 0x000fe200078e0004 */
[----:B------:R-:W-:Y:S01]  /*3770*/  PRMT R60, R3, 0x5410, R11 ;  /* 0x00005410033c7816 */ /* 0x000fe2000000000b */
[----:B------:R-:W-:Y:S01]  /*3780*/  IMAD.MOV.U32 R11, RZ, RZ, R8 ;  /* 0x000000ffff0b7224 */ /* 0x000fe200078e0008 */
[----:B------:R-:W-:Y:S01]  /*3790*/  CS2R R48, SRZ ;  /* 0x0000000000307805 */ /* 0x000fe2000001ff00 */
[----:B------:R-:W-:Y:S01]  /*37a0*/  IMAD.MOV.U32 R3, RZ, RZ, R5 ;  /* 0x000000ffff037224 */ /* 0x000fe200078e0005 */
[----:B------:R-:W-:Y:S01]  /*37b0*/  CS2R R22, SRZ ;  /* 0x0000000000167805 */ /* 0x000fe2000001ff00 */
[----:B------:R-:W-:Y:S01]  /*37c0*/  @P0 LOP3.LUT R234, R234, 0x1, RZ, 0xfc, !PT ;  /* 0x00000001eaea0812 */ /* 0x000fe200078efcff */
[----:B------:R-:W-:Y:S01]  /*37d0*/  CS2R R20, SRZ ;  /* 0x0000000000147805 */ /* 0x000fe2000001ff00 */
[----:B------:R-:W-:Y:S02]  /*37e0*/  PRMT R32, R11, 0x5410, R10 ;  /* 0x000054100b207816 */ /* 0x000fe4000000000a */
[----:B------:R-:W-:Y:S01]  /*37f0*/  PRMT R15, R6, 0x5410, R3 ;  /* 0x00005410060f7816 */ /* 0x000fe20000000003 */
[----:B------:R-:W-:-:S05]  /*3800*/  @P0 BRA `(.L_x_348) ;  /* 0x0000014000000947 */ /* 0x000fca0003800000 */
[----:B------:R-:W-:Y:S01]  /*3810*/  IADD3 R3, P1, P0, R102, R44, R161 ;  /* 0x0000002c66037210 */ /* 0x000fe2000783e0a1 */
[----:B------:R-:W-:Y:S01]  /*3820*/  CS2R R48, SRZ ;  /* 0x0000000000307805 */ /* 0x000fe2000001ff00 */
[----:B------:R-:W-:Y:S01]  /*3830*/  CS2R R20, SRZ ;  /* 0x0000000000147805 */ /* 0x000fe2000001ff00 */
[----:B------:R-:W-:Y:S01]  /*3840*/  CS2R R50, SRZ ;  /* 0x0000000000327805 */ /* 0x000fe2000001ff00 */
[----:B------:R-:W-:Y:S01]  /*3850*/  IADD3.X R10, R110, R37, R151, P1, P0 ;  /* 0x000000256e0a7210 */ /* 0x000fe20000fe0497 */
[----:B------:R-:W-:Y:S01]  /*3860*/  CS2R R22, SRZ ;  /* 0x0000000000167805 */ /* 0x000fe2000001ff00 */
[----:B------:R-:W-:Y:S04]  /*3870*/  IADD3 R6, P1, P0, R100, R38, R162 ;  /* 0x0000002664067210 */ /* 0x000fe8000783e0a2 */
[----:B------:R-:W-:Y:S02]  /*3880*/  IADD3.X R11, R109, R68, R152, P1, P0 ;  /* 0x000000446d0b7210 */ /* 0x000fe40000fe0498 */
[C---:B------:R-:W-:Y:S04]  /*3890*/  LEA R16, P0, R3.reuse, c[0x0][0x270], 0x1 ;  /* 0x00009c0003107a11 */ /* 0x040fe800078008ff */
[----:B------:R-:W-:Y:S02]  /*38a0*/  LEA.HI.X R17, R3, c[0x0][0x274], R10, 0x1, P0 ;  /* 0x00009d0003117a11 */ /* 0x000fe400000f0c0a */
[C---:B------:R-:W-:Y:S04]  /*38b0*/  LEA R10, P0, R6.reuse, c[0x0][0x288], 0x1 ;  /* 0x0000a200060a7a11 */ /* 0x040fe800078008ff */
[----:B------:R-:W-:Y:S02]  /*38c0*/  LEA.HI.X R11, R6, c[0x0][0x28c], R11, 0x1, P0 ;  /* 0x0000a300060b7a11 */ /* 0x000fe400000f0c0b */
[----:B------:R-:W-:Y:S11]  /*38d0*/  ISETP.GE.AND P0, PT, R78, c[0x0][0x27c], PT ;  /* 0x00009f004e007a0c */ /* 0x000ff60003f06270 */
[----:B------:R-:W-:Y:S02]  /*38e0*/  @!UPT UIADD3 URZ, URZ, URZ, URZ ;  /* 0x0000003f3f3ff290 */ /* 0x000fe4000fffe03f */
[----:B------:R1:W5:Y:S04]  /*38f0*/  @!P0 LDG.E.64 R48, [R16.64] ;  /* 0x0000000810308981 */ /* 0x000368000c1e1b00 */
[----:B------:R1:W5:Y:S01]  /*3900*/  @!P0 LDG.E.64 R20, [R10.64] ;  /* 0x000000080a148981 */ /* 0x000362000c1e1b00 */
[----:B------:R-:W-:Y:S11]  /*3910*/  ISETP.GE.AND P0, PT, R80, c[0x0][0x27c], PT ;  /* 0x00009f0050007a0c */ /* 0x000ff60003f06270 */
[----:B------:R-:W-:Y:S02]  /*3920*/  @!UPT UIADD3 URZ, URZ, URZ, URZ ;  /* 0x0000003f3f3ff290 */ /* 0x000fe4000fffe03f */
[----:B------:R1:W5:Y:S04]  /*3930*/  @!P0 LDG.E.64 R50, [R16.64+0x40] ;  /* 0x0000400810328981 */ /* 0x000368000c1e1b00 */
[----:B------:R1:W5:Y:S02]  /*3940*/  @!P0 LDG.E.64 R22, [R10.64+0x40] ;  /* 0x000040080a168981 */ /* 0x000364000c1e1b00 */
.L_x_348:
[----:B------:R-:W-:Y:S05]  /*3950*/  BSYNC B0 ;  /* 0x0000000000007941 */ /* 0x000fea0003800000 */
.L_x_347:
[----:B-1----:R-:W-:Y:S01]  /*3960*/  IADD3 R16, R81, 0x40, RZ ;  /* 0x0000004051107810 */ /* 0x002fe20007ffe0ff */
[----:B-----5:R-:W-:Y:S01]  /*3970*/  IMAD.MOV.U32 R10, RZ, RZ, R51 ;  /* 0x000000ffff0a7224 */ /* 0x020fe200078e0033 */
[----:B------:R-:W-:Y:S01]  /*3980*/  BSSY B0, `(.L_x_349) ;  /* 0x0000028000007945 */ /* 0x000fe20003800000 */
[----:B------:R-:W-:Y:S01]  /*3990*/  IMAD.MOV.U32 R6, RZ, RZ, R48 ;  /* 0x000000ffff067224 */ /* 0x000fe200078e0030 */
[----:B------:R-:W-:Y:S01]  /*39a0*/  ISETP.GE.AND P5, PT, R16, R90, PT ;  /* 0x0000005a1000720c */ /* 0x000fe20003fa6270 */
[----:B------:R-:W-:Y:S01]  /*39b0*/  IMAD.MOV.U32 R11, RZ, RZ, R50 ;  /* 0x000000ffff0b7224 */ /* 0x000fe200078e0032 */
[----:B------:R-:W-:Y:S01]  /*39c0*/  PRMT R63, R10, 0x7610, R63 ;  /* 0x000076100a3f7816 */ /* 0x000fe2000000003f */
[----:B------:R-:W-:Y:S01]  /*39d0*/  IMAD.MOV.U32 R3, RZ, RZ, R49 ;  /* 0x000000ffff037224 */ /* 0x000fe200078e0031 */
[----:B------:R-:W-:Y:S01]  /*39e0*/  PRMT R61, R61, 0x5410, R6 ;  /* 0x000054103d3d7816 */ /* 0x000fe20000000006 */
[----:B------:R-:W-:Y:S01]  /*39f0*/  IMAD.MOV.U32 R10, RZ, RZ, R23 ;  /* 0x000000ffff0a7224 */ /* 0x000fe200078e0017 */
[----:B------:R-:W-:Y:S01]  /*3a00*/  CS2R R58, SRZ ;  /* 0x00000000003a7805 */ /* 0x000fe2000001ff00 */
[----:B------:R-:W-:Y:S01]  /*3a10*/  IMAD.MOV.U32 R6, RZ, RZ, R20 ;  /* 0x000000ffff067224 */ /* 0x000fe200078e0014 */
[----:B------:R-:W-:Y:S01]  /*3a20*/  PRMT R62, R3, 0x5410, R11 ;  /* 0x00005410033e7816 */ /* 0x000fe2000000000b */
[----:B------:R-:W-:Y:S01]  /*3a30*/  CS2R R54, SRZ ;  /* 0x0000000000367805 */ /* 0x000fe2000001ff00 */
[----:B------:R-:W-:Y:S01]  /*3a40*/  MOV R11, R22 ;  /* 0x00000016000b7202 */ /* 0x000fe20000000f00 */
[----:B------:R-:W-:Y:S01]  /*3a50*/  CS2R R52, SRZ ;  /* 0x0000000000347805 */ /* 0x000fe2000001ff00 */
[----:B------:R-:W-:Y:S01]  /*3a60*/  MOV R3, R21 ;  /* 0x0000001500037202 */ /* 0x000fe20000000f00 */
[----:B------:R-:W-:Y:S01]  /*3a70*/  CS2R R26, SRZ ;  /* 0x00000000001a7805 */ /* 0x000fe2000001ff00 */
[----:B------:R-:W-:Y:S01]  /*3a80*/  PRMT R34, R11, 0x5410, R10 ;  /* 0x000054100b227816 */ /* 0x000fe2000000000a */
[----:B------:R-:W-:Y:S01]  /*3a90*/  CS2R R24, SRZ ;  /* 0x0000000000187805 */ /* 0x000fe2000001ff00 */
        /* <DEDUP_REMOVED lines=22> */
.L_x_350:
[----:B------:R-:W-:Y:S05]  /*3c00*/  BSYNC B0 ;  /* 0x0000000000007941 */ /* 0x000fea0003800000 */
.L_x_349:
        /* <DEDUP_REMOVED lines=16> */
[----:B------:R-:W-:Y:S02]  /*3d10*/  MOV R3, R25 ;  /* 0x0000001900037202 */ /* 0x000fe40000000f00 */
[----:B------:R-:W-:Y:S02]  /*3d20*/  PRMT R36, R11, 0x5410, R10 ;  /* 0x000054100b247816 */ /* 0x000fe4000000000a */
[----:B------:R-:W-:Y:S01]  /*3d30*/  PRMT R35, R6, 0x5410, R3 ;  /* 0x0000541006237816 */ /* 0x000fe20000000003 */
[----:B------:R-:W-:-:S05]  /*3d40*/  @P3 BRA `(.L_x_352) ;  /* 0x0000014000003947 */ /* 0x000fca0003800000 */
[----:B------:R-:W-:Y:S01]  /*3d50*/  IADD3 R6, P1, P0, R102, UR10, R44 ;  /* 0x0000000a66067c10 */ /* 0x000fe2000f83e02c */
[----:B------:R-:W-:Y:S01]  /*3d60*/  CS2R R56, SRZ ;  /* 0x0000000000387805 */ /* 0x000fe2000001ff00 */
[----:B------:R-:W-:Y:S01]  /*3d70*/  CS2R R28, SRZ ;  /* 0x00000000001c7805 */ /* 0x000fe2000001ff00 */
[----:B------:R-:W-:Y:S01]  /*3d80*/  CS2R R58, SRZ ;  /* 0x00000000003a7805 */ /* 0x000fe2000001ff00 */
[----:B------:R-:W-:Y:S01]  /*3d90*/  IADD3.X R10, R110, UR13, R37, P1, P0 ;  /* 0x0000000d6e0a7c10 */ /* 0x000fe20008fe0425 */
[----:B------:R-:W-:Y:S01]  /*3da0*/  CS2R R30, SRZ ;  /* 0x00000000001e7805 */ /* 0x000fe2000001ff00 */
[----:B------:R-:W-:Y:S04]  /*3db0*/  IADD3 R3, P1, P0, R100, UR16, R38 ;  /* 0x0000001064037c10 */ /* 0x000fe8000f83e026 */
[----:B------:R-:W-:Y:S02]  /*3dc0*/  IADD3.X R11, R109, UR14, R68, P1, P0 ;  /* 0x0000000e6d0b7c10 */ /* 0x000fe40008fe0444 */
        /* <DEDUP_REMOVED lines=12> */
.L_x_352:
[----:B------:R-:W-:Y:S05]  /*3e90*/  BSYNC B0 ;  /* 0x0000000000007941 */ /* 0x000fea0003800000 */
.L_x_351:
[----:B-----5:R-:W-:Y:S01]  /*3ea0*/  MOV R6, R56 ;  /* 0x0000003800067202 */ /* 0x020fe20000000f00 */
[----:B------:R2:W3:Y:S01]  /*3eb0*/  SHFL.IDX PT, R71, R91, RZ, 0x181f ;  /* 0x00181fff5b477589 */ /* 0x0004e200000e0000 */
[----:B-1----:R-:W-:Y:S01]  /*3ec0*/  IMAD.MOV.U32 R11, RZ, RZ, R58 ;  /* 0x000000ffff0b7224 */ /* 0x002fe200078e003a */
[----:B------:R-:W-:Y:S01]  /*3ed0*/  BSSY B1, `(.L_x_353) ;  /* 0x0000080000017945 */ /* 0x000fe20003800000 */
[----:B------:R-:W-:Y:S01]  /*3ee0*/  PRMT R65, R65, 0x5410, R6 ;  /* 0x0000541041417816 */ /* 0x000fe20000000006 */
[----:B------:R-:W-:Y:S02]  /*3ef0*/  IMAD.MOV.U32 R3, RZ, RZ, R57 ;  /* 0x000000ffff037224 */ /* 0x000fe400078e0039 */
[----:B------:R2:W1:Y:S01]  /*3f00*/  SHFL.IDX PT, R70, R92, RZ, 0x181f ;  /* 0x00181fff5c467589 */ /* 0x00046200000e0000 */
[----:B------:R-:W-:Y:S02]  /*3f10*/  IMAD.MOV.U32 R10, RZ, RZ, R59 ;  /* 0x000000ffff0a7224 */ /* 0x000fe400078e003b */
[----:B------:R-:W-:Y:S01]  /*3f20*/  PRMT R66, R3, 0x5410, R11 ;  /* 0x0000541003427816 */ /* 0x000fe2000000000b */
[----:B------:R-:W-:Y:S01]  /*3f30*/  IMAD.MOV.U32 R11, RZ, RZ, R30 ;  /* 0x000000ffff0b7224 */ /* 0x000fe200078e001e */
[----:B------:R-:W-:Y:S01]  /*3f40*/  MOV R3, R29 ;  /* 0x0000001d00037202 */ /* 0x000fe20000000f00 */
[----:B------:R-:W-:Y:S01]  /*3f50*/  IMAD.MOV.U32 R6, RZ, RZ, R28 ;  /* 0x000000ffff067224 */ /* 0x000fe200078e001c */
[----:B------:R-:W-:Y:S02]  /*3f60*/  PRMT R67, R10, 0x7610, R67 ;  /* 0x000076100a437816 */ /* 0x000fe40000000043 */
[----:B------:R-:W-:Y:S02]  /*3f70*/  MOV R10, R31 ;  /* 0x0000001f000a7202 */ /* 0x000fe40000000f00 */
[----:B------:R-:W-:Y:S02]  /*3f80*/  PRMT R37, R6, 0x5410, R3 ;  /* 0x0000541006257816 */ /* 0x000fe40000000003 */
[----:B------:R-:W-:Y:S01]  /*3f90*/  PRMT R38, R11, 0x5410, R10 ;  /* 0x000054100b267816 */ /* 0x000fe2000000000a */
[----:B------:R-:W-:-:S05]  /*3fa0*/  @P4 BRA `(.L_x_354) ;  /* 0x0000072000004947 */ /* 0x000fca0003800000 */
[----:B------:R-:W-:Y:S01]  /*3fb0*/  BSSY B0, `(.L_x_355) ;  /* 0x0000038000007945 */ /* 0x000fe20003800000 */
[----:B------:R-:W-:-:S05]  /*3fc0*/  @P6 BRA `(.L_x_356) ;  /* 0x0000036000006947 */ /* 0x000fca0003800000 */
[C---:B-1----:R-:W-:Y:S01]  /*3fd0*/  LEA R68, P0, R76.reuse, R70, 0x1 ;  /* 0x000000464c447211 */ /* 0x042fe200078008ff */
[----:B------:R-:W1:Y:S03]  /*3fe0*/  LDS.128 R16, [R213+0x8100] ;  /* 0x00810000d5107984 */ /* 0x000e660000000c00 */
[----:B---3--:R-:W-:Y:S02]  /*3ff0*/  LEA.HI.X R69, R76, R71, R77, 0x1, P0 ;  /* 0x000000474c457211 */ /* 0x008fe400000f0c4d */
[----:B------:R-:W-:Y:S11]  /*4000*/  ISETP.GE.AND P0, PT, R78, c[0x0][0x27c], PT ;  /* 0x00009f004e007a0c */ /* 0x000ff60003f06270 */
[----:B------:R-:W-:Y:S02]  /*4010*/  @!UPT UIADD3 URZ, URZ, URZ, URZ ;  /* 0x0000003f3f3ff290 */ /* 0x000fe4000fffe03f */
[----:B------:R-:W-:Y:S01]  /*4020*/  @!P0 HADD2.F32 R3, -RZ, R15.H0_H0 ;  /* 0x2000000fff038230 */ /* 0x000fe20000004100 */
[--C-:B------:R-:W-:Y:S01]  /*4030*/  @!P0 SHF.R.U64 R10, R4, 0x10, R5.reuse ;  /* 0x00000010040a8819 */ /* 0x100fe20000001205 */
[----:B------:R-:W-:Y:S01]  /*4040*/  @!P0 HADD2.F32 R40, -RZ, R40.H0_H0 ;  /* 0x20000028ff288230 */ /* 0x000fe20000004100 */
[----:B------:R-:W-:Y:S02]  /*4050*/  @!P0 SHF.R.U32.HI R11, RZ, 0x10, R5 ;  /* 0x00000010ff0b8819 */ /* 0x000fe40000011605 */
[--C-:B------:R-:W-:Y:S02]  /*4060*/  @!P0 SHF.R.U64 R44, R42, 0x10, R43.reuse ;  /* 0x000000102a2c8819 */ /* 0x100fe4000000122b */
[----:B------:R-:W-:Y:S05]  /*4070*/  @!P0 SHF.R.U32.HI R45, RZ, 0x10, R43 ;  /* 0x00000010ff2d8819 */ /* 0x000fea000001162b */
[----:B------:R-:W-:Y:S01]  /*4080*/  @!P0 HADD2.F32 R45, -RZ, R45.H0_H0 ;  /* 0x2000002dff2d8230 */ /* 0x000fe20000004100 */
[----:B-1----:R-:W-:Y:S02]  /*4090*/  @!P0 MOV R6, R16 ;  /* 0x0000001000068202 */ /* 0x002fe40000000f00 */
[----:B------:R-:W-:Y:S03]  /*40a0*/  @!P0 MOV R5, R17 ;  /* 0x0000001100058202 */ /* 0x000fe60000000f00 */
[--C-:B------:R-:W-:Y:S02]  /*40b0*/  @!P0 HADD2.F32 R39, -RZ, R6.reuse.H1_H1 ;  /* 0x30000006ff278230 */ /* 0x100fe40000004100 */
[----:B------:R-:W-:Y:S02]  /*40c0*/  @!P0 HADD2.F32 R4, -RZ, R6.H0_H0 ;  /* 0x20000006ff048230 */ /* 0x000fe40000004100 */
[----:B------:R-:W-:Y:S01]  /*40d0*/  @!P0 HADD2.F32 R6, -RZ, R10.H0_H0 ;  /* 0x2000000aff068230 */ /* 0x000fe20000004100 */
[CC--:B------:R-:W-:Y:S01]  /*40e0*/  @!P0 FMUL.FTZ R43, R39.reuse, R3.reuse ;  /* 0x00000003272b8220 */ /* 0x0c0fe20000410000 */
[--C-:B------:R-:W-:Y:S01]  /*40f0*/  @!P0 HADD2.F32 R42, -RZ, R5.reuse.H1_H1 ;  /* 0x30000005ff2a8230 */ /* 0x100fe20000004100 */
[C---:B------:R-:W-:Y:S01]  /*4100*/  @!P0 FMUL.FTZ R3, R4.reuse, R3 ;  /* 0x0000000304038220 */ /* 0x040fe20000410000 */
[----:B------:R-:W-:Y:S01]  /*4110*/  @!P0 HADD2.F32 R5, -RZ, R5.H0_H0 ;  /* 0x20000005ff058230 */ /* 0x000fe20000004100 */
[----:B------:R-:W-:Y:S01]  /*4120*/  @!P0 FFMA.FTZ R75, R4, R40, -R43 ;  /* 0x00000028044b8223 */ /* 0x000fe2000001082b */
[----:B------:R-:W-:Y:S01]  /*4130*/  @!P0 MOV R10, R18 ;  /* 0x00000012000a8202 */ /* 0x000fe20000000f00 */
[----:B------:R-:W-:Y:S01]  /*4140*/  @!P0 FFMA.FTZ R3, R39, R40, R3 ;  /* 0x0000002827038223 */ /* 0x000fe20000010003 */
[----:B------:R-:W-:Y:S01]  /*4150*/  @!P0 HADD2.F32 R43, -RZ, R44.H0_H0 ;  /* 0x2000002cff2b8230 */ /* 0x000fe20000004100 */
[CC--:B------:R-:W-:Y:S01]  /*4160*/  @!P0 FMUL.FTZ R44, R42.reuse, R6.reuse ;  /* 0x000000062a2c8220 */ /* 0x0c0fe20000410000 */
[----:B------:R-:W-:Y:S01]  /*4170*/  @!P0 HADD2.F32 R40, -RZ, R60.H0_H0 ;  /* 0x2000003cff288230 */ /* 0x000fe20000004100 */
[C---:B------:R-:W-:Y:S01]  /*4180*/  @!P0 FMUL.FTZ R4, R5.reuse, R6 ;  /* 0x0000000605048220 */ /* 0x040fe20000410000 */
[----:B------:R-:W-:Y:S01]  /*4190*/  @!P0 MOV R6, R19 ;  /* 0x0000001300068202 */ /* 0x000fe20000000f00 */
[-C--:B------:R-:W-:Y:S01]  /*41a0*/  @!P0 FFMA.FTZ R73, R5, R43.reuse, -R44 ;  /* 0x0000002b05498223 */ /* 0x080fe2000001082c */
[--C-:B------:R-:W-:Y:S01]  /*41b0*/  @!P0 HADD2.F32 R39, -RZ, R10.reuse.H1_H1 ;  /* 0x3000000aff278230 */ /* 0x100fe20000004100 */
[----:B------:R-:W-:Y:S01]  /*41c0*/  @!P0 FFMA.FTZ R4, R42, R43, R4 ;  /* 0x0000002b2a048223 */ /* 0x000fe20000010004 */
[----:B------:R-:W-:Y:S02]  /*41d0*/  @!P0 HADD2.F32 R5, -RZ, R15.H1_H1 ;  /* 0x3000000fff058230 */ /* 0x000fe40000004100 */
[----:B------:R-:W-:Y:S02]  /*41e0*/  @!P0 HADD2.F32 R15, -RZ, R11.H0_H0 ;  /* 0x2000000bff0f8230 */ /* 0x000fe40000004100 */
[----:B------:R-:W-:Y:S01]  /*41f0*/  @!P0 F2FP.PACK_AB R4, R4, R73 ;  /* 0x000000490404823e */ /* 0x000fe200000000ff */
[----:B------:R-:W-:Y:S02]  /*4200*/  @!P0 HADD2.F32 R11, -RZ, R10.H0_H0 ;  /* 0x2000000aff0b8230 */ /* 0x000fe40000004100 */
[--C-:B------:R-:W-:Y:S01]  /*4210*/  @!P0 HADD2.F32 R10, -RZ, R6.reuse.H0_H0 ;  /* 0x20000006ff0a8230 */ /* 0x100fe20000004100 */
[----:B------:R-:W-:Y:S01]  /*4220*/  @!P0 MOV R17, R4 ;  /* 0x0000000400118202 */ /* 0x000fe20000000f00 */
[----:B------:R-:W-:Y:S01]  /*4230*/  @!P0 HADD2.F32 R44, -RZ, R6.H1_H1 ;  /* 0x30000006ff2c8230 */ /* 0x000fe20000004100 */
[-C--:B------:R-:W-:Y:S02]  /*4240*/  @!P0 FMUL.FTZ R6, R39, R5.reuse ;  /* 0x0000000527068220 */ /* 0x080fe40000410000 */
[C---:B------:R-:W-:Y:S02]  /*4250*/  @!P0 FMUL.FTZ R5, R11.reuse, R5 ;  /* 0x000000050b058220 */ /* 0x040fe40000410000 */
[-C--:B------:R-:W-:Y:S02]  /*4260*/  @!P0 FFMA.FTZ R11, R11, R40.reuse, -R6 ;  /* 0x000000280b0b8223 */ /* 0x080fe40000010806 */
[-C--:B------:R-:W-:Y:S02]  /*4270*/  @!P0 FMUL.FTZ R6, R10, R15.reuse ;  /* 0x0000000f0a068220 */ /* 0x080fe40000410000 */
[----:B------:R-:W-:Y:S02]  /*4280*/  @!P0 FMUL.FTZ R72, R44, R15 ;  /* 0x0000000f2c488220 */ /* 0x000fe40000410000 */
[----:B------:R-:W-:Y:S02]  /*4290*/  @!P0 FFMA.FTZ R5, R39, R40, R5 ;  /* 0x0000002827058223 */ /* 0x000fe40000010005 */
[----:B------:R-:W-:Y:S01]  /*42a0*/  @!P0 FFMA.FTZ R72, R10, R45, -R72 ;  /* 0x0000002d0a488223 */ /* 0x000fe20000010848 */
[----:B------:R-:W-:Y:S01]  /*42b0*/  @!P0 F2FP.PACK_AB R10, R3, R75 ;  /* 0x0000004b030a823e */ /* 0x000fe200000000ff */
[----:B------:R-:W-:Y:S01]  /*42c0*/  @!P0 FFMA.FTZ R6, R44, R45, R6 ;  /* 0x0000002d2c068223 */ /* 0x000fe20000010006 */
[----:B------:R-:W-:Y:S02]  /*42d0*/  @!P0 F2FP.PACK_AB R5, R5, R11 ;  /* 0x0000000b0505823e */ /* 0x000fe400000000ff */
[----:B------:R-:W-:Y:S02]  /*42e0*/  @!P0 MOV R16, R10 ;  /* 0x0000000a00108202 */ /* 0x000fe40000000f00 */
[----:B------:R-:W-:Y:S02]  /*42f0*/  @!P0 F2FP.PACK_AB R3, R6, R72 ;  /* 0x000000480603823e */ /* 0x000fe400000000ff */
[----:B------:R-:W-:Y:S02]  /*4300*/  @!P0 MOV R18, R5 ;  /* 0x0000000500128202 */ /* 0x000fe40000000f00 */
[----:B------:R-:W-:Y:S05]  /*4310*/  @!P0 MOV R19, R3 ;  /* 0x0000000300138202 */ /* 0x000fea0000000f00 */
[----:B------:R1:W-:Y:S02]  /*4320*/  ST.E.128 [R68.64], R16 ;  /* 0x0000001044007985 */ /* 0x0003e4000c101d08 */
.L_x_356:
[----:B------:R-:W-:Y:S05]  /*4330*/  BSYNC B0 ;  /* 0x0000000000007941 */ /* 0x000fea0003800000 */
.L_x_355:
[----:B------:R-:W-:Y:S11]  /*4340*/  ISETP.GE.AND P0, PT, R212, c[0x0][0x1d4], PT ;  /* 0x00007500d4007a0c */ /* 0x000ff60003f06270 */
[----:B------:R-:W-:Y:S02]  /*4350*/  @!UPT UIADD3 URZ, URZ, URZ, URZ ;  /* 0x0000003f3f3ff290 */ /* 0x000fe4000fffe03f */
[----:B------:R-:W-:-:S05]  /*4360*/  @P0 BRA `(.L_x_354) ;  /* 0x0000036000000947 */ /* 0x000fca0003800000 */
[C---:B-1----:R-:W-:Y:S01]  /*4370*/  LEA R44, P0, R212.reuse, R70, 0x1 ;  /* 0x00000046d42c7211 */ /* 0x042fe200078008ff */
[----:B------:R-:W1:Y:S03]  /*4380*/  LDS.128 R16, [R213+0xb900] ;  /* 0x00b90000d5107984 */ /* 0x000e660000000c00 */
[----:B---3--:R-:W-:Y:S02]  /*4390*/  LEA.HI.X R45, R212, R71, R230, 0x1, P0 ;  /* 0x00000047d42d7211 */ /* 0x008fe400000f0ce6 */
[----:B------:R-:W-:Y:S11]  /*43a0*/  ISETP.GE.AND P0, PT, R80, c[0x0][0x27c], PT ;  /* 0x00009f0050007a0c */ /* 0x000ff60003f06270 */
[----:B------:R-:W-:Y:S02]  /*43b0*/  @!UPT UIADD3 URZ, URZ, URZ, URZ ;  /* 0x0000003f3f3ff290 */ /* 0x000fe4000fffe03f */
[----:B------:R-:W-:Y:S01]  /*43c0*/  @!P0 HADD2.F32 R3, -RZ, R32.H0_H0 ;  /* 0x20000020ff038230 */ /* 0x000fe20000004100 */
[----:B------:R-:W-:Y:S01]  /*43d0*/  @!P0 SHF.R.U64 R6, R8, 0x10, R9 ;  /* 0x0000001008068819 */ /* 0x000fe20000001209 */
[----:B------:R-:W-:Y:S01]  /*43e0*/  @!P0 HADD2.F32 R10, -RZ, R60.H1_H1 ;  /* 0x3000003cff0a8230 */ /* 0x000fe20000004100 */
[--C-:B------:R-:W-:Y:S02]  /*43f0*/  @!P0 SHF.R.U64 R15, R46, 0x10, R47.reuse ;  /* 0x000000102e0f8819 */ /* 0x100fe4000000122f */
[----:B------:R-:W-:Y:S01]  /*4400*/  @!P0 SHF.R.U32.HI R42, RZ, 0x10, R47 ;  /* 0x00000010ff2a8819 */ /* 0x000fe2000001162f */
[----:B------:R-:W-:Y:S01]  /*4410*/  @!P0 HADD2.F32 R6, -RZ, R6.H0_H0 ;  /* 0x20000006ff068230 */ /* 0x000fe20000004100 */
[----:B------:R-:W-:Y:S01]  /*4420*/  @!P0 SHF.R.U32.HI R9, RZ, 0x10, R9 ;  /* 0x00000010ff098819 */ /* 0x000fe20000011609 */
[----:B------:R-:W-:Y:S02]  /*4430*/  @!P0 HADD2.F32 R15, -RZ, R15.H0_H0 ;  /* 0x2000000fff0f8230 */ /* 0x000fe40000004100 */
[----:B------:R-:W-:Y:S01]  /*4440*/  @!P0 HADD2.F32 R42, -RZ, R42.H0_H0 ;  /* 0x2000002aff2a8230 */ /* 0x000fe20000004100 */
[----:B-1----:R-:W-:Y:S02]  /*4450*/  @!P0 MOV R4, R16 ;  /* 0x0000001000048202 */ /* 0x002fe40000000f00 */
[----:B------:R-:W-:Y:S03]  /*4460*/  @!P0 MOV R5, R17 ;  /* 0x0000001100058202 */ /* 0x000fe60000000f00 */
[--C-:B------:R-:W-:Y:S02]  /*4470*/  @!P0 HADD2.F32 R8, -RZ, R4.reuse.H1_H1 ;  /* 0x30000004ff088230 */ /* 0x100fe40000004100 */
[----:B------:R-:W-:Y:S02]  /*4480*/  @!P0 HADD2.F32 R4, -RZ, R4.H0_H0 ;  /* 0x20000004ff048230 */ /* 0x000fe40000004100 */
[--C-:B------:R-:W-:Y:S01]  /*4490*/  @!P0 HADD2.F32 R11, -RZ, R5.reuse.H1_H1 ;  /* 0x30000005ff0b8230 */ /* 0x100fe20000004100 */
[-C--:B------:R-:W-:Y:S01]  /*44a0*/  @!P0 FMUL.FTZ R39, R8, R3.reuse ;  /* 0x0000000308278220 */ /* 0x080fe20000410000 */
[----:B------:R-:W-:Y:S01]  /*44b0*/  @!P0 HADD2.F32 R5, -RZ, R5.H0_H0 ;  /* 0x20000005ff058230 */ /* 0x000fe20000004100 */
[C---:B------:R-:W-:Y:S02]  /*44c0*/  @!P0 FMUL.FTZ R3, R4.reuse, R3 ;  /* 0x0000000304038220 */ /* 0x040fe40000410000 */
[-C--:B------:R-:W-:Y:S02]  /*44d0*/  @!P0 FFMA.FTZ R47, R4, R10.reuse, -R39 ;  /* 0x0000000a042f8223 */ /* 0x080fe40000010827 */
[----:B------:R-:W-:Y:S01]  /*44e0*/  @!P0 FFMA.FTZ R3, R8, R10, R3 ;  /* 0x0000000a08038223 */ /* 0x000fe20000010003 */
[----:B------:R-:W-:Y:S01]  /*44f0*/  @!P0 MOV R8, R18 ;  /* 0x0000001200088202 */ /* 0x000fe20000000f00 */
[-C--:B------:R-:W-:Y:S01]  /*4500*/  @!P0 FMUL.FTZ R39, R11, R6.reuse ;  /* 0x000000060b278220 */ /* 0x080fe20000410000 */
[----:B------:R-:W-:Y:S01]  /*4510*/  @!P0 HADD2.F32 R10, -RZ, R9.H0_H0 ;  /* 0x20000009ff0a8230 */ /* 0x000fe20000004100 */
[C---:B------:R-:W-:Y:S01]  /*4520*/  @!P0 FMUL.FTZ R4, R5.reuse, R6 ;  /* 0x0000000605048220 */ /* 0x040fe20000410000 */
[----:B------:R-:W-:Y:S01]  /*4530*/  @!P0 MOV R6, R19 ;  /* 0x0000001300068202 */ /* 0x000fe20000000f00 */
[-C--:B------:R-:W-:Y:S01]  /*4540*/  @!P0 FFMA.FTZ R46, R5, R15.reuse, -R39 ;  /* 0x0000000f052e8223 */ /* 0x080fe20000010827 */
[----:B------:R-:W-:Y:S01]  /*4550*/  @!P0 HADD2.F32 R5, -RZ, R32.H1_H1 ;  /* 0x30000020ff058230 */ /* 0x000fe20000004100 */
[----:B------:R-:W-:Y:S01]  /*4560*/  @!P0 FFMA.FTZ R4, R11, R15, R4 ;  /* 0x0000000f0b048223 */ /* 0x000fe20000010004 */
[--C-:B------:R-:W-:Y:S02]  /*4570*/  @!P0 HADD2.F32 R32, -RZ, R8.reuse.H1_H1 ;  /* 0x30000008ff208230 */ /* 0x100fe40000004100 */
[----:B------:R-:W-:Y:S02]  /*4580*/  @!P0 HADD2.F32 R9, -RZ, R8.H0_H0 ;  /* 0x20000008ff098230 */ /* 0x000fe40000004100 */
[----:B------:R-:W-:Y:S01]  /*4590*/  @!P0 F2FP.PACK_AB R4, R4, R46 ;  /* 0x0000002e0404823e */ /* 0x000fe200000000ff */
[--C-:B------:R-:W-:Y:S02]  /*45a0*/  @!P0 HADD2.F32 R8, -RZ, R6.reuse.H0_H0 ;  /* 0x20000006ff088230 */ /* 0x100fe40000004100 */
[----:B------:R-:W-:Y:S01]  /*45b0*/  @!P0 HADD2.F32 R39, -RZ, R61.H0_H0 ;  /* 0x2000003dff278230 */ /* 0x000fe20000004100 */
        /* <DEDUP_REMOVED lines=8> */
[-C--:B------:R-:W-:Y:S01]  /*4640*/  @!P0 FFMA.FTZ R43, R8, R42.reuse, -R43 ;  /* 0x0000002a082b8223 */ /* 0x080fe2000001082b */
        /* <DEDUP_REMOVED lines=8> */
.L_x_354:
[----:B------:R-:W-:Y:S05]  /*46d0*/  BSYNC B1 ;  /* 0x0000000000017941 */ /* 0x000fea0003800000 */
.L_x_353:
[----:B-1----:R1:W4:Y:S01]  /*46e0*/  SHFL.IDX PT, R44, R91, 0x1, 0x181f ;  /* 0x00381f005b2c7f89 */ /* 0x00232200000e0000 */
[----:B------:R-:W-:Y:S01]  /*46f0*/  LOP3.LUT P0, RZ, R234, 0x1, RZ, 0xc0, !PT ;  /* 0x00000001eaff7812 */ /* 0x000fe2000780c0ff */
[----:B------:R-:W-:Y:S02]  /*4700*/  BSSY B1, `(.L_x_357) ;  /* 0x0000075000017945 */ /* 0x000fe40003800000 */
[----:B------:R1:W2:Y:S10]  /*4710*/  SHFL.IDX PT, R40, R92, 0x1, 0x181f ;  /* 0x00381f005c287f89 */ /* 0x0002b400000e0000 */
[----:B------:R-:W-:-:S05]  /*4720*/  @P0 BRA `(.L_x_358) ;  /* 0x0000072000000947 */ /* 0x000fca0003800000 */
[----:B------:R-:W-:Y:S01]  /*4730*/  BSSY B0, `(.L_x_359) ;  /* 0x0000038000007945 */ /* 0x000fe20003800000 */
[----:B------:R-:W-:-:S05]  /*4740*/  @P6 BRA `(.L_x_360) ;  /* 0x0000036000006947 */ /* 0x000fca0003800000 */
[C---:B--2---:R-:W-:Y:S01]  /*4750*/  LEA R42, P0, R76.reuse, R40, 0x1 ;  /* 0x000000284c2a7211 */ /* 0x044fe200078008ff */
[----:B------:R-:W2:Y:S03]  /*4760*/  LDS.128 R8, [R213+0x9100] ;  /* 0x00910000d5087984 */ /* 0x000ea60000000c00 */
[----:B----4-:R-:W-:Y:S02]  /*4770*/  LEA.HI.X R43, R76, R44, R77, 0x1, P0 ;  /* 0x0000002c4c2b7211 */ /* 0x010fe400000f0c4d */
[----:B------:R-:W-:Y:S11]  /*4780*/  ISETP.GE.AND P0, PT, R78, c[0x0][0x27c], PT ;  /* 0x00009f004e007a0c */ /* 0x000ff60003f06270 */
[----:B------:R-:W-:Y:S02]  /*4790*/  @!UPT UIADD3 URZ, URZ, URZ, URZ ;  /* 0x0000003f3f3ff290 */ /* 0x000fe4000fffe03f */
[----:B------:R-:W-:Y:S01]  /*47a0*/  @!P0 HADD2.F32 R3, -RZ, R33.H0_H0 ;  /* 0x20000021ff038230 */ /* 0x000fe20000004100 */
[----:B------:R-:W-:Y:S01]  /*47b0*/  @!P0 SHF.R.U64 R6, R20, 0x10, R21 ;  /* 0x0000001014068819 */ /* 0x000fe20000001215 */
[----:B------:R-:W-:Y:S01]  /*47c0*/  @!P0 HADD2.F32 R17, -RZ, R61.H1_H1 ;  /* 0x3000003dff118230 */ /* 0x000fe20000004100 */
[----:B------:R-:W-:Y:S02]  /*47d0*/  @!P0 SHF.R.U64 R19, R48, 0x10, R49 ;  /* 0x0000001030138819 */ /* 0x000fe40000001231 */
[----:B------:R-:W-:Y:S01]  /*47e0*/  @!P0 SHF.R.U32.HI R16, RZ, 0x10, R21 ;  /* 0x00000010ff108819 */ /* 0x000fe20000011615 */
[----:B------:R-:W-:Y:S01]  /*47f0*/  @!P0 HADD2.F32 R6, -RZ, R6.H0_H0 ;  /* 0x20000006ff068230 */ /* 0x000fe20000004100 */
[----:B------:R-:W-:Y:S01]  /*4800*/  @!P0 SHF.R.U32.HI R39, RZ, 0x10, R49 ;  /* 0x00000010ff278819 */ /* 0x000fe20000011631 */
[----:B------:R-:W-:Y:S02]  /*4810*/  @!P0 HADD2.F32 R19, -RZ, R19.H0_H0 ;  /* 0x20000013ff138230 */ /* 0x000fe40000004100 */
[----:B------:R-:W-:Y:S01]  /*4820*/  @!P0 HADD2.F32 R21, -RZ, R62.H0_H0 ;  /* 0x2000003eff158230 */ /* 0x000fe20000004100 */
[----:B--2---:R-:W-:Y:S02]  /*4830*/  @!P0 MOV R4, R8 ;  /* 0x0000000800048202 */ /* 0x004fe40000000f00 */
[----:B------:R-:W-:Y:S03]  /*4840*/  @!P0 MOV R5, R9 ;  /* 0x0000000900058202 */ /* 0x000fe60000000f00 */
[--C-:B------:R-:W-:Y:S02]  /*4850*/  @!P0 HADD2.F32 R15, -RZ, R4.reuse.H1_H1 ;  /* 0x30000004ff0f8230 */ /* 0x100fe40000004100 */
[----:B------:R-:W-:Y:S02]  /*4860*/  @!P0 HADD2.F32 R4, -RZ, R4.H0_H0 ;  /* 0x20000004ff048230 */ /* 0x000fe40000004100 */
[--C-:B------:R-:W-:Y:S01]  /*4870*/  @!P0 HADD2.F32 R18, -RZ, R5.reuse.H1_H1 ;  /* 0x30000005ff128230 */ /* 0x100fe20000004100 */
[CC--:B------:R-:W-:Y:S01]  /*4880*/  @!P0 FMUL.FTZ R20, R15.reuse, R3.reuse ;  /* 0x000000030f148220 */ /* 0x0c0fe20000410000 */
[----:B------:R-:W-:Y:S01]  /*4890*/  @!P0 HADD2.F32 R5, -RZ, R5.H0_H0 ;  /* 0x20000005ff058230 */ /* 0x000fe20000004100 */
[C---:B------:R-:W-:Y:S02]  /*48a0*/  @!P0 FMUL.FTZ R3, R4.reuse, R3 ;  /* 0x0000000304038220 */ /* 0x040fe40000410000 */
[-C--:B------:R-:W-:Y:S02]  /*48b0*/  @!P0 FFMA.FTZ R46, R4, R17.reuse, -R20 ;  /* 0x00000011042e8223 */ /* 0x080fe40000010814 */
[----:B------:R-:W-:Y:S01]  /*48c0*/  @!P0 FFMA.FTZ R3, R15, R17, R3 ;  /* 0x000000110f038223 */ /* 0x000fe20000010003 */
[----:B------:R-:W-:Y:S01]  /*48d0*/  @!P0 MOV R15, R10 ;  /* 0x0000000a000f8202 */ /* 0x000fe20000000f00 */
[CC--:B------:R-:W-:Y:S01]  /*48e0*/  @!P0 FMUL.FTZ R20, R18.reuse, R6.reuse ;  /* 0x0000000612148220 */ /* 0x0c0fe20000410000 */
[----:B------:R-:W-:Y:S01]  /*48f0*/  @!P0 HADD2.F32 R17, -RZ, R16.H0_H0 ;  /* 0x20000010ff118230 */ /* 0x000fe20000004100 */
[C---:B------:R-:W-:Y:S01]  /*4900*/  @!P0 FMUL.FTZ R4, R5.reuse, R6 ;  /* 0x0000000605048220 */ /* 0x040fe20000410000 */
[----:B------:R-:W-:Y:S01]  /*4910*/  @!P0 MOV R6, R11 ;  /* 0x0000000b00068202 */ /* 0x000fe20000000f00 */
[-C--:B------:R-:W-:Y:S01]  /*4920*/  @!P0 FFMA.FTZ R45, R5, R19.reuse, -R20 ;  /* 0x00000013052d8223 */ /* 0x080fe20000010814 */
[----:B------:R-:W-:Y:S01]  /*4930*/  @!P0 HADD2.F32 R20, -RZ, R15.H1_H1 ;  /* 0x3000000fff148230 */ /* 0x000fe20000004100 */
[----:B------:R-:W-:Y:S01]  /*4940*/  @!P0 FFMA.FTZ R4, R18, R19, R4 ;  /* 0x0000001312048223 */ /* 0x000fe20000010004 */
[----:B------:R-:W-:Y:S02]  /*4950*/  @!P0 HADD2.F32 R5, -RZ, R33.H1_H1 ;  /* 0x30000021ff058230 */ /* 0x000fe40000004100 */
[----:B------:R-:W-:Y:S02]  /*4960*/  @!P0 HADD2.F32 R16, -RZ, R15.H0_H0 ;  /* 0x2000000fff108230 */ /* 0x000fe40000004100 */
[----:B------:R-:W-:Y:S01]  /*4970*/  @!P0 F2FP.PACK_AB R4, R4, R45 ;  /* 0x0000002d0404823e */ /* 0x000fe200000000ff */
[--C-:B------:R-:W-:Y:S02]  /*4980*/  @!P0 HADD2.F32 R15, -RZ, R6.reuse.H0_H0 ;  /* 0x20000006ff0f8230 */ /* 0x100fe40000004100 */
[----:B------:R-:W-:Y:S01]  /*4990*/  @!P0 HADD2.F32 R32, -RZ, R6.H1_H1 ;  /* 0x30000006ff208230 */ /* 0x000fe20000004100 */
[-C--:B------:R-:W-:Y:S01]  /*49a0*/  @!P0 FMUL.FTZ R6, R20, R5.reuse ;  /* 0x0000000514068220 */ /* 0x080fe20000410000 */
[----:B------:R-:W-:Y:S01]  /*49b0*/  @!P0 MOV R9, R4 ;  /* 0x0000000400098202 */ /* 0x000fe20000000f00 */
[C---:B------:R-:W-:Y:S01]  /*49c0*/  @!P0 FMUL.FTZ R5, R16.reuse, R5 ;  /* 0x0000000510058220 */ /* 0x040fe20000410000 */
[----:B------:R-:W-:Y:S01]  /*49d0*/  @!P0 HADD2.F32 R33, -RZ, R39.H0_H0 ;  /* 0x20000027ff218230 */ /* 0x000fe20000004100 */
[----:B------:R-:W-:Y:S02]  /*49e0*/  @!P0 FFMA.FTZ R16, R16, R21, -R6 ;  /* 0x0000001510108223 */ /* 0x000fe40000010806 */
[CC--:B------:R-:W-:Y:S02]  /*49f0*/  @!P0 FMUL.FTZ R6, R15.reuse, R17.reuse ;  /* 0x000000110f068220 */ /* 0x0c0fe40000410000 */
        /* <DEDUP_REMOVED lines=11> */
.L_x_360:
[----:B------:R-:W-:Y:S05]  /*4ab0*/  BSYNC B0 ;  /* 0x0000000000007941 */ /* 0x000fea0003800000 */
.L_x_359:
[----:B------:R-:W-:Y:S11]  /*4ac0*/  ISETP.GE.AND P0, PT, R212, c[0x0][0x1d4], PT ;  /* 0x00007500d4007a0c */ /* 0x000ff60003f06270 */
[----:B------:R-:W-:Y:S02]  /*4ad0*/  @!UPT UIADD3 URZ, URZ, URZ, URZ ;  /* 0x0000003f3f3ff290 */ /* 0x000fe4000fffe03f */
        /* <DEDUP_REMOVED lines=9> */
[----:B------:R-:W-:Y:S01]  /*4b70*/  @!P0 SHF.R.U64 R19, R50, 0x10, R51 ;  /* 0x0000001032138819 */ /* 0x000fe20000001233 */
[----:B------:R-:W-:Y:S01]  /*4b80*/  @!P0 HADD2.F32 R21, -RZ, R63.H0_H0 ;  /* 0x2000003fff158230 */ /* 0x000fe20000004100 */
[----:B------:R-:W-:Y:S01]  /*4b90*/  @!P0 SHF.R.U32.HI R16, RZ, 0x10, R23 ;  /* 0x00000010ff108819 */ /* 0x000fe20000011617 */
[----:B------:R-:W-:Y:S01]  /*4ba0*/  @!P0 HADD2.F32 R6, -RZ, R6.H0_H0 ;  /* 0x20000006ff068230 */ /* 0x000fe20000004100 */
[----:B------:R-:W-:Y:S01]  /*4bb0*/  @!P0 SHF.R.U32.HI R23, RZ, 0x10, R51 ;  /* 0x00000010ff178819 */ /* 0x000fe20000011633 */
[----:B------:R-:W-:Y:S04]  /*4bc0*/  @!P0 HADD2.F32 R19, -RZ, R19.H0_H0 ;  /* 0x20000013ff138230 */ /* 0x000fe80000004100 */
        /* <DEDUP_REMOVED lines=26> */
[C---:B------:R-:W-:Y:S02]  /*4d70*/  @!P0 FMUL.FTZ R5, R16.reuse, R5 ;  /* 0x0000000510058220 */ /* 0x040fe40000410000 */
        /* <DEDUP_REMOVED lines=13> */
.L_x_358:
[----:B------:R-:W-:Y:S05]  /*4e50*/  BSYNC B1 ;  /* 0x0000000000017941 */ /* 0x000fea0003800000 */
.L_x_357:
[----:B------:R1:W4:Y:S01]  /*4e60*/  SHFL.IDX PT, R39, R91, 0x2, 0x181f ;  /* 0x00581f005b277f89 */ /* 0x00032200000e0000 */
[----:B------:R-:W-:Y:S03]  /*4e70*/  BSSY B1, `(.L_x_361) ;  /* 0x0000075000017945 */ /* 0x000fe60003800000 */
[----:B------:R1:W3:Y:S01]  /*4e80*/  SHFL.IDX PT, R34, R92, 0x2, 0x181f ;  /* 0x00581f005c227f89 */ /* 0x0002e200000e0000 */
[----:B------:R-:W-:-:S05]  /*4e90*/  @P5 BRA `(.L_x_362) ;  /* 0x0000072000005947 */ /* 0x000fca0003800000 */
[----:B------:R-:W-:Y:S01]  /*4ea0*/  BSSY B0, `(.L_x_363) ;  /* 0x0000038000007945 */ /* 0x000fe20003800000 */
[----:B------:R-:W-:-:S05]  /*4eb0*/  @P6 BRA `(.L_x_364) ;  /* 0x0000036000006947 */ /* 0x000fca0003800000 */
[C---:B--23--:R-:W-:Y:S01]  /*4ec0*/  LEA R32, P0, R76.reuse, R34, 0x1 ;  /* 0x000000224c207211 */ /* 0x04cfe200078008ff */
        /* <DEDUP_REMOVED lines=53> */
.L_x_364:
[----:B------:R-:W-:Y:S05]  /*5220*/  BSYNC B0 ;  /* 0x0000000000007941 */ /* 0x000fea0003800000 */
.L_x_363:
[----:B------:R-:W-:Y:S11]  /*5230*/  ISETP.GE.AND P0, PT, R212, c[0x0][0x1d4], PT ;  /* 0x00007500d4007a0c */ /* 0x000ff60003f06270 */
[----:B------:R-:W-:Y:S02]  /*5240*/  @!UPT UIADD3 URZ, URZ, URZ, URZ ;  /* 0x0000003f3f3ff290 */ /* 0x000fe4000fffe03f */
[----:B------:R-:W-:-:S05]  /*5250*/  @P0 BRA `(.L_x_362) ;  /* 0x0000036000000947 */ /* 0x000fca0003800000 */
[C---:B---3--:R-:W-:Y:S01]  /*5260*/  LEA R24, P0, R212.reuse, R34, 0x1 ;  /* 0x00000022d4187211 */ /* 0x048fe200078008ff */
[----:B--2---:R-:W2:Y:S03]  /*5270*/  LDS.128 R8, [R213+0xd900] ;  /* 0x00d90000d5087984 */ /* 0x004ea60000000c00 */
        /* <DEDUP_REMOVED lines=52> */
.L_x_362:
[----:B------:R-:W-:Y:S05]  /*55c0*/  BSYNC B1 ;  /* 0x0000000000017941 */ /* 0x000fea0003800000 */
.L_x_361:
[----:B--2---:R2:W1:Y:S04]  /*55d0*/  SHFL.IDX PT, R32, R91, 0x3, 0x181f ;  /* 0x00781f005b207f89 */ /* 0x00446800000e0000 */
[----:B------:R2:W4:Y:S01]  /*55e0*/  SHFL.IDX PT, R27, R92, 0x3, 0x181f ;  /* 0x00781f005c1b7f89 */ /* 0x00052200000e0000 */
[----:B------:R-:W-:-:S05]  /*55f0*/  @P3 BRA `(.L_x_365) ;  /* 0x0000330000003947 */ /* 0x000fca0003800000 */
[----:B------:R-:W-:Y:S01]  /*5600*/  BSSY B0, `(.L_x_366) ;  /* 0x0000038000007945 */ /* 0x000fe20003800000 */
[----:B------:R-:W-:-:S05]  /*5610*/  @P6 BRA `(.L_x_367) ;  /* 0x0000036000006947 */ /* 0x000fca0003800000 */
[C---:B----4-:R-:W-:Y:S01]  /*5620*/  LEA R24, P0, R76.reuse, R27, 0x1 ;  /* 0x0000001b4c187211 */ /* 0x050fe200078008ff */
[----:B------:R-:W4:Y:S03]  /*5630*/  LDS.128 R8, [R213+0xb100] ;  /* 0x00b10000d5087984 */ /* 0x000f260000000c00 */
[----:B-1----:R-:W-:Y:S02]  /*5640*/  LEA.HI.X R25, R76, R32, R77, 0x1, P0 ;  /* 0x000000204c197211 */ /* 0x002fe400000f0c4d */
        /* <DEDUP_REMOVED lines=12> */
[----:B----4-:R-:W-:Y:S02]  /*5710*/  @!P0 MOV R4, R8 ;  /* 0x0000000800048202 */ /* 0x010fe40000000f00 */
        /* <DEDUP_REMOVED lines=38> */
.L_x_367:
[----:B------:R-:W-:Y:S05]  /*5980*/  BSYNC B0 ;  /* 0x0000000000007941 */ /* 0x000fea0003800000 */
.L_x_366:
[----:B------:R-:W-:Y:S11]  /*5990*/  ISETP.GE.AND P0, PT, R212, c[0x0][0x1d4], PT ;  /* 0x00007500d4007a0c */ /* 0x000ff60003f06270 */
[----:B------:R-:W-:Y:S02]  /*59a0*/  @!UPT UIADD3 URZ, URZ, URZ, URZ ;  /* 0x0000003f3f3ff290 */ /* 0x000fe4000fffe03f */
[----:B------:R-:W-:-:S05]  /*59b0*/  @P0 BRA `(.L_x_365) ;  /* 0x00002f4000000947 */ /* 0x000fca0003800000 */
[C---:B----4-:R-:W-:Y:S01]  /*59c0*/  LEA R26, P0, R212.reuse, R27, 0x1 ;  /* 0x0000001bd41a7211 */ /* 0x050fe200078008ff */
[----:B-1----:R-:W1:Y:S03]  /*59d0*/  LDS.128 R8, [R213+0xe900] ;  /* 0x00e90000d5087984 */ /* 0x002e660000000c00 */
[----:B------:R-:W-:Y:S02]  /*59e0*/  LEA.HI.X R27, R212, R32, R230, 0x1, P0 ;  /* 0x00000020d41b7211 */ /* 0x000fe400000f0ce6 */
        /* <DEDUP_REMOVED lines=12> */
[----:B-1----:R-:W-:Y:S02]  /*5ab0*/  @!P0 MOV R4, R8 ;  /* 0x0000000800048202 */ /* 0x002fe40000000f00 */
        /* <DEDUP_REMOVED lines=37> */
[----:B------:R1:W-:Y:S01]  /*5d10*/  ST.E.128 [R26.64], R8 ;  /* 0x000000081a007985 */ /* 0x0003e2000c101d08 */
[----:B------:R-:W-:-:S05]  /*5d20*/  BRA `(.L_x_365) ;  /* 0x00002bd000007947 */ /* 0x000fca0003800000 */
.L_x_344:
[C---:B------:R-:W-:Y:S01]  /*5d30*/  IADD3 R169, R81.reuse, 0x20, RZ ;  /* 0x0000002051a97810 */ /* 0x040fe20007ffe0ff */
[----:B------:R-:W-:Y:S01]  /*5d40*/  CS2R R62, SRZ ;  /* 0x00000000003e7805 */ /* 0x000fe2000001ff00 */
[----:B------:R-:W-:Y:S01]  /*5d50*/  IADD3 R168, R81, 0x40, RZ ;  /* 0x0000004051a87810 */ /* 0x000fe20007ffe0ff */
[----:B------:R-:W-:Y:S01]  /*5d60*/  CS2R R60, SRZ ;  /* 0x00000000003c7805 */ /* 0x000fe2000001ff00 */
[----:B------:R-:W-:Y:S01]  /*5d70*/  ISETP.GE.AND P3, PT, R169, R90, PT ;  /* 0x0000005aa900720c */ /* 0x000fe20003f66270 */
[----:B------:R-:W-:Y:S01]  /*5d80*/  CS2R R66, SRZ ;  /* 0x0000000000427805 */ /* 0x000fe2000001ff00 */
[----:B------:R-:W-:Y:S01]  /*5d90*/  IADD3 R167, R81, 0x60, RZ ;  /* 0x0000006051a77810 */ /* 0x000fe20007ffe0ff */
[----:B------:R-:W-:Y:S01]  /*5da0*/  CS2R R64, SRZ ;  /* 0x0000000000407805 */ /* 0x000fe2000001ff00 */
[----:B------:R-:W-:Y:S01]  /*5db0*/  ISETP.GE.OR P3, PT, R76, c[0x0][0x27c], P3 ;  /* 0x00009f004c007a0c */ /* 0x000fe20001f66670 */
[----:B------:R-:W-:Y:S01]  /*5dc0*/  CS2R R34, SRZ ;  /* 0x0000000000227805 */ /* 0x000fe2000001ff00 */
[----:B------:R-:W-:Y:S01]  /*5dd0*/  IADD3 R75, -R83, c[0x0][0x1d4], RZ ;  /* 0x00007500534b7a10 */ /* 0x000fe20007ffe1ff */
[----:B------:R-:W-:Y:S01]  /*5de0*/  CS2R R32, SRZ ;  /* 0x0000000000207805 */ /* 0x000fe2000001ff00 */
[----:B------:R-:W-:Y:S01]  /*5df0*/  CS2R R58, SRZ ;  /* 0x00000000003a7805 */ /* 0x000fe2000001ff00 */
[----:B------:R-:W-:Y:S01]  /*5e00*/  CS2R R56, SRZ ;  /* 0x0000000000387805 */ /* 0x000fe2000001ff00 */
[----:B------:R-:W-:Y:S01]  /*5e10*/  CS2R R30, SRZ ;  /* 0x00000000001e7805 */ /* 0x000fe2000001ff00 */
[----:B------:R-:W-:Y:S01]  /*5e20*/  CS2R R28, SRZ ;  /* 0x00000000001c7805 */ /* 0x000fe2000001ff00 */
[----:B------:R-:W-:Y:S01]  /*5e30*/  CS2R R46, SRZ ;  /* 0x00000000002e7805 */ /* 0x000fe2000001ff00 */
[----:B------:R1:W2:Y:S01]  /*5e40*/  SHFL.IDX PT, R85, R91, RZ, 0x181f ;  /* 0x00181fff5b557589 */ /* 0x0002a200000e0000 */
[----:B------:R-:W-:Y:S03]  /*5e50*/  BSSY B0, `(.L_x_368) ;  /* 0x00000e1000007945 */ /* 0x000fe60003800000 */
[----:B------:R-:W-:Y:S04]  /*5e60*/  @!P3 IADD3 R3, P1, P0, R106, R44, R161 ;  /* 0x0000002c6a03b210 */ /* 0x000fe8000783e0a1 */
[----:B------:R-:W-:Y:S01]  /*5e70*/  @!P3 IADD3.X R4, R112, R37, R151, P1, P0 ;  /* 0x000000257004b210 */ /* 0x000fe20000fe0497 */
[----:B------:R1:W3:Y:S01]  /*5e80*/  SHFL.IDX PT, R84, R92, RZ, 0x181f ;  /* 0x00181fff5c547589 */ /* 0x0002e200000e0000 */
[----:B------:R-:W-:Y:S04]  /*5e90*/  @!P3 IADD3 R5, P1, P0, R104, R38, R162 ;  /* 0x000000266805b210 */ /* 0x000fe8000783e0a2 */
[C---:B------:R-:W-:Y:S02]  /*5ea0*/  @!P3 IADD3.X R10, R111.reuse, R68, R152, P1, P0 ;  /* 0x000000446f0ab210 */ /* 0x040fe40000fe0498 */
[----:B------:R-:W-:Y:S04]  /*5eb0*/  ISETP.GE.AND P1, PT, R168, R90, PT ;  /* 0x0000005aa800720c */ /* 0x000fe80003f26270 */
[----:B------:R-:W-:Y:S11]  /*5ec0*/  ISETP.GE.OR P1, PT, R76, c[0x0][0x27c], P1 ;  /* 0x00009f004c007a0c */ /* 0x000ff60000f26670 */
[----:B------:R-:W-:Y:S02]  /*5ed0*/  @!UPT UIADD3 URZ, URZ, URZ, URZ ;  /* 0x0000003f3f3ff290 */ /* 0x000fe4000fffe03f */
[----:B------:R-:W-:Y:S04]  /*5ee0*/  @!P1 IADD3 R6, P4, P0, R106, R159, R44 ;  /* 0x0000009f6a069210 */ /* 0x000fe8000789e02c */
[--C-:B------:R-:W-:Y:S02]  /*5ef0*/  @!P1 IADD3.X R17, R112, R147, R37.reuse, P4, P0 ;  /* 0x0000009370119210 */ /* 0x100fe400027e0425 */
[----:B------:R-:W-:Y:S04]  /*5f00*/  @!P1 IADD3 R11, P4, P0, R104, R160, R38 ;  /* 0x000000a0680b9210 */ /* 0x000fe8000789e026 */
[----:B------:R-:W-:Y:S02]  /*5f10*/  @!P1 IADD3.X R18, R111, R150, R68, P4, P0 ;  /* 0x000000966f129210 */ /* 0x000fe400027e0444 */
[-C--:B------:R-:W-:Y:S04]  /*5f20*/  ISETP.GE.AND P0, PT, R167, R90.reuse, PT ;  /* 0x0000005aa700720c */ /* 0x080fe80003f06270 */
[----:B------:R-:W-:Y:S11]  /*5f30*/  ISETP.GE.OR P0, PT, R76, c[0x0][0x27c], P0 ;  /* 0x00009f004c007a0c */ /* 0x000ff60000706670 */
[----:B------:R-:W-:Y:S02]  /*5f40*/  @!UPT UIADD3 URZ, URZ, URZ, URZ ;  /* 0x0000003f3f3ff290 */ /* 0x000fe4000fffe03f */
[----:B------:R-:W-:Y:S04]  /*5f50*/  @!P0 IADD3 R15, P5, P4, R106, UR10, R44 ;  /* 0x0000000a6a0f8c10 */ /* 0x000fe8000fcbe02c */
[----:B------:R-:W-:Y:S02]  /*5f60*/  @!P0 IADD3.X R19, R112, UR13, R37, P5, P4 ;  /* 0x0000000d70138c10 */ /* 0x000fe4000afe8425 */
[----:B------:R-:W-:Y:S04]  /*5f70*/  @!P0 IADD3 R16, P5, P4, R104, UR16, R38 ;  /* 0x0000001068108c10 */ /* 0x000fe8000fcbe026 */
[----:B------:R-:W-:Y:S02]  /*5f80*/  @!P0 IADD3.X R23, R111, UR14, R68, P5, P4 ;  /* 0x0000000e6f178c10 */ /* 0x000fe4000afe8444 */
[C---:B------:R-:W-:Y:S04]  /*5f90*/  @!P3 LEA R8, P4, R3.reuse, c[0x0][0x270], 0x1 ;  /* 0x00009c000308ba11 */ /* 0x040fe800078808ff */
[----:B------:R-:W-:Y:S02]  /*5fa0*/  @!P3 LEA.HI.X R9, R3, c[0x0][0x274], R4, 0x1, P4 ;  /* 0x00009d000309ba11 */ /* 0x000fe400020f0c04 */
[C---:B------:R-:W-:Y:S03]  /*5fb0*/  @!P3 LEA R4, P4, R5.reuse, c[0x0][0x288], 0x1 ;  /* 0x0000a2000504ba11 */ /* 0x040fe600078808ff */
[----:B------:R4:W2:Y:S01]  /*5fc0*/  @!P3 LDG.E.128 R56, [R8.64] ;  /* 0x000000080838b981 */ /* 0x0008a2000c1e1d00 */
[----:B------:R-:W-:Y:S02]  /*5fd0*/  @!P3 LEA.HI.X R5, R5, c[0x0][0x28c], R10, 0x1, P4 ;  /* 0x0000a3000505ba11 */ /* 0x000fe400020f0c0a */
[C---:B------:R-:W-:Y:S04]  /*5fe0*/  @!P1 LEA R20, P4, R6.reuse, c[0x0][0x270], 0x1 ;  /* 0x00009c0006149a11 */ /* 0x040fe800078808ff */
[----:B------:R-:W-:Y:S02]  /*5ff0*/  @!P1 LEA.HI.X R21, R6, c[0x0][0x274], R17, 0x1, P4 ;  /* 0x00009d0006159a11 */ /* 0x000fe400020f0c11 */
[C---:B------:R-:W-:Y:S03]  /*6000*/  @!P1 LEA R10, P4, R11.reuse, c[0x0][0x288], 0x1 ;  /* 0x0000a2000b0a9a11 */ /* 0x040fe600078808ff */
[----:B------:R1:W3:Y:S01]  /*6010*/  @!P1 LDG.E.128 R60, [R20.64] ;  /* 0x00000008143c9981 */ /* 0x0002e2000c1e1d00 */
[----:B------:R-:W-:Y:S02]  /*6020*/  @!P1 LEA.HI.X R11, R11, c[0x0][0x28c], R18, 0x1, P4 ;  /* 0x0000a3000b0b9a11 */ /* 0x000fe400020f0c12 */
[C---:B------:R-:W-:Y:S04]  /*6030*/  @!P0 LEA R24, P4, R15.reuse, c[0x0][0x270], 0x1 ;  /* 0x00009c000f188a11 */ /* 0x040fe800078808ff */
[----:B------:R-:W-:Y:S01]  /*6040*/  @!P0 LEA.HI.X R25, R15, c[0x0][0x274], R19, 0x1, P4 ;  /* 0x00009d000f198a11 */ /* 0x000fe200020f0c13 */
[----:B------:R1:W3:Y:S01]  /*6050*/  @!P1 LDG.E.128 R28, [R10.64] ;  /* 0x000000080a1c9981 */ /* 0x0002e2000c1e1d00 */
[C---:B------:R-:W-:Y:S01]  /*6060*/  @!P0 LEA R22, P4, R16.reuse, c[0x0][0x288], 0x1 ;  /* 0x0000a20010168a11 */ /* 0x040fe200078808ff */
[----:B------:R-:W-:Y:S03]  /*6070*/  CS2R R18, SRZ ;  /* 0x0000000000127805 */ /* 0x000fe6000001ff00 */
[----:B------:R-:W-:Y:S01]  /*6080*/  @!P0 LEA.HI.X R23, R16, c[0x0][0x28c], R23, 0x1, P4 ;  /* 0x0000a30010178a11 */ /* 0x000fe200020f0c17 */
[----:B----4-:R-:W-:Y:S01]  /*6090*/  CS2R R8, SRZ ;  /* 0x0000000000087805 */ /* 0x010fe2000001ff00 */
[----:B------:R-:W-:Y:S01]  /*60a0*/  CS2R R16, SRZ ;  /* 0x0000000000107805 */ /* 0x000fe2000001ff00 */
[----:B------:R-:W4:Y:S08]  /*60b0*/  @!P0 LDG.E.128 R64, [R24.64] ;  /* 0x0000000818408981 */ /* 0x000f30000c1e1d00 */
[----:B------:R1:W3:Y:S08]  /*60c0*/  @!P3 LDG.E.128 R16, [R4.64] ;  /* 0x000000080410b981 */ /* 0x0002f0000c1e1d00 */
[----:B------:R-:W4:Y:S01]  /*60d0*/  @!P0 LDG.E.128 R32, [R22.64] ;  /* 0x0000000816208981 */ /* 0x000f22000c1e1d00 */
[----:B------:R-:W-:Y:S01]  /*60e0*/  ISETP.GE.AND P0, PT, R81, R90, PT ;  /* 0x0000005a5100720c */ /* 0x000fe20003f06270 */
[----:B-1----:R-:W-:Y:S03]  /*60f0*/  CS2R R10, SRZ ;  /* 0x00000000000a7805 */ /* 0x002fe6000001ff00 */
[----:B------:R-:W-:Y:S11]  /*6100*/  ISETP.GE.OR P0, PT, R76, c[0x0][0x27c], P0 ;  /* 0x00009f004c007a0c */ /* 0x000ff60000706670 */
[----:B------:R-:W-:Y:S02]  /*6110*/  @!UPT UIADD3 URZ, URZ, URZ, URZ ;  /* 0x0000003f3f3ff290 */ /* 0x000fe4000fffe03f */
[----:B------:R-:W-:Y:S02]  /*6120*/  @!P0 IADD3 R3, P1, R106, R44, RZ ;  /* 0x0000002c6a038210 */ /* 0x000fe40007f3e0ff */
[----:B------:R-:W-:Y:S03]  /*6130*/  CS2R R44, SRZ ;  /* 0x00000000002c7805 */ /* 0x000fe6000001ff00 */
[----:B------:R-:W-:Y:S01]  /*6140*/  @!P0 IMAD.X R4, R37, 0x1, R112, P1 ;  /* 0x0000000125048824 */ /* 0x000fe200008e0670 */
[C---:B------:R-:W-:Y:S04]  /*6150*/  @!P0 LEA R20, P1, R3.reuse, c[0x0][0x270], 0x1 ;  /* 0x00009c0003148a11 */ /* 0x040fe800078208ff */
[----:B------:R-:W-:Y:S02]  /*6160*/  @!P0 LEA.HI.X R21, R3, c[0x0][0x274], R4, 0x1, P1 ;  /* 0x00009d0003158a11 */ /* 0x000fe400008f0c04 */
[----:B------:R-:W-:Y:S03]  /*6170*/  @!P0 IADD3 R3, P1, R104, R38, RZ ;  /* 0x0000002668038210 */ /* 0x000fe60007f3e0ff */
[----:B------:R1:W5:Y:S02]  /*6180*/  @!P0 LDG.E.128 R44, [R20.64] ;  /* 0x00000008142c8981 */ /* 0x000364000c1e1d00 */
[----:B------:R-:W-:Y:S01]  /*6190*/  @!P0 IMAD.X R5, R68, 0x1, R111, P1 ;  /* 0x0000000144058824 */ /* 0x000fe200008e066f */
[C---:B------:R-:W-:Y:S04]  /*61a0*/  @!P0 LEA R4, P1, R3.reuse, c[0x0][0x288], 0x1 ;  /* 0x0000a20003048a11 */ /* 0x040fe800078208ff */
[----:B------:R-:W-:Y:S02]  /*61b0*/  @!P0 LEA.HI.X R5, R3, c[0x0][0x28c], R5, 0x1, P1 ;  /* 0x0000a30003058a11 */ /* 0x000fe400008f0c05 */
[----:B------:R-:W-:Y:S03]  /*61c0*/  ISETP.GE.AND P1, PT, R76, c[0x0][0x27c], PT ;  /* 0x00009f004c007a0c */ /* 0x000fe60003f26270 */
[----:B------:R1:W5:Y:S01]  /*61d0*/  @!P0 LDG.E.128 R8, [R4.64] ;  /* 0x0000000804088981 */ /* 0x000362000c1e1d00 */
[----:B------:R-:W-:Y:S01]  /*61e0*/  ISETP.GE.OR P0, PT, R81, R90, P6 ;  /* 0x0000005a5100720c */ /* 0x000fe20003706670 */
[----:B--2---:R-:W-:Y:S02]  /*61f0*/  IMAD.MOV.U32 R6, RZ, RZ, R58 ;  /* 0x000000ffff067224 */ /* 0x004fe400078e003a */
[----:B-1----:R-:W-:Y:S02]  /*6200*/  IMAD.MOV.U32 R5, RZ, RZ, R59 ;  /* 0x000000ffff057224 */ /* 0x002fe400078e003b */
[----:B------:R-:W-:Y:S02]  /*6210*/  IMAD.MOV.U32 R4, RZ, RZ, R56 ;  /* 0x000000ffff047224 */ /* 0x000fe400078e0038 */
[----:B------:R-:W-:Y:S01]  /*6220*/  IMAD.MOV.U32 R3, RZ, RZ, R57 ;  /* 0x000000ffff037224 */ /* 0x000fe200078e0039 */
[----:B------:R-:W-:Y:S04]  /*6230*/  PRMT R69, R5, 0x5410, R6 ;  /* 0x0000541005457816 */ /* 0x000fe80000000006 */
[----:B------:R-:W-:Y:S01]  /*6240*/  PRMT R68, R4, 0x5410, R3 ;  /* 0x0000541004447816 */ /* 0x000fe20000000003 */
[----:B---3--:R-:W-:Y:S02]  /*6250*/  IMAD.MOV.U32 R6, RZ, RZ, R18 ;  /* 0x000000ffff067224 */ /* 0x008fe400078e0012 */
[----:B------:R-:W-:Y:S02]  /*6260*/  IMAD.MOV.U32 R5, RZ, RZ, R19 ;  /* 0x000000ffff057224 */ /* 0x000fe400078e0013 */
[----:B------:R-:W-:Y:S02]  /*6270*/  IMAD.MOV.U32 R4, RZ, RZ, R16 ;  /* 0x000000ffff047224 */ /* 0x000fe400078e0010 */
[----:B------:R-:W-:Y:S01]  /*6280*/  IMAD.MOV.U32 R3, RZ, RZ, R17 ;  /* 0x000000ffff037224 */ /* 0x000fe200078e0011 */
[----:B------:R-:W-:Y:S01]  /*6290*/  PRMT R36, R5, 0x5410, R6 ;  /* 0x0000541005247816 */ /* 0x000fe20000000006 */
        /* <DEDUP_REMOVED lines=12> */
[----:B----4-:R-:W-:Y:S02]  /*6360*/  IMAD.MOV.U32 R6, RZ, RZ, R66 ;  /* 0x000000ffff067224 */ /* 0x010fe400078e0042 */
        /* <DEDUP_REMOVED lines=10> */
[----:B------:R-:W-:Y:S04]  /*6410*/  PRMT R40, R5, 0x5410, R6 ;  /* 0x0000541005287816 */ /* 0x000fe80000000006 */
[----:B------:R-:W-:Y:S01]  /*6420*/  PRMT R39, R3, 0x5410, R4 ;  /* 0x0000541003277816 */ /* 0x000fe20000000004 */
[----:B------:R-:W-:-:S05]  /*6430*/  @P0 BRA `(.L_x_369) ;  /* 0x0000082000000947 */ /* 0x000fca0003800000 */
[----:B------:R-:W-:Y:S01]  /*6440*/  IMAD.SHL.U32 R26, R81, 0x40, RZ ;  /* 0x00000040511a7824 */ /* 0x000fe200078e00ff */
[----:B------:R-:W-:Y:S01]  /*6450*/  SEL R3, R83, R75, !P2 ;  /* 0x0000004b53037207 */ /* 0x000fe20005000000 */
[----:B-----5:R-:W-:Y:S01]  /*6460*/  IMAD.MOV.U32 R15, RZ, RZ, R9 ;  /* 0x000000ffff0f7224 */ /* 0x020fe200078e0009 */
[----:B------:R-:W-:Y:S01]  /*6470*/  SHF.L.U32 R42, R81, 0x6, RZ ;  /* 0x00000006512a7819 */ /* 0x000fe200000006ff */
[----:B------:R-:W1:Y:S01]  /*6480*/  LDS.128 R20, [R131+0x8100] ;  /* 0x0081000083147984 */ /* 0x000e620000000c00 */
[----:B------:R-:W-:Y:S02]  /*6490*/  SHF.R.S32.HI R4, RZ, 0x1f, R3 ;  /* 0x0000001fff047819 */ /* 0x000fe40000011403 */
[----:B------:R-:W-:Y:S02]  /*64a0*/  LOP3.LUT R42, R42, 0x1c0, RZ, 0xc0, !PT ;  /* 0x000001c02a2a7812 */ /* 0x000fe400078ec0ff */
[----:B------:R-:W-:Y:S02]  /*64b0*/  LEA.HI R3, R4, R3, RZ, 0x4 ;  /* 0x0000000304037211 */ /* 0x000fe400078f20ff */
[----:B------:R-:W-:Y:S02]  /*64c0*/  LOP3.LUT R26, R26, 0x1c0, RZ, 0xc0, !PT ;  /* 0x000001c01a1a7812 */ /* 0x000fe400078ec0ff */
[----:B------:R-:W-:Y:S02]  /*64d0*/  LEA.HI.SX32 R3, R3, R74, 0x1c ;  /* 0x0000004a03037211 */ /* 0x000fe400078fe2ff */
[----:B------:R-:W-:Y:S02]  /*64e0*/  SHF.R.U32.HI R26, RZ, 0x3, R26 ;  /* 0x00000003ff1a7819 */ /* 0x000fe4000001161a */
[----:B------:R-:W-:Y:S02]  /*64f0*/  SHF.R.S32.HI R4, RZ, 0x1f, R3 ;  /* 0x0000001fff047819 */ /* 0x000fe40000011403 */
[----:B------:R-:W-:Y:S02]  /*6500*/  SHF.L.U32 R88, R3, 0x3, RZ ;  /* 0x0000000303587819 */ /* 0x000fe400000006ff */
[----:B------:R-:W-:Y:S02]  /*6510*/  LEA.HI R4, R4, R3, RZ, 0x3 ;  /* 0x0000000304047211 */ /* 0x000fe400078f18ff */
[----:B------:R-:W-:Y:S02]  /*6520*/  @!P1 SHF.R.U32.HI R50, RZ, 0x10, R47 ;  /* 0x00000010ff329819 */ /* 0x000fe4000001162f */
[----:B------:R-:W-:Y:S02]  /*6530*/  SHF.R.S32.HI R3, RZ, 0x3, R4 ;  /* 0x00000003ff037819 */ /* 0x000fe40000011404 */
[----:B------:R-:W-:Y:S02]  /*6540*/  LOP3.LUT R4, R42, 0x38, R88, 0xf8, !PT ;  /* 0x000000382a047812 */ /* 0x000fe400078ef858 */
[----:B------:R-:W-:Y:S01]  /*6550*/  MOV R25, R44 ;  /* 0x0000002c00197202 */ /* 0x000fe20000000f00 */
[----:B------:R-:W-:Y:S01]  /*6560*/  IMAD R3, R3, 0x1c00, R7 ;  /* 0x00001c0003037824 */ /* 0x000fe200078e0207 */
[----:B------:R-:W-:Y:S02]  /*6570*/  LOP3.LUT R4, R4, R26, RZ, 0x3c, !PT ;  /* 0x0000001a04047212 */ /* 0x000fe400078e3cff */
[----:B------:R-:W-:Y:S02]  /*6580*/  @!P1 SHF.R.U32.HI R26, RZ, 0x10, R9 ;  /* 0x00000010ff1a9819 */ /* 0x000fe40000011609 */
[--C-:B------:R-:W-:Y:S01]  /*6590*/  @!P1 SHF.R.U64 R43, R44, 0x10, R45.reuse ;  /* 0x000000102c2b9819 */ /* 0x100fe2000000122d */
[----:B------:R-:W-:Y:S01]  /*65a0*/  IMAD.IADD R3, R3, 0x1, R4 ;  /* 0x0000000103037824 */ /* 0x000fe200078e0204 */
[----:B------:R-:W-:Y:S02]  /*65b0*/  MOV R44, R45 ;  /* 0x0000002d002c7202 */ /* 0x000fe40000000f00 */
[----:B------:R-:W-:Y:S02]  /*65c0*/  @!P1 SHF.R.U32.HI R49, RZ, 0x10, R45 ;  /* 0x00000010ff319819 */ /* 0x000fe4000001162d */
[----:B------:R-:W-:Y:S01]  /*65d0*/  SHF.L.U32 R3, R3, 0x1, RZ ;  /* 0x0000000103037819 */ /* 0x000fe200000006ff */
[----:B-1----:R-:W-:Y:S04]  /*65e0*/  @!P1 IMAD.MOV.U32 R6, RZ, RZ, R20 ;  /* 0x000000ffff069224 */ /* 0x002fe800078e0014 */
[----:B------:R1:W2:Y:S01]  /*65f0*/  LDS.128 R52, [R3+0x8100] ;  /* 0x0081000003347984 */ /* 0x0002a20000000c00 */
[--C-:B------:R-:W-:Y:S02]  /*6600*/  @!P1 HADD2.F32 R5, -RZ, R6.reuse.H0_H0 ;  /* 0x20000006ff059230 */ /* 0x100fe40000004100 */
[----:B------:R-:W-:Y:S01]  /*6610*/  @!P1 HADD2.F32 R6, -RZ, R6.H1_H1 ;  /* 0x30000006ff069230 */ /* 0x000fe20000004100 */
[----:B-1----:R-:W-:Y:S01]  /*6620*/  IMAD.MOV.U32 R3, RZ, RZ, R8 ;  /* 0x000000ffff037224 */ /* 0x002fe200078e0008 */
[----:B------:R-:W-:Y:S01]  /*6630*/  @!P1 SHF.R.U64 R8, R8, 0x10, R9 ;  /* 0x0000001008089819 */ /* 0x000fe20000001209 */
[----:B------:R-:W-:Y:S01]  /*6640*/  @!P1 HADD2.F32 R9, -RZ, R25.H0_H0 ;  /* 0x20000019ff099230 */ /* 0x000fe20000004100 */
[----:B------:R-:W-:Y:S02]  /*6650*/  @!P1 MOV R25, R21 ;  /* 0x0000001500199202 */ /* 0x000fe40000000f00 */
[----:B------:R-:W-:Y:S05]  /*6660*/  @!P1 HADD2.F32 R4, -RZ, R3.H0_H0 ;  /* 0x20000003ff049230 */ /* 0x000fea0000004100 */
[C---:B------:R-:W-:Y:S02]  /*6670*/  @!P1 FMUL.FTZ R3, R5.reuse, R4 ;  /* 0x0000000405039220 */ /* 0x040fe40000410000 */
[----:B--2---:R-:W-:Y:S01]  /*6680*/  @!P1 IMAD.MOV.U32 R48, RZ, RZ, R53 ;  /* 0x000000ffff309224 */ /* 0x004fe200078e0035 */
[----:B------:R-:W-:Y:S05]  /*6690*/  @!P1 MOV R42, R52 ;  /* 0x00000034002a9202 */ /* 0x000fea0000000f00 */
[----:B------:R-:W-:Y:S05]  /*66a0*/  @!P1 HADD2.F32 R24, -RZ, R42.H0_H0 ;  /* 0x2000002aff189230 */ /* 0x000fea0000004100 */
[C---:B------:R-:W-:Y:S02]  /*66b0*/  @!P1 FMUL.FTZ R4, R24.reuse, R4 ;  /* 0x0000000418049220 */ /* 0x040fe40000410000 */
[-C--:B------:R-:W-:Y:S01]  /*66c0*/  @!P1 FFMA.FTZ R3, R24, R9.reuse, R3 ;  /* 0x0000000918039223 */ /* 0x080fe20000010003 */
[----:B------:R-:W-:Y:S01]  /*66d0*/  @!P1 HADD2.F32 R24, -RZ, R48.H0_H0 ;  /* 0x20000030ff189230 */ /* 0x000fe20000004100 */
[----:B------:R-:W-:Y:S01]  /*66e0*/  @!P1 FFMA.FTZ R93, R5, R9, -R4 ;  /* 0x00000009055d9223 */ /* 0x000fe20000010804 */
[----:B------:R-:W-:Y:S02]  /*66f0*/  @!P1 HADD2.F32 R4, -RZ, R8.H0_H0 ;  /* 0x20000008ff049230 */ /* 0x000fe40000004100 */
[----:B------:R-:W-:Y:S02]  /*6700*/  @!P1 HADD2.F32 R9, -RZ, R42.H1_H1 ;  /* 0x3000002aff099230 */ /* 0x000fe40000004100 */
[----:B------:R-:W-:Y:S02]  /*6710*/  @!P1 HADD2.F32 R5, -RZ, R15.H0_H0 ;  /* 0x2000000fff059230 */ /* 0x000fe40000004100 */
[----:B------:R-:W-:Y:S01]  /*6720*/  @!P1 HADD2.F32 R8, -RZ, R25.H0_H0 ;  /* 0x20000019ff089230 */ /* 0x000fe20000004100 */
[CC--:B------:R-:W-:Y:S01]  /*6730*/  @!P1 FMUL.FTZ R45, R9.reuse, R4.reuse ;  /* 0x00000004092d9220 */ /* 0x0c0fe20000410000 */
[----:B------:R-:W-:Y:S01]  /*6740*/  @!P1 HADD2.F32 R15, -RZ, R43.H0_H0 ;  /* 0x2000002bff0f9230 */ /* 0x000fe20000004100 */
[----:B------:R-:W-:Y:S01]  /*6750*/  @!P1 FMUL.FTZ R4, R6, R4 ;  /* 0x0000000406049220 */ /* 0x000fe20000410000 */
[----:B------:R-:W-:Y:S01]  /*6760*/  @!P1 HADD2.F32 R42, -RZ, R44.H0_H0 ;  /* 0x2000002cff2a9230 */ /* 0x000fe20000004100 */
[-C--:B------:R-:W-:Y:S02]  /*6770*/  @!P1 FMUL.FTZ R43, R24, R5.reuse ;  /* 0x00000005182b9220 */ /* 0x080fe40000410000 */
[----:B------:R-:W-:Y:S02]  /*6780*/  @!P1 FMUL.FTZ R5, R8, R5 ;  /* 0x0000000508059220 */ /* 0x000fe40000410000 */
[-C--:B------:R-:W-:Y:S02]  /*6790*/  @!P1 FFMA.FTZ R4, R9, R15.reuse, R4 ;  /* 0x0000000f09049223 */ /* 0x080fe40000010004 */
[----:B------:R-:W-:Y:S01]  /*67a0*/  @!P1 FFMA.FTZ R86, R6, R15, -R45 ;  /* 0x0000000f06569223 */ /* 0x000fe2000001082d */
[----:B------:R-:W-:Y:S01]  /*67b0*/  @!P1 MOV R45, R54 ;  /* 0x00000036002d9202 */ /* 0x000fe20000000f00 */
[----:B------:R-:W-:Y:S01]  /*67c0*/  IMAD.MOV.U32 R6, RZ, RZ, R10 ;  /* 0x000000ffff067224 */ /* 0x000fe200078e000a */
[----:B------:R-:W-:Y:S01]  /*67d0*/  @!P1 MOV R15, R22 ;  /* 0x00000016000f9202 */ /* 0x000fe20000000f00 */
[-C--:B------:R-:W-:Y:S01]  /*67e0*/  @!P1 FFMA.FTZ R87, R8, R42.reuse, -R43 ;  /* 0x0000002a08579223 */ /* 0x080fe2000001082b */
[----:B------:R-:W-:Y:S01]  /*67f0*/  @!P1 F2FP.PACK_AB R86, R86, R93 ;  /* 0x0000005d5656923e */ /* 0x000fe200000000ff */
[----:B------:R-:W-:Y:S01]  /*6800*/  @!P1 FFMA.FTZ R5, R24, R42, R5 ;  /* 0x0000002a18059223 */ /* 0x000fe20000010005 */
[----:B------:R-:W-:Y:S01]  /*6810*/  @!P1 SHF.R.U64 R8, R10, 0x10, R11 ;  /* 0x000000100a089819 */ /* 0x000fe2000000120b */
[----:B------:R-:W-:Y:S01]  /*6820*/  IMAD.MOV.U32 R24, RZ, RZ, R46 ;  /* 0x000000ffff187224 */ /* 0x000fe200078e002e */
[----:B------:R-:W-:Y:S01]  /*6830*/  @!P1 HADD2.F32 R43, -RZ, R45.H0_H0 ;  /* 0x2000002dff2b9230 */ /* 0x000fe20000004100 */
[----:B------:R-:W-:Y:S01]  /*6840*/  @!P1 IMAD.MOV.U32 R20, RZ, RZ, R86 ;  /* 0x000000ffff149224 */ /* 0x000fe200078e0056 */
[----:B------:R-:W-:Y:S01]  /*6850*/  @!P1 SHF.R.U64 R10, R46, 0x10, R47 ;  /* 0x000000102e0a9819 */ /* 0x000fe2000000122f */
[----:B------:R-:W-:Y:S02]  /*6860*/  @!P1 HADD2.F32 R9, -RZ, R15.H0_H0 ;  /* 0x2000000fff099230 */ /* 0x000fe40000004100 */
[----:B------:R-:W-:Y:S02]  /*6870*/  @!P1 HADD2.F32 R6, -RZ, R6.H0_H0 ;  /* 0x20000006ff069230 */ /* 0x000fe40000004100 */
[----:B------:R-:W-:Y:S02]  /*6880*/  @!P1 HADD2.F32 R44, -RZ, R24.H0_H0 ;  /* 0x20000018ff2c9230 */ /* 0x000fe40000004100 */
[----:B------:R-:W-:Y:S01]  /*6890*/  @!P1 HADD2.F32 R45, -RZ, R45.H1_H1 ;  /* 0x3000002dff2d9230 */ /* 0x000fe20000004100 */
[-C--:B------:R-:W-:Y:S01]  /*68a0*/  @!P1 FMUL.FTZ R42, R43, R6.reuse ;  /* 0x000000062b2a9220 */ /* 0x080fe20000410000 */
[----:B------:R-:W-:Y:S01]  /*68b0*/  @!P1 HADD2.F32 R24, -RZ, R8.H0_H0 ;  /* 0x20000008ff189230 */ /* 0x000fe20000004100 */
[C---:B------:R-:W-:Y:S01]  /*68c0*/  @!P1 FMUL.FTZ R8, R9.reuse, R6 ;  /* 0x0000000609089220 */ /* 0x040fe20000410000 */
[----:B------:R-:W-:Y:S01]  /*68d0*/  @!P1 HADD2.F32 R6, -RZ, R15.H1_H1 ;  /* 0x3000000fff069230 */ /* 0x000fe20000004100 */
[----:B------:R-:W-:Y:S01]  /*68e0*/  @!P1 FFMA.FTZ R89, R9, R44, -R42 ;  /* 0x0000002c09599223 */ /* 0x000fe2000001082a */
[----:B------:R-:W-:Y:S01]  /*68f0*/  @!P1 HADD2.F32 R46, -RZ, R10.H0_H0 ;  /* 0x2000000aff2e9230 */ /* 0x000fe20000004100 */
[-C--:B------:R-:W-:Y:S01]  /*6900*/  @!P1 FMUL.FTZ R15, R45, R24.reuse ;  /* 0x000000182d0f9220 */ /* 0x080fe20000410000 */
[----:B------:R-:W-:Y:S01]  /*6910*/  @!P1 HADD2.F32 R10, -RZ, R26.H0_H0 ;  /* 0x2000001aff0a9230 */ /* 0x000fe20000004100 */
[C---:B------:R-:W-:Y:S01]  /*6920*/  @!P1 FMUL.FTZ R9, R6.reuse, R24 ;  /* 0x0000001806099220 */ /* 0x040fe20000410000 */
[----:B------:R-:W-:Y:S01]  /*6930*/  @!P1 HADD2.F32 R26, -RZ, R48.H1_H1 ;  /* 0x30000030ff1a9230 */ /* 0x000fe20000004100 */
[----:B------:R-:W-:Y:S01]  /*6940*/  @!P1 FFMA.FTZ R51, R6, R46, -R15 ;  /* 0x0000002e06339223 */ /* 0x000fe2000001080f */
[----:B------:R-:W-:Y:S01]  /*6950*/  @!P1 HADD2.F32 R42, -RZ, R49.H0_H0 ;  /* 0x20000031ff2a9230 */ /* 0x000fe20000004100 */
[----:B------:R-:W-:Y:S01]  /*6960*/  @!P1 IMAD.MOV.U32 R48, RZ, RZ, R55 ;  /* 0x000000ffff309224 */ /* 0x000fe200078e0037 */
[----:B------:R-:W-:Y:S01]  /*6970*/  @!P1 HADD2.F32 R6, -RZ, R25.H1_H1 ;  /* 0x30000019ff069230 */ /* 0x000fe20000004100 */
[----:B------:R-:W-:Y:S01]  /*6980*/  @!P1 FMUL.FTZ R15, R26, R10 ;  /* 0x0000000a1a0f9220 */ /* 0x000fe20000410000 */
[----:B------:R-:W-:Y:S01]  /*6990*/  @!P1 SHF.R.U32.HI R24, RZ, 0x10, R11 ;  /* 0x00000010ff189819 */ /* 0x000fe2000001160b */
[----:B------:R-:W-:Y:S01]  /*69a0*/  IMAD.MOV.U32 R49, RZ, RZ, R47 ;  /* 0x000000ffff317224 */ /* 0x000fe200078e002f */
[----:B------:R-:W-:Y:S01]  /*69b0*/  @!P1 F2FP.PACK_AB R89, R51, R89 ;  /* 0x000000593359923e */ /* 0x000fe200000000ff */
[C---:B------:R-:W-:Y:S01]  /*69c0*/  @!P1 FFMA.FTZ R25, R6.reuse, R42, -R15 ;  /* 0x0000002a06199223 */ /* 0x040fe2000001080f */
[----:B------:R-:W-:Y:S01]  /*69d0*/  MOV R15, R11 ;  /* 0x0000000b000f7202 */ /* 0x000fe20000000f00 */
[----:B------:R-:W-:Y:S01]  /*69e0*/  @!P1 FMUL.FTZ R6, R6, R10 ;  /* 0x0000000a06069220 */ /* 0x000fe20000410000 */
[----:B------:R-:W-:Y:S01]  /*69f0*/  @!P1 HADD2.F32 R47, -RZ, R49.H0_H0 ;  /* 0x20000031ff2f9230 */ /* 0x000fe20000004100 */
[----:B------:R-:W-:Y:S01]  /*6a00*/  @!P1 IMAD.MOV.U32 R22, RZ, RZ, R89 ;  /* 0x000000ffff169224 */ /* 0x000fe200078e0059 */
[----:B------:R-:W-:Y:S01]  /*6a10*/  @!P1 F2FP.PACK_AB R87, R25, R87 ;  /* 0x000000571957923e */ /* 0x000fe200000000ff */
[----:B------:R-:W-:Y:S01]  /*6a20*/  @!P1 HADD2.F32 R10, -RZ, R15.H0_H0 ;  /* 0x2000000fff0a9230 */ /* 0x000fe20000004100 */
[----:B------:R-:W-:Y:S01]  /*6a30*/  @!P1 MOV R15, R23 ;  /* 0x00000017000f9202 */ /* 0x000fe20000000f00 */
[----:B------:R-:W-:Y:S01]  /*6a40*/  @!P1 FFMA.FTZ R6, R26, R42, R6 ;  /* 0x0000002a1a069223 */ /* 0x000fe20000010006 */
[----:B------:R-:W-:Y:S01]  /*6a50*/  @!P1 MOV R21, R87 ;  /* 0x0000005700159202 */ /* 0x000fe20000000f00 */
[----:B------:R-:W-:Y:S01]  /*6a60*/  @!P1 FFMA.FTZ R8, R43, R44, R8 ;  /* 0x0000002c2b089223 */ /* 0x000fe20000010008 */
[----:B------:R-:W-:Y:S01]  /*6a70*/  @!P1 HADD2.F32 R25, -RZ, R48.H0_H0 ;  /* 0x20000030ff199230 */ /* 0x000fe20000004100 */
[----:B------:R-:W-:Y:S01]  /*6a80*/  @!P1 FFMA.FTZ R9, R45, R46, R9 ;  /* 0x0000002e2d099223 */ /* 0x000fe20000010009 */
[----:B------:R-:W-:Y:S01]  /*6a90*/  @!P1 F2FP.PACK_AB R5, R6, R5 ;  /* 0x000000050605923e */ /* 0x000fe200000000ff */
[--C-:B------:R-:W-:Y:S02]  /*6aa0*/  @!P1 HADD2.F32 R11, -RZ, R15.reuse.H0_H0 ;  /* 0x2000000fff0b9230 */ /* 0x100fe40000004100 */
[----:B------:R-:W-:Y:S01]  /*6ab0*/  @!P1 FMUL.FTZ R49, R25, R10 ;  /* 0x0000000a19319220 */ /* 0x000fe20000410000 */
[----:B------:R-:W-:Y:S01]  /*6ac0*/  @!P1 HADD2.F32 R24, -RZ, R24.H0_H0 ;  /* 0x20000018ff189230 */ /* 0x000fe20000004100 */
[----:B------:R-:W-:Y:S01]  /*6ad0*/  @!P1 IMAD.MOV.U32 R53, RZ, RZ, R5 ;  /* 0x000000ffff359224 */ /* 0x000fe200078e0005 */
[----:B------:R-:W-:Y:S01]  /*6ae0*/  @!P1 HADD2.F32 R48, -RZ, R48.H1_H1 ;  /* 0x30000030ff309230 */ /* 0x000fe20000004100 */
[CC--:B------:R-:W-:Y:S01]  /*6af0*/  @!P1 FFMA.FTZ R51, R11.reuse, R47.reuse, -R49 ;  /* 0x0000002f0b339223 */ /* 0x0c0fe20000010831 */
[----:B------:R-:W-:Y:S01]  /*6b00*/  @!P1 HADD2.F32 R49, -RZ, R50.H0_H0 ;  /* 0x20000032ff319230 */ /* 0x000fe20000004100 */
[----:B------:R-:W-:Y:S01]  /*6b10*/  LEA R50, P0, R94, R84, 0x1 ;  /* 0x000000545e327211 */ /* 0x000fe200078008ff */
[----:B------:R-:W-:Y:S01]  /*6b20*/  @!P1 FMUL.FTZ R10, R11, R10 ;  /* 0x0000000a0b0a9220 */ /* 0x000fe20000410000 */
[----:B------:R-:W-:Y:S01]  /*6b30*/  @!P1 HADD2.F32 R11, -RZ, R15.H1_H1 ;  /* 0x3000000fff0b9230 */ /* 0x000fe20000004100 */
[CC--:B------:R-:W-:Y:S02]  /*6b40*/  @!P1 FMUL.FTZ R15, R48.reuse, R24.reuse ;  /* 0x00000018300f9220 */ /* 0x0c0fe40000410000 */
[----:B------:R-:W-:Y:S02]  /*6b50*/  @!P1 FFMA.FTZ R10, R25, R47, R10 ;  /* 0x0000002f190a9223 */ /* 0x000fe4000001000a */
[C---:B------:R-:W-:Y:S02]  /*6b60*/  @!P1 FFMA.FTZ R15, R11.reuse, R49, -R15 ;  /* 0x000000310b0f9223 */ /* 0x040fe4000001080f */
[----:B------:R-:W-:Y:S03]  /*6b70*/  @!P1 FMUL.FTZ R11, R11, R24 ;  /* 0x000000180b0b9220 */ /* 0x000fe60000410000 */
[----:B------:R-:W-:Y:S01]  /*6b80*/  @!P1 F2FP.PACK_AB R24, R15, R51 ;  /* 0x000000330f18923e */ /* 0x000fe200000000ff */
[----:B------:R-:W-:Y:S01]  /*6b90*/  @!P1 FFMA.FTZ R11, R48, R49, R11 ;  /* 0x00000031300b9223 */ /* 0x000fe2000001000b */
[----:B------:R-:W-:Y:S02]  /*6ba0*/  LEA.HI.X R51, R94, R85, R108, 0x1, P0 ;  /* 0x000000555e337211 */ /* 0x000fe400000f0c6c */
[----:B------:R-:W-:Y:S02]  /*6bb0*/  ISETP.GE.AND P0, PT, R88, c[0x0][0x1d4], PT ;  /* 0x0000750058007a0c */ /* 0x000fe40003f06270 */
[----:B------:R-:W-:Y:S02]  /*6bc0*/  @!P1 MOV R23, R24 ;  /* 0x0000001800179202 */ /* 0x000fe40000000f00 */
[----:B------:R-:W-:Y:S02]  /*6bd0*/  @!P1 F2FP.PACK_AB R15, R4, R3 ;  /* 0x00000003040f923e */ /* 0x000fe400000000ff */
[----:B------:R-:W-:Y:S01]  /*6be0*/  @!P1 F2FP.PACK_AB R4, R9, R8 ;  /* 0x000000080904923e */ /* 0x000fe200000000ff */
[----:B------:R1:W-:Y:S01]  /*6bf0*/  ST.E.128 [R50.64], R20 ;  /* 0x0000001432007985 */ /* 0x0003e2000c101d08 */
[----:B------:R-:W-:Y:S02]  /*6c00*/  @!P1 F2FP.PACK_AB R3, R11, R10 ;  /* 0x0000000a0b03923e */ /* 0x000fe400000000ff */
[----:B------:R-:W-:Y:S02]  /*6c10*/  @!P1 MOV R52, R15 ;  /* 0x0000000f00349202 */ /* 0x000fe40000000f00 */
[----:B------:R-:W-:Y:S01]  /*6c20*/  @!P1 MOV R54, R4 ;  /* 0x0000000400369202 */ /* 0x000fe20000000f00 */
[----:B------:R-:W-:Y:S01]  /*6c30*/  @!P0 IMAD.WIDE R84, R88, 0x2, R84 ;  /* 0x0000000258548825 */ /* 0x000fe200078e0254 */
[----:B------:R-:W-:Y:S05]  /*6c40*/  @!P1 MOV R55, R3 ;  /* 0x0000000300379202 */ /* 0x000fea0000000f00 */
[----:B------:R1:W-:Y:S02]  /*6c50*/  @!P0 ST.E.128 [R84.64], R52 ;  /* 0x0000003454008985 */ /* 0x0003e4000c101d08 */
.L_x_369:
[----:B------:R-:W-:Y:S05]  /*6c60*/  BSYNC B0 ;  /* 0x0000000000007941 */ /* 0x000fea0003800000 */
.L_x_368:
[----:B-----5:R2:W3:Y:S01]  /*6c70*/  SHFL.IDX PT, R45, R91, 0x1, 0x181f ;  /* 0x00381f005b2d7f89 */ /* 0x0204e200000e0000 */
[----:B------:R-:W-:Y:S01]  /*6c80*/  ISETP.GE.OR P0, PT, R169, R90, P6 ;  /* 0x0000005aa900720c */ /* 0x000fe20003706670 */
[----:B------:R-:W-:Y:S02]  /*6c90*/  BSSY B0, `(.L_x_370) ;  /* 0x000007f000007945 */ /* 0x000fe40003800000 */
[----:B------:R2:W4:Y:S10]  /*6ca0*/  SHFL.IDX PT, R44, R92, 0x1, 0x181f ;  /* 0x00381f005c2c7f89 */ /* 0x00053400000e0000 */
[----:B------:R-:W-:-:S05]  /*6cb0*/  @P0 BRA `(.L_x_371) ;  /* 0x000007c000000947 */ /* 0x000fca0003800000 */
[----:B------:R-:W-:Y:S01]  /*6cc0*/  SEL R3, R83, R75, !P2 ;  /* 0x0000004b53037207 */ /* 0x000fe20005000000 */
[----:B-1----:R-:W-:Y:S01]  /*6cd0*/  LDS.128 R20, [R130+0x8100] ;  /* 0x0081000082147984 */ /* 0x002fe20000000c00 */
[C---:B------:R-:W-:Y:S02]  /*6ce0*/  IADD3 R6, R81.reuse, 0x20, RZ ;  /* 0x0000002051067810 */ /* 0x040fe40007ffe0ff */
[----:B------:R-:W-:Y:S02]  /*6cf0*/  SHF.R.S32.HI R4, RZ, 0x1f, R3 ;  /* 0x0000001fff047819 */ /* 0x000fe40000011403 */
[----:B------:R-:W-:Y:S01]  /*6d00*/  IADD3 R8, R81, 0x20, RZ ;  /* 0x0000002051087810 */ /* 0x000fe20007ffe0ff */
[----:B------:R-:W-:Y:S01]  /*6d10*/  IMAD.SHL.U32 R6, R6, 0x40, RZ ;  /* 0x0000004006067824 */ /* 0x000fe200078e00ff */
[----:B------:R-:W-:Y:S02]  /*6d20*/  LEA.HI R3, R4, R3, RZ, 0x4 ;  /* 0x0000000304037211 */ /* 0x000fe400078f20ff */
[----:B------:R-:W-:Y:S02]  /*6d30*/  SHF.L.U32 R8, R8, 0x6, RZ ;  /* 0x0000000608087819 */ /* 0x000fe400000006ff */
[----:B------:R-:W-:Y:S02]  /*6d40*/  LEA.HI.SX32 R3, R3, R74, 0x1c ;  /* 0x0000004a03037211 */ /* 0x000fe400078fe2ff */
[----:B------:R-:W-:Y:S02]  /*6d50*/  LOP3.LUT R6, R6, 0x1c0, RZ, 0xc0, !PT ;  /* 0x000001c006067812 */ /* 0x000fe400078ec0ff */
[----:B------:R-:W-:Y:S02]  /*6d60*/  SHF.R.S32.HI R4, RZ, 0x1f, R3 ;  /* 0x0000001fff047819 */ /* 0x000fe40000011403 */
[----:B------:R-:W-:Y:S02]  /*6d70*/  SHF.L.U32 R5, R3, 0x3, RZ ;  /* 0x0000000303057819 */ /* 0x000fe400000006ff */
[----:B------:R-:W-:Y:S02]  /*6d80*/  LEA.HI R4, R4, R3, RZ, 0x3 ;  /* 0x0000000304047211 */ /* 0x000fe400078f18ff */
[----:B------:R-:W-:Y:S02]  /*6d90*/  LOP3.LUT R8, R8, 0x1c0, RZ, 0xc0, !PT ;  /* 0x000001c008087812 */ /* 0x000fe400078ec0ff */
[----:B------:R-:W-:Y:S02]  /*6da0*/  SHF.R.S32.HI R3, RZ, 0x3, R4 ;  /* 0x00000003ff037819 */ /* 0x000fe40000011404 */
[----:B------:R-:W-:Y:S02]  /*6db0*/  SHF.R.U32.HI R6, RZ, 0x3, R6 ;  /* 0x00000003ff067819 */ /* 0x000fe40000011606 */
[----:B------:R-:W-:Y:S01]  /*6dc0*/  LOP3.LUT R4, R8, 0x38, R5, 0xf8, !PT ;  /* 0x0000003808047812 */ /* 0x000fe200078ef805 */
[----:B------:R-:W-:Y:S01]  /*6dd0*/  IMAD R3, R3, 0x1c00, R12 ;  /* 0x00001c0003037824 */ /* 0x000fe200078e020c */
[----:B----4-:R-:W-:Y:S02]  /*6de0*/  LEA R54, P0, R94, R44, 0x1 ;  /* 0x0000002c5e367211 */ /* 0x010fe400078008ff */
[----:B------:R-:W-:Y:S02]  /*6df0*/  LOP3.LUT R4, R4, R6, RZ, 0x3c, !PT ;  /* 0x0000000604047212 */ /* 0x000fe400078e3cff */
[----:B---3--:R-:W-:Y:S02]  /*6e00*/  LEA.HI.X R55, R94, R45, R108, 0x1, P0 ;  /* 0x0000002d5e377211 */ /* 0x008fe400000f0c6c */
[----:B------:R-:W-:Y:S02]  /*6e10*/  IADD3 R3, R3, R4, RZ ;  /* 0x0000000403037210 */ /* 0x000fe40007ffe0ff */
[----:B------:R-:W-:Y:S02]  /*6e20*/  ISETP.GE.AND P0, PT, R5, c[0x0][0x1d4], PT ;  /* 0x0000750005007a0c */ /* 0x000fe40003f06270 */
[----:B------:R-:W-:Y:S01]  /*6e30*/  @!P1 SHF.R.U64 R4, R16, 0x10, R17 ;  /* 0x0000001010049819 */ /* 0x000fe20000001211 */
[----:B------:R-:W-:Y:S01]  /*6e40*/  IMAD.SHL.U32 R3, R3, 0x2, RZ ;  /* 0x0000000203037824 */ /* 0x000fe200078e00ff */
[----:B------:R-:W-:Y:S01]  /*6e50*/  @!P1 HADD2.F32 R16, -RZ, R68.H0_H0 ;  /* 0x20000044ff109230 */ /* 0x000fe20000004100 */
[----:B------:R-:W-:Y:S02]  /*6e60*/  @!P1 SHF.R.U64 R24, R56, 0x10, R57 ;  /* 0x0000001038189819 */ /* 0x000fe40000001239 */
[----:B------:R-:W-:Y:S01]  /*6e70*/  @!P1 SHF.R.U32.HI R9, RZ, 0x10, R17 ;  /* 0x00000010ff099819 */ /* 0x000fe20000011611 */
[----:B------:R-:W1:Y:S01]  /*6e80*/  LDS.128 R48, [R3+0x8100] ;  /* 0x0081000003307984 */ /* 0x000e620000000c00 */
[----:B------:R-:W-:Y:S01]  /*6e90*/  @!P1 HADD2.F32 R4, -RZ, R4.H0_H0 ;  /* 0x20000004ff049230 */ /* 0x000fe20000004100 */
[--C-:B------:R-:W-:Y:S02]  /*6ea0*/  @!P1 SHF.R.U32.HI R26, RZ, 0x10, R59.reuse ;  /* 0x00000010ff1a9819 */ /* 0x100fe4000001163b */
[----:B------:R-:W-:Y:S01]  /*6eb0*/  @!P1 SHF.R.U64 R42, R58, 0x10, R59 ;  /* 0x000000103a2a9819 */ /* 0x000fe2000000123b */
[----:B------:R-:W-:Y:S01]  /*6ec0*/  @!P0 IMAD.WIDE R86, R5, 0x2, R44 ;  /* 0x0000000205568825 */ /* 0x000fe200078e022c */
[----:B------:R-:W-:Y:S01]  /*6ed0*/  @!P1 SHF.R.U32.HI R25, RZ, 0x10, R57 ;  /* 0x00000010ff199819 */ /* 0x000fe20000011639 */
[----:B------:R-:W-:Y:S01]  /*6ee0*/  @!P1 HADD2.F32 R44, -RZ, R69.H0_H0 ;  /* 0x20000045ff2c9230 */ /* 0x000fe20000004100 */
[--C-:B------:R-:W-:Y:S01]  /*6ef0*/  @!P1 SHF.R.U32.HI R11, RZ, 0x10, R19.reuse ;  /* 0x00000010ff0b9819 */ /* 0x100fe20000011613 */
[----:B------:R-:W-:Y:S01]  /*6f00*/  @!P1 HADD2.F32 R46, -RZ, R26.H0_H0 ;  /* 0x2000001aff2e9230 */ /* 0x000fe20000004100 */
[----:B------:R-:W-:Y:S01]  /*6f10*/  @!P1 SHF.R.U64 R15, R18, 0x10, R19 ;  /* 0x00000010120f9819 */ /* 0x000fe20000001213 */
[----:B------:R-:W-:Y:S02]  /*6f20*/  @!P1 HADD2.F32 R18, -RZ, R24.H0_H0 ;  /* 0x20000018ff129230 */ /* 0x000fe40000004100 */
[----:B------:R-:W-:Y:S02]  /*6f30*/  @!P1 HADD2.F32 R25, -RZ, R25.H0_H0 ;  /* 0x20000019ff199230 */ /* 0x000fe40000004100 */
[----:B------:R-:W-:Y:S02]  /*6f40*/  @!P1 HADD2.F32 R15, -RZ, R15.H0_H0 ;  /* 0x2000000fff0f9230 */ /* 0x000fe40000004100 */
[----:B------:R-:W-:Y:S02]  /*6f50*/  @!P1 HADD2.F32 R42, -RZ, R42.H0_H0 ;  /* 0x2000002aff2a9230 */ /* 0x000fe40000004100 */
[----:B------:R-:W-:Y:S02]  /*6f60*/  @!P1 HADD2.F32 R5, -RZ, R27.H0_H0 ;  /* 0x2000001bff059230 */ /* 0x000fe40000004100 */
[----:B------:R-:W-:Y:S01]  /*6f70*/  @!P1 HADD2.F32 R11, -RZ, R11.H0_H0 ;  /* 0x2000000bff0b9230 */ /* 0x000fe20000004100 */
[----:B-1----:R-:W-:Y:S01]  /*6f80*/  @!P1 IMAD.MOV.U32 R6, RZ, RZ, R48 ;  /* 0x000000ffff069224 */ /* 0x002fe200078e0030 */
[----:B------:R-:W-:Y:S04]  /*6f90*/  @!P1 MOV R3, R20 ;  /* 0x0000001400039202 */ /* 0x000fe80000000f00 */
[--C-:B------:R-:W-:Y:S02]  /*6fa0*/  @!P1 HADD2.F32 R10, -RZ, R6.reuse.H0_H0 ;  /* 0x20000006ff0a9230 */ /* 0x100fe40000004100 */
[--C-:B------:R-:W-:Y:S02]  /*6fb0*/  @!P1 HADD2.F32 R8, -RZ, R3.reuse.H0_H0 ;  /* 0x20000003ff089230 */ /* 0x100fe40000004100 */
[----:B------:R-:W-:Y:S01]  /*6fc0*/  @!P1 HADD2.F32 R17, -RZ, R6.H1_H1 ;  /* 0x30000006ff119230 */ /* 0x000fe20000004100 */
[-C--:B------:R-:W-:Y:S01]  /*6fd0*/  @!P1 FMUL.FTZ R19, R10, R5.reuse ;  /* 0x000000050a139220 */ /* 0x080fe20000410000 */
[----:B------:R-:W-:Y:S01]  /*6fe0*/  @!P1 HADD2.F32 R6, -RZ, R3.H1_H1 ;  /* 0x30000003ff069230 */ /* 0x000fe20000004100 */
[----:B------:R-:W-:Y:S02]  /*6ff0*/  @!P1 FMUL.FTZ R3, R8, R5 ;  /* 0x0000000508039220 */ /* 0x000fe40000410000 */
[C---:B------:R-:W-:Y:S02]  /*7000*/  @!P1 FMUL.FTZ R5, R17.reuse, R4 ;  /* 0x0000000411059220 */ /* 0x040fe40000410000 */
[-C--:B------:R-:W-:Y:S02]  /*7010*/  @!P1 FFMA.FTZ R3, R10, R16.reuse, R3 ;  /* 0x000000100a039223 */ /* 0x080fe40000010003 */
[----:B------:R-:W-:Y:S01]  /*7020*/  @!P1 FFMA.FTZ R84, R8, R16, -R19 ;  /* 0x0000001008549223 */ /* 0x000fe20000010813 */
[----:B------:R-:W-:Y:S01]  /*7030*/  @!P1 MOV R16, R49 ;  /* 0x0000003100109202 */ /* 0x000fe20000000f00 */
[C---:B------:R-:W-:Y:S01]  /*7040*/  @!P1 FMUL.FTZ R4, R6.reuse, R4 ;  /* 0x0000000406049220 */ /* 0x040fe20000410000 */
[----:B------:R-:W-:Y:S01]  /*7050*/  @!P1 HADD2.F32 R19, -RZ, R68.H1_H1 ;  /* 0x30000044ff139230 */ /* 0x000fe20000004100 */
[-C--:B------:R-:W-:Y:S01]  /*7060*/  @!P1 FFMA.FTZ R59, R6, R18.reuse, -R5 ;  /* 0x00000012063b9223 */ /* 0x080fe20000010805 */
[----:B------:R-:W-:Y:S01]  /*7070*/  @!P1 HADD2.F32 R8, -RZ, R9.H0_H0 ;  /* 0x20000009ff089230 */ /* 0x000fe20000004100 */
[----:B------:R-:W-:Y:S01]  /*7080*/  @!P1 IMAD.MOV.U32 R6, RZ, RZ, R21 ;  /* 0x000000ffff069224 */ /* 0x000fe200078e0015 */
[--C-:B------:R-:W-:Y:S01]  /*7090*/  @!P1 HADD2.F32 R24, -RZ, R16.reuse.H1_H1 ;  /* 0x30000010ff189230 */ /* 0x100fe20000004100 */
[----:B------:R-:W-:Y:S01]  /*70a0*/  @!P1 FFMA.FTZ R4, R17, R18, R4 ;  /* 0x0000001211049223 */ /* 0x000fe20000010004 */
[----:B------:R-:W-:Y:S01]  /*70b0*/  @!P1 HADD2.F32 R18, -RZ, R16.H0_H0 ;  /* 0x20000010ff129230 */ /* 0x000fe20000004100 */
[----:B------:R-:W-:Y:S01]  /*70c0*/  @!P1 MOV R16, R51 ;  /* 0x0000003300109202 */ /* 0x000fe20000000f00 */
[----:B------:R-:W-:Y:S01]  /*70d0*/  @!P1 HADD2.F32 R5, -RZ, R27.H1_H1 ;  /* 0x3000001bff059230 */ /* 0x000fe20000004100 */
[-C--:B------:R-:W-:Y:S01]  /*70e0*/  @!P1 FMUL.FTZ R17, R24, R8.reuse ;  /* 0x0000000818119220 */ /* 0x080fe20000410000 */
[--C-:B------:R-:W-:Y:S02]  /*70f0*/  @!P1 HADD2.F32 R10, -RZ, R6.reuse.H0_H0 ;  /* 0x20000006ff0a9230 */ /* 0x100fe40000004100 */
[----:B------:R-:W-:Y:S01]  /*7100*/  @!P1 HADD2.F32 R9, -RZ, R6.H1_H1 ;  /* 0x30000006ff099230 */ /* 0x000fe20000004100 */
[-C--:B------:R-:W-:Y:S01]  /*7110*/  @!P1 FMUL.FTZ R6, R18, R5.reuse ;  /* 0x0000000512069220 */ /* 0x080fe20000410000 */
[--C-:B------:R-:W-:Y:S01]  /*7120*/  @!P1 HADD2.F32 R43, -RZ, R16.reuse.H0_H0 ;  /* 0x20000010ff2b9230 */ /* 0x100fe20000004100 */
[C---:B------:R-:W-:Y:S01]  /*7130*/  @!P1 FMUL.FTZ R5, R10.reuse, R5 ;  /* 0x000000050a059220 */ /* 0x040fe20000410000 */
[----:B------:R-:W-:Y:S01]  /*7140*/  @!P1 HADD2.F32 R45, -RZ, R16.H1_H1 ;  /* 0x30000010ff2d9230 */ /* 0x000fe20000004100 */
[----:B------:R-:W-:Y:S01]  /*7150*/  @!P1 FFMA.FTZ R58, R10, R19, -R6 ;  /* 0x000000130a3a9223 */ /* 0x000fe20000010806 */
[----:B------:R-:W-:Y:S01]  /*7160*/  @!P1 HADD2.F32 R10, -RZ, R36.H0_H0 ;  /* 0x20000024ff0a9230 */ /* 0x000fe20000004100 */
[C---:B------:R-:W-:Y:S01]  /*7170*/  @!P1 FMUL.FTZ R6, R9.reuse, R8 ;  /* 0x0000000809069220 */ /* 0x040fe20000410000 */
[----:B------:R-:W-:Y:S01]  /*7180*/  @!P1 HADD2.F32 R27, -RZ, R69.H1_H1 ;  /* 0x30000045ff1b9230 */ /* 0x000fe20000004100 */
[----:B------:R-:W-:Y:S02]  /*7190*/  @!P1 IMAD.MOV.U32 R8, RZ, RZ, R23 ;  /* 0x000000ffff089224 */ /* 0x000fe400078e0017 */
[----:B------:R-:W-:Y:S02]  /*71a0*/  @!P1 FFMA.FTZ R57, R9, R25, -R17 ;  /* 0x0000001909399223 */ /* 0x000fe40000010811 */
[----:B------:R-:W-:Y:S01]  /*71b0*/  @!P1 FMUL.FTZ R16, R43, R10 ;  /* 0x0000000a2b109220 */ /* 0x000fe20000410000 */
[--C-:B------:R-:W-:Y:S01]  /*71c0*/  @!P1 HADD2.F32 R9, -RZ, R8.reuse.H0_H0 ;  /* 0x20000008ff099230 */ /* 0x100fe20000004100 */
[----:B------:R-:W-:Y:S01]  /*71d0*/  @!P1 FMUL.FTZ R17, R45, R11 ;  /* 0x0000000b2d119220 */ /* 0x000fe20000410000 */
[----:B------:R-:W-:Y:S01]  /*71e0*/  @!P1 HADD2.F32 R8, -RZ, R8.H1_H1 ;  /* 0x30000008ff089230 */ /* 0x000fe20000004100 */
[----:B------:R-:W-:Y:S02]  /*71f0*/  @!P1 FFMA.FTZ R5, R18, R19, R5 ;  /* 0x0000001312059223 */ /* 0x000fe40000010005 */
[C---:B------:R-:W-:Y:S01]  /*7200*/  @!P1 FFMA.FTZ R56, R9.reuse, R44, -R16 ;  /* 0x0000002c09389223 */ /* 0x040fe20000010810 */
[----:B------:R-:W-:Y:S01]  /*7210*/  @!P1 MOV R16, R50 ;  /* 0x0000003200109202 */ /* 0x000fe20000000f00 */
[----:B------:R-:W-:Y:S02]  /*7220*/  @!P1 FMUL.FTZ R10, R9, R10 ;  /* 0x0000000a090a9220 */ /* 0x000fe40000410000 */
[----:B------:R-:W-:Y:S02]  /*7230*/  @!P1 IMAD.MOV.U32 R9, RZ, RZ, R22 ;  /* 0x000000ffff099224 */ /* 0x000fe400078e0016 */
[C---:B------:R-:W-:Y:S01]  /*7240*/  @!P1 FMUL.FTZ R11, R8.reuse, R11 ;  /* 0x0000000b080b9220 */ /* 0x040fe20000410000 */
[----:B------:R-:W-:Y:S01]  /*7250*/  @!P1 HADD2.F32 R26, -RZ, R16.H0_H0 ;  /* 0x20000010ff1a9230 */ /* 0x000fe20000004100 */
[----:B------:R-:W-:Y:S01]  /*7260*/  @!P1 FFMA.FTZ R53, R8, R46, -R17 ;  /* 0x0000002e08359223 */ /* 0x000fe20000010811 */
[----:B------:R-:W-:Y:S01]  /*7270*/  @!P1 HADD2.F32 R8, -RZ, R36.H1_H1 ;  /* 0x30000024ff089230 */ /* 0x000fe20000004100 */
[----:B------:R-:W-:Y:S01]  /*7280*/  @!P1 FFMA.FTZ R6, R24, R25, R6 ;  /* 0x0000001918069223 */ /* 0x000fe20000010006 */
[----:B------:R-:W-:Y:S02]  /*7290*/  @!P1 HADD2.F32 R36, -RZ, R16.H1_H1 ;  /* 0x30000010ff249230 */ /* 0x000fe40000004100 */
[--C-:B------:R-:W-:Y:S01]  /*72a0*/  @!P1 HADD2.F32 R17, -RZ, R9.reuse.H0_H0 ;  /* 0x20000009ff119230 */ /* 0x100fe20000004100 */
[----:B------:R-:W-:Y:S01]  /*72b0*/  @!P1 F2FP.PACK_AB R19, R53, R56 ;  /* 0x000000383513923e */ /* 0x000fe200000000ff */
[----:B------:R-:W-:Y:S01]  /*72c0*/  @!P1 HADD2.F32 R16, -RZ, R9.H1_H1 ;  /* 0x30000009ff109230 */ /* 0x000fe20000004100 */
[-C--:B------:R-:W-:Y:S01]  /*72d0*/  @!P1 FMUL.FTZ R9, R26, R8.reuse ;  /* 0x000000081a099220 */ /* 0x080fe20000410000 */
[----:B------:R-:W-:Y:S01]  /*72e0*/  @!P1 F2FP.PACK_AB R5, R6, R5 ;  /* 0x000000050605923e */ /* 0x000fe200000000ff */
[----:B------:R-:W-:Y:S02]  /*72f0*/  @!P1 FMUL.FTZ R47, R36, R15 ;  /* 0x0000000f242f9220 */ /* 0x000fe40000410000 */
[C---:B------:R-:W-:Y:S02]  /*7300*/  @!P1 FMUL.FTZ R8, R17.reuse, R8 ;  /* 0x0000000811089220 */ /* 0x040fe40000410000 */
[----:B------:R-:W-:Y:S01]  /*7310*/  @!P1 FFMA.FTZ R52, R17, R27, -R9 ;  /* 0x0000001b11349223 */ /* 0x000fe20000010809 */
[----:B------:R-:W-:Y:S01]  /*7320*/  @!P1 F2FP.PACK_AB R17, R57, R58 ;  /* 0x0000003a3911923e */ /* 0x000fe200000000ff */
[C---:B------:R-:W-:Y:S02]  /*7330*/  @!P1 FMUL.FTZ R9, R16.reuse, R15 ;  /* 0x0000000f10099220 */ /* 0x040fe40000410000 */
[----:B------:R-:W-:Y:S01]  /*7340*/  @!P1 FFMA.FTZ R15, R16, R42, -R47 ;  /* 0x0000002a100f9223 */ /* 0x000fe2000001082f */
[----:B------:R-:W-:Y:S01]  /*7350*/  @!P1 F2FP.PACK_AB R16, R59, R84 ;  /* 0x000000543b10923e */ /* 0x000fe200000000ff */
[----:B------:R-:W-:Y:S02]  /*7360*/  @!P1 FFMA.FTZ R8, R26, R27, R8 ;  /* 0x0000001b1a089223 */ /* 0x000fe40000010008 */
[----:B------:R-:W-:Y:S01]  /*7370*/  @!P1 FFMA.FTZ R9, R36, R42, R9 ;  /* 0x0000002a24099223 */ /* 0x000fe20000010009 */
[----:B------:R-:W-:Y:S01]  /*7380*/  @!P1 F2FP.PACK_AB R18, R15, R52 ;  /* 0x000000340f12923e */ /* 0x000fe200000000ff */
[----:B------:R-:W-:Y:S01]  /*7390*/  @!P1 FFMA.FTZ R10, R43, R44, R10 ;  /* 0x0000002c2b0a9223 */ /* 0x000fe2000001000a */
[----:B------:R-:W-:Y:S01]  /*73a0*/  @!P1 MOV R20, R16 ;  /* 0x0000001000149202 */ /* 0x000fe20000000f00 */
[----:B------:R-:W-:Y:S01]  /*73b0*/  @!P1 FFMA.FTZ R11, R45, R46, R11 ;  /* 0x0000002e2d0b9223 */ /* 0x000fe2000001000b */
[----:B------:R-:W-:Y:S01]  /*73c0*/  @!P1 MOV R22, R18 ;  /* 0x0000001200169202 */ /* 0x000fe20000000f00 */
[----:B------:R-:W-:Y:S01]  /*73d0*/  @!P1 IMAD.MOV.U32 R21, RZ, RZ, R17 ;  /* 0x000000ffff159224 */ /* 0x000fe200078e0011 */
[----:B------:R-:W-:Y:S01]  /*73e0*/  @!P1 F2FP.PACK_AB R15, R4, R3 ;  /* 0x00000003040f923e */ /* 0x000fe200000000ff */
[----:B------:R-:W-:Y:S01]  /*73f0*/  @!P1 IMAD.MOV.U32 R23, RZ, RZ, R19 ;  /* 0x000000ffff179224 */ /* 0x000fe200078e0013 */
[----:B------:R-:W-:Y:S01]  /*7400*/  @!P1 F2FP.PACK_AB R3, R11, R10 ;  /* 0x0000000a0b03923e */ /* 0x000fe200000000ff */
[----:B------:R-:W-:Y:S01]  /*7410*/  @!P1 IMAD.MOV.U32 R49, RZ, RZ, R5 ;  /* 0x000000ffff319224 */ /* 0x000fe200078e0005 */
[----:B------:R-:W-:Y:S02]  /*7420*/  @!P1 F2FP.PACK_AB R4, R9, R8 ;  /* 0x000000080904923e */ /* 0x000fe400000000ff */
[----:B------:R1:W-:Y:S01]  /*7430*/  ST.E.128 [R54.64], R20 ;  /* 0x0000001436007985 */ /* 0x0003e2000c101d08 */
[----:B------:R-:W-:Y:S01]  /*7440*/  @!P1 MOV R48, R15 ;  /* 0x0000000f00309202 */ /* 0x000fe20000000f00 */
[----:B------:R-:W-:Y:S01]  /*7450*/  @!P1 IMAD.MOV.U32 R51, RZ, RZ, R3 ;  /* 0x000000ffff339224 */ /* 0x000fe200078e0003 */
[----:B------:R-:W-:Y:S05]  /*7460*/  @!P1 MOV R50, R4 ;  /* 0x0000000400329202 */ /* 0x000fea0000000f00 */
[----:B------:R1:W-:Y:S02]  /*7470*/  @!P0 ST.E.128 [R86.64], R48 ;  /* 0x0000003056008985 */ /* 0x0003e4000c101d08 */
.L_x_371:
[----:B------:R-:W-:Y:S05]  /*7480*/  BSYNC B0 ;  /* 0x0000000000007941 */ /* 0x000fea0003800000 */
.L_x_370:
[----:B------:R1:W2:Y:S01]  /*7490*/  SHFL.IDX PT, R17, R91, 0x2, 0x181f ;  /* 0x00581f005b117f89 */ /* 0x0002a200000e0000 */
[----:B------:R-:W-:Y:S01]  /*74a0*/  ISETP.GE.OR P0, PT, R168, R90, P6 ;  /* 0x0000005aa800720c */ /* 0x000fe20003706670 */
[----:B------:R-:W-:Y:S02]  /*74b0*/  BSSY B0, `(.L_x_372) ;  /* 0x000007f000007945 */ /* 0x000fe40003800000 */
[----:B------:R1:W4:Y:S10]  /*74c0*/  SHFL.IDX PT, R16, R92, 0x2, 0x181f ;  /* 0x00581f005c107f89 */ /* 0x00033400000e0000 */
[----:B------:R-:W-:-:S05]  /*74d0*/  @P0 BRA `(.L_x_373) ;  /* 0x000007c000000947 */ /* 0x000fca0003800000 */
[----:B------:R-:W-:Y:S01]  /*74e0*/  SEL R3, R83, R75, !P2 ;  /* 0x0000004b53037207 */ /* 0x000fe20005000000 */
[----:B-1----:R-:W-:Y:S01]  /*74f0*/  LDS.128 R20, [R129+0x8100] ;  /* 0x0081000081147984 */ /* 0x002fe20000000c00 */
[C---:B------:R-:W-:Y:S01]  /*7500*/  IADD3 R6, R81.reuse, 0x40, RZ ;  /* 0x0000004051067810 */ /* 0x040fe20007ffe0ff */
[----:B------:R-:W-:Y:S01]  /*7510*/  @!P1 HADD2.F32 R27, -RZ, R71.H1_H1 ;  /* 0x30000047ff1b9230 */ /* 0x000fe20000004100 */
        /* <DEDUP_REMOVED lines=17> */
[----:B--2---:R-:W-:Y:S02]  /*7630*/  LEA.HI.X R51, R94, R17, R108, 0x1, P0 ;  /* 0x000000115e337211 */ /* 0x004fe400000f0c6c */
[----:B------:R-:W-:Y:S02]  /*7640*/  IADD3 R3, R3, R4, RZ ;  /* 0x0000000403037210 */ /* 0x000fe40007ffe0ff */
[----:B------:R-:W-:Y:S02]  /*7650*/  ISETP.GE.AND P0, PT, R5, c[0x0][0x1d4], PT ;  /* 0x0000750005007a0c */ /* 0x000fe40003f06270 */
[--C-:B------:R-:W-:Y:S01]  /*7660*/  @!P1 SHF.R.U32.HI R9, RZ, 0x10, R29.reuse ;  /* 0x00000010ff099819 */ /* 0x100fe2000001161d */
[----:B------:R-:W-:Y:S01]  /*7670*/  IMAD.SHL.U32 R3, R3, 0x2, RZ ;  /* 0x0000000203037824 */ /* 0x000fe200078e00ff */
[----:B------:R-:W-:Y:S02]  /*7680*/  @!P1 SHF.R.U64 R4, R28, 0x10, R29 ;  /* 0x000000101c049819 */ /* 0x000fe4000000121d */
[--C-:B------:R-:W-:Y:S02]  /*7690*/  @!P1 SHF.R.U64 R18, R60, 0x10, R61.reuse ;  /* 0x000000103c129819 */ /* 0x100fe4000000123d */
[----:B---3--:R-:W1:Y:S01]  /*76a0*/  LDS.128 R44, [R3+0x8100] ;  /* 0x00810000032c7984 */ /* 0x008e620000000c00 */
[----:B------:R-:W-:Y:S01]  /*76b0*/  @!P1 HADD2.F32 R4, -RZ, R4.H0_H0 ;  /* 0x20000004ff049230 */ /* 0x000fe20000004100 */
[----:B------:R-:W-:Y:S01]  /*76c0*/  @!P1 SHF.R.U32.HI R25, RZ, 0x10, R61 ;  /* 0x00000010ff199819 */ /* 0x000fe2000001163d */
[----:B------:R-:W-:Y:S01]  /*76d0*/  @!P1 HADD2.F32 R18, -RZ, R18.H0_H0 ;  /* 0x20000012ff129230 */ /* 0x000fe20000004100 */
[----:B------:R-:W-:Y:S01]  /*76e0*/  @!P1 SHF.R.U32.HI R11, RZ, 0x10, R31 ;  /* 0x00000010ff0b9819 */ /* 0x000fe2000001161f */
[----:B------:R-:W-:Y:S01]  /*76f0*/  @!P0 IMAD.WIDE R56, R5, 0x2, R16 ;  /* 0x0000000205388825 */ /* 0x000fe200078e0210 */
[----:B------:R-:W-:Y:S01]  /*7700*/  @!P1 HADD2.F32 R16, -RZ, R70.H0_H0 ;  /* 0x20000046ff109230 */ /* 0x000fe20000004100 */
[----:B------:R-:W-:Y:S01]  /*7710*/  @!P1 SHF.R.U64 R15, R30, 0x10, R31 ;  /* 0x000000101e0f9819 */ /* 0x000fe2000000121f */
[----:B------:R-:W-:Y:S01]  /*7720*/  @!P1 HADD2.F32 R25, -RZ, R25.H0_H0 ;  /* 0x20000019ff199230 */ /* 0x000fe20000004100 */
[--C-:B------:R-:W-:Y:S01]  /*7730*/  @!P1 SHF.R.U32.HI R26, RZ, 0x10, R63.reuse ;  /* 0x00000010ff1a9819 */ /* 0x100fe2000001163f */
[----:B------:R-:W-:Y:S01]  /*7740*/  @!P1 HADD2.F32 R31, -RZ, R71.H0_H0 ;  /* 0x20000047ff1f9230 */ /* 0x000fe20000004100 */
[----:B------:R-:W-:Y:S01]  /*7750*/  @!P1 SHF.R.U64 R29, R62, 0x10, R63 ;  /* 0x000000103e1d9819 */ /* 0x000fe2000000123f */
        /* <DEDUP_REMOVED lines=36> */
[----:B------:R-:W-:Y:S01]  /*79a0*/  @!P1 HADD2.F32 R37, -RZ, R26.H0_H0 ;  /* 0x2000001aff259230 */ /* 0x000fe20000004100 */
        /* <DEDUP_REMOVED lines=47> */
.L_x_373:
[----:B------:R-:W-:Y:S05]  /*7ca0*/  BSYNC B0 ;  /* 0x0000000000007941 */ /* 0x000fea0003800000 */
.L_x_372:
[----:B------:R1:W4:Y:S01]  /*7cb0*/  SHFL.IDX PT, R43, R91, 0x3, 0x181f ;  /* 0x00781f005b2b7f89 */ /* 0x00032200000e0000 */
[----:B------:R-:W-:Y:S03]  /*7cc0*/  ISETP.GE.OR P0, PT, R167, R90, P6 ;  /* 0x0000005aa700720c */ /* 0x000fe60003706670 */
[----:B------:R1:W3:Y:S10]  /*7cd0*/  SHFL.IDX PT, R42, R92, 0x3, 0x181f ;  /* 0x00781f005c2a7f89 */ /* 0x0002f400000e0000 */
[----:B------:R-:W-:-:S05]  /*7ce0*/  @P0 BRA `(.L_x_365) ;  /* 0x00000c1000000947 */ /* 0x000fca0003800000 */
[----:B------:R-:W-:Y:S01]  /*7cf0*/  SEL R3, R83, R75, !P2 ;  /* 0x0000004b53037207 */ /* 0x000fe20005000000 */
[----:B--2-4-:R-:W2:Y:S01]  /*7d00*/  LDS.128 R16, [R128+0x8100] ;  /* 0x0081000080107984 */ /* 0x014ea20000000c00 */
[C---:B------:R-:W-:Y:S01]  /*7d10*/  IADD3 R6, R81.reuse, 0x60, RZ ;  /* 0x0000006051067810 */ /* 0x040fe20007ffe0ff */
[--C-:B------:R-:W-:Y:S01]  /*7d20*/  @!P1 HADD2.F32 R28, -RZ, R72.reuse.H0_H0 ;  /* 0x20000048ff1c9230 */ /* 0x100fe20000004100 */
[----:B------:R-:W-:Y:S01]  /*7d30*/  SHF.R.S32.HI R4, RZ, 0x1f, R3 ;  /* 0x0000001fff047819 */ /* 0x000fe20000011403 */
[----:B------:R-:W-:Y:S01]  /*7d40*/  @!P1 HADD2.F32 R24, -RZ, R72.H1_H1 ;  /* 0x30000048ff189230 */ /* 0x000fe20000004100 */
[----:B------:R-:W-:Y:S01]  /*7d50*/  IADD3 R5, R81, 0x60, RZ ;  /* 0x0000006051057810 */ /* 0x000fe20007ffe0ff */
[----:B------:R-:W-:Y:S01]  /*7d60*/  IMAD.SHL.U32 R6, R6, 0x40, RZ ;  /* 0x0000004006067824 */ /* 0x000fe200078e00ff */
[----:B------:R-:W-:Y:S01]  /*7d70*/  LEA.HI R3, R4, R3, RZ, 0x4 ;  /* 0x0000000304037211 */ /* 0x000fe200078f20ff */
[--C-:B------:R-:W-:Y:S01]  /*7d80*/  @!P1 HADD2.F32 R36, -RZ, R73.reuse.H0_H0 ;  /* 0x20000049ff249230 */ /* 0x100fe20000004100 */
[----:B------:R-:W-:Y:S02]  /*7d90*/  SHF.L.U32 R5, R5, 0x6, RZ ;  /* 0x0000000605057819 */ /* 0x000fe400000006ff */
[----:B------:R-:W-:Y:S02]  /*7da0*/  LEA.HI.SX32 R3, R3, R74, 0x1c ;  /* 0x0000004a03037211 */ /* 0x000fe400078fe2ff */
[----:B------:R-:W-:Y:S02]  /*7db0*/  LOP3.LUT R6, R6, 0x1c0, RZ, 0xc0, !PT ;  /* 0x000001c006067812 */ /* 0x000fe400078ec0ff */
[----:B------:R-:W-:Y:S02]  /*7dc0*/  SHF.R.S32.HI R4, RZ, 0x1f, R3 ;  /* 0x0000001fff047819 */ /* 0x000fe40000011403 */
[----:B-1----:R-:W-:Y:S02]  /*7dd0*/  SHF.L.U32 R48, R3, 0x3, RZ ;  /* 0x0000000303307819 */ /* 0x002fe400000006ff */
[----:B------:R-:W-:Y:S02]  /*7de0*/  LEA.HI R4, R4, R3, RZ, 0x3 ;  /* 0x0000000304047211 */ /* 0x000fe400078f18ff */
[----:B------:R-:W-:Y:S02]  /*7df0*/  LOP3.LUT R5, R5, 0x1c0, RZ, 0xc0, !PT ;  /* 0x000001c005057812 */ /* 0x000fe400078ec0ff */
[----:B------:R-:W-:Y:S02]  /*7e00*/  SHF.R.S32.HI R3, RZ, 0x3, R4 ;  /* 0x00000003ff037819 */ /* 0x000fe40000011404 */
[----:B------:R-:W-:Y:S02]  /*7e10*/  LOP3.LUT R4, R6, 0x38, R48, 0xf8, !PT ;  /* 0x0000003806047812 */ /* 0x000fe400078ef830 */
[----:B------:R-:W-:Y:S01]  /*7e20*/  SHF.R.U32.HI R5, RZ, 0x3, R5 ;  /* 0x00000003ff057819 */ /* 0x000fe20000011605 */
[----:B------:R-:W-:Y:S01]  /*7e30*/  IMAD R3, R3, 0x1c00, R14 ;  /* 0x00001c0003037824 */ /* 0x000fe200078e020e */
[----:B---3--:R-:W-:Y:S02]  /*7e40*/  LEA R52, P0, R94, R42, 0x1 ;  /* 0x0000002a5e347211 */ /* 0x008fe400078008ff */
[----:B------:R-:W-:Y:S02]  /*7e50*/  LOP3.LUT R4, R4, R5, RZ, 0x3c, !PT ;  /* 0x0000000504047212 */ /* 0x000fe400078e3cff */
[----:B------:R-:W-:Y:S02]  /*7e60*/  LEA.HI.X R53, R94, R43, R108, 0x1, P0 ;  /* 0x0000002b5e357211 */ /* 0x000fe400000f0c6c */
[----:B------:R-:W-:Y:S02]  /*7e70*/  IADD3 R3, R3, R4, RZ ;  /* 0x0000000403037210 */ /* 0x000fe40007ffe0ff */
[----:B------:R-:W-:Y:S01]  /*7e80*/  @!P1 SHF.R.U64 R15, R32, 0x10, R33 ;  /* 0x00000010200f9819 */ /* 0x000fe20000001221 */
[----:B------:R-:W-:Y:S01]  /*7e90*/  @!P1 HADD2.F32 R32, -RZ, R73.H1_H1 ;  /* 0x30000049ff209230 */ /* 0x000fe20000004100 */
[--C-:B------:R-:W-:Y:S01]  /*7ea0*/  @!P1 SHF.R.U32.HI R22, RZ, 0x10, R35.reuse ;  /* 0x00000010ff169819 */ /* 0x100fe20000011623 */
[----:B------:R-:W-:Y:S01]  /*7eb0*/  IMAD.SHL.U32 R3, R3, 0x2, RZ ;  /* 0x0000000203037824 */ /* 0x000fe200078e00ff */
[----:B------:R-:W-:Y:S01]  /*7ec0*/  @!P1 SHF.R.U64 R20, R34, 0x10, R35 ;  /* 0x0000001022149819 */ /* 0x000fe20000001223 */
[----:B--2---:R-:W-:Y:S01]  /*7ed0*/  @!P1 IMAD.MOV.U32 R6, RZ, RZ, R17 ;  /* 0x000000ffff069224 */ /* 0x004fe200078e0011 */
[----:B------:R-:W-:Y:S01]  /*7ee0*/  @!P1 SHF.R.U32.HI R8, RZ, 0x10, R33 ;  /* 0x00000010ff089819 */ /* 0x000fe20000011621 */
[----:B------:R-:W-:Y:S01]  /*7ef0*/  @!P1 HADD2.F32 R22, -RZ, R22.H0_H0 ;  /* 0x20000016ff169230 */ /* 0x000fe20000004100 */
[----:B------:R1:W2:Y:S01]  /*7f00*/  LDS.128 R44, [R3+0x8100] ;  /* 0x00810000032c7984 */ /* 0x0002a20000000c00 */
[--C-:B------:R-:W-:Y:S01]  /*7f10*/  @!P1 SHF.R.U32.HI R10, RZ, 0x10, R65.reuse ;  /* 0x00000010ff0a9819 */ /* 0x100fe20000011641 */
[----:B------:R-:W-:Y:S01]  /*7f20*/  @!P1 HADD2.F32 R4, -RZ, R6.H0_H0 ;  /* 0x20000006ff049230 */ /* 0x000fe20000004100 */
[----:B------:R-:W-:Y:S02]  /*7f30*/  @!P1 SHF.R.U64 R26, R64, 0x10, R65 ;  /* 0x00000010401a9819 */ /* 0x000fe40000001241 */
[--C-:B------:R-:W-:Y:S01]  /*7f40*/  @!P1 SHF.R.U32.HI R31, RZ, 0x10, R67.reuse ;  /* 0x00000010ff1f9819 */ /* 0x100fe20000011643 */
[----:B------:R-:W-:Y:S01]  /*7f50*/  @!P1 HADD2.F32 R30, -RZ, R10.H0_H0 ;  /* 0x2000000aff1e9230 */ /* 0x000fe20000004100 */
[----:B------:R-:W-:Y:S01]  /*7f60*/  @!P1 SHF.R.U64 R34, R66, 0x10, R67 ;  /* 0x0000001042229819 */ /* 0x000fe20000001243 */
[----:B------:R-:W-:Y:S01]  /*7f70*/  @!P1 HADD2.F32 R26, -RZ, R26.H0_H0 ;  /* 0x2000001aff1a9230 */ /* 0x000fe20000004100 */
[----:B------:R-:W-:Y:S01]  /*7f80*/  ISETP.GE.AND P0, PT, R48, c[0x0][0x1d4], PT ;  /* 0x0000750030007a0c */ /* 0x000fe20003f06270 */
[----:B------:R-:W-:Y:S02]  /*7f90*/  @!P1 HADD2.F32 R38, -RZ, R31.H0_H0 ;  /* 0x2000001fff269230 */ /* 0x000fe40000004100 */
[----:B------:R-:W-:Y:S02]  /*7fa0*/  @!P1 HADD2.F32 R34, -RZ, R34.H0_H0 ;  /* 0x20000022ff229230 */ /* 0x000fe40000004100 */
[----:B-1----:R-:W-:Y:S05]  /*7fb0*/  @!P1 HADD2.F32 R3, -RZ, R39.H0_H0 ;  /* 0x20000027ff039230 */ /* 0x002fea0000004100 */
[C---:B------:R-:W-:Y:S02]  /*7fc0*/  @!P1 FMUL.FTZ R5, R4.reuse, R3 ;  /* 0x0000000304059220 */ /* 0x040fe40000410000 */
[----:B--2---:R-:W-:Y:S01]  /*7fd0*/  @!P1 IMAD.MOV.U32 R33, RZ, RZ, R46 ;  /* 0x000000ffff219224 */ /* 0x004fe200078e002e */
[----:B------:R-:W-:Y:S02]  /*7fe0*/  @!P1 MOV R9, R45 ;  /* 0x0000002d00099202 */ /* 0x000fe40000000f00 */
[----:B------:R-:W-:Y:S02]  /*7ff0*/  @!P1 MOV R21, R44 ;  /* 0x0000002c00159202 */ /* 0x000fe40000000f00 */
[----:B------:R-:W-:Y:S01]  /*8000*/  @!P1 MOV R37, R47 ;  /* 0x0000002f00259202 */ /* 0x000fe20000000f00 */
[--C-:B------:R-:W-:Y:S02]  /*8010*/  @!P1 HADD2.F32 R27, -RZ, R9.reuse.H0_H0 ;  /* 0x20000009ff1b9230 */ /* 0x100fe40000004100 */
[----:B------:R-:W-:Y:S02]  /*8020*/  @!P1 HADD2.F32 R29, -RZ, R9.H1_H1 ;  /* 0x30000009ff1d9230 */ /* 0x000fe40000004100 */
[----:B------:R-:W-:Y:S01]  /*8030*/  @!P1 HADD2.F32 R23, -RZ, R21.H0_H0 ;  /* 0x20000015ff179230 */ /* 0x000fe20000004100 */
[----:B------:R-:W-:Y:S01]  /*8040*/  @!P1 FMUL.FTZ R11, R27, R3 ;  /* 0x000000031b0b9220 */ /* 0x000fe20000410000 */
[----:B------:R-:W-:Y:S02]  /*8050*/  @!P1 HADD2.F32 R3, -RZ, R8.H0_H0 ;  /* 0x20000008ff039230 */ /* 0x000fe40000004100 */
[----:B------:R-:W-:Y:S01]  /*8060*/  @!P1 HADD2.F32 R8, -RZ, R6.H1_H1 ;  /* 0x30000006ff089230 */ /* 0x000fe20000004100 */
[----:B------:R-:W-:Y:S01]  /*8070*/  @!P1 FFMA.FTZ R56, R4, R28, -R11 ;  /* 0x0000001c04389223 */ /* 0x000fe2000001080b */
[----:B------:R-:W-:Y:S01]  /*8080*/  @!P1 HADD2.F32 R4, -RZ, R39.H1_H1 ;  /* 0x30000027ff049230 */ /* 0x000fe20000004100 */
[----:B------:R-:W-:Y:S01]  /*8090*/  @!P1 IMAD.MOV.U32 R11, RZ, RZ, R16 ;  /* 0x000000ffff0b9224 */ /* 0x000fe200078e0010 */
[--C-:B------:R-:W-:Y:S01]  /*80a0*/  @!P1 HADD2.F32 R35, -RZ, R37.reuse.H0_H0 ;  /* 0x20000025ff239230 */ /* 0x100fe20000004100 */
[-C--:B------:R-:W-:Y:S01]  /*80b0*/  @!P1 FMUL.FTZ R10, R29, R3.reuse ;  /* 0x000000031d0a9220 */ /* 0x080fe20000410000 */
[----:B------:R-:W-:Y:S01]  /*80c0*/  @!P1 HADD2.F32 R37, -RZ, R37.H1_H1 ;  /* 0x30000025ff259230 */ /* 0x000fe20000004100 */
[----:B------:R-:W-:Y:S01]  /*80d0*/  @!P1 FMUL.FTZ R25, R23, R4 ;  /* 0x0000000417199220 */ /* 0x000fe20000410000 */
[----:B------:R-:W-:Y:S01]  /*80e0*/  @!P1 HADD2.F32 R9, -RZ, R11.H0_H0 ;  /* 0x2000000bff099230 */ /* 0x000fe20000004100 */
[C---:B------:R-:W-:Y:S01]  /*80f0*/  @!P1 FMUL.FTZ R6, R8.reuse, R3 ;  /* 0x0000000308069220 */ /* 0x040fe20000410000 */
[----:B------:R-:W-:Y:S01]  /*8100*/  @!P1 HADD2.F32 R31, -RZ, R33.H0_H0 ;  /* 0x20000021ff1f9230 */ /* 0x000fe20000004100 */
[----:B------:R-:W-:Y:S01]  /*8110*/  @!P1 FFMA.FTZ R55, R8, R30, -R10 ;  /* 0x0000001e08379223 */ /* 0x000fe2000001080a */
[----:B------:R-:W-:Y:S01]  /*8120*/  @!P1 HADD2.F32 R10, -RZ, R40.H0_H0 ;  /* 0x20000028ff0a9230 */ /* 0x000fe20000004100 */
[C---:B------:R-:W-:Y:S01]  /*8130*/  @!P1 FMUL.FTZ R3, R9.reuse, R4 ;  /* 0x0000000409039220 */ /* 0x040fe20000410000 */
[----:B------:R-:W-:Y:S01]  /*8140*/  @!P1 HADD2.F32 R4, -RZ, R15.H0_H0 ;  /* 0x2000000fff049230 */ /* 0x000fe20000004100 */
[----:B------:R-:W-:Y:S01]  /*8150*/  @!P1 IMAD.MOV.U32 R15, RZ, RZ, R19 ;  /* 0x000000ffff0f9224 */ /* 0x000fe200078e0013 */
[----:B------:R-:W-:Y:S01]  /*8160*/  @!P1 HADD2.F32 R8, -RZ, R11.H1_H1 ;  /* 0x3000000bff089230 */ /* 0x000fe20000004100 */
[----:B------:R-:W-:Y:S01]  /*8170*/  @!P1 FFMA.FTZ R54, R9, R24, -R25 ;  /* 0x0000001809369223 */ /* 0x000fe20000010819 */
[----:B------:R-:W-:Y:S01]  /*8180*/  @!P1 HADD2.F32 R25, -RZ, R21.H1_H1 ;  /* 0x30000015ff199230 */ /* 0x000fe20000004100 */
[----:B------:R-:W-:Y:S01]  /*8190*/  @!P1 FMUL.FTZ R11, R35, R10 ;  /* 0x0000000a230b9220 */ /* 0x000fe20000410000 */
[--C-:B------:R-:W-:Y:S01]  /*81a0*/  @!P1 HADD2.F32 R9, -RZ, R15.reuse.H0_H0 ;  /* 0x2000000fff099230 */ /* 0x100fe20000004100 */
[----:B------:R-:W-:Y:S01]  /*81b0*/  @!P1 FMUL.FTZ R39, R37, R22 ;  /* 0x0000001625279220 */ /* 0x000fe20000410000 */
[----:B------:R-:W-:Y:S01]  /*81c0*/  @!P1 HADD2.F32 R15, -RZ, R15.H1_H1 ;  /* 0x3000000fff0f9230 */ /* 0x000fe20000004100 */
[----:B------:R-:W-:Y:S01]  /*81d0*/  @!P1 FMUL.FTZ R21, R25, R4 ;  /* 0x0000000419159220 */ /* 0x000fe20000410000 */
[----:B------:R-:W-:Y:S01]  /*81e0*/  @!P1 HADD2.F32 R33, -RZ, R33.H1_H1 ;  /* 0x30000021ff219230 */ /* 0x000fe20000004100 */
[C---:B------:R-:W-:Y:S02]  /*81f0*/  @!P1 FMUL.FTZ R10, R9.reuse, R10 ;  /* 0x0000000a090a9220 */ /* 0x040fe40000410000 */
[----:B------:R-:W-:Y:S01]  /*8200*/  @!P1 FFMA.FTZ R50, R9, R36, -R11 ;  /* 0x0000002409329223 */ /* 0x000fe2000001080b */
[----:B------:R-:W-:Y:S01]  /*8210*/  @!P1 MOV R9, R18 ;  /* 0x0000001200099202 */ /* 0x000fe20000000f00 */
[C---:B------:R-:W-:Y:S01]  /*8220*/  @!P1 FMUL.FTZ R4, R8.reuse, R4 ;  /* 0x0000000408049220 */ /* 0x040fe20000410000 */
[----:B------:R-:W-:Y:S01]  /*8230*/  @!P1 HADD2.F32 R11, -RZ, R20.H0_H0 ;  /* 0x20000014ff0b9230 */ /* 0x000fe20000004100 */
[----:B------:R-:W-:Y:S01]  /*8240*/  @!P1 FFMA.FTZ R51, R8, R26, -R21 ;  /* 0x0000001a08339223 */ /* 0x000fe20000010815 */
[----:B------:R-:W-:Y:S01]  /*8250*/  @!P1 HADD2.F32 R8, -RZ, R40.H1_H1 ;  /* 0x30000028ff089230 */ /* 0x000fe20000004100 */
[----:B------:R-:W-:Y:S01]  /*8260*/  @!P1 FFMA.FTZ R39, R15, R38, -R39 ;  /* 0x000000260f279223 */ /* 0x000fe20000010827 */
[--C-:B------:R-:W-:Y:S01]  /*8270*/  @!P1 HADD2.F32 R21, -RZ, R9.reuse.H0_H0 ;  /* 0x20000009ff159230 */ /* 0x100fe20000004100 */
[-C--:B------:R-:W-:Y:S01]  /*8280*/  @!P1 FMUL.FTZ R40, R33, R11.reuse ;  /* 0x0000000b21289220 */ /* 0x080fe20000410000 */
[----:B------:R-:W-:Y:S01]  /*8290*/  @!P1 HADD2.F32 R20, -RZ, R9.H1_H1 ;  /* 0x30000009ff149230 */ /* 0x000fe20000004100 */
[-C--:B------:R-:W-:Y:S02]  /*82a0*/  @!P1 FMUL.FTZ R9, R31, R8.reuse ;  /* 0x000000081f099220 */ /* 0x080fe40000410000 */
[C---:B------:R-:W-:Y:S02]  /*82b0*/  @!P1 FMUL.FTZ R8, R21.reuse, R8 ;  /* 0x0000000815089220 */ /* 0x040fe40000410000 */
[----:B------:R-:W-:Y:S01]  /*82c0*/  @!P1 FFMA.FTZ R49, R21, R32, -R9 ;  /* 0x0000002015319223 */ /* 0x000fe20000010809 */
[----:B------:R-:W-:Y:S01]  /*82d0*/  @!P1 F2FP.PACK_AB R21, R51, R54 ;  /* 0x000000363315923e */ /* 0x000fe200000000ff */
[C---:B------:R-:W-:Y:S02]  /*82e0*/  @!P1 FFMA.FTZ R40, R20.reuse, R34, -R40 ;  /* 0x0000002214289223 */ /* 0x040fe40000010828 */
[----:B------:R-:W-:Y:S01]  /*82f0*/  @!P1 FMUL.FTZ R9, R20, R11 ;  /* 0x0000000b14099220 */ /* 0x000fe20000410000 */
[----:B------:R-:W-:Y:S01]  /*8300*/  @!P1 MOV R16, R21 ;  /* 0x0000001500109202 */ /* 0x000fe20000000f00 */
[----:B------:R-:W-:Y:S01]  /*8310*/  @!P1 FMUL.FTZ R11, R15, R22 ;  /* 0x000000160f0b9220 */ /* 0x000fe20000410000 */
[----:B------:R-:W-:Y:S01]  /*8320*/  @!P1 F2FP.PACK_AB R22, R55, R56 ;  /* 0x000000383716923e */ /* 0x000fe200000000ff */
[----:B------:R-:W-:Y:S01]  /*8330*/  @!P1 FFMA.FTZ R3, R23, R24, R3 ;  /* 0x0000001817039223 */ /* 0x000fe20000010003 */
[----:B------:R-:W-:Y:S01]  /*8340*/  @!P1 F2FP.PACK_AB R20, R39, R50 ;  /* 0x000000322714923e */ /* 0x000fe200000000ff */
[----:B------:R-:W-:Y:S01]  /*8350*/  @!P1 FFMA.FTZ R4, R25, R26, R4 ;  /* 0x0000001a19049223 */ /* 0x000fe20000010004 */
[----:B------:R-:W-:Y:S01]  /*8360*/  @!P1 F2FP.PACK_AB R15, R40, R49 ;  /* 0x00000031280f923e */ /* 0x000fe200000000ff */
[----:B------:R-:W-:Y:S02]  /*8370*/  @!P1 IMAD.MOV.U32 R17, RZ, RZ, R22 ;  /* 0x000000ffff119224 */ /* 0x000fe400078e0016 */
[----:B------:R-:W-:Y:S01]  /*8380*/  @!P1 IMAD.MOV.U32 R19, RZ, RZ, R20 ;  /* 0x000000ffff139224 */ /* 0x000fe200078e0014 */
[----:B------:R-:W-:Y:S01]  /*8390*/  @!P1 MOV R18, R15 ;  /* 0x0000000f00129202 */ /* 0x000fe20000000f00 */
[----:B------:R-:W-:Y:S01]  /*83a0*/  @!P1 FFMA.FTZ R5, R27, R28, R5 ;  /* 0x0000001c1b059223 */ /* 0x000fe20000010005 */
[----:B------:R-:W-:Y:S01]  /*83b0*/  @!P1 F2FP.PACK_AB R15, R4, R3 ;  /* 0x00000003040f923e */ /* 0x000fe200000000ff */
[----:B------:R-:W-:Y:S02]  /*83c0*/  @!P1 FFMA.FTZ R6, R29, R30, R6 ;  /* 0x0000001e1d069223 */ /* 0x000fe40000010006 */
[----:B------:R-:W-:Y:S01]  /*83d0*/  @!P1 FFMA.FTZ R8, R31, R32, R8 ;  /* 0x000000201f089223 */ /* 0x000fe20000010008 */
[----:B------:R-:W-:Y:S01]  /*83e0*/  @!P1 MOV R44, R15 ;  /* 0x0000000f002c9202 */ /* 0x000fe20000000f00 */
[----:B------:R-:W-:Y:S01]  /*83f0*/  @!P1 FFMA.FTZ R9, R33, R34, R9 ;  /* 0x0000002221099223 */ /* 0x000fe20000010009 */
[----:B------:R1:W-:Y:S01]  /*8400*/  ST.E.128 [R52.64], R16 ;  /* 0x0000001034007985 */ /* 0x0003e2000c101d08 */
[----:B------:R-:W-:Y:S01]  /*8410*/  @!P1 F2FP.PACK_AB R5, R6, R5 ;  /* 0x000000050605923e */ /* 0x000fe200000000ff */
[----:B------:R-:W-:Y:S02]  /*8420*/  @!P1 FFMA.FTZ R10, R35, R36, R10 ;  /* 0x00000024230a9223 */ /* 0x000fe4000001000a */
[----:B------:R-:W-:Y:S01]  /*8430*/  @!P1 F2FP.PACK_AB R4, R9, R8 ;  /* 0x000000080904923e */ /* 0x000fe200000000ff */
[----:B------:R-:W-:Y:S02]  /*8440*/  @!P1 FFMA.FTZ R11, R37, R38, R11 ;  /* 0x00000026250b9223 */ /* 0x000fe4000001000b */
[----:B------:R-:W-:Y:S01]  /*8450*/  @!P1 IMAD.MOV.U32 R45, RZ, RZ, R5 ;  /* 0x000000ffff2d9224 */ /* 0x000fe200078e0005 */
[----:B------:R-:W-:Y:S02]  /*8460*/  @!P1 MOV R46, R4 ;  /* 0x00000004002e9202 */ /* 0x000fe40000000f00 */
[----:B------:R-:W-:Y:S05]  /*8470*/  @!P1 F2FP.PACK_AB R3, R11, R10 ;  /* 0x0000000a0b03923e */ /* 0x000fea00000000ff */
[----:B------:R-:W-:Y:S01]  /*8480*/  @!P1 IMAD.MOV.U32 R47, RZ, RZ, R3 ;  /* 0x000000ffff2f9224 */ /* 0x000fe200078e0003 */
[----:B------:R-:W-:-:S05]  /*8490*/  @P0 BRA `(.L_x_365) ;  /* 0x0000046000000947 */ /* 0x000fca0003800000 */
[C---:B------:R-:W-:Y:S04]  /*84a0*/  LEA R4, P0, R48.reuse, R42, 0x1 ;  /* 0x0000002a30047211 */ /* 0x040fe800078008ff */
[----:B------:R-:W-:Y:S05]  /*84b0*/  LEA.HI.X.SX32 R5, R48, R43, 0x1, P0 ;  /* 0x0000002b30057211 */ /* 0x000fea00000f0eff */
[----:B------:R2:W-:Y:S01]  /*84c0*/  ST.E.128 [R4.64], R44 ;  /* 0x0000002c04007985 */ /* 0x0005e2000c101d08 */
[----:B------:R-:W-:-:S05]  /*84d0*/  BRA `(.L_x_365) ;  /* 0x0000042000007947 */ /* 0x000fca0003800000 */
.L_x_343:
[----:B------:R1:W2:Y:S01]  /*84e0*/  SHFL.IDX PT, R5, R91, RZ, 0x181f ;  /* 0x00181fff5b057589 */ /* 0x0002a200000e0000 */
[----:B------:R-:W-:Y:S01]  /*84f0*/  IMAD R3, R41, -0x70, R2 ;  /* 0xffffff9029037824 */ /* 0x000fe200078e0202 */
[----:B------:R-:W-:Y:S02]  /*8500*/  BSSY B0, `(.L_x_374) ;  /* 0x0000011000007945 */ /* 0x000fe40003800000 */
[----:B------:R1:W3:Y:S02]  /*8510*/  SHFL.IDX PT, R4, R92, RZ, 0x181f ;  /* 0x00181fff5c047589 */ /* 0x0002e400000e0000 */
[----:B------:R-:W-:Y:S04]  /*8520*/  IMNMX R90, R3, 0x70, PT ;  /* 0x00000070035a7817 */ /* 0x000fe80003800200 */
[----:B------:R-:W-:Y:S04]  /*8530*/  IADD3 R3, -R81, R90, RZ ;  /* 0x0000005a51037210 */ /* 0x000fe80007ffe1ff */
[----:B------:R-:W-:Y:S11]  /*8540*/  ISETP.GE.AND P0, PT, R3, 0x1, PT ;  /* 0x000000010300780c */ /* 0x000ff60003f06270 */
[----:B------:R-:W-:Y:S02]  /*8550*/  @!UPT UIADD3 URZ, URZ, URZ, URZ ;  /* 0x0000003f3f3ff290 */ /* 0x000fe4000fffe03f */
[----:B------:R-:W-:-:S05]  /*8560*/  @!P0 BRA `(.L_x_375) ;  /* 0x000000a000008947 */ /* 0x000fca0003800000 */
[----:B-12---:R-:W1:Y:S01]  /*8570*/  @!P6 LDS.128 R16, [R213+0x8100] ;  /* 0x00810000d510e984 */ /* 0x006e620000000c00 */
[CC--:B---3--:R-:W-:Y:S04]  /*8580*/  @!P6 LEA R8, P0, R76.reuse, R4.reuse, 0x1 ;  /* 0x000000044c08e211 */ /* 0x0c8fe800078008ff */
[-C--:B------:R-:W-:Y:S02]  /*8590*/  @!P6 LEA.HI.X R9, R76, R5.reuse, R77, 0x1, P0 ;  /* 0x000000054c09e211 */ /* 0x080fe400000f0c4d */
[C---:B------:R-:W-:Y:S11]  /*85a0*/  ISETP.GE.AND P0, PT, R212.reuse, c[0x0][0x1d4], PT ;  /* 0x00007500d4007a0c */ /* 0x040ff60003f06270 */
[----:B------:R-:W-:Y:S02]  /*85b0*/  @!UPT UIADD3 URZ, URZ, URZ, URZ ;  /* 0x0000003f3f3ff290 */ /* 0x000fe4000fffe03f */
[C---:B------:R-:W-:Y:S04]  /*85c0*/  @!P0 LEA R4, P1, R212.reuse, R4, 0x1 ;  /* 0x00000004d4048211 */ /* 0x040fe800078208ff */
[----:B------:R-:W-:Y:S01]  /*85d0*/  @!P0 LEA.HI.X R5, R212, R5, R230, 0x1, P1 ;  /* 0x00000005d4058211 */ /* 0x000fe200008f0ce6 */
[----:B-1----:R-:W-:Y:S04]  /*85e0*/  @!P6 ST.E.128 [R8.64], R16 ;  /* 0x000000100800e985 */ /* 0x002fe8000c101d08 */
[----:B------:R-:W1:Y:S04]  /*85f0*/  @!P0 LDS.128 R8, [R213+0xb900] ;  /* 0x00b90000d5088984 */ /* 0x000e680000000c00 */
[----:B-1----:R1:W-:Y:S02]  /*8600*/  @!P0 ST.E.128 [R4.64], R8 ;  /* 0x0000000804008985 */ /* 0x0023e4000c101d08 */
.L_x_375:
[----:B-12---:R-:W-:Y:S05]  /*8610*/  BSYNC B0 ;  /* 0x0000000000007941 */ /* 0x006fea0003800000 */
.L_x_374:
[----:B------:R1:W2:Y:S01]  /*8620*/  SHFL.IDX PT, R5, R91, 0x1, 0x181f ;  /* 0x00381f005b057f89 */ /* 0x0002a200000e0000 */
[----:B------:R-:W-:Y:S01]  /*8630*/  ISETP.GE.AND P0, PT, R3, 0x21, PT ;  /* 0x000000210300780c */ /* 0x000fe20003f06270 */
[----:B------:R-:W-:Y:S02]  /*8640*/  BSSY B0, `(.L_x_376) ;  /* 0x000000d000007945 */ /* 0x000fe40003800000 */
[----:B---3--:R1:W3:Y:S10]  /*8650*/  SHFL.IDX PT, R4, R92, 0x1, 0x181f ;  /* 0x00381f005c047f89 */ /* 0x0082f400000e0000 */
[----:B------:R-:W-:-:S05]  /*8660*/  @!P0 BRA `(.L_x_377) ;  /* 0x000000a000008947 */ /* 0x000fca0003800000 */
[----:B------:R-:W4:Y:S01]  /*8670*/  @!P6 LDS.128 R16, [R213+0x9100] ;  /* 0x00910000d510e984 */ /* 0x000f220000000c00 */
[CC--:B---3--:R-:W-:Y:S04]  /*8680*/  @!P6 LEA R8, P0, R76.reuse, R4.reuse, 0x1 ;  /* 0x000000044c08e211 */ /* 0x0c8fe800078008ff */
[-C--:B--2---:R-:W-:Y:S02]  /*8690*/  @!P6 LEA.HI.X R9, R76, R5.reuse, R77, 0x1, P0 ;  /* 0x000000054c09e211 */ /* 0x084fe400000f0c4d */
[C---:B------:R-:W-:Y:S11]  /*86a0*/  ISETP.GE.AND P0, PT, R212.reuse, c[0x0][0x1d4], PT ;  /* 0x00007500d4007a0c */ /* 0x040ff60003f06270 */
[----:B------:R-:W-:Y:S02]  /*86b0*/  @!UPT UIADD3 URZ, URZ, URZ, URZ ;  /* 0x0000003f3f3ff290 */ /* 0x000fe4000fffe03f */
[C---:B------:R-:W-:Y:S04]  /*86c0*/  @!P0 LEA R4, P1, R212.reuse, R4, 0x1 ;  /* 0x00000004d4048211 */ /* 0x040fe800078208ff */
[----:B------:R-:W-:Y:S01]  /*86d0*/  @!P0 LEA.HI.X R5, R212, R5, R230, 0x1, P1 ;  /* 0x00000005d4058211 */ /* 0x000fe200008f0ce6 */
[----:B----4-:R-:W-:Y:S04]  /*86e0*/  @!P6 ST.E.128 [R8.64], R16 ;  /* 0x000000100800e985 */ /* 0x010fe8000c101d08 */
[----:B------:R-:W2:Y:S04]  /*86f0*/  @!P0 LDS.128 R8, [R213+0xc900] ;  /* 0x00c90000d5088984 */ /* 0x000ea80000000c00 */
[----:B--2---:R2:W-:Y:S02]  /*8700*/  @!P0 ST.E.128 [R4.64], R8 ;  /* 0x0000000804008985 */ /* 0x0045e4000c101d08 */
.L_x_377:
[----:B------:R-:W-:Y:S05]  /*8710*/  BSYNC B0 ;  /* 0x0000000000007941 */ /* 0x000fea0003800000 */
.L_x_376:
[----:B--2---:R2:W4:Y:S01]  /*8720*/  SHFL.IDX PT, R5, R91, 0x2, 0x181f ;  /* 0x00581f005b057f89 */ /* 0x00452200000e0000 */
[----:B------:R-:W-:Y:S01]  /*8730*/  ISETP.GE.AND P0, PT, R3, 0x41, PT ;  /* 0x000000410300780c */ /* 0x000fe20003f06270 */
[----:B------:R-:W-:Y:S02]  /*8740*/  BSSY B0, `(.L_x_378) ;  /* 0x000000d000007945 */ /* 0x000fe40003800000 */
[----:B---3--:R2:W3:Y:S10]  /*8750*/  SHFL.IDX PT, R4, R92, 0x2, 0x181f ;  /* 0x00581f005c047f89 */ /* 0x0084f400000e0000 */
[----:B------:R-:W-:-:S05]  /*8760*/  @!P0 BRA `(.L_x_379) ;  /* 0x000000a000008947 */ /* 0x000fca0003800000 */
[----:B------:R-:W5:Y:S01]  /*8770*/  @!P6 LDS.128 R16, [R213+0xa100] ;  /* 0x00a10000d510e984 */ /* 0x000f620000000c00 */
[CC--:B---3--:R-:W-:Y:S04]  /*8780*/  @!P6 LEA R8, P0, R76.reuse, R4.reuse, 0x1 ;  /* 0x000000044c08e211 */ /* 0x0c8fe800078008ff */
[-C--:B----4-:R-:W-:Y:S02]  /*8790*/  @!P6 LEA.HI.X R9, R76, R5.reuse, R77, 0x1, P0 ;  /* 0x000000054c09e211 */ /* 0x090fe400000f0c4d */
[C---:B------:R-:W-:Y:S11]  /*87a0*/  ISETP.GE.AND P0, PT, R212.reuse, c[0x0][0x1d4], PT ;  /* 0x00007500d4007a0c */ /* 0x040ff60003f06270 */
[----:B------:R-:W-:Y:S02]  /*87b0*/  @!UPT UIADD3 URZ, URZ, URZ, URZ ;  /* 0x0000003f3f3ff290 */ /* 0x000fe4000fffe03f */
[C---:B------:R-:W-:Y:S04]  /*87c0*/  @!P0 LEA R4, P1, R212.reuse, R4, 0x1 ;  /* 0x00000004d4048211 */ /* 0x040fe800078208ff */
[----:B------:R-:W-:Y:S01]  /*87d0*/  @!P0 LEA.HI.X R5, R212, R5, R230, 0x1, P1 ;  /* 0x00000005d4058211 */ /* 0x000fe200008f0ce6 */
[----:B-----5:R-:W-:Y:S04]  /*87e0*/  @!P6 ST.E.128 [R8.64], R16 ;  /* 0x000000100800e985 */ /* 0x020fe8000c101d08 */
[----:B------:R-:W3:Y:S04]  /*87f0*/  @!P0 LDS.128 R8, [R213+0xd900] ;  /* 0x00d90000d5088984 */ /* 0x000ee80000000c00 */
[----:B---3--:R3:W-:Y:S02]  /*8800*/  @!P0 ST.E.128 [R4.64], R8 ;  /* 0x0000000804008985 */ /* 0x0087e4000c101d08 */
.L_x_379:
[----:B------:R-:W-:Y:S05]  /*8810*/  BSYNC B0 ;  /* 0x0000000000007941 */ /* 0x000fea0003800000 */
.L_x_378:
[----:B---34-:R3:W4:Y:S01]  /*8820*/  SHFL.IDX PT, R5, R91, 0x3, 0x181f ;  /* 0x00781f005b057f89 */ /* 0x01872200000e0000 */
[----:B------:R-:W-:Y:S03]  /*8830*/  ISETP.GE.AND P0, PT, R3, 0x61, PT ;  /* 0x000000610300780c */ /* 0x000fe60003f06270 */
[----:B------:R3:W1:Y:S10]  /*8840*/  SHFL.IDX PT, R4, R92, 0x3, 0x181f ;  /* 0x00781f005c047f89 */ /* 0x00067400000e0000 */
[----:B------:R-:W-:-:S05]  /*8850*/  @!P0 BRA `(.L_x_365) ;  /* 0x000000a000008947 */ /* 0x000fca0003800000 */
[----:B------:R-:W5:Y:S01]  /*8860*/  @!P6 LDS.128 R16, [R213+0xb100] ;  /* 0x00b10000d510e984 */ /* 0x000f620000000c00 */
[CC--:B-1----:R-:W-:Y:S04]  /*8870*/  @!P6 LEA R8, P0, R76.reuse, R4.reuse, 0x1 ;  /* 0x000000044c08e211 */ /* 0x0c2fe800078008ff */
[-C--:B----4-:R-:W-:Y:S02]  /*8880*/  @!P6 LEA.HI.X R9, R76, R5.reuse, R77, 0x1, P0 ;  /* 0x000000054c09e211 */ /* 0x090fe400000f0c4d */
[C---:B------:R-:W-:Y:S11]  /*8890*/  ISETP.GE.AND P0, PT, R212.reuse, c[0x0][0x1d4], PT ;  /* 0x00007500d4007a0c */ /* 0x040ff60003f06270 */
[----:B------:R-:W-:Y:S02]  /*88a0*/  @!UPT UIADD3 URZ, URZ, URZ, URZ ;  /* 0x0000003f3f3ff290 */ /* 0x000fe4000fffe03f */
[C---:B------:R-:W-:Y:S04]  /*88b0*/  @!P0 LEA R4, P1, R212.reuse, R4, 0x1 ;  /* 0x00000004d4048211 */ /* 0x040fe800078208ff */
[----:B------:R-:W-:Y:S01]  /*88c0*/  @!P0 LEA.HI.X R5, R212, R5, R230, 0x1, P1 ;  /* 0x00000005d4058211 */ /* 0x000fe200008f0ce6 */
[----:B-----5:R-:W-:Y:S04]  /*88d0*/  @!P6 ST.E.128 [R8.64], R16 ;  /* 0x000000100800e985 */ /* 0x020fe8000c101d08 */
[----:B------:R-:W1:Y:S04]  /*88e0*/  @!P0 LDS.128 R8, [R213+0xe900] ;  /* 0x00e90000d5088984 */ /* 0x000e680000000c00 */
[----:B-1----:R1:W-:Y:S02]  /*88f0*/  @!P0 ST.E.128 [R4.64], R8 ;  /* 0x0000000804008985 */ /* 0x0023e4000c101d08 */
.L_x_365:
[----:B------:R-:W-:Y:S05]  /*8900*/  BSYNC B2 ;  /* 0x0000000000027941 */ /* 0x000fea0003800000 */
.L_x_342:
[----:B------:R-:W-:Y:S01]  /*8910*/  IMAD.IADD R3, R90, 0x1, -R81 ;  /* 0x000000015a037824 */ /* 0x000fe200078e0a51 */
[----:B-1----:R-:W-:Y:S01]  /*8920*/  P2R R24, PR, RZ, 0x4 ;  /* 0x00000004ff187803 */ /* 0x002fe20000000000 */
[----:B------:R-:W-:Y:S01]  /*8930*/  IMAD.WIDE R8, R41, 0x70, R116 ;  /* 0x0000007029087825 */ /* 0x000fe200078e0274 */
[----:B------:R-:W-:Y:S01]  /*8940*/  LOP3.LUT P2, RZ, R234, 0x4, RZ, 0xc0, !PT ;  /* 0x00000004eaff7812 */ /* 0x000fe2000784c0ff */
[----:B------:R-:W-:Y:S01]  /*8950*/  BSSY B0, `(.L_x_380) ;  /* 0x0000054000007945 */ /* 0x000fe20003800000 */
[C---:B------:R-:W-:Y:S02]  /*8960*/  ISETP.GE.AND P1, PT, R3.reuse, 0x21, PT ;  /* 0x000000210300780c */ /* 0x040fe40003f26270 */
[C---:B------:R-:W-:Y:S02]  /*8970*/  ISETP.GE.AND P3, PT, R3.reuse, 0x41, PT ;  /* 0x000000410300780c */ /* 0x040fe40003f66270 */
[C---:B------:R-:W-:Y:S09]  /*8980*/  ISETP.GE.AND P4, PT, R3.reuse, 0x61, PT ;  /* 0x000000610300780c */ /* 0x040ff20003f86270 */
[C---:B------:R-:W-:Y:S05]  /*8990*/  @P1 IADD3 R6, P0, R8.reuse, 0x20, RZ ;  /* 0x0000002008061810 */ /* 0x040fea0007f1e0ff */
[--C-:B------:R-:W-:Y:S01]  /*89a0*/  @P1 IMAD.X R11, RZ, RZ, R9.reuse, P0 ;  /* 0x000000ffff0b1224 */ /* 0x100fe200000e0609 */
[C---:B------:R-:W-:Y:S04]  /*89b0*/  @P3 IADD3 R10, P0, R8.reuse, 0x40, RZ ;  /* 0x00000040080a3810 */ /* 0x040fe80007f1e0ff */
[----:B------:R-:W-:Y:S02]  /*89c0*/  @P3 IADD3.X R22, RZ, R9, RZ, P0, !PT ;  /* 0x00000009ff163210 */ /* 0x000fe400007fe4ff */
[C---:B------:R-:W-:Y:S05]  /*89d0*/  @P4 IADD3 R15, P0, R8.reuse, 0x60, RZ ;  /* 0x00000060080f4810 */ /* 0x040fea0007f1e0ff */
[----:B------:R-:W-:Y:S01]  /*89e0*/  @P4 IMAD.X R23, RZ, RZ, R9, P0 ;  /* 0x000000ffff174224 */ /* 0x000fe200000e0609 */
[----:B------:R-:W-:Y:S11]  /*89f0*/  ISETP.GE.AND P0, PT, R3, 0x1, PT ;  /* 0x000000010300780c */ /* 0x000ff60003f06270 */
[----:B------:R-:W-:Y:S02]  /*8a00*/  @!UPT UIADD3 URZ, URZ, URZ, URZ ;  /* 0x0000003f3f3ff290 */ /* 0x000fe4000fffe03f */
[----:B------:R-:W-:Y:S01]  /*8a10*/  @P0 IMAD R3, R9, c[0x0][0x258], RZ ;  /* 0x0000960009030a24 */ /* 0x000fe200078e02ff */
[----:B--2---:R-:W-:Y:S01]  /*8a20*/  @P0 MOV R4, R98 ;  /* 0x0000006200040202 */ /* 0x004fe20000000f00 */
[----:B----4-:R-:W-:Y:S02]  /*8a30*/  @P0 IMAD.MOV.U32 R5, RZ, RZ, R97 ;  /* 0x000000ffff050224 */ /* 0x010fe400078e0061 */
[C---:B------:R-:W-:Y:S02]  /*8a40*/  @P0 IMAD R3, R8.reuse, c[0x0][0x25c], R3 ;  /* 0x0000970008030a24 */ /* 0x040fe400078e0203 */
[----:B------:R-:W-:Y:S05]  /*8a50*/  @P0 IMAD.WIDE.U32 R4, R8, c[0x0][0x258], R4 ;  /* 0x0000960008040a25 */ /* 0x000fea00078e0004 */
[C---:B------:R-:W-:Y:S02]  /*8a60*/  @P0 LEA R18, P5, R4.reuse, c[0x0][0x250], 0x1 ;  /* 0x0000940004120a11 */ /* 0x040fe400078a08ff */
[----:B------:R-:W-:Y:S04]  /*8a70*/  @P0 IADD3 R3, R5, R3, RZ ;  /* 0x0000000305030210 */ /* 0x000fe80007ffe0ff */
[----:B------:R-:W-:Y:S01]  /*8a80*/  @P0 LEA.HI.X R19, R4, c[0x0][0x254], R3, 0x1, P5 ;  /* 0x0000950004130a11 */ /* 0x000fe200028f0c03 */
[----:B------:R-:W-:Y:S02]  /*8a90*/  IMAD R3, R113, c[0x0][0x208], RZ ;  /* 0x0000820071037a24 */ /* 0x000fe400078e02ff */
[C---:B------:R-:W-:Y:S02]  /*8aa0*/  IMAD.WIDE.U32 R4, R96.reuse, c[0x0][0x208], RZ ;  /* 0x0000820060047a25 */ /* 0x040fe400078e00ff */
[----:B------:R-:W-:Y:S01]  /*8ab0*/  @!PT LDS RZ, [RZ] ;  /* 0x00000000fffff984 */ /* 0x000fe20000000800 */
[----:B------:R-:W-:Y:S01]  /*8ac0*/  @!PT LDS RZ, [RZ] ;  /* 0x00000000fffff984 */ /* 0x000fe20000000800 */
[----:B------:R-:W-:Y:S01]  /*8ad0*/  @!PT LDS RZ, [RZ] ;  /* 0x00000000fffff984 */ /* 0x000fe20000000800 */
[----:B------:R1:W-:Y:S02]  /*8ae0*/  @P0 LDGSTS.E.BYPASS.LTC128B.128 [R213+0x100], [R18.64], !P2 ;  /* 0x0010000012d50fae */ /* 0x0003e4000d101d48 */
[----:B------:R-:W-:Y:S04]  /*8af0*/  IMAD R3, R96, c[0x0][0x20c], R3 ;  /* 0x0000830060037a24 */ /* 0x000fe800078e0203 */
[----:B------:R-:W-:Y:S02]  /*8b00*/  IMAD.IADD R5, R5, 0x1, R3 ;  /* 0x0000000105057824 */ /* 0x000fe400078e0203 */
[----:B------:R-:W-:Y:S02]  /*8b10*/  IMAD R3, R114, c[0x0][0x218], RZ ;  /* 0x0000860072037a24 */ /* 0x000fe400078e02ff */
[C---:B------:R-:W-:Y:S04]  /*8b20*/  IMAD.WIDE.U32 R4, R95.reuse, c[0x0][0x218], R4 ;  /* 0x000086005f047a25 */ /* 0x040fe800078e0004 */
[----:B------:R-:W-:Y:S01]  /*8b30*/  IMAD R3, R95, c[0x0][0x21c], R3 ;  /* 0x000087005f037a24 */ /* 0x000fe200078e0203 */
[----:B------:R-:W-:Y:S02]  /*8b40*/  IADD3 R20, P5, R124, R4, RZ ;  /* 0x000000047c147210 */ /* 0x000fe40007fbe0ff */
[-C--:B------:R-:W-:Y:S02]  /*8b50*/  @P1 MOV R4, R98.reuse ;  /* 0x0000006200041202 */ /* 0x080fe40000000f00 */
[----:B------:R-:W-:Y:S01]  /*8b60*/  IADD3.X R21, R133, R5, R3, P5, !PT ;  /* 0x0000000585157210 */ /* 0x000fe20002ffe403 */
[----:B------:R-:W-:Y:S02]  /*8b70*/  @P1 IMAD R3, R11, c[0x0][0x258], RZ ;  /* 0x000096000b031a24 */ /* 0x000fe400078e02ff */
[----:B------:R-:W-:Y:S02]  /*8b80*/  @P1 IMAD.MOV.U32 R5, RZ, RZ, R97 ;  /* 0x000000ffff051224 */ /* 0x000fe400078e0061 */
[C---:B------:R-:W-:Y:S02]  /*8b90*/  @P1 IMAD R3, R6.reuse, c[0x0][0x25c], R3 ;  /* 0x0000970006031a24 */ /* 0x040fe400078e0203 */
[----:B------:R-:W-:Y:S05]  /*8ba0*/  @P1 IMAD.WIDE.U32 R4, R6, c[0x0][0x258], R4 ;  /* 0x0000960006041a25 */ /* 0x000fea00078e0004 */
[C---:B------:R-:W-:Y:S02]  /*8bb0*/  @P1 LEA R16, P5, R4.reuse, c[0x0][0x250], 0x1 ;  /* 0x0000940004101a11 */ /* 0x040fe400078a08ff */
[----:B------:R-:W-:Y:S02]  /*8bc0*/  @P1 IADD3 R3, R5, R3, RZ ;  /* 0x0000000305031210 */ /* 0x000fe40007ffe0ff */
[----:B------:R-:W-:Y:S02]  /*8bd0*/  @P3 MOV R5, R97 ;  /* 0x0000006100053202 */ /* 0x000fe40000000f00 */
[----:B------:R-:W-:Y:S01]  /*8be0*/  @P1 LEA.HI.X R17, R4, c[0x0][0x254], R3, 0x1, P5 ;  /* 0x0000950004111a11 */ /* 0x000fe200028f0c03 */
[----:B------:R-:W-:Y:S02]  /*8bf0*/  @P3 IMAD R3, R22, c[0x0][0x258], RZ ;  /* 0x0000960016033a24 */ /* 0x000fe400078e02ff */
[----:B------:R-:W-:Y:S02]  /*8c00*/  @P3 IMAD.MOV.U32 R4, RZ, RZ, R98 ;  /* 0x000000ffff043224 */ /* 0x000fe400078e0062 */
[C---:B------:R-:W-:Y:S02]  /*8c10*/  @P3 IMAD R3, R10.reuse, c[0x0][0x25c], R3 ;  /* 0x000097000a033a24 */ /* 0x040fe400078e0203 */
[----:B------:R-:W-:Y:S04]  /*8c20*/  @P3 IMAD.WIDE.U32 R4, R10, c[0x0][0x258], R4 ;  /* 0x000096000a043a25 */ /* 0x000fe800078e0004 */
[----:B------:R-:W-:Y:S01]  /*8c30*/  @P3 IMAD.IADD R3, R5, 0x1, R3 ;  /* 0x0000000105033824 */ /* 0x000fe200078e0203 */
[C---:B------:R-:W-:Y:S01]  /*8c40*/  @P3 LEA R10, P5, R4.reuse, c[0x0][0x250], 0x1 ;  /* 0x00009400040a3a11 */ /* 0x040fe200078a08ff */
[----:B------:R-:W-:Y:S03]  /*8c50*/  @P4 IMAD.MOV.U32 R5, RZ, RZ, R97 ;  /* 0x000000ffff054224 */ /* 0x000fe600078e0061 */
[----:B------:R-:W-:Y:S01]  /*8c60*/  @P3 LEA.HI.X R11, R4, c[0x0][0x254], R3, 0x1, P5 ;  /* 0x00009500040b3a11 */ /* 0x000fe200028f0c03 */
[----:B------:R-:W-:Y:S01]  /*8c70*/  @P4 IMAD R3, R23, c[0x0][0x258], RZ ;  /* 0x0000960017034a24 */ /* 0x000fe200078e02ff */
[----:B------:R-:W-:Y:S03]  /*8c80*/  @P4 MOV R4, R98 ;  /* 0x0000006200044202 */ /* 0x000fe60000000f00 */
[C---:B------:R-:W-:Y:S02]  /*8c90*/  @P4 IMAD R3, R15.reuse, c[0x0][0x25c], R3 ;  /* 0x000097000f034a24 */ /* 0x040fe400078e0203 */
[----:B------:R-:W-:Y:S05]  /*8ca0*/  @P4 IMAD.WIDE.U32 R4, R15, c[0x0][0x258], R4 ;  /* 0x000096000f044a25 */ /* 0x000fea00078e0004 */
[C---:B------:R-:W-:Y:S02]  /*8cb0*/  @P4 LEA R8, P5, R4.reuse, c[0x0][0x250], 0x1 ;  /* 0x0000940004084a11 */ /* 0x040fe400078a08ff */
[----:B------:R-:W-:Y:S04]  /*8cc0*/  @P4 IADD3 R3, R5, R3, RZ ;  /* 0x0000000305034210 */ /* 0x000fe80007ffe0ff */
[----:B------:R-:W-:Y:S02]  /*8cd0*/  @P4 LEA.HI.X R9, R4, c[0x0][0x254], R3, 0x1, P5 ;  /* 0x0000950004094a11 */ /* 0x000fe400028f0c03 */
[C---:B------:R-:W-:Y:S04]  /*8ce0*/  LEA R15, P5, R20.reuse, c[0x0][0x1f8], 0x1 ;  /* 0x00007e00140f7a11 */ /* 0x040fe800078a08ff */
[----:B------:R-:W-:Y:S01]  /*8cf0*/  LEA.HI.X R6, R20, c[0x0][0x1fc], R21, 0x1, P5 ;  /* 0x00007f0014067a11 */ /* 0x000fe200028f0c15 */
[----:B------:R1:W2:Y:S01]  /*8d00*/  SHFL.IDX PT, R3, R15, RZ, 0x181f ;  /* 0x00181fff0f037589 */ /* 0x0002a200000e0000 */
[----:B------:R-:W-:Y:S03]  /*8d10*/  LOP3.LUT P5, RZ, R234, 0x2, RZ, 0xc0, !PT ;  /* 0x00000002eaff7812 */ /* 0x000fe600078ac0ff */
[----:B------:R1:W4:Y:S10]  /*8d20*/  SHFL.IDX PT, R5, R6, RZ, 0x181f ;  /* 0x00181fff06057589 */ /* 0x00033400000e0000 */
[----:B------:R1:W-:Y:S04]  /*8d30*/  @P0 LDGSTS.E.BYPASS.LTC128B.128 [R213+0x3900], [R18.64+0x80], !P5 ;  /* 0x0390008012d50fae */ /* 0x0003e8000e901d48 */
[----:B------:R1:W-:Y:S04]  /*8d40*/  @P1 LDGSTS.E.BYPASS.LTC128B.128 [R215+0x1100], [R16.64], !P2 ;  /* 0x0110000010d71fae */ /* 0x0003e8000d101d48 */
[----:B------:R1:W-:Y:S04]  /*8d50*/  @P1 LDGSTS.E.BYPASS.LTC128B.128 [R215+0x4900], [R16.64+0x80], !P5 ;  /* 0x0490008010d71fae */ /* 0x0003e8000e901d48 */
[----:B------:R1:W-:Y:S04]  /*8d60*/  @P3 LDGSTS.E.BYPASS.LTC128B.128 [R215+0x2100], [R10.64], !P2 ;  /* 0x021000000ad73fae */ /* 0x0003e8000d101d48 */
[----:B------:R1:W-:Y:S04]  /*8d70*/  @P3 LDGSTS.E.BYPASS.LTC128B.128 [R215+0x5900], [R10.64+0x80], !P5 ;  /* 0x059000800ad73fae */ /* 0x0003e8000e901d48 */
[----:B------:R1:W-:Y:S01]  /*8d80*/  @P4 LDGSTS.E.BYPASS.LTC128B.128 [R215+0x3100], [R8.64], !P2 ;  /* 0x0310000008d74fae */ /* 0x0003e2000d101d48 */
[----:B------:R-:W-:Y:S03]  /*8d90*/  ISETP.NE.AND P2, PT, R24, RZ, PT ;  /* 0x000000ff1800720c */ /* 0x000fe60003f45270 */
[----:B------:R1:W-:Y:S04]  /*8da0*/  @P4 LDGSTS.E.BYPASS.LTC128B.128 [R215+0x6900], [R8.64+0x80], !P5 ;  /* 0x0690008008d74fae */ /* 0x0003e8000e901d48 */
[----:B------:R-:W0:Y:S01]  /*8db0*/  LDGDEPBAR ;  /* 0x00000000000079af */ /* 0x000e220000000000 */
[----:B------:R-:W-:Y:S04]  /*8dc0*/  DEPBAR.LE SB0, 0x0 ;  /* 0x000080000000791a */ /* 0x000fe80000000000 */
[----:B------:R-:W-:Y:S06]  /*8dd0*/  BAR.SYNC.DEFER_BLOCKING 0x0 ;  /* 0x0000000000007b1d */ /* 0x000fec0000010000 */
[----:B------:R-:W-:-:S05]  /*8de0*/  @!P0 BRA `(.L_x_381) ;  /* 0x000000a000008947 */ /* 0x000fca0003800000 */
[----:B-12-4-:R-:W1:Y:S01]  /*8df0*/  @!P6 LDS.128 R16, [R213+0x100] ;  /* 0x00010000d510e984 */ /* 0x016e620000000c00 */
[C---:B------:R-:W-:Y:S04]  /*8e00*/  @!P6 LEA R8, P0, R76.reuse, R3, 0x1 ;  /* 0x000000034c08e211 */ /* 0x040fe800078008ff */
[----:B------:R-:W-:Y:S02]  /*8e10*/  @!P6 LEA.HI.X R9, R76, R5, R77, 0x1, P0 ;  /* 0x000000054c09e211 */ /* 0x000fe400000f0c4d */
[C---:B------:R-:W-:Y:S11]  /*8e20*/  ISETP.GE.AND P0, PT, R212.reuse, c[0x0][0x1d4], PT ;  /* 0x00007500d4007a0c */ /* 0x040ff60003f06270 */
[----:B------:R-:W-:Y:S02]  /*8e30*/  @!UPT UIADD3 URZ, URZ, URZ, URZ ;  /* 0x0000003f3f3ff290 */ /* 0x000fe4000fffe03f */
[C---:B------:R-:W-:Y:S04]  /*8e40*/  @!P0 LEA R4, P5, R212.reuse, R3, 0x1 ;  /* 0x00000003d4048211 */ /* 0x040fe800078a08ff */
[----:B------:R-:W-:Y:S01]  /*8e50*/  @!P0 LEA.HI.X R5, R212, R5, R230, 0x1, P5 ;  /* 0x00000005d4058211 */ /* 0x000fe200028f0ce6 */
[----:B-1----:R-:W-:Y:S04]  /*8e60*/  @!P6 ST.E.128 [R8.64], R16 ;  /* 0x000000100800e985 */ /* 0x002fe8000c101d08 */
[----:B------:R-:W1:Y:S04]  /*8e70*/  @!P0 LDS.128 R8, [R213+0x3900] ;  /* 0x00390000d5088984 */ /* 0x000e680000000c00 */
[----:B-1----:R1:W-:Y:S02]  /*8e80*/  @!P0 ST.E.128 [R4.64], R8 ;  /* 0x0000000804008985 */ /* 0x0023e4000c101d08 */
.L_x_381:
[----:B-12-4-:R-:W-:Y:S05]  /*8e90*/  BSYNC B0 ;  /* 0x0000000000007941 */ /* 0x016fea0003800000 */
.L_x_380:
[----:B------:R1:W2:Y:S01]  /*8ea0*/  SHFL.IDX PT, R5, R6, 0x1, 0x181f ;  /* 0x00381f0006057f89 */ /* 0x0002a200000e0000 */
[----:B------:R-:W-:Y:S03]  /*8eb0*/  BSSY B0, `(.L_x_382) ;  /* 0x000000d000007945 */ /* 0x000fe60003800000 */
[----:B------:R1:W4:Y:S01]  /*8ec0*/  SHFL.IDX PT, R3, R15, 0x1, 0x181f ;  /* 0x00381f000f037f89 */ /* 0x00032200000e0000 */
[----:B------:R-:W-:-:S05]  /*8ed0*/  @!P1 BRA `(.L_x_383) ;  /* 0x000000a000009947 */ /* 0x000fca0003800000 */
[----:B------:R-:W5:Y:S01]  /*8ee0*/  @!P6 LDS.128 R16, [R213+0x1100] ;  /* 0x00110000d510e984 */ /* 0x000f620000000c00 */
[C---:B----4-:R-:W-:Y:S04]  /*8ef0*/  @!P6 LEA R8, P0, R76.reuse, R3, 0x1 ;  /* 0x000000034c08e211 */ /* 0x050fe800078008ff */
[----:B--2---:R-:W-:Y:S02]  /*8f00*/  @!P6 LEA.HI.X R9, R76, R5, R77, 0x1, P0 ;  /* 0x000000054c09e211 */ /* 0x004fe400000f0c4d */
[C---:B------:R-:W-:Y:S11]  /*8f10*/  ISETP.GE.AND P0, PT, R212.reuse, c[0x0][0x1d4], PT ;  /* 0x00007500d4007a0c */ /* 0x040ff60003f06270 */
[----:B------:R-:W-:Y:S02]  /*8f20*/  @!UPT UIADD3 URZ, URZ, URZ, URZ ;  /* 0x0000003f3f3ff290 */ /* 0x000fe4000fffe03f */
[C---:B------:R-:W-:Y:S04]  /*8f30*/  @!P0 LEA R4, P1, R212.reuse, R3, 0x1 ;  /* 0x00000003d4048211 */ /* 0x040fe800078208ff */
[----:B------:R-:W-:Y:S01]  /*8f40*/  @!P0 LEA.HI.X R5, R212, R5, R230, 0x1, P1 ;  /* 0x00000005d4058211 */ /* 0x000fe200008f0ce6 */
[----:B-----5:R-:W-:Y:S04]  /*8f50*/  @!P6 ST.E.128 [R8.64], R16 ;  /* 0x000000100800e985 */ /* 0x020fe8000c101d08 */
[----:B------:R-:W2:Y:S04]  /*8f60*/  @!P0 LDS.128 R8, [R213+0x4900] ;  /* 0x00490000d5088984 */ /* 0x000ea80000000c00 */
[----:B--2---:R2:W-:Y:S02]  /*8f70*/  @!P0 ST.E.128 [R4.64], R8 ;  /* 0x0000000804008985 */ /* 0x0045e4000c101d08 */
.L_x_383:
[----:B------:R-:W-:Y:S05]  /*8f80*/  BSYNC B0 ;  /* 0x0000000000007941 */ /* 0x000fea0003800000 */
.L_x_382:
[----:B--2---:R2:W1:Y:S01]  /*8f90*/  SHFL.IDX PT, R5, R6, 0x2, 0x181f ;  /* 0x00581f0006057f89 */ /* 0x00446200000e0000 */
[----:B------:R-:W-:Y:S03]  /*8fa0*/  BSSY B0, `(.L_x_384) ;  /* 0x000000d000007945 */ /* 0x000fe60003800000 */
[----:B----4-:R2:W4:Y:S01]  /*8fb0*/  SHFL.IDX PT, R3, R15, 0x2, 0x181f ;  /* 0x00581f000f037f89 */ /* 0x01052200000e0000 */
[----:B------:R-:W-:-:S05]  /*8fc0*/  @!P3 BRA `(.L_x_385) ;  /* 0x000000a00000b947 */ /* 0x000fca0003800000 */
[----:B------:R-:W5:Y:S01]  /*8fd0*/  @!P6 LDS.128 R16, [R213+0x2100] ;  /* 0x00210000d510e984 */ /* 0x000f620000000c00 */
[C---:B----4-:R-:W-:Y:S04]  /*8fe0*/  @!P6 LEA R8, P0, R76.reuse, R3, 0x1 ;  /* 0x000000034c08e211 */ /* 0x050fe800078008ff */
[----:B-1----:R-:W-:Y:S02]  /*8ff0*/  @!P6 LEA.HI.X R9, R76, R5, R77, 0x1, P0 ;  /* 0x000000054c09e211 */ /* 0x002fe400000f0c4d */
[C---:B------:R-:W-:Y:S11]  /*9000*/  ISETP.GE.AND P0, PT, R212.reuse, c[0x0][0x1d4], PT ;  /* 0x00007500d4007a0c */ /* 0x040ff60003f06270 */
[----:B------:R-:W-:Y:S02]  /*9010*/  @!UPT UIADD3 URZ, URZ, URZ, URZ ;  /* 0x0000003f3f3ff290 */ /* 0x000fe4000fffe03f */
[C---:B------:R-:W-:Y:S04]  /*9020*/  @!P0 LEA R4, P1, R212.reuse, R3, 0x1 ;  /* 0x00000003d4048211 */ /* 0x040fe800078208ff */
[----:B------:R-:W-:Y:S01]  /*9030*/  @!P0 LEA.HI.X R5, R212, R5, R230, 0x1, P1 ;  /* 0x00000005d4058211 */ /* 0x000fe200008f0ce6 */
[----:B-----5:R-:W-:Y:S04]  /*9040*/  @!P6 ST.E.128 [R8.64], R16 ;  /* 0x000000100800e985 */ /* 0x020fe8000c101d08 */
[----:B------:R-:W1:Y:S04]  /*9050*/  @!P0 LDS.128 R8, [R213+0x5900] ;  /* 0x00590000d5088984 */ /* 0x000e680000000c00 */
[----:B-1----:R1:W-:Y:S02]  /*9060*/  @!P0 ST.E.128 [R4.64], R8 ;  /* 0x0000000804008985 */ /* 0x0023e4000c101d08 */
.L_x_385:
[----:B------:R-:W-:Y:S05]  /*9070*/  BSYNC B0 ;  /* 0x0000000000007941 */ /* 0x000fea0003800000 */
.L_x_384:
[----:B-1----:R1:W2:Y:S01]  /*9080*/  SHFL.IDX PT, R5, R6, 0x3, 0x181f ;  /* 0x00781f0006057f89 */ /* 0x0022a200000e0000 */
[----:B------:R-:W-:Y:S03]  /*9090*/  BSSY B0, `(.L_x_386) ;  /* 0x000000d000007945 */ /* 0x000fe60003800000 */
[----:B----4-:R1:W4:Y:S01]  /*90a0*/  SHFL.IDX PT, R3, R15, 0x3, 0x181f ;  /* 0x00781f000f037f89 */ /* 0x01032200000e0000 */
        /* <DEDUP_REMOVED lines=11> */
.L_x_387:
[----:B------:R-:W-:Y:S05]  /*9160*/  BSYNC B0 ;  /* 0x0000000000007941 */ /* 0x000fea0003800000 */
.L_x_386:
[----:B------:R-:W-:Y:S01]  /*9170*/  ISETP.GT.AND P0, PT, R41, R115, PT ;  /* 0x000000732900720c */ /* 0x000fe20003f04270 */
[----:B------:R-:W-:Y:S03]  /*9180*/  BSSY B0, `(.L_x_388) ;  /* 0x0000030000007945 */ /* 0x000fe60003800000 */
[----:B-12---:R-:W-:Y:S09]  /*9190*/  P2R R15, PR, RZ, 0x1 ;  /* 0x00000001ff0f7803 */ /* 0x006ff20000000000 */
[----:B------:R-:W-:-:S05]  /*91a0*/  @!P0 BRA `(.L_x_389) ;  /* 0x000002d000008947 */ /* 0x000fca0003800000 */
[----:B----4-:R-:W-:Y:S01]  /*91b0*/  IADD3 R3, R41, -0x1, RZ ;  /* 0xffffffff29037810 */ /* 0x010fe20007ffe0ff */
[----:B------:R-:W-:Y:S01]  /*91c0*/  IMAD.MOV.U32 R4, RZ, RZ, R120 ;  /* 0x000000ffff047224 */ /* 0x000fe200078e0078 */
[----:B------:R-:W-:Y:S01]  /*91d0*/  ISETP.GE.AND P3, PT, R220, 0x21, PT ;  /* 0x00000021dc00780c */ /* 0x000fe20003f66270 */
[----:B------:R-:W-:Y:S01]  /*91e0*/  IMAD.MOV.U32 R5, RZ, RZ, R119 ;  /* 0x000000ffff057224 */ /* 0x000fe200078e0077 */
[----:B------:R-:W-:Y:S01]  /*91f0*/  SHF.R.S32.HI R8, RZ, 0x1f, R3 ;  /* 0x0000001fff087819 */ /* 0x000fe20000011403 */
[----:B------:R-:W-:Y:S01]  /*9200*/  IMAD R6, R154, R3, RZ ;  /* 0x000000039a067224 */ /* 0x000fe200078e02ff */
[C---:B------:R-:W-:Y:S01]  /*9210*/  ISETP.GE.AND P1, PT, R220.reuse, 0x41, PT ;  /* 0x00000041dc00780c */ /* 0x040fe20003f26270 */
[-C--:B------:R-:W-:Y:S01]  /*9220*/  IMAD.WIDE.U32 R4, R3, R138.reuse, R4 ;  /* 0x0000008a03047225 */ /* 0x080fe200078e0004 */
[----:B------:R-:W-:Y:S02]  /*9230*/  ISETP.GE.AND P4, PT, R220, 0x1, PT ;  /* 0x00000001dc00780c */ /* 0x000fe40003f86270 */
[----:B------:R-:W-:Y:S01]  /*9240*/  P2R R18, PR, RZ, 0x4 ;  /* 0x00000004ff127803 */ /* 0x000fe20000000000 */
[----:B------:R-:W-:Y:S01]  /*9250*/  IMAD R3, R8, R138, R6 ;  /* 0x0000008a08037224 */ /* 0x000fe200078e0206 */
[----:B------:R-:W-:Y:S03]  /*9260*/  LOP3.LUT P2, RZ, R234, 0x4, RZ, 0xc0, !PT ;  /* 0x00000004eaff7812 */ /* 0x000fe6000784c0ff */
[----:B------:R-:W-:Y:S01]  /*9270*/  IMAD.IADD R3, R5, 0x1, R3 ;  /* 0x0000000105037824 */ /* 0x000fe200078e0203 */
[-C--:B------:R-:W-:Y:S05]  /*9280*/  @P3 IADD3 R5, P0, R163, R4.reuse, RZ ;  /* 0x00000004a3053210 */ /* 0x080fea0007f1e0ff */
[C---:B------:R-:W-:Y:S01]  /*9290*/  @P3 IMAD.X R8, R3.reuse, 0x1, R158, P0 ;  /* 0x0000000103083824 */ /* 0x040fe200000e069e */
[-C--:B------:R-:W-:Y:S04]  /*92a0*/  @P1 IADD3 R6, P0, R164, R4.reuse, RZ ;  /* 0x00000004a4061210 */ /* 0x080fe80007f1e0ff */
[----:B------:R-:W-:Y:S02]  /*92b0*/  @P1 IADD3.X R9, R3, UR15, RZ, P0, !PT ;  /* 0x0000000f03091c10 */ /* 0x000fe400087fe4ff */
[C---:B------:R-:W-:Y:S04]  /*92c0*/  @P4 LEA R16, P0, R4.reuse, c[0x0][0x220], 0x1 ;  /* 0x0000880004104a11 */ /* 0x040fe800078008ff */
[----:B------:R-:W-:Y:S02]  /*92d0*/  @P4 LEA.HI.X R17, R4, c[0x0][0x224], R3, 0x1, P0 ;  /* 0x0000890004114a11 */ /* 0x000fe400000f0c03 */
[C---:B------:R-:W-:Y:S03]  /*92e0*/  @P3 LEA R10, P0, R5.reuse, c[0x0][0x220], 0x1 ;  /* 0x00008800050a3a11 */ /* 0x040fe600078008ff */
[----:B------:R-:W-:Y:S01]  /*92f0*/  @!PT LDS RZ, [RZ] ;  /* 0x00000000fffff984 */ /* 0x000fe20000000800 */
[----:B------:R-:W-:Y:S01]  /*9300*/  @!PT LDS RZ, [RZ] ;  /* 0x00000000fffff984 */ /* 0x000fe20000000800 */
[----:B------:R-:W-:Y:S01]  /*9310*/  @!PT LDS RZ, [RZ] ;  /* 0x00000000fffff984 */ /* 0x000fe20000000800 */
[----:B------:R1:W-:Y:S01]  /*9320*/  @P4 LDGSTS.E.BYPASS.LTC128B.128 [R213+0x8100], [R16.64], !P2 ;  /* 0x0810000010d54fae */ /* 0x0003e2000d101d48 */
[----:B------:R-:W-:Y:S02]  /*9330*/  @P3 LEA.HI.X R11, R5, c[0x0][0x224], R8, 0x1, P0 ;  /* 0x00008900050b3a11 */ /* 0x000fe400000f0c08 */
[----:B------:R-:W-:Y:S02]  /*9340*/  @P1 LEA R8, P0, R6, c[0x0][0x220], 0x1 ;  /* 0x0000880006081a11 */ /* 0x000fe400078008ff */
[----:B------:R-:W-:Y:S02]  /*9350*/  ISETP.NE.AND P2, PT, R18, RZ, PT ;  /* 0x000000ff1200720c */ /* 0x000fe40003f45270 */
[----:B------:R-:W-:Y:S02]  /*9360*/  @P1 LEA.HI.X R9, R6, c[0x0][0x224], R9, 0x1, P0 ;  /* 0x0000890006091a11 */ /* 0x000fe400000f0c09 */
[----:B------:R-:W-:Y:S11]  /*9370*/  ISETP.GE.AND P0, PT, R220, 0x61, PT ;  /* 0x00000061dc00780c */ /* 0x000ff60003f06270 */
[----:B------:R-:W-:Y:S02]  /*9380*/  @!UPT UIADD3 URZ, URZ, URZ, URZ ;  /* 0x0000003f3f3ff290 */ /* 0x000fe4000fffe03f */
[----:B------:R-:W-:Y:S05]  /*9390*/  @P0 IADD3 R5, P5, R148, R4, RZ ;  /* 0x0000000494050210 */ /* 0x000fea0007fbe0ff */
[----:B------:R-:W-:Y:S01]  /*93a0*/  @P0 IMAD.X R3, R3, 0x1, R157, P5 ;  /* 0x0000000103030824 */ /* 0x000fe200028e069d */
[C---:B------:R-:W-:Y:S04]  /*93b0*/  @P0 LEA R4, P5, R5.reuse, c[0x0][0x220], 0x1 ;  /* 0x0000880005040a11 */ /* 0x040fe800078a08ff */
[----:B------:R-:W-:Y:S02]  /*93c0*/  @P0 LEA.HI.X R5, R5, c[0x0][0x224], R3, 0x1, P5 ;  /* 0x0000890005050a11 */ /* 0x000fe400028f0c03 */
[C---:B------:R-:W-:Y:S11]  /*93d0*/  LOP3.LUT P5, RZ, R234.reuse, 0x2, RZ, 0xc0, !PT ;  /* 0x00000002eaff7812 */ /* 0x040ff600078ac0ff */
[----:B------:R-:W-:Y:S02]  /*93e0*/  @!UPT UIADD3 URZ, URZ, URZ, URZ ;  /* 0x0000003f3f3ff290 */ /* 0x000fe4000fffe03f */
[----:B------:R1:W-:Y:S01]  /*93f0*/  @P4 LDGSTS.E.BYPASS.LTC128B.128 [R213+0xb900], [R16.64+0x80], !P5 ;  /* 0x0b90008010d54fae */ /* 0x0003e2000e901d48 */
[----:B------:R-:W-:Y:S11]  /*9400*/  LOP3.LUT P4, RZ, R234, 0x4, RZ, 0xc0, !PT ;  /* 0x00000004eaff7812 */ /* 0x000ff6000788c0ff */
[----:B------:R-:W-:Y:S02]  /*9410*/  @!UPT UIADD3 URZ, URZ, URZ, URZ ;  /* 0x0000003f3f3ff290 */ /* 0x000fe4000fffe03f */
[----:B------:R1:W-:Y:S04]  /*9420*/  @P3 LDGSTS.E.BYPASS.LTC128B.128 [R215+0x9100], [R10.64], !P4 ;  /* 0x091000000ad73fae */ /* 0x0003e8000e101d48 */
[----:B------:R1:W-:Y:S04]  /*9430*/  @P3 LDGSTS.E.BYPASS.LTC128B.128 [R215+0xc900], [R10.64+0x80], !P5 ;  /* 0x0c9000800ad73fae */ /* 0x0003e8000e901d48 */
[----:B------:R1:W-:Y:S04]  /*9440*/  @P1 LDGSTS.E.BYPASS.LTC128B.128 [R215+0xa100], [R8.64], !P4 ;  /* 0x0a10000008d71fae */ /* 0x0003e8000e101d48 */
[----:B------:R1:W-:Y:S04]  /*9450*/  @P1 LDGSTS.E.BYPASS.LTC128B.128 [R215+0xd900], [R8.64+0x80], !P5 ;  /* 0x0d90008008d71fae */ /* 0x0003e8000e901d48 */
[----:B------:R1:W-:Y:S04]  /*9460*/  @P0 LDGSTS.E.BYPASS.LTC128B.128 [R215+0xb100], [R4.64], !P4 ;  /* 0x0b10000004d70fae */ /* 0x0003e8000e101d48 */
[----:B------:R1:W-:Y:S02]  /*9470*/  @P0 LDGSTS.E.BYPASS.LTC128B.128 [R215+0xe900], [R4.64+0x80], !P5 ;  /* 0x0e90008004d70fae */ /* 0x0003e4000e901d48 */
.L_x_389:
[----:B------:R-:W-:Y:S05]  /*9480*/  BSYNC B0 ;  /* 0x0000000000007941 */ /* 0x000fea0003800000 */
.L_x_388:
[----:B------:R-:W0:Y:S01]  /*9490*/  LDGDEPBAR ;  /* 0x00000000000079af */ /* 0x000e220000000000 */
[----:B------:R-:W-:Y:S02]  /*94a0*/  ISETP.NE.AND P0, PT, R15, RZ, PT ;  /* 0x000000ff0f00720c */ /* 0x000fe40003f05270 */
[----:B------:R-:W-:Y:S11]  /*94b0*/  IADD3 R41, R41, -0x1, RZ ;  /* 0xffffffff29297810 */ /* 0x000ff60007ffe0ff */
[----:B------:R-:W-:-:S05]  /*94c0*/  @P0 BRA `(.L_x_390) ;  /* 0xffff9d1000000947 */ /* 0x000fca000383ffff */
[----:B------:R-:W-:Y:S01]  /*94d0*/  WARPSYNC 0xffffffff ;  /* 0xffffffff00007948 */ /* 0x000fe20003800000 */
[----:B------:R-:W-:Y:S06]  /*94e0*/  BAR.SYNC.DEFER_BLOCKING 0x0 ;  /* 0x0000000000007b1d */ /* 0x000fec0000010000 */
.L_x_341:
[----:B------:R-:W-:Y:S01]  /*94f0*/  ISETP.GE.AND P0, PT, R144, 0x1, PT ;  /* 0x000000019000780c */ /* 0x000fe20003f06270 */
[----:B------:R-:W-:Y:S01]  /*9500*/  BSSY B0, `(.L_x_391) ;  /* 0x000001f000007945 */ /* 0x000fe20003800000 */
[----:B------:R-:W-:-:S11]  /*9510*/  MOV R2, RZ ;  /* 0x000000ff00027202 */ /* 0x000fd60000000f00 */
[----:B------:R-:W-:Y:S05]  /*9520*/  @!P0 BRA `(.L_x_392) ;  /* 0x000001c000008947 */ /* 0x000fea0003800000 */
[----:B----4-:R-:W-:Y:S02]  /*9530*/  IABS R3, R136 ;  /* 0x0000008800037213 */ /* 0x010fe40000000000 */
[----:B------:R-:W-:Y:S02]  /*9540*/  IADD3 R6, R145, -0x1, R136 ;  /* 0xffffffff91067810 */ /* 0x000fe40007ffe088 */
[----:B------:R-:W2:Y:S02]  /*9550*/  I2F.RP R2, R3 ;  /* 0x0000000300027306 */ /* 0x000ea40000209400 */
[----:B-1----:R-:W-:-:S06]  /*9560*/  IABS R10, R6 ;  /* 0x00000006000a7213 */ /* 0x002fcc0000000000 */
[----:B--2---:R-:W1:Y:S02]  /*9570*/  MUFU.RCP R2, R2 ;  /* 0x0000000200027308 */ /* 0x004e640000001000 */
[----:B-1----:R-:W-:-:S06]  /*9580*/  IADD3 R2, R2, 0xffffffe, RZ ;  /* 0x0ffffffe02027810 */ /* 0x002fcc0007ffe0ff */
[----:B------:R-:W1:Y:S02]  /*9590*/  F2I.FTZ.U32.TRUNC.NTZ R5, R2 ;  /* 0x0000000200057305 */ /* 0x000e64000021f000 */
[----:B-1----:R-:W-:-:S04]  /*95a0*/  IMAD.MOV R2, RZ, RZ, -R5 ;  /* 0x000000ffff027224 */ /* 0x002fc800078e0a05 */
[----:B------:R-:W-:Y:S01]  /*95b0*/  IMAD.MOV.U32 R4, RZ, RZ, R2 ;  /* 0x000000ffff047224 */ /* 0x000fe200078e0002 */
[----:B------:R-:W-:-:S03]  /*95c0*/  IABS R2, R136 ;  /* 0x0000008800027213 */ /* 0x000fc60000000000 */
[----:B------:R-:W-:Y:S02]  /*95d0*/  IMAD R8, R4, R3, RZ ;  /* 0x0000000304087224 */ /* 0x000fe400078e02ff */
[----:B------:R-:W-:Y:S02]  /*95e0*/  IMAD.MOV.U32 R4, RZ, RZ, RZ ;  /* 0x000000ffff047224 */ /* 0x000fe400078e00ff */
        /* <DEDUP_REMOVED lines=16> */
.L_x_392:
[----:B------:R-:W-:Y:S05]  /*96f0*/  BSYNC B0 ;  /* 0x0000000000007941 */ /* 0x000fea0003800000 */
.L_x_391:
[----:B----4-:R-:W2:Y:S01]  /*9700*/  LDL R3, [R1+0x44] ;  /* 0x0000440001037983 */ /* 0x010ea20000100800 */
[----:B------:R-:W-:Y:S01]  /*9710*/  CS2R R26, SRZ ;  /* 0x00000000001a7805 */ /* 0x000fe2000001ff00 */
[----:B------:R-:W-:Y:S01]  /*9720*/  CS2R R66, SRZ ;  /* 0x0000000000427805 */ /* 0x000fe2000001ff00 */
[----:B------:R-:W-:Y:S01]  /*9730*/  CS2R R28, SRZ ;  /* 0x00000000001c7805 */ /* 0x000fe2000001ff00 */
[----:B---3--:R-:W-:Y:S01]  /*9740*/  CS2R R70, SRZ ;  /* 0x0000000000467805 */ /* 0x008fe2000001ff00 */
        /* <DEDUP_REMOVED lines=29> */
[----:B--2---:R-:W-:-:S04]  /*9920*/  IMAD R250, R3, R2, RZ ;  /* 0x0000000203fa7224 */ /* 0x004fc800078e02ff */
[--C-:B------:R-:W-:Y:S01]  /*9930*/  IMAD.IADD R3, R250, 0x1, R2.reuse ;  /* 0x00000001fa037824 */ /* 0x100fe200078e0202 */
[----:B------:R-:W-:-:S04]  /*9940*/  PRMT R2, RZ, 0x7610, R2 ;  /* 0x00007610ff027816 */ /* 0x000fc80000000002 */
[----:B------:R-:W-:-:S04]  /*9950*/  IMNMX R231, R145, R3, PT ;  /* 0x0000000391e77217 */ /* 0x000fc80003800200 */
[----:B------:R-:W-:-:S13]  /*9960*/  ISETP.GT.AND P0, PT, R231, R250, PT ;  /* 0x000000fae700720c */ /* 0x000fda0003f04270 */
[----:B------:R-:W-:Y:S05]  /*9970*/  @!P0 BRA `(.L_x_393) ;  /* 0x0000c57000008947 */ /* 0x000fea0003800000 */
[----:B------:R-:W2:Y:S04]  /*9980*/  LDL R6, [R1+0x30] ;  /* 0x0000300001067983 */ /* 0x000ea80000100800 */
[----:B-1----:R-:W3:Y:S01]  /*9990*/  LDL R5, [R1+0x34] ;  /* 0x0000340001057983 */ /* 0x002ee20000100800 */
[----:B------:R-:W-:-:S03]  /*99a0*/  ISETP.NE.U32.AND P0, PT, RZ, c[0x0][0x340], PT ;  /* 0x0000d000ff007a0c */ /* 0x000fc60003f05070 */
[----:B------:R-:W4:Y:S01]  /*99b0*/  LDL R15, [R1+0x38] ;  /* 0x00003800010f7983 */ /* 0x000f220000100800 */
[----:B------:R-:W-:-:S03]  /*99c0*/  ISETP.NE.AND.EX P1, PT, RZ, c[0x0][0x344], PT, P0 ;  /* 0x0000d100ff007a0c */ /* 0x000fc60003f25300 */
[----:B------:R-:W4:Y:S04]  /*99d0*/  LDL R4, [R1+0x1c] ;  /* 0x00001c0001047983 */ /* 0x000f280000100800 */
[----:B------:R-:W4:Y:S04]  /*99e0*/  LDL R30, [R1+0x24] ;  /* 0x00002400011e7983 */ /* 0x000f280000100800 */
[----:B------:R-:W4:Y:S02]  /*99f0*/  LDL R9, [R1+0x3c] ;  /* 0x00003c0001097983 */ /* 0x000f240000100800 */
[----:B--2---:R-:W-:-:S02]  /*9a00*/  @P1 IADD3 R2, P0, R6, c[0x0][0x340], RZ ;  /* 0x0000d00006021a10 */ /* 0x004fc40007f1e0ff */
[----:B------:R-:W2:Y:S02]  /*9a10*/  LDL R6, [R1+0x28] ;  /* 0x0000280001067983 */ /* 0x000ea40000100800 */
[----:B---3--:R-:W-:-:S05]  /*9a20*/  @P1 IADD3.X R3, R5, c[0x0][0x344], RZ, P0, !PT ;  /* 0x0000d10005031a10 */ /* 0x008fca00007fe4ff */
[----:B------:R1:W3:Y:S01]  /*9a30*/  @P1 LDG.E R2, [R2.64] ;  /* 0x0000000802021981 */ /* 0x0002e2000c1e1900 */
[----:B------:R-:W-:-:S04]  /*9a40*/  IMAD.MOV.U32 R135, RZ, RZ, 0x70 ;  /* 0x00000070ff877424 */ /* 0x000fc800078e00ff */
[----:B------:R-:W-:Y:S01]  /*9a50*/  IMAD R135, R231, R135, -0x70 ;  /* 0xffffff90e7877424 */ /* 0x000fe200078e0287 */
[----:B------:R-:W-:Y:S01]  /*9a60*/  WARPSYNC 0xffffffff ;  /* 0xffffffff00007948 */ /* 0x000fe20003800000 */
[----:B-1----:R-:W-:-:S05]  /*9a70*/  IMAD.MOV.U32 R3, RZ, RZ, c[0x0][0x2b8] ;  /* 0x0000ae00ff037624 */ /* 0x002fca00078e00ff */
[----:B------:R-:W-:Y:S01]  /*9a80*/  ISETP.NE.AND P2, PT, R3, 0x1, PT ;  /* 0x000000010300780c */ /* 0x000fe20003f45270 */
[----:B------:R-:W-:-:S04]  /*9a90*/  IMAD.IADD R3, R0, 0x1, R135 ;  /* 0x0000000100037824 */ /* 0x000fc800078e0287 */
[C---:B----4-:R-:W-:Y:S01]  /*9aa0*/  IMAD.IADD R11, R3.reuse, 0x1, R4 ;  /* 0x00000001030b7824 */ /* 0x050fe200078e0204 */
[----:B------:R-:W-:-:S04]  /*9ab0*/  ISETP.GE.AND P0, PT, R3, R144, PT ;  /* 0x000000900300720c */ /* 0x000fc80003f06270 */
[----:B------:R-:W-:-:S03]  /*9ac0*/  ISETP.GT.OR P0, PT, R0, 0x6f, P0 ;  /* 0x0000006f0000780c */ /* 0x000fc60000704670 */
[----:B------:R-:W-:-:S04]  /*9ad0*/  @P2 IMAD.HI.U32 R4, R11, c[0x0][0x2bc], RZ ;  /* 0x0000af000b042a27 */ /* 0x000fc800078e00ff */
[----:B------:R-:W-:Y:S01]  /*9ae0*/  IMAD.MOV.U32 R8, RZ, RZ, R11 ;  /* 0x000000ffff087224 */ /* 0x000fe200078e000b */
[----:B------:R-:W-:Y:S01]  /*9af0*/  @P2 SHF.R.U32.HI R8, RZ, c[0x0][0x2c0], R4 ;  /* 0x0000b000ff082a19 */ /* 0x000fe20000011604 */
[----:B------:R-:W-:Y:S01]  /*9b00*/  IMAD.MOV.U32 R221, RZ, RZ, RZ ;  /* 0x000000ffffdd7224 */ /* 0x000fe200078e00ff */
[----:B------:R-:W-:Y:S01]  /*9b10*/  BAR.SYNC.DEFER_BLOCKING 0x0 ;  /* 0x0000000000007b1d */ /* 0x000fe20000010000 */
[----:B------:R-:W-:Y:S02]  /*9b20*/  IMAD.MOV.U32 R5, RZ, RZ, c[0x0][0x2c4] ;  /* 0x0000b100ff057624 */ /* 0x000fe400078e00ff */
[----:B------:R-:W-:-:S05]  /*9b30*/  @!P1 IMAD.MOV.U32 R2, RZ, RZ, R15 ;  /* 0x000000ffff029224 */ /* 0x000fca00078e000f */
[----:B---3--:R-:W-:Y:S01]  /*9b40*/  SHF.R.S32.HI R3, RZ, 0x1f, R2 ;  /* 0x0000001fff037819 */ /* 0x008fe20000011402 */
[----:B------:R-:W-:-:S04]  /*9b50*/  IMAD.WIDE.U32 R16, R2, c[0x0][0x2b0], RZ ;  /* 0x0000ac0002107a25 */ /* 0x000fc800078e00ff */
[----:B------:R-:W-:-:S04]  /*9b60*/  IMAD R3, R3, c[0x0][0x2b0], RZ ;  /* 0x0000ac0003037a24 */ /* 0x000fc800078e02ff */
[----:B------:R-:W-:Y:S01]  /*9b70*/  IMAD R2, R2, c[0x0][0x2b4], R3 ;  /* 0x0000ad0002027a24 */ /* 0x000fe200078e0203 */
[----:B------:R-:W-:-:S03]  /*9b80*/  @!P0 IADD3 R3, P2, R8, R16, RZ ;  /* 0x0000001008038210 */ /* 0x000fc60007f5e0ff */
[----:B------:R-:W-:Y:S01]  /*9b90*/  IMAD.IADD R4, R17, 0x1, R2 ;  /* 0x0000000111047824 */ /* 0x000fe200078e0202 */
[----:B------:R-:W-:Y:S01]  /*9ba0*/  STL.64 [R1+0x10], R16 ;  /* 0x0000101001007387 */ /* 0x000fe20000100a00 */
[----:B------:R-:W-:-:S03]  /*9bb0*/  @!P0 LEA R2, P1, R3, c[0x0][0x2a0], 0x2 ;  /* 0x0000a80003028a11 */ /* 0x000fc600078210ff */
[----:B------:R1:W-:Y:S02]  /*9bc0*/  STL [R1+0x18], R4 ;  /* 0x0000180401007387 */ /* 0x0003e40000100800 */
[----:B-1----:R-:W-:-:S04]  /*9bd0*/  @!P0 LEA.HI.X.SX32 R4, R8, R4, 0x1, P2 ;  /* 0x0000000408048211 */ /* 0x002fc800010f0eff */
[----:B------:R-:W-:-:S05]  /*9be0*/  @!P0 LEA.HI.X R3, R3, c[0x0][0x2a4], R4, 0x2, P1 ;  /* 0x0000a90003038a11 */ /* 0x000fca00008f1404 */
[----:B------:R1:W3:Y:S01]  /*9bf0*/  @!P0 LDG.E R221, [R2.64] ;  /* 0x0000000802dd8981 */ /* 0x0002e2000c1e1900 */
[----:B------:R-:W-:Y:S02]  /*9c00*/  ISETP.NE.AND P1, PT, R5, 0x1, PT ;  /* 0x000000010500780c */ /* 0x000fe40003f25270 */
[----:B------:R-:W-:Y:S02]  /*9c10*/  ISETP.NE.U32.AND P0, PT, RZ, c[0x0][0x348], PT ;  /* 0x0000d200ff007a0c */ /* 0x000fe40003f05070 */
[----:B--2---:R-:W-:Y:S01]  /*9c20*/  LOP3.LUT R52, R6, 0xffff, RZ, 0xc0, !PT ;  /* 0x0000ffff06347812 */ /* 0x004fe200078ec0ff */
[----:B------:R-:W-:Y:S01]  /*9c30*/  IMAD R6, R30, 0x80, R0 ;  /* 0x000000801e067824 */ /* 0x000fe200078e0200 */
[----:B------:R-:W-:Y:S02]  /*9c40*/  ISETP.NE.AND.EX P0, PT, RZ, c[0x0][0x34c], PT, P0 ;  /* 0x0000d300ff007a0c */ /* 0x000fe40003f05300 */
[----:B-1----:R-:W-:-:S05]  /*9c50*/  SHF.R.S32.HI R2, RZ, 0x1f, R146 ;  /* 0x0000001fff027819 */ /* 0x002fca0000011492 */
[----:B------:R-:W-:-:S04]  /*9c60*/  IMAD R2, R2, c[0x0][0x178], RZ ;  /* 0x00005e0002027a24 */ /* 0x000fc800078e02ff */
[C---:B------:R-:W-:Y:S02]  /*9c70*/  IMAD R4, R146.reuse, c[0x0][0x17c], R2 ;  /* 0x00005f0092047a24 */ /* 0x040fe400078e0202 */
[----:B------:R-:W-:Y:S01]  /*9c80*/  IMAD.WIDE.U32 R2, R146, c[0x0][0x178], RZ ;  /* 0x00005e0092027a25 */ /* 0x000fe200078e00ff */
[----:B------:R-:W-:-:S03]  /*9c90*/  SEL R9, R9, RZ, !P0 ;  /* 0x000000ff09097207 */ /* 0x000fc60004000000 */
[----:B------:R-:W-:Y:S02]  /*9ca0*/  IMAD.IADD R3, R3, 0x1, R4 ;  /* 0x0000000103037824 */ /* 0x000fe400078e0204 */
[----:B------:R-:W-:-:S04]  /*9cb0*/  @P1 IMAD.HI.U32 R10, R6, c[0x0][0x2c8], RZ ;  /* 0x0000b200060a1a27 */ /* 0x000fc800078e00ff */
[----:B------:R-:W-:Y:S01]  /*9cc0*/  IMAD.WIDE.U32 R4, R52, c[0x0][0x1b8], R2 ;  /* 0x00006e0034047a25 */ /* 0x000fe200078e0002 */
[----:B------:R-:W-:-:S03]  /*9cd0*/  SEL R3, R15, RZ, !P0 ;  /* 0x000000ff0f037207 */ /* 0x000fc60004000000 */
[----:B------:R-:W-:Y:S01]  /*9ce0*/  IMAD.MOV.U32 R2, RZ, RZ, R6 ;  /* 0x000000ffff027224 */ /* 0x000fe200078e0006 */
[----:B------:R-:W-:Y:S01]  /*9cf0*/  @P1 SHF.R.U32.HI R2, RZ, c[0x0][0x2cc], R10 ;  /* 0x0000b300ff021a19 */ /* 0x000fe2000001160a */
[----:B------:R-:W-:Y:S02]  /*9d00*/  IMAD R5, R52, c[0x0][0x1bc], R5 ;  /* 0x00006f0034057a24 */ /* 0x000fe400078e0205 */
[----:B------:R-:W-:Y:S01]  /*9d10*/  IMAD R9, R9, c[0x0][0x1c0], RZ ;  /* 0x0000700009097a24 */ /* 0x000fe200078e02ff */
[----:B------:R-:W-:Y:S01]  /*9d20*/  SHF.R.S32.HI R10, RZ, 0x1f, R2 ;  /* 0x0000001fff0a7819 */ /* 0x000fe20000011402 */
[----:B------:R-:W-:-:S04]  /*9d30*/  IMAD.WIDE.U32 R4, R3, c[0x0][0x1c0], R4 ;  /* 0x0000700003047a25 */ /* 0x000fc800078e0004 */
[----:B------:R-:W-:Y:S02]  /*9d40*/  IMAD R9, R3, c[0x0][0x1c4], R9 ;  /* 0x0000710003097a24 */ /* 0x000fe400078e0209 */
[----:B------:R-:W-:Y:S02]  /*9d50*/  IMAD.MOV R3, RZ, RZ, -R2 ;  /* 0x000000ffff037224 */ /* 0x000fe400078e0a02 */
[----:B------:R-:W-:Y:S02]  /*9d60*/  IMAD.IADD R5, R5, 0x1, R9 ;  /* 0x0000000105057824 */ /* 0x000fe400078e0209 */
[----:B------:R-:W-:Y:S02]  /*9d70*/  IMAD R6, R3, c[0x0][0x2c4], R6 ;  /* 0x0000b10003067a24 */ /* 0x000fe400078e0206 */
[----:B------:R-:W-:-:S03]  /*9d80*/  IMAD R3, R10, c[0x0][0x1b0], RZ ;  /* 0x00006c000a037a24 */ /* 0x000fc600078e02ff */
[----:B------:R-:W-:Y:S01]  /*9d90*/  SHF.R.S32.HI R9, RZ, 0x1f, R6 ;  /* 0x0000001fff097819 */ /* 0x000fe20000011406 */
[C---:B------:R-:W-:Y:S02]  /*9da0*/  IMAD R10, R2.reuse, c[0x0][0x1b4], R3 ;  /* 0x00006d00020a7a24 */ /* 0x040fe400078e0203 */
[----:B------:R-:W-:-:S04]  /*9db0*/  IMAD.WIDE.U32 R2, R2, c[0x0][0x1b0], R4 ;  /* 0x00006c0002027a25 */ /* 0x000fc800078e0004 */
[----:B------:R-:W-:Y:S02]  /*9dc0*/  IMAD R4, R9, c[0x0][0x1a8], RZ ;  /* 0x00006a0009047a24 */ /* 0x000fe400078e02ff */
[----:B------:R-:W-:Y:S02]  /*9dd0*/  IMAD.IADD R3, R3, 0x1, R10 ;  /* 0x0000000103037824 */ /* 0x000fe400078e020a */
[C---:B------:R-:W-:Y:S02]  /*9de0*/  IMAD R4, R6.reuse, c[0x0][0x1ac], R4 ;  /* 0x00006b0006047a24 */ /* 0x040fe400078e0204 */
[----:B------:R-:W-:-:S04]  /*9df0*/  IMAD.WIDE.U32 R2, R6, c[0x0][0x1a8], R2 ;  /* 0x00006a0006027a25 */ /* 0x000fc800078e0002 */
[----:B------:R-:W-:Y:S01]  /*9e00*/  IMAD.IADD R4, R3, 0x1, R4 ;  /* 0x0000000103047824 */ /* 0x000fe200078e0204 */
[----:B------:R-:W-:-:S04]  /*9e10*/  LEA R3, P0, R2, c[0x0][0x160], 0x1 ;  /* 0x0000580002037a11 */ /* 0x000fc800078008ff */
[----:B------:R-:W-:Y:S01]  /*9e20*/  LEA.HI.X R2, R2, c[0x0][0x164], R4, 0x1, P0 ;  /* 0x0000590002027a11 */ /* 0x000fe200000f0c04 */
[----:B------:R-:W1:Y:S01]  /*9e30*/  SHFL.IDX PT, R10, R3, RZ, 0x181f ;  /* 0x00181fff030a7589 */ /* 0x000e6200000e0000 */
[----:B------:R-:W-:-:S03]  /*9e40*/  IMAD R24, R153, c[0x0][0x2c4], RZ ;  /* 0x0000b10099187a24 */ /* 0x000fc600078e02ff */
[----:B------:R-:W2:Y:S01]  /*9e50*/  SHFL.IDX PT, R9, R2, RZ, 0x181f ;  /* 0x00181fff02097589 */ /* 0x000ea200000e0000 */
[----:B------:R-:W-:Y:S02]  /*9e60*/  IMAD R6, R30, 0x80, R81 ;  /* 0x000000801e067824 */ /* 0x000fe400078e0251 */
[----:B------:R-:W-:Y:S01]  /*9e70*/  IMAD.MOV R4, RZ, RZ, -R8 ;  /* 0x000000ffff047224 */ /* 0x000fe200078e0a08 */
[----:B------:R-:W4:Y:S02]  /*9e80*/  SHFL.IDX PT, R15, R3, 0x1, 0x181f ;  /* 0x00381f00030f7f89 */ /* 0x000f2400000e0000 */
[----:B------:R-:W-:Y:S01]  /*9e90*/  ISETP.GE.AND P4, PT, R6, R24, PT ;  /* 0x000000180600720c */ /* 0x000fe20003f86270 */
[----:B------:R-:W-:Y:S01]  /*9ea0*/  IMAD R225, R4, c[0x0][0x2b8], R11 ;  /* 0x0000ae0004e17a24 */ /* 0x000fe200078e020b */
[----:B------:R-:W4:Y:S01]  /*9eb0*/  SHFL.IDX PT, R18, R2, 0x1, 0x181f ;  /* 0x00381f0002127f89 */ /* 0x000f2200000e0000 */
[----:B------:R-:W-:Y:S02]  /*9ec0*/  IADD3 R4, R6, 0x20, RZ ;  /* 0x0000002006047810 */ /* 0x000fe40007ffe0ff */
[----:B------:R-:W-:-:S02]  /*9ed0*/  ISETP.GE.AND P6, PT, R76, c[0x0][0x198], PT ;  /* 0x000066004c007a0c */ /* 0x000fc40003fc6270 */
[----:B------:R-:W-:Y:S02]  /*9ee0*/  SHF.R.S32.HI R54, RZ, 0x1f, R225 ;  /* 0x0000001fff367819 */ /* 0x000fe400000114e1 */
[----:B------:R-:W-:Y:S02]  /*9ef0*/  ISETP.GE.AND P0, PT, R4, R24, PT ;  /* 0x000000180400720c */ /* 0x000fe40003f06270 */
[----:B------:R-:W-:Y:S01]  /*9f00*/  IADD3 R19, R6, 0x40, RZ ;  /* 0x0000004006137810 */ /* 0x000fe20007ffe0ff */
[----:B------:R-:W-:Y:S01]  /*9f10*/  IMAD R8, R54, c[0x0][0x1e0], RZ ;  /* 0x0000780036087a24 */ /* 0x000fe200078e02ff */
[----:B-1----:R-:W-:Y:S01]  /*9f20*/  @!P4 LEA R16, P1, R76, R10, 0x1 ;  /* 0x0000000a4c10c211 */ /* 0x002fe200078208ff */
[C---:B------:R-:W-:Y:S01]  /*9f30*/  IMAD.WIDE.U32 R4, R225.reuse, c[0x0][0x1e0], RZ ;  /* 0x00007800e1047a25 */ /* 0x040fe200078e00ff */
[----:B------:R-:W-:Y:S02]  /*9f40*/  ISETP.GE.AND P5, PT, R212, c[0x0][0x198], PT ;  /* 0x00006600d4007a0c */ /* 0x000fe40003fa6270 */
[----:B--2---:R-:W-:Y:S01]  /*9f50*/  @!P4 LEA.HI.X R17, R76, R9, R77, 0x1, P1 ;  /* 0x000000094c11c211 */ /* 0x004fe200008f0c4d */
[----:B------:R-:W-:Y:S01]  /*9f60*/  IMAD R8, R225, c[0x0][0x1e4], R8 ;  /* 0x00007900e1087a24 */ /* 0x000fe200078e0208 */
[----:B------:R-:W-:-:S02]  /*9f70*/  ISETP.GE.AND P1, PT, R19, R24, PT ;  /* 0x000000181300720c */ /* 0x000fc40003f26270 */
[----:B------:R-:W1:Y:S01]  /*9f80*/  SHFL.IDX PT, R19, R3, 0x2, 0x181f ;  /* 0x00581f0003137f89 */ /* 0x000e6200000e0000 */
[----:B------:R-:W-:Y:S01]  /*9f90*/  @!P4 LEA R10, P3, R212, R10, 0x1 ;  /* 0x0000000ad40ac211 */ /* 0x000fe200078608ff */
[----:B------:R-:W-:Y:S02]  /*9fa0*/  IMAD.IADD R5, R5, 0x1, R8 ;  /* 0x0000000105057824 */ /* 0x000fe400078e0208 */
[----:B------:R2:W-:Y:S01]  /*9fb0*/  @!P4 LDGSTS.E.BYPASS.LTC128B.128 [R213+0x100], [R16.64], !P6 ;  /* 0x0010000010d5cfae */ /* 0x0005e2000f101d48 */
[----:B----4-:R-:W-:Y:S02]  /*9fc0*/  @!P0 LEA R8, P2, R76, R15, 0x1 ;  /* 0x0000000f4c088211 */ /* 0x010fe400078408ff */
[----:B------:R-:W-:Y:S02]  /*9fd0*/  @!P4 LEA.HI.X R11, R212, R9, R230, 0x1, P3 ;  /* 0x00000009d40bc211 */ /* 0x000fe400018f0ce6 */
[----:B------:R-:W-:-:S03]  /*9fe0*/  @!P0 LEA.HI.X R9, R76, R18, R77, 0x1, P2 ;  /* 0x000000124c098211 */ /* 0x000fc600010f0c4d */
[----:B------:R4:W-:Y:S04]  /*9ff0*/  @!P4 LDGSTS.E.BYPASS.LTC128B.128 [R213+0x4100], [R10.64], !P5 ;  /* 0x041000000ad5cfae */ /* 0x0009e8000e901d48 */
[----:B------:R1:W-:Y:S01]  /*a000*/  @!P0 LDGSTS.E.BYPASS.LTC128B.128 [R215+0x1100], [R8.64], !P6 ;  /* 0x0110000008d78fae */ /* 0x0003e2000f101d48 */
[----:B------:R-:W-:-:S03]  /*a010*/  IMAD.WIDE.U32 R20, R52, c[0x0][0x1e8], RZ ;  /* 0x00007a0034147a25 */ /* 0x000fc600078e00ff */
[----:B--2---:R-:W2:Y:S04]  /*a020*/  SHFL.IDX PT, R16, R2, 0x2, 0x181f ;  /* 0x00581f0002107f89 */ /* 0x004ea800000e0000 */
[----:B------:R2:W2:Y:S01]  /*a030*/  SHFL.IDX PT, R17, R3, 0x3, 0x181f ;  /* 0x00781f0003117f89 */ /* 0x0004a200000e0000 */
[----:B------:R-:W-:Y:S01]  /*a040*/  IMAD R252, R52, c[0x0][0x1ec], R21 ;  /* 0x00007b0034fc7a24 */ /* 0x000fe200078e0215 */
[----:B-1----:R-:W-:-:S04]  /*a050*/  @!P0 LEA R8, P2, R212, R15, 0x1 ;  /* 0x0000000fd4088211 */ /* 0x002fc800078408ff */
[----:B------:R-:W-:Y:S02]  /*a060*/  @!P0 LEA.HI.X R9, R212, R18, R230, 0x1, P2 ;  /* 0x00000012d4098211 */ /* 0x000fe400010f0ce6 */
[----:B------:R1:W1:Y:S01]  /*a070*/  SHFL.IDX PT, R18, R2, 0x3, 0x181f ;  /* 0x00781f0002127f89 */ /* 0x00026200000e0000 */
[----:B----4-:R-:W-:Y:S02]  /*a080*/  IADD3 R10, R6, 0x60, RZ ;  /* 0x00000060060a7810 */ /* 0x010fe40007ffe0ff */
[----:B------:R-:W-:Y:S01]  /*a090*/  IADD3 R134, R231, -0x1, RZ ;  /* 0xffffffffe7867810 */ /* 0x000fe20007ffe0ff */
[----:B------:R4:W-:Y:S01]  /*a0a0*/  @!P0 LDGSTS.E.BYPASS.LTC128B.128 [R215+0x5100], [R8.64], !P5 ;  /* 0x0510000008d78fae */ /* 0x0009e2000e901d48 */
[----:B------:R-:W-:-:S03]  /*a0b0*/  ISETP.GE.AND P0, PT, R10, R24, PT ;  /* 0x000000180a00720c */ /* 0x000fc60003f06270 */
[----:B------:R-:W-:Y:S01]  /*a0c0*/  IMAD R133, R134, -0x70, R144 ;  /* 0xffffff9086857824 */ /* 0x000fe200078e0290 */
[----:B------:R1:W-:Y:S01]  /*a0d0*/  STL.64 [R1+0x8], R20 ;  /* 0x0000081401007387 */ /* 0x0003e20000100a00 */
[----:B------:R-:W-:Y:S01]  /*a0e0*/  LOP3.LUT R234, R234, 0xfffffffd, RZ, 0xc0, !PT ;  /* 0xfffffffdeaea7812 */ /* 0x000fe200078ec0ff */
[----:B------:R-:W-:Y:S01]  /*a0f0*/  BSSY B0, `(.L_x_394) ;  /* 0x0000040000007945 */ /* 0x000fe20003800000 */
[----:B---3--:R-:W-:Y:S01]  /*a100*/  SHF.R.S32.HI R53, RZ, 0x1f, R221 ;  /* 0x0000001fff357819 */ /* 0x008fe200000114dd */
[----:B------:R-:W-:-:S04]  /*a110*/  IMAD.WIDE.U32 R4, R221, c[0x0][0x1f0], R4 ;  /* 0x00007c00dd047a25 */ /* 0x000fc800078e0004 */
[----:B--2---:R-:W-:Y:S01]  /*a120*/  IMAD R3, R53, c[0x0][0x1f0], RZ ;  /* 0x00007c0035037a24 */ /* 0x004fe200078e02ff */
[----:B------:R-:W-:-:S03]  /*a130*/  IADD3 R6, P3, R4, R20, RZ ;  /* 0x0000001404067210 */ /* 0x000fc60007f7e0ff */
[----:B-1----:R-:W-:Y:S01]  /*a140*/  IMAD R2, R221, c[0x0][0x1f4], R3 ;  /* 0x00007d00dd027a24 */ /* 0x002fe200078e0203 */
[----:B------:R-:W-:-:S04]  /*a150*/  @!P1 LEA R4, P2, R76, R19, 0x1 ;  /* 0x000000134c049211 */ /* 0x000fc800078408ff */
[----:B------:R-:W-:Y:S02]  /*a160*/  IADD3.X R2, R252, R5, R2, P3, !PT ;  /* 0x00000005fc027210 */ /* 0x000fe40001ffe402 */
[-C--:B------:R-:W-:Y:S02]  /*a170*/  @!P1 LEA.HI.X R5, R76, R16.reuse, R77, 0x1, P2 ;  /* 0x000000104c059211 */ /* 0x080fe400010f0c4d */
[----:B------:R-:W-:Y:S02]  /*a180*/  LEA R3, P2, R6, c[0x0][0x1c8], 0x1 ;  /* 0x0000720006037a11 */ /* 0x000fe400078408ff */
[----:B------:R-:W-:Y:S01]  /*a190*/  @!P1 LEA R10, P3, R212, R19, 0x1 ;  /* 0x00000013d40a9211 */ /* 0x000fe200078608ff */
[----:B------:R1:W-:Y:S01]  /*a1a0*/  @!P1 LDGSTS.E.BYPASS.LTC128B.128 [R215+0x2100], [R4.64], !P6 ;  /* 0x0210000004d79fae */ /* 0x0003e2000f101d48 */
[----:B------:R-:W-:Y:S02]  /*a1b0*/  LEA.HI.X R20, R6, c[0x0][0x1cc], R2, 0x1, P2 ;  /* 0x0000730006147a11 */ /* 0x000fe400010f0c02 */
[----:B------:R-:W-:Y:S01]  /*a1c0*/  IMNMX R2, R133, 0x70, PT ;  /* 0x0000007085027817 */ /* 0x000fe20003800200 */
[----:B------:R-:W2:Y:S01]  /*a1d0*/  SHFL.IDX PT, R15, R3, RZ, 0x181f ;  /* 0x00181fff030f7589 */ /* 0x000ea200000e0000 */
[----:B------:R-:W-:-:S03]  /*a1e0*/  @!P1 LEA.HI.X R11, R212, R16, R230, 0x1, P3 ;  /* 0x00000010d40b9211 */ /* 0x000fc600018f0ce6 */
[----:B------:R-:W3:Y:S01]  /*a1f0*/  SHFL.IDX PT, R16, R20, RZ, 0x181f ;  /* 0x00181fff14107589 */ /* 0x000ee200000e0000 */
[----:B------:R-:W-:Y:S01]  /*a200*/  IMAD.IADD R2, R2, 0x1, -R81 ;  /* 0x0000000102027824 */ /* 0x000fe200078e0a51 */
[CC--:B----4-:R-:W-:Y:S02]  /*a210*/  @!P0 LEA R8, P2, R76.reuse, R17.reuse, 0x1 ;  /* 0x000000114c088211 */ /* 0x0d0fe400078408ff */
[----:B------:R4:W-:Y:S02]  /*a220*/  @!P1 LDGSTS.E.BYPASS.LTC128B.128 [R215+0x6100], [R10.64], !P5 ;  /* 0x061000000ad79fae */ /* 0x0009e4000e901d48 */
[----:B------:R-:W-:Y:S02]  /*a230*/  @!P0 LEA.HI.X R9, R76, R18, R77, 0x1, P2 ;  /* 0x000000124c098211 */ /* 0x000fe400010f0c4d */
[----:B------:R-:W-:Y:S01]  /*a240*/  ISETP.GE.AND P2, PT, R2, 0x1, PT ;  /* 0x000000010200780c */ /* 0x000fe20003f46270 */
[----:B------:R-:W2:Y:S04]  /*a250*/  SHFL.IDX PT, R6, R3, 0x1, 0x181f ;  /* 0x00381f0003067f89 */ /* 0x000ea800000e0000 */
[----:B------:R2:W-:Y:S01]  /*a260*/  @!P0 LDGSTS.E.BYPASS.LTC128B.128 [R215+0x3100], [R8.64], !P6 ;  /* 0x0310000008d78fae */ /* 0x0005e2000f101d48 */
[----:B-1----:R-:W-:-:S04]  /*a270*/  @!P0 LEA R4, P1, R212, R17, 0x1 ;  /* 0x00000011d4048211 */ /* 0x002fc800078208ff */
[----:B------:R-:W-:Y:S02]  /*a280*/  @!P0 LEA.HI.X R5, R212, R18, R230, 0x1, P1 ;  /* 0x00000012d4058211 */ /* 0x000fe400008f0ce6 */
[----:B------:R-:W-:Y:S04]  /*a290*/  SHFL.IDX PT, R18, R3, 0x2, 0x181f ;  /* 0x00581f0003127f89 */ /* 0x000fe800000e0000 */
[----:B----4-:R-:W1:Y:S01]  /*a2a0*/  SHFL.IDX PT, R11, R20, 0x1, 0x181f ;  /* 0x00381f00140b7f89 */ /* 0x010e6200000e0000 */
[----:B------:R-:W-:-:S03]  /*a2b0*/  ISETP.GE.AND P6, PT, R76, c[0x0][0x1d4], PT ;  /* 0x000075004c007a0c */ /* 0x000fc60003fc6270 */
[----:B------:R-:W4:Y:S01]  /*a2c0*/  SHFL.IDX PT, R19, R20, 0x2, 0x181f ;  /* 0x00581f0014137f89 */ /* 0x000f2200000e0000 */
[----:B------:R-:W-:-:S03]  /*a2d0*/  ISETP.GE.AND P1, PT, R2, 0x21, PT ;  /* 0x000000210200780c */ /* 0x000fc60003f26270 */
[----:B------:R1:W-:Y:S01]  /*a2e0*/  @!P0 LDGSTS.E.BYPASS.LTC128B.128 [R215+0x7100], [R4.64], !P5 ;  /* 0x0710000004d78fae */ /* 0x0003e2000e901d48 */
[----:B--2---:R-:W-:Y:S02]  /*a2f0*/  @P2 LEA R8, P0, R76, R15, 0x1 ;  /* 0x0000000f4c082211 */ /* 0x004fe400078008ff */
[----:B------:R-:W-:Y:S01]  /*a300*/  ISETP.GE.AND P5, PT, R212, c[0x0][0x1d4], PT ;  /* 0x00007500d4007a0c */ /* 0x000fe20003fa6270 */
[----:B------:R-:W0:Y:S01]  /*a310*/  LDGDEPBAR ;  /* 0x00000000000079af */ /* 0x000e220000000000 */
[----:B---3--:R-:W-:Y:S02]  /*a320*/  @P2 LEA.HI.X R9, R76, R16, R77, 0x1, P0 ;  /* 0x000000104c092211 */ /* 0x008fe400000f0c4d */
[----:B------:R-:W-:-:S03]  /*a330*/  ISETP.GE.AND P0, PT, R2, 0x41, PT ;  /* 0x000000410200780c */ /* 0x000fc60003f06270 */
[----:B------:R2:W-:Y:S01]  /*a340*/  @P2 LDGSTS.E.BYPASS.LTC128B.128 [R213+0x8100], [R8.64], !P6 ;  /* 0x0810000008d52fae */ /* 0x0005e2000f101d48 */
[----:B-1----:R-:W-:-:S04]  /*a350*/  @P2 LEA R4, P3, R212, R15, 0x1 ;  /* 0x0000000fd4042211 */ /* 0x002fc800078608ff */
[----:B------:R-:W-:Y:S02]  /*a360*/  @P2 LEA.HI.X R5, R212, R16, R230, 0x1, P3 ;  /* 0x00000010d4052211 */ /* 0x000fe400018f0ce6 */
[----:B------:R-:W-:-:S03]  /*a370*/  @P1 LEA R16, P3, R76, R6, 0x1 ;  /* 0x000000064c101211 */ /* 0x000fc600078608ff */
[----:B------:R1:W-:Y:S01]  /*a380*/  @P2 LDGSTS.E.BYPASS.LTC128B.128 [R213+0xb900], [R4.64], !P5 ;  /* 0x0b90000004d52fae */ /* 0x0003e2000e901d48 */
[----:B------:R-:W-:Y:S02]  /*a390*/  @P1 LEA R10, P2, R212, R6, 0x1 ;  /* 0x00000006d40a1211 */ /* 0x000fe400078408ff */
[CCC-:B------:R-:W-:Y:S02]  /*a3a0*/  @P1 LEA.HI.X R17, R76.reuse, R11.reuse, R77.reuse, 0x1, P3 ;  /* 0x0000000b4c111211 */ /* 0x1c0fe400018f0c4d */
[----:B--2---:R-:W-:Y:S02]  /*a3b0*/  @P0 LEA R8, P3, R76, R18, 0x1 ;  /* 0x000000124c080211 */ /* 0x004fe400078608ff */
[----:B------:R-:W-:Y:S01]  /*a3c0*/  @P1 LEA.HI.X R11, R212, R11, R230, 0x1, P2 ;  /* 0x0000000bd40b1211 */ /* 0x000fe200010f0ce6 */
[----:B------:R2:W-:Y:S01]  /*a3d0*/  @P1 LDGSTS.E.BYPASS.LTC128B.128 [R215+0x9100], [R16.64], !P6 ;  /* 0x0910000010d71fae */ /* 0x0005e2000f101d48 */
[----:B----4-:R-:W-:-:S03]  /*a3e0*/  @P0 LEA.HI.X R9, R76, R19, R77, 0x1, P3 ;  /* 0x000000134c090211 */ /* 0x010fc600018f0c4d */
[----:B------:R2:W-:Y:S04]  /*a3f0*/  @P1 LDGSTS.E.BYPASS.LTC128B.128 [R215+0xc900], [R10.64], !P5 ;  /* 0x0c9000000ad71fae */ /* 0x0005e8000e901d48 */
[----:B------:R2:W-:Y:S01]  /*a400*/  @P0 LDGSTS.E.BYPASS.LTC128B.128 [R215+0xa100], [R8.64], !P6 ;  /* 0x0a10000008d70fae */ /* 0x0005e2000f101d48 */
[----:B-1----:R-:W-:-:S04]  /*a410*/  @P0 LEA R4, P2, R212, R18, 0x1 ;  /* 0x00000012d4040211 */ /* 0x002fc800078408ff */
[----:B------:R-:W-:-:S05]  /*a420*/  @P0 LEA.HI.X R5, R212, R19, R230, 0x1, P2 ;  /* 0x00000013d4050211 */ /* 0x000fca00010f0ce6 */
[----:B------:R2:W-:Y:S01]  /*a430*/  @P0 LDGSTS.E.BYPASS.LTC128B.128 [R215+0xd900], [R4.64], !P5 ;  /* 0x0d90000004d70fae */ /* 0x0005e2000e901d48 */
[----:B------:R-:W-:-:S03]  /*a440*/  ISETP.GE.AND P0, PT, R2, 0x61, PT ;  /* 0x000000610200780c */ /* 0x000fc60003f06270 */
[----:B------:R-:W1:Y:S01]  /*a450*/  SHFL.IDX PT, R3, R3, 0x3, 0x181f ;  /* 0x00781f0003037f89 */ /* 0x000e6200000e0000 */
[----:B------:R-:W-:-:S03]  /*a460*/  @P6 LOP3.LUT R234, R234, 0x2, RZ, 0xfc, !PT ;  /* 0x00000002eaea6812 */ /* 0x000fc600078efcff */
[----:B------:R2:W3:Y:S06]  /*a470*/  SHFL.IDX PT, R6, R20, 0x3, 0x181f ;  /* 0x00781f0014067f89 */ /* 0x0004ec00000e0000 */
[----:B------:R-:W-:Y:S05]  /*a480*/  @!P0 BRA `(.L_x_395) ;  /* 0x0000006000008947 */ /* 0x000fea0003800000 */
[-C--:B-12---:R-:W-:Y:S02]  /*a490*/  LEA R4, P1, R76, R3.reuse, 0x1 ;  /* 0x000000034c047211 */ /* 0x086fe400078208ff */
[----:B------:R-:W-:Y:S02]  /*a4a0*/  LEA R2, P0, R212, R3, 0x1 ;  /* 0x00000003d4027211 */ /* 0x000fe400078008ff */
[----:B---3--:R-:W-:-:S02]  /*a4b0*/  LEA.HI.X R5, R76, R6, R77, 0x1, P1 ;  /* 0x000000064c057211 */ /* 0x008fc400008f0c4d */
[----:B------:R-:W-:-:S03]  /*a4c0*/  LEA.HI.X R3, R212, R6, R230, 0x1, P0 ;  /* 0x00000006d4037211 */ /* 0x000fc600000f0ce6 */
[----:B------:R1:W-:Y:S04]  /*a4d0*/  LDGSTS.E.BYPASS.LTC128B.128 [R215+0xb100], [R4.64], !P6 ;  /* 0x0b10000004d77fae */ /* 0x0003e8000f101d48 */
[----:B------:R1:W-:Y:S02]  /*a4e0*/  LDGSTS.E.BYPASS.LTC128B.128 [R215+0xe900], [R2.64], !P5 ;  /* 0x0e90000002d77fae */ /* 0x0003e4000e901d48 */
.L_x_395:
[----:B------:R-:W-:Y:S05]  /*a4f0*/  BSYNC B0 ;  /* 0x0000000000007941 */ /* 0x000fea0003800000 */
.L_x_394:
[----:B------:R-:W-:Y:S01]  /*a500*/  ISETP.LT.AND P0, PT, RZ, c[0x0][0x27c], PT ;  /* 0x00009f00ff007a0c */ /* 0x000fe20003f01270 */
[----:B------:R-:W0:-:S12]  /*a510*/  LDGDEPBAR ;  /* 0x00000000000079af */ /* 0x000e180000000000 */
[----:B------:R-:W-:Y:S05]  /*a520*/  @P0 BRA `(.L_x_396) ;  /* 0x0000002000000947 */ /* 0x000fea0003800000 */
[----:B------:R-:W-:-:S04]  /*a530*/  DEPBAR.LE SB0, 0x1 ;  /* 0x000080400000791a */ /* 0x000fc80000000000 */
[----:B------:R-:W-:Y:S05]  /*a540*/  BRA `(.L_x_397) ;  /* 0x0000360000007947 */ /* 0x000fea0003800000 */
.L_x_396:
[----:B-1---5:R-:W-:Y:S01]  /*a550*/  SHF.R.S32.HI R2, RZ, 0x1f, R137 ;  /* 0x0000001fff027819 */ /* 0x022fe20000011489 */
[----:B------:R-:W-:Y:S01]  /*a560*/  ULDC.U8 UR5, c[0x0][0x298] ;  /* 0x0000a60000057ab9 */ /* 0x000fe20000000000 */
[C---:B--2---:R-:W-:Y:S01]  /*a570*/  IMAD.WIDE.U32 R4, R137.reuse, c[0x0][0x290], RZ ;  /* 0x0000a40089047a25 */ /* 0x044fe200078e00ff */
[----:B------:R-:W-:Y:S01]  /*a580*/  ISETP.NE.AND P2, PT, RZ, UR5, PT ;  /* 0x00000005ff007c0c */ /* 0x000fe2000bf45270 */
[----:B------:R-:W-:Y:S02]  /*a590*/  BSSY B2, `(.L_x_397) ;  /* 0x000035b000027945 */ /* 0x000fe40003800000 */
[C---:B------:R-:W-:Y:S02]  /*a5a0*/  IMAD R8, R2.reuse, c[0x0][0x280], RZ ;  /* 0x0000a00002087a24 */ /* 0x040fe400078e02ff */
[----:B---3--:R-:W-:Y:S02]  /*a5b0*/  IMAD R6, R2, c[0x0][0x290], RZ ;  /* 0x0000a40002067a24 */ /* 0x008fe400078e02ff */
[----:B------:R-:W-:-:S04]  /*a5c0*/  IMAD.WIDE.U32 R2, R137, c[0x0][0x280], RZ ;  /* 0x0000a00089027a25 */ /* 0x000fc800078e00ff */
[C---:B------:R-:W-:Y:S01]  /*a5d0*/  IMAD R10, R137.reuse, c[0x0][0x284], R8 ;  /* 0x0000a100890a7a24 */ /* 0x040fe200078e0208 */
[----:B------:R-:W-:Y:S01]  /*a5e0*/  LEA R8, P0, R4, c[0x0][0x288], 0x1 ;  /* 0x0000a20004087a11 */ /* 0x000fe200078008ff */
[----:B------:R-:W-:Y:S01]  /*a5f0*/  IMAD R9, R137, c[0x0][0x294], R6 ;  /* 0x0000a50089097a24 */ /* 0x000fe200078e0206 */
[----:B------:R-:W-:Y:S02]  /*a600*/  LEA R6, P1, R2, c[0x0][0x270], 0x1 ;  /* 0x00009c0002067a11 */ /* 0x000fe400078208ff */
[----:B------:R-:W-:Y:S02]  /*a610*/  IADD3 R3, R10, R3, RZ ;  /* 0x000000030a037210 */ /* 0x000fe40007ffe0ff */
[----:B------:R-:W-:Y:S02]  /*a620*/  IADD3 R5, R9, R5, RZ ;  /* 0x0000000509057210 */ /* 0x000fe40007ffe0ff */
[----:B------:R-:W-:Y:S02]  /*a630*/  LEA.HI.X R2, R2, c[0x0][0x274], R3, 0x1, P1 ;  /* 0x00009d0002027a11 */ /* 0x000fe400008f0c03 */
[----:B------:R-:W-:Y:S01]  /*a640*/  LEA.HI.X R3, R4, c[0x0][0x28c], R5, 0x1, P0 ;  /* 0x0000a30004037a11 */ /* 0x000fe200000f0c05 */
[----:B------:R-:W-:Y:S05]  /*a650*/  @!P2 BRA `(.L_x_398) ;  /* 0x000019100000a947 */ /* 0x000fea0003800000 */
[----:B------:R-:W1:Y:S01]  /*a660*/  SHFL.IDX PT, R17, R2, RZ, 0x181f ;  /* 0x00181fff02117589 */ /* 0x000e6200000e0000 */
[----:B------:R-:W-:Y:S01]  /*a670*/  BSSY B0, `(.L_x_399) ;  /* 0x0000019000007945 */ /* 0x000fe20003800000 */
[----:B------:R-:W-:Y:S01]  /*a680*/  CS2R R4, SRZ ;  /* 0x0000000000047805 */ /* 0x000fe2000001ff00 */
[----:B------:R-:W-:Y:S01]  /*a690*/  CS2R R10, SRZ ;  /* 0x00000000000a7805 */ /* 0x000fe2000001ff00 */
[----:B------:R-:W2:Y:S04]  /*a6a0*/  SHFL.IDX PT, R16, R6, RZ, 0x181f ;  /* 0x00181fff06107589 */ /* 0x000ea800000e0000 */
[----:B------:R3:W4:Y:S04]  /*a6b0*/  SHFL.IDX PT, R19, R3, RZ, 0x181f ;  /* 0x00181fff03137589 */ /* 0x00072800000e0000 */
[----:B------:R5:W1:Y:S01]  /*a6c0*/  SHFL.IDX PT, R18, R8, RZ, 0x181f ;  /* 0x00181fff08127589 */ /* 0x000a6200000e0000 */
[----:B---3--:R-:W-:Y:S01]  /*a6d0*/  CS2R R2, SRZ ;  /* 0x0000000000027805 */ /* 0x008fe2000001ff00 */
[----:B-----5:R-:W-:Y:S01]  /*a6e0*/  CS2R R8, SRZ ;  /* 0x0000000000087805 */ /* 0x020fe2000001ff00 */
[----:B------:R-:W-:Y:S05]  /*a6f0*/  @P4 BRA `(.L_x_400) ;  /* 0x0000010000004947 */ /* 0x000fea0003800000 */
[----:B-12-4-:R-:W2:Y:S04]  /*a700*/  LDL R22, [R1+0xf4] ;  /* 0x0000f40001167983 */ /* 0x016ea80000100800 */
[----:B------:R-:W3:Y:S01]  /*a710*/  LDL R15, [R1+0xf0] ;  /* 0x0000f000010f7983 */ /* 0x000ee20000100800 */
[----:B------:R-:W-:-:S02]  /*a720*/  ISETP.GE.AND P1, PT, R78, c[0x0][0x27c], PT ;  /* 0x00009f004e007a0c */ /* 0x000fc40003f26270 */
[----:B------:R-:W-:Y:S01]  /*a730*/  ISETP.GE.AND P0, PT, R80, c[0x0][0x27c], PT ;  /* 0x00009f0050007a0c */ /* 0x000fe20003f06270 */
[----:B------:R-:W-:-:S10]  /*a740*/  CS2R R4, SRZ ;  /* 0x0000000000047805 */ /* 0x000fd4000001ff00 */
[----:B------:R-:W-:-:S05]  /*a750*/  @!P1 IMAD.WIDE R2, R78, 0x2, R16 ;  /* 0x000000024e029825 */ /* 0x000fca00078e0210 */
[----:B------:R1:W5:Y:S02]  /*a760*/  @!P1 LD.E.64 R10, [R2.64] ;  /* 0x00000008020a9980 */ /* 0x000364000c101b00 */
[----:B-1----:R-:W-:Y:S01]  /*a770*/  CS2R R2, SRZ ;  /* 0x0000000000027805 */ /* 0x002fe2000001ff00 */
[-C--:B--2---:R-:W-:Y:S02]  /*a780*/  @!P0 IADD3 R20, P3, R16, R22.reuse, RZ ;  /* 0x0000001610148210 */ /* 0x084fe40007f7e0ff */
[----:B------:R-:W-:Y:S01]  /*a790*/  @!P0 IADD3 R16, P2, R18, R22, RZ ;  /* 0x0000001612108210 */ /* 0x000fe20007f5e0ff */
[----:B------:R-:W-:-:S04]  /*a7a0*/  @!P1 IMAD.WIDE R22, R78, 0x2, R18 ;  /* 0x000000024e169825 */ /* 0x000fc800078e0212 */
[--C-:B---3--:R-:W-:Y:S01]  /*a7b0*/  @!P0 IMAD.X R21, R17, 0x1, R15.reuse, P3 ;  /* 0x0000000111158824 */ /* 0x108fe200018e060f */
[----:B------:R1:W5:Y:S01]  /*a7c0*/  @!P1 LD.E.64 R8, [R22.64] ;  /* 0x0000000816089980 */ /* 0x000362000c101b00 */
[----:B------:R-:W-:-:S03]  /*a7d0*/  @!P0 IMAD.X R17, R19, 0x1, R15, P2 ;  /* 0x0000000113118824 */ /* 0x000fc600010e060f */
[----:B------:R1:W5:Y:S04]  /*a7e0*/  @!P0 LD.E.64 R4, [R20.64] ;  /* 0x0000000814048980 */ /* 0x000368000c101b00 */
[----:B------:R1:W5:Y:S02]  /*a7f0*/  @!P0 LD.E.64 R2, [R16.64] ;  /* 0x0000000810028980 */ /* 0x000364000c101b00 */
.L_x_400:
[----:B-12-4-:R-:W-:Y:S05]  /*a800*/  BSYNC B0 ;  /* 0x0000000000007941 */ /* 0x016fea0003800000 */
.L_x_399:
[----:B-----5:R-:W-:Y:S01]  /*a810*/  IMAD.MOV.U32 R23, RZ, RZ, R10 ;  /* 0x000000ffff177224 */ /* 0x020fe200078e000a */
[----:B------:R-:W-:Y:S01]  /*a820*/  SHF.R.U64 R21, R10, 0x10, R11 ;  /* 0x000000100a157819 */ /* 0x000fe2000000120b */
[----:B------:R-:W-:Y:S01]  /*a830*/  IMAD.MOV.U32 R20, RZ, RZ, R4 ;  /* 0x000000ffff147224 */ /* 0x000fe200078e0004 */
[----:B------:R-:W-:Y:S01]  /*a840*/  SHF.R.U64 R17, R4, 0x10, R5 ;  /* 0x0000001004117819 */ /* 0x000fe20000001205 */
[----:B------:R-:W-:Y:S01]  /*a850*/  IMAD.MOV.U32 R16, RZ, RZ, R8 ;  /* 0x000000ffff107224 */ /* 0x000fe200078e0008 */
[----:B------:R-:W-:Y:S01]  /*a860*/  SHF.R.U64 R10, R8, 0x10, R9 ;  /* 0x00000010080a7819 */ /* 0x000fe20000001209 */
[----:B------:R-:W-:Y:S01]  /*a870*/  IMAD.MOV.U32 R8, RZ, RZ, R2 ;  /* 0x000000ffff087224 */ /* 0x000fe200078e0002 */
[----:B------:R-:W-:Y:S01]  /*a880*/  SHF.R.U64 R4, R2, 0x10, R3 ;  /* 0x0000001002047819 */ /* 0x000fe20000001203 */
[----:B------:R-:W-:Y:S01]  /*a890*/  IMAD.MOV.U32 R22, RZ, RZ, R11 ;  /* 0x000000ffff167224 */ /* 0x000fe200078e000b */
[--C-:B------:R-:W-:Y:S01]  /*a8a0*/  SHF.R.U32.HI R2, RZ, 0x10, R3.reuse ;  /* 0x00000010ff027819 */ /* 0x100fe20000011603 */
[----:B------:R-:W-:Y:S01]  /*a8b0*/  IMAD.MOV.U32 R6, RZ, RZ, R3 ;  /* 0x000000ffff067224 */ /* 0x000fe200078e0003 */
[----:B------:R-:W-:Y:S01]  /*a8c0*/  SHF.R.U32.HI R18, RZ, 0x10, R11 ;  /* 0x00000010ff127819 */ /* 0x000fe2000001160b */
[----:B------:R-:W-:Y:S01]  /*a8d0*/  IMAD R3, R30, -0x80, R24 ;  /* 0xffffff801e037824 */ /* 0x000fe200078e0218 */
[----:B------:R-:W-:Y:S01]  /*a8e0*/  PRMT R26, R22, 0x5410, R4 ;  /* 0x00005410161a7816 */ /* 0x000fe20000000004 */
[--C-:B------:R-:W-:Y:S01]  /*a8f0*/  IMAD.MOV.U32 R19, RZ, RZ, R5.reuse ;  /* 0x000000ffff137224 */ /* 0x100fe200078e0005 */
[----:B------:R-:W-:Y:S01]  /*a900*/  SHF.R.U32.HI R11, RZ, 0x10, R5 ;  /* 0x00000010ff0b7819 */ /* 0x000fe20000011605 */
[----:B------:R-:W-:Y:S01]  /*a910*/  IMAD.MOV.U32 R15, RZ, RZ, R9 ;  /* 0x000000ffff0f7224 */ /* 0x000fe200078e0009 */
[----:B------:R-:W-:Y:S01]  /*a920*/  IMNMX R22, R3, 0x80, PT ;  /* 0x0000008003167817 */ /* 0x000fe20003800200 */
[----:B------:R-:W-:-:S04]  /*a930*/  DEPBAR.LE SB0, 0x1 ;  /* 0x000080400000791a */ /* 0x000fc80000000000 */
[----:B------:R-:W-:Y:S01]  /*a940*/  ISETP.GE.AND P0, PT, R81, R22, PT ;  /* 0x000000165100720c */ /* 0x000fe20003f06270 */
[----:B------:R-:W-:Y:S01]  /*a950*/  BSSY B1, `(.L_x_401) ;  /* 0x000005d000017945 */ /* 0x000fe20003800000 */
[----:B------:R-:W-:Y:S02]  /*a960*/  SHF.R.U32.HI R5, RZ, 0x10, R9 ;  /* 0x00000010ff057819 */ /* 0x000fe40000011609 */
[----:B------:R-:W-:Y:S02]  /*a970*/  PRMT R25, R21, 0x5410, R23 ;  /* 0x0000541015197816 */ /* 0x000fe40000000017 */
[----:B------:R-:W-:Y:S02]  /*a980*/  PRMT R24, R18, 0x5410, R8 ;  /* 0x0000541012187816 */ /* 0x000fe40000000008 */
[----:B------:R-:W-:Y:S02]  /*a990*/  PRMT R28, R17, 0x5410, R20 ;  /* 0x00005410111c7816 */ /* 0x000fe40000000014 */
[----:B------:R-:W-:-:S02]  /*a9a0*/  PRMT R29, R11, 0x5410, R19 ;  /* 0x000054100b1d7816 */ /* 0x000fc40000000013 */
[----:B------:R-:W-:Y:S02]  /*a9b0*/  PRMT R21, R16, 0x5410, R10 ;  /* 0x0000541010157816 */ /* 0x000fe4000000000a */
[----:B------:R-:W-:Y:S02]  /*a9c0*/  PRMT R23, R5, 0x5410, R15 ;  /* 0x0000541005177816 */ /* 0x000fe4000000000f */
[----:B------:R-:W-:Y:S01]  /*a9d0*/  PRMT R27, R2, 0x5410, R6 ;  /* 0x00005410021b7816 */ /* 0x000fe20000000006 */
[----:B------:R-:W-:Y:S06]  /*a9e0*/  BAR.SYNC.DEFER_BLOCKING 0x0 ;  /* 0x0000000000007b1d */ /* 0x000fec0000010000 */
[----:B------:R-:W-:Y:S05]  /*a9f0*/  @P0 BRA `(.L_x_402) ;  /* 0x0000052000000947 */ /* 0x000fea0003800000 */
[----:B------:R-:W-:Y:S01]  /*aa00*/  ISETP.GE.AND P0, PT, R78, c[0x0][0x27c], PT ;  /* 0x00009f004e007a0c */ /* 0x000fe20003f06270 */
[----:B------:R-:W-:-:S12]  /*aa10*/  BSSY B0, `(.L_x_403) ;  /* 0x0000028000007945 */ /* 0x000fd80003800000 */
[----:B------:R-:W-:Y:S05]  /*aa20*/  @P0 BRA `(.L_x_404) ;  /* 0x0000026000000947 */ /* 0x000fea0003800000 */
[----:B------:R-:W1:Y:S01]  /*aa30*/  LDS.128 R8, [R213+0x100] ;  /* 0x00010000d5087984 */ /* 0x000e620000000c00 */
[--C-:B------:R-:W-:Y:S02]  /*aa40*/  HADD2.F32 R15, -RZ, R21.reuse.H0_H0 ;  /* 0x20000015ff0f7230 */ /* 0x100fe40000004100 */
[----:B------:R-:W-:Y:S02]  /*aa50*/  HADD2.F32 R2, -RZ, R21.H1_H1 ;  /* 0x30000015ff027230 */ /* 0x000fe40000004100 */
[--C-:B------:R-:W-:Y:S02]  /*aa60*/  HADD2.F32 R4, -RZ, R25.reuse.H1_H1 ;  /* 0x30000019ff047230 */ /* 0x100fe40000004100 */
[----:B------:R-:W-:Y:S02]  /*aa70*/  HADD2.F32 R3, -RZ, R25.H0_H0 ;  /* 0x20000019ff037230 */ /* 0x000fe40000004100 */
[--C-:B-1----:R-:W-:Y:S02]  /*aa80*/  HADD2.F32 R16, -RZ, R8.reuse.H0_H0 ;  /* 0x20000008ff107230 */ /* 0x102fe40000004100 */
[----:B------:R-:W-:-:S02]  /*aa90*/  HADD2.F32 R8, -RZ, R8.H1_H1 ;  /* 0x30000008ff087230 */ /* 0x000fc40000004100 */
[--C-:B------:R-:W-:Y:S01]  /*aaa0*/  HADD2.F32 R6, -RZ, R9.reuse.H1_H1 ;  /* 0x30000009ff067230 */ /* 0x100fe20000004100 */
[-C--:B------:R-:W-:Y:S01]  /*aab0*/  FMUL.FTZ R18, R16, R15.reuse ;  /* 0x0000000f10127220 */ /* 0x080fe20000410000 */
[----:B------:R-:W-:Y:S01]  /*aac0*/  HADD2.F32 R5, -RZ, R9.H0_H0 ;  /* 0x20000009ff057230 */ /* 0x000fe20000004100 */
[----:B------:R-:W-:Y:S01]  /*aad0*/  FMUL.FTZ R19, R8, R15 ;  /* 0x0000000f08137220 */ /* 0x000fe20000410000 */
[--C-:B------:R-:W-:Y:S01]  /*aae0*/  HADD2.F32 R17, -RZ, R10.reuse.H0_H0 ;  /* 0x2000000aff117230 */ /* 0x100fe20000004100 */
[-C--:B------:R-:W-:Y:S01]  /*aaf0*/  FMUL.FTZ R15, R6, R2.reuse ;  /* 0x00000002060f7220 */ /* 0x080fe20000410000 */
[--C-:B------:R-:W-:Y:S01]  /*ab00*/  HADD2.F32 R9, -RZ, R11.reuse.H0_H0 ;  /* 0x2000000bff097230 */ /* 0x100fe20000004100 */
[C---:B------:R-:W-:Y:S01]  /*ab10*/  FMUL.FTZ R2, R5.reuse, R2 ;  /* 0x0000000205027220 */ /* 0x040fe20000410000 */
[----:B------:R-:W-:Y:S01]  /*ab20*/  HADD2.F32 R10, -RZ, R10.H1_H1 ;  /* 0x3000000aff0a7230 */ /* 0x000fe20000004100 */
[-C--:B------:R-:W-:Y:S01]  /*ab30*/  FFMA.FTZ R20, R16, R4.reuse, -R19 ;  /* 0x0000000410147223 */ /* 0x080fe20000010813 */
[----:B------:R-:W-:Y:S01]  /*ab40*/  HADD2.F32 R11, -RZ, R11.H1_H1 ;  /* 0x3000000bff0b7230 */ /* 0x000fe20000004100 */
[----:B------:R-:W-:Y:S01]  /*ab50*/  FFMA.FTZ R19, R8, R4, R18 ;  /* 0x0000000408137223 */ /* 0x000fe20000010012 */
[----:B------:R-:W-:Y:S01]  /*ab60*/  HADD2.F32 R4, -RZ, R26.H0_H0 ;  /* 0x2000001aff047230 */ /* 0x000fe20000004100 */
[-C--:B------:R-:W-:Y:S01]  /*ab70*/  FFMA.FTZ R18, R5, R3.reuse, -R15 ;  /* 0x0000000305127223 */ /* 0x080fe2000001080f */
[--C-:B------:R-:W-:Y:S01]  /*ab80*/  HADD2.F32 R5, -RZ, R23.reuse.H1_H1 ;  /* 0x30000017ff057230 */ /* 0x100fe20000004100 */
[----:B------:R-:W-:Y:S01]  /*ab90*/  FFMA.FTZ R16, R6, R3, R2 ;  /* 0x0000000306107223 */ /* 0x000fe20000010002 */
[----:B------:R-:W-:-:S02]  /*aba0*/  HADD2.F32 R2, -RZ, R23.H0_H0 ;  /* 0x20000017ff027230 */ /* 0x000fc40000004100 */
[----:B------:R-:W-:Y:S01]  /*abb0*/  HADD2.F32 R3, -RZ, R24.H0_H0 ;  /* 0x20000018ff037230 */ /* 0x000fe20000004100 */
[CC--:B------:R-:W-:Y:S02]  /*abc0*/  FMUL.FTZ R15, R10.reuse, R5.reuse ;  /* 0x000000050a0f7220 */ /* 0x0c0fe40000410000 */
[-C--:B------:R-:W-:Y:S02]  /*abd0*/  FMUL.FTZ R8, R11, R2.reuse ;  /* 0x000000020b087220 */ /* 0x080fe40000410000 */
[----:B------:R-:W-:Y:S02]  /*abe0*/  FMUL.FTZ R5, R17, R5 ;  /* 0x0000000511057220 */ /* 0x000fe40000410000 */
[----:B------:R-:W-:Y:S02]  /*abf0*/  FMUL.FTZ R6, R9, R2 ;  /* 0x0000000209067220 */ /* 0x000fe40000410000 */
[----:B------:R-:W-:Y:S02]  /*ac00*/  FFMA.FTZ R15, R17, R4, -R15 ;  /* 0x00000004110f7223 */ /* 0x000fe4000001080f */
[-C--:B------:R-:W-:Y:S01]  /*ac10*/  FFMA.FTZ R2, R9, R3.reuse, -R8 ;  /* 0x0000000309027223 */ /* 0x080fe20000010808 */
[----:B------:R-:W-:Y:S01]  /*ac20*/  F2FP.PACK_AB R8, R19, R20 ;  /* 0x000000141308723e */ /* 0x000fe200000000ff */
[----:B------:R-:W-:Y:S01]  /*ac30*/  FFMA.FTZ R4, R10, R4, R5 ;  /* 0x000000040a047223 */ /* 0x000fe20000010005 */
[----:B------:R-:W-:Y:S01]  /*ac40*/  F2FP.PACK_AB R9, R16, R18 ;  /* 0x000000121009723e */ /* 0x000fe200000000ff */
[----:B------:R-:W-:-:S03]  /*ac50*/  FFMA.FTZ R3, R11, R3, R6 ;  /* 0x000000030b037223 */ /* 0x000fc60000010006 */
[----:B------:R-:W-:Y:S02]  /*ac60*/  F2FP.PACK_AB R10, R4, R15 ;  /* 0x0000000f040a723e */ /* 0x000fe400000000ff */
[----:B------:R-:W-:-:S05]  /*ac70*/  F2FP.PACK_AB R11, R3, R2 ;  /* 0x00000002030b723e */ /* 0x000fca00000000ff */
[----:B------:R1:W-:Y:S02]  /*ac80*/  STS.128 [R213+0x100], R8 ;  /* 0x00010008d5007388 */ /* 0x0003e40000000c00 */
.L_x_404:
[----:B------:R-:W-:Y:S05]  /*ac90*/  BSYNC B0 ;  /* 0x0000000000007941 */ /* 0x000fea0003800000 */
.L_x_403:
[----:B------:R-:W-:-:S13]  /*aca0*/  ISETP.GE.AND P0, PT, R80, c[0x0][0x27c], PT ;  /* 0x00009f0050007a0c */ /* 0x000fda0003f06270 */
[----:B------:R-:W-:Y:S05]  /*acb0*/  @P0 BRA `(.L_x_402) ;  /* 0x0000026000000947 */ /* 0x000fea0003800000 */
[----:B-1----:R-:W1:Y:S01]  /*acc0*/  LDS.128 R8, [R213+0x4100] ;  /* 0x00410000d5087984 */ /* 0x002e620000000c00 */
[----:B------:R-:W-:Y:S02]  /*acd0*/  HADD2.F32 R15, -RZ, R24.H1_H1 ;  /* 0x30000018ff0f7230 */ /* 0x000fe40000004100 */
        /* <DEDUP_REMOVED lines=17> */
[----:B------:R-:W-:Y:S01]  /*adf0*/  HADD2.F32 R4, -RZ, R29.H1_H1 ;  /* 0x3000001dff047230 */ /* 0x000fe20000004100 */
        /* <DEDUP_REMOVED lines=18> */
.L_x_402:
[----:B------:R-:W-:Y:S05]  /*af20*/  BSYNC B1 ;  /* 0x0000000000017941 */ /* 0x000fea0003800000 */
.L_x_401:
[----:B------:R-:W-:Y:S01]  /*af30*/  IADD3 R2, R81, 0x20, RZ ;  /* 0x0000002051027810 */ /* 0x000fe20007ffe0ff */
[----:B------:R-:W-:Y:S03]  /*af40*/  BSSY B1, `(.L_x_405) ;  /* 0x0000055000017945 */ /* 0x000fe60003800000 */
[----:B------:R-:W-:-:S13]  /*af50*/  ISETP.GE.AND P0, PT, R2, R22, PT ;  /* 0x000000160200720c */ /* 0x000fda0003f06270 */
[----:B------:R-:W-:Y:S05]  /*af60*/  @P0 BRA `(.L_x_406) ;  /* 0x0000052000000947 */ /* 0x000fea0003800000 */
[----:B------:R-:W-:Y:S01]  /*af70*/  ISETP.GE.AND P0, PT, R78, c[0x0][0x27c], PT ;  /* 0x00009f004e007a0c */ /* 0x000fe20003f06270 */
[----:B------:R-:W-:-:S12]  /*af80*/  BSSY B0, `(.L_x_407) ;  /* 0x0000028000007945 */ /* 0x000fd80003800000 */
[----:B------:R-:W-:Y:S05]  /*af90*/  @P0 BRA `(.L_x_408) ;  /* 0x0000026000000947 */ /* 0x000fea0003800000 */
[----:B-1----:R-:W1:Y:S01]  /*afa0*/  LDS.128 R8, [R213+0x1100] ;  /* 0x00110000d5087984 */ /* 0x002e620000000c00 */
[--C-:B------:R-:W-:Y:S02]  /*afb0*/  HADD2.F32 R15, -RZ, R21.reuse.H0_H0 ;  /* 0x20000015ff0f7230 */ /* 0x100fe40000004100 */
[----:B------:R-:W-:Y:S02]  /*afc0*/  HADD2.F32 R2, -RZ, R21.H1_H1 ;  /* 0x30000015ff027230 */ /* 0x000fe40000004100 */
[--C-:B------:R-:W-:Y:S02]  /*afd0*/  HADD2.F32 R4, -RZ, R25.reuse.H1_H1 ;  /* 0x30000019ff047230 */ /* 0x100fe40000004100 */
[----:B------:R-:W-:Y:S02]  /*afe0*/  HADD2.F32 R3, -RZ, R25.H0_H0 ;  /* 0x20000019ff037230 */ /* 0x000fe40000004100 */
[--C-:B-1----:R-:W-:Y:S02]  /*aff0*/  HADD2.F32 R16, -RZ, R8.reuse.H0_H0 ;  /* 0x20000008ff107230 */ /* 0x102fe40000004100 */
[----:B------:R-:W-:-:S02]  /*b000*/  HADD2.F32 R8, -RZ, R8.H1_H1 ;  /* 0x30000008ff087230 */ /* 0x000fc40000004100 */
[--C-:B------:R-:W-:Y:S01]  /*b010*/  HADD2.F32 R6, -RZ, R9.reuse.H1_H1 ;  /* 0x30000009ff067230 */ /* 0x100fe20000004100 */
[C---:B------:R-:W-:Y:S01]  /*b020*/  FMUL.FTZ R18, R15.reuse, R16 ;  /* 0x000000100f127220 */ /* 0x040fe20000410000 */
[----:B------:R-:W-:Y:S01]  /*b030*/  HADD2.F32 R5, -RZ, R9.H0_H0 ;  /* 0x20000009ff057230 */ /* 0x000fe20000004100 */
[----:B------:R-:W-:Y:S01]  /*b040*/  FMUL.FTZ R19, R15, R8 ;  /* 0x000000080f137220 */ /* 0x000fe20000410000 */
[--C-:B------:R-:W-:Y:S01]  /*b050*/  HADD2.F32 R17, -RZ, R10.reuse.H0_H0 ;  /* 0x2000000aff117230 */ /* 0x100fe20000004100 */
[C---:B------:R-:W-:Y:S01]  /*b060*/  FMUL.FTZ R15, R2.reuse, R6 ;  /* 0x00000006020f7220 */ /* 0x040fe20000410000 */
[--C-:B------:R-:W-:Y:S01]  /*b070*/  HADD2.F32 R9, -RZ, R11.reuse.H0_H0 ;  /* 0x2000000bff097230 */ /* 0x100fe20000004100 */
[-C--:B------:R-:W-:Y:S01]  /*b080*/  FMUL.FTZ R2, R2, R5.reuse ;  /* 0x0000000502027220 */ /* 0x080fe20000410000 */
[----:B------:R-:W-:Y:S01]  /*b090*/  HADD2.F32 R10, -RZ, R10.H1_H1 ;  /* 0x3000000aff0a7230 */ /* 0x000fe20000004100 */
[C---:B------:R-:W-:Y:S01]  /*b0a0*/  FFMA.FTZ R20, R4.reuse, R16, -R19 ;  /* 0x0000001004147223 */ /* 0x040fe20000010813 */
[----:B------:R-:W-:Y:S01]  /*b0b0*/  HADD2.F32 R11, -RZ, R11.H1_H1 ;  /* 0x3000000bff0b7230 */ /* 0x000fe20000004100 */
[----:B------:R-:W-:Y:S01]  /*b0c0*/  FFMA.FTZ R19, R4, R8, R18 ;  /* 0x0000000804137223 */ /* 0x000fe20000010012 */
[----:B------:R-:W-:Y:S01]  /*b0d0*/  HADD2.F32 R4, -RZ, R26.H0_H0 ;  /* 0x2000001aff047230 */ /* 0x000fe20000004100 */
[C---:B------:R-:W-:Y:S01]  /*b0e0*/  FFMA.FTZ R18, R3.reuse, R5, -R15 ;  /* 0x0000000503127223 */ /* 0x040fe2000001080f */
[--C-:B------:R-:W-:Y:S01]  /*b0f0*/  HADD2.F32 R5, -RZ, R23.reuse.H1_H1 ;  /* 0x30000017ff057230 */ /* 0x100fe20000004100 */
[----:B------:R-:W-:Y:S01]  /*b100*/  FFMA.FTZ R16, R3, R6, R2 ;  /* 0x0000000603107223 */ /* 0x000fe20000010002 */
[----:B------:R-:W-:-:S02]  /*b110*/  HADD2.F32 R2, -RZ, R23.H0_H0 ;  /* 0x20000017ff027230 */ /* 0x000fc40000004100 */
[----:B------:R-:W-:Y:S01]  /*b120*/  HADD2.F32 R3, -RZ, R24.H0_H0 ;  /* 0x20000018ff037230 */ /* 0x000fe20000004100 */
[C---:B------:R-:W-:Y:S02]  /*b130*/  FMUL.FTZ R15, R5.reuse, R10 ;  /* 0x0000000a050f7220 */ /* 0x040fe40000410000 */
[C---:B------:R-:W-:Y:S02]  /*b140*/  FMUL.FTZ R8, R2.reuse, R11 ;  /* 0x0000000b02087220 */ /* 0x040fe40000410000 */
[----:B------:R-:W-:Y:S02]  /*b150*/  FMUL.FTZ R5, R5, R17 ;  /* 0x0000001105057220 */ /* 0x000fe40000410000 */
[----:B------:R-:W-:Y:S02]  /*b160*/  FMUL.FTZ R6, R2, R9 ;  /* 0x0000000902067220 */ /* 0x000fe40000410000 */
[C---:B------:R-:W-:Y:S02]  /*b170*/  FFMA.FTZ R15, R4.reuse, R17, -R15 ;  /* 0x00000011040f7223 */ /* 0x040fe4000001080f */
[----:B------:R-:W-:Y:S01]  /*b180*/  FFMA.FTZ R2, R3, R9, -R8 ;  /* 0x0000000903027223 */ /* 0x000fe20000010808 */
[----:B------:R-:W-:Y:S01]  /*b190*/  F2FP.PACK_AB R8, R19, R20 ;  /* 0x000000141308723e */ /* 0x000fe200000000ff */
[----:B------:R-:W-:Y:S01]  /*b1a0*/  FFMA.FTZ R4, R4, R10, R5 ;  /* 0x0000000a04047223 */ /* 0x000fe20000010005 */
[----:B------:R-:W-:Y:S01]  /*b1b0*/  F2FP.PACK_AB R9, R16, R18 ;  /* 0x000000121009723e */ /* 0x000fe200000000ff */
[----:B------:R-:W-:-:S03]  /*b1c0*/  FFMA.FTZ R3, R3, R11, R6 ;  /* 0x0000000b03037223 */ /* 0x000fc60000010006 */
[----:B------:R-:W-:Y:S02]  /*b1d0*/  F2FP.PACK_AB R10, R4, R15 ;  /* 0x0000000f040a723e */ /* 0x000fe400000000ff */
[----:B------:R-:W-:-:S05]  /*b1e0*/  F2FP.PACK_AB R11, R3, R2 ;  /* 0x00000002030b723e */ /* 0x000fca00000000ff */
[----:B------:R1:W-:Y:S02]  /*b1f0*/  STS.128 [R213+0x1100], R8 ;  /* 0x00110008d5007388 */ /* 0x0003e40000000c00 */
.L_x_408:
[----:B------:R-:W-:Y:S05]  /*b200*/  BSYNC B0 ;  /* 0x0000000000007941 */ /* 0x000fea0003800000 */
.L_x_407:
        /* <DEDUP_REMOVED lines=21> */
[----:B------:R-:W-:Y:S01]  /*b360*/  HADD2.F32 R4, -RZ, R29.H1_H1 ;  /* 0x3000001dff047230 */ /* 0x000fe20000004100 */
        /* <DEDUP_REMOVED lines=18> */
.L_x_406:
[----:B------:R-:W-:Y:S05]  /*b490*/  BSYNC B1 ;  /* 0x0000000000017941 */ /* 0x000fea0003800000 */
.L_x_405:
        /* <DEDUP_REMOVED lines=45> */
.L_x_412:
[----:B------:R-:W-:Y:S05]  /*b770*/  BSYNC B0 ;  /* 0x0000000000007941 */ /* 0x000fea0003800000 */
.L_x_411:
        /* <DEDUP_REMOVED lines=40> */
.L_x_410:
[----:B------:R-:W-:Y:S05]  /*ba00*/  BSYNC B1 ;  /* 0x0000000000017941 */ /* 0x000fea0003800000 */
.L_x_409:
[----:B------:R-:W-:-:S04]  /*ba10*/  IADD3 R2, R81, 0x60, RZ ;  /* 0x0000006051027810 */ /* 0x000fc80007ffe0ff */
        /* <DEDUP_REMOVED lines=43> */
.L_x_415:
[----:B------:R-:W-:Y:S05]  /*bcd0*/  BSYNC B0 ;  /* 0x0000000000007941 */ /* 0x000fea0003800000 */
.L_x_414:
        /* <DEDUP_REMOVED lines=39> */
[----:B------:R1:W-:Y:S01]  /*bf50*/  STS.128 [R213+0x7100], R8 ;  /* 0x00710008d5007388 */ /* 0x0003e20000000c00 */
[----:B------:R-:W-:Y:S05]  /*bf60*/  BRA `(.L_x_413) ;  /* 0x00001bd000007947 */ /* 0x000fea0003800000 */
.L_x_398:
[----:B------:R-:W1:Y:S01]  /*bf70*/  SHFL.IDX PT, R4, R6, RZ, 0x181f ;  /* 0x00181fff06047589 */ /* 0x000e6200000e0000 */
[----:B------:R-:W-:Y:S01]  /*bf80*/  BSSY B0, `(.L_x_416) ;  /* 0x0000014000007945 */ /* 0x000fe20003800000 */
[----:B------:R-:W-:Y:S01]  /*bf90*/  CS2R R10, SRZ ;  /* 0x00000000000a7805 */ /* 0x000fe2000001ff00 */
[----:B------:R-:W-:Y:S01]  /*bfa0*/  CS2R R18, SRZ ;  /* 0x0000000000127805 */ /* 0x000fe2000001ff00 */
[----:B------:R-:W2:Y:S01]  /*bfb0*/  SHFL.IDX PT, R15, R2, RZ, 0x181f ;  /* 0x00181fff020f7589 */ /* 0x000ea200000e0000 */
[----:B------:R-:W-:-:S03]  /*bfc0*/  CS2R R16, SRZ ;  /* 0x0000000000107805 */ /* 0x000fc6000001ff00 */
[----:B------:R-:W3:Y:S04]  /*bfd0*/  SHFL.IDX PT, R6, R3, RZ, 0x181f ;  /* 0x00181fff03067589 */ /* 0x000ee800000e0000 */
[----:B------:R4:W1:Y:S02]  /*bfe0*/  SHFL.IDX PT, R5, R8, RZ, 0x181f ;  /* 0x00181fff08057589 */ /* 0x00086400000e0000 */
[----:B----4-:R-:W-:Y:S01]  /*bff0*/  CS2R R8, SRZ ;  /* 0x0000000000087805 */ /* 0x010fe2000001ff00 */
[----:B------:R-:W-:Y:S05]  /*c000*/  @P4 BRA `(.L_x_417) ;  /* 0x000000b000004947 */ /* 0x000fea0003800000 */
[C---:B-123--:R-:W-:Y:S01]  /*c010*/  ISETP.GE.AND P0, PT, R76.reuse, c[0x0][0x27c], PT ;  /* 0x00009f004c007a0c */ /* 0x04efe20003f06270 */
[C---:B------:R-:W-:Y:S01]  /*c020*/  IMAD.SHL.U32 R2, R76.reuse, 0x2, RZ ;  /* 0x000000024c027824 */ /* 0x040fe200078e00ff */
[----:B------:R-:W-:Y:S01]  /*c030*/  SHF.L.U64.HI R3, R76, 0x1, R77 ;  /* 0x000000014c037819 */ /* 0x000fe2000001024d */
[----:B------:R-:W-:-:S03]  /*c040*/  CS2R R10, SRZ ;  /* 0x00000000000a7805 */ /* 0x000fc6000001ff00 */
[-C--:B------:R-:W-:Y:S02]  /*c050*/  IADD3 R4, P2, R4, R2.reuse, RZ ;  /* 0x0000000204047210 */ /* 0x080fe40007f5e0ff */
[----:B------:R-:W-:-:S03]  /*c060*/  IADD3 R2, P1, R5, R2, RZ ;  /* 0x0000000205027210 */ /* 0x000fc60007f3e0ff */
[--C-:B------:R-:W-:Y:S02]  /*c070*/  IMAD.X R5, R15, 0x1, R3.reuse, P2 ;  /* 0x000000010f057824 */ /* 0x100fe400010e0603 */
[----:B------:R-:W-:Y:S01]  /*c080*/  IMAD.X R3, R6, 0x1, R3, P1 ;  /* 0x0000000106037824 */ /* 0x000fe200008e0603 */
[----:B------:R-:W-:Y:S05]  /*c090*/  @P0 BRA `(.L_x_417) ;  /* 0x0000002000000947 */ /* 0x000fea0003800000 */
[----:B------:R1:W5:Y:S04]  /*c0a0*/  LD.E.128 R16, [R4.64] ;  /* 0x0000000804107980 */ /* 0x000368000c101d00 */
[----:B------:R1:W5:Y:S02]  /*c0b0*/  LD.E.128 R8, [R2.64] ;  /* 0x0000000802087980 */ /* 0x000364000c101d00 */
.L_x_417:
[----:B-123--:R-:W-:Y:S05]  /*c0c0*/  BSYNC B0 ;  /* 0x0000000000007941 */ /* 0x00efea0003800000 */
.L_x_416:
[----:B-----5:R-:W-:Y:S01]  /*c0d0*/  SHF.R.U32.HI R3, RZ, 0x10, R17 ;  /* 0x00000010ff037819 */ /* 0x020fe20000011611 */
[----:B------:R-:W-:Y:S01]  /*c0e0*/  IMAD.MOV.U32 R22, RZ, RZ, R18 ;  /* 0x000000ffff167224 */ /* 0x000fe200078e0012 */
[----:B------:R-:W-:Y:S01]  /*c0f0*/  SHF.R.U64 R20, R18, 0x10, R19 ;  /* 0x0000001012147819 */ /* 0x000fe20000001213 */
[--C-:B------:R-:W-:Y:S01]  /*c100*/  IMAD.MOV.U32 R25, RZ, RZ, R17.reuse ;  /* 0x000000ffff197224 */ /* 0x100fe200078e0011 */
[----:B------:R-:W-:Y:S01]  /*c110*/  ISETP.GE.AND P0, PT, R76, c[0x0][0x27c], PT ;  /* 0x00009f004c007a0c */ /* 0x000fe20003f06270 */
[----:B------:R-:W-:Y:S01]  /*c120*/  IMAD.MOV.U32 R18, RZ, RZ, R8 ;  /* 0x000000ffff127224 */ /* 0x000fe200078e0008 */
[----:B------:R-:W-:Y:S01]  /*c130*/  PRMT R50, R3, 0x5410, R20 ;  /* 0x0000541003327816 */ /* 0x000fe20000000014 */
[----:B------:R-:W-:Y:S01]  /*c140*/  IMAD R3, R30, -0x80, R24 ;  /* 0xffffff801e037824 */ /* 0x000fe200078e0218 */
[----:B------:R-:W-:Y:S01]  /*c150*/  SHF.R.U64 R23, R16, 0x10, R17 ;  /* 0x0000001010177819 */ /* 0x000fe20000001211 */
[----:B------:R-:W-:Y:S01]  /*c160*/  IMAD.MOV.U32 R26, RZ, RZ, R16 ;  /* 0x000000ffff1a7224 */ /* 0x000fe200078e0010 */
[----:B------:R-:W-:Y:S01]  /*c170*/  SHF.R.U64 R15, R8, 0x10, R9 ;  /* 0x00000010080f7819 */ /* 0x000fe20000001209 */
[----:B------:R-:W-:Y:S01]  /*c180*/  IMAD.MOV.U32 R21, RZ, RZ, R19 ;  /* 0x000000ffff157224 */ /* 0x000fe200078e0013 */
[----:B------:R-:W-:Y:S01]  /*c190*/  IMNMX R43, R3, 0x80, PT ;  /* 0x00000080032b7817 */ /* 0x000fe20003800200 */
[----:B------:R-:W-:Y:S01]  /*c1a0*/  IMAD.MOV.U32 R17, RZ, RZ, R9 ;  /* 0x000000ffff117224 */ /* 0x000fe200078e0009 */
[----:B------:R-:W-:Y:S01]  /*c1b0*/  SHF.R.U32.HI R16, RZ, 0x10, R19 ;  /* 0x00000010ff107819 */ /* 0x000fe20000011613 */
[----:B------:R-:W-:Y:S01]  /*c1c0*/  IMAD.MOV.U32 R8, RZ, RZ, R10 ;  /* 0x000000ffff087224 */ /* 0x000fe200078e000a */
[----:B------:R-:W-:Y:S01]  /*c1d0*/  ISETP.GE.OR P1, PT, R81, R43, P0 ;  /* 0x0000002b5100720c */ /* 0x000fe20000726670 */
[----:B------:R-:W-:Y:S01]  /*c1e0*/  IMAD.MOV.U32 R6, RZ, RZ, R11 ;  /* 0x000000ffff067224 */ /* 0x000fe200078e000b */
[----:B------:R-:W-:Y:S01]  /*c1f0*/  SHF.R.U32.HI R5, RZ, 0x10, R9 ;  /* 0x00000010ff057819 */ /* 0x000fe20000011609 */
[----:B------:R-:W-:-:S04]  /*c200*/  DEPBAR.LE SB0, 0x1 ;  /* 0x000080400000791a */ /* 0x000fc80000000000 */
[--C-:B------:R-:W-:Y:S01]  /*c210*/  SHF.R.U64 R4, R10, 0x10, R11.reuse ;  /* 0x000000100a047819 */ /* 0x100fe2000000120b */
        /* <DEDUP_REMOVED lines=11> */
[----:B------:R-:W-:Y:S01]  /*c2d0*/  MOV R2, c[0x0][0x27c] ;  /* 0x00009f0000027a02 */ /* 0x000fe20000000f00 */
[----:B------:R-:W1:Y:S01]  /*c2e0*/  LDS.128 R8, [R213+0x100] ;  /* 0x00010000d5087984 */ /* 0x000e620000000c00 */
[C---:B------:R-:W-:Y:S01]  /*c2f0*/  SHF.L.U32 R27, R81.reuse, 0x6, RZ ;  /* 0x00000006511b7819 */ /* 0x040fe200000006ff */
[----:B------:R-:W-:Y:S01]  /*c300*/  HADD2.F32 R6, -RZ, R45.H0_H0 ;  /* 0x2000002dff067230 */ /* 0x000fe20000004100 */
[----:B------:R-:W-:Y:S01]  /*c310*/  LEA.HI R2, R2, R82, RZ, 0x1d ;  /* 0x0000005202027211 */ /* 0x000fe200078fe8ff */
[----:B------:R-:W-:Y:S01]  /*c320*/  HADD2.F32 R15, -RZ, R48.H0_H0 ;  /* 0x20000030ff0f7230 */ /* 0x000fe20000004100 */
[----:B------:R-:W-:-:S02]  /*c330*/  SHF.L.U32 R28, R81, 0x6, RZ ;  /* 0x00000006511c7819 */ /* 0x000fc400000006ff */
[----:B------:R-:W-:Y:S02]  /*c340*/  SHF.R.S32.HI R4, RZ, 0x1f, R2 ;  /* 0x0000001fff047819 */ /* 0x000fe40000011402 */
[----:B------:R-:W-:Y:S02]  /*c350*/  SHF.L.U32 R3, R2, 0x3, RZ ;  /* 0x0000000302037819 */ /* 0x000fe400000006ff */
[----:B------:R-:W-:Y:S02]  /*c360*/  LOP3.LUT R28, R28, 0x1c0, RZ, 0xc0, !PT ;  /* 0x000001c01c1c7812 */ /* 0x000fe400078ec0ff */
[----:B------:R-:W-:Y:S02]  /*c370*/  LOP3.LUT R27, R27, 0x1c0, RZ, 0xc0, !PT ;  /* 0x000001c01b1b7812 */ /* 0x000fe400078ec0ff */
[----:B------:R-:W-:Y:S02]  /*c380*/  LEA.HI R2, R4, R2, RZ, 0x3 ;  /* 0x0000000204027211 */ /* 0x000fe400078f18ff */
[----:B------:R-:W-:-:S02]  /*c390*/  SHF.R.U32.HI R27, RZ, 0x3, R27 ;  /* 0x00000003ff1b7819 */ /* 0x000fc4000001161b */
[----:B------:R-:W-:Y:S02]  /*c3a0*/  LOP3.LUT R3, R28, 0x38, R3, 0xf8, !PT ;  /* 0x000000381c037812 */ /* 0x000fe400078ef803 */
[----:B------:R-:W-:Y:S02]  /*c3b0*/  SHF.L.U32 R2, R2, 0xa, RZ ;  /* 0x0000000a02027819 */ /* 0x000fe400000006ff */
[----:B------:R-:W-:Y:S02]  /*c3c0*/  LOP3.LUT R3, R3, R27, RZ, 0x3c, !PT ;  /* 0x0000001b03037212 */ /* 0x000fe400078e3cff */
[----:B------:R-:W-:-:S04]  /*c3d0*/  LOP3.LUT R2, R2, 0x7fffe000, RZ, 0xc0, !PT ;  /* 0x7fffe00002027812 */ /* 0x000fc800078ec0ff */
[----:B------:R-:W-:Y:S01]  /*c3e0*/  IADD3 R2, R3, R2, R7 ;  /* 0x0000000203027210 */ /* 0x000fe20007ffe007 */
[----:B------:R-:W-:-:S03]  /*c3f0*/  HADD2.F32 R3, -RZ, R44.H0_H0 ;  /* 0x2000002cff037230 */ /* 0x000fc60000004100 */
[----:B------:R-:W-:Y:S01]  /*c400*/  SHF.L.U32 R31, R2, 0x1, RZ ;  /* 0x00000001021f7819 */ /* 0x000fe200000006ff */
[----:B------:R-:W-:-:S04]  /*c410*/  HADD2.F32 R2, -RZ, R44.H1_H1 ;  /* 0x3000002cff027230 */ /* 0x000fc80000004100 */
[----:B------:R-:W2:Y:S01]  /*c420*/  LDS.128 R16, [R31+0x100] ;  /* 0x000100001f107984 */ /* 0x000ea20000000c00 */
[--C-:B-1----:R-:W-:Y:S02]  /*c430*/  HADD2.F32 R24, -RZ, R8.reuse.H0_H0 ;  /* 0x20000008ff187230 */ /* 0x102fe40000004100 */
[----:B------:R-:W-:Y:S02]  /*c440*/  HADD2.F32 R21, -RZ, R8.H1_H1 ;  /* 0x30000008ff157230 */ /* 0x000fe40000004100 */
[--C-:B------:R-:W-:Y:S02]  /*c450*/  HADD2.F32 R28, -RZ, R11.reuse.H0_H0 ;  /* 0x2000000bff1c7230 */ /* 0x100fe40000004100 */
[----:B------:R-:W-:Y:S02]  /*c460*/  HADD2.F32 R27, -RZ, R11.H1_H1 ;  /* 0x3000000bff1b7230 */ /* 0x000fe40000004100 */
[--C-:B------:R-:W-:Y:S02]  /*c470*/  HADD2.F32 R23, -RZ, R9.reuse.H0_H0 ;  /* 0x20000009ff177230 */ /* 0x100fe40000004100 */
[----:B------:R-:W-:Y:S01]  /*c480*/  HADD2.F32 R22, -RZ, R9.H1_H1 ;  /* 0x30000009ff167230 */ /* 0x000fe20000004100 */
[----:B------:R-:W-:Y:S01]  /*c490*/  FMUL.FTZ R9, R24, R3 ;  /* 0x0000000318097220 */ /* 0x000fe20000410000 */
[----:B------:R-:W-:-:S02]  /*c4a0*/  HADD2.F32 R26, -RZ, R10.H0_H0 ;  /* 0x2000000aff1a7230 */ /* 0x000fc40000004100 */
[----:B------:R-:W-:Y:S02]  /*c4b0*/  HADD2.F32 R25, -RZ, R10.H1_H1 ;  /* 0x3000000aff197230 */ /* 0x000fe40000004100 */
[--C-:B--2---:R-:W-:Y:S02]  /*c4c0*/  HADD2.F32 R5, -RZ, R16.reuse.H0_H0 ;  /* 0x20000010ff057230 */ /* 0x104fe40000004100 */
[----:B------:R-:W-:Y:S02]  /*c4d0*/  HADD2.F32 R4, -RZ, R16.H1_H1 ;  /* 0x30000010ff047230 */ /* 0x000fe40000004100 */
[--C-:B------:R-:W-:Y:S01]  /*c4e0*/  HADD2.F32 R8, -RZ, R17.reuse.H0_H0 ;  /* 0x20000011ff087230 */ /* 0x100fe20000004100 */
[----:B------:R-:W-:Y:S01]  /*c4f0*/  FMUL.FTZ R39, R5, R3 ;  /* 0x0000000305277220 */ /* 0x000fe20000410000 */
[----:B------:R-:W-:Y:S01]  /*c500*/  HADD2.F32 R11, -RZ, R17.H1_H1 ;  /* 0x30000011ff0b7230 */ /* 0x000fe20000004100 */
[-C--:B------:R-:W-:Y:S01]  /*c510*/  FMUL.FTZ R3, R21, R2.reuse ;  /* 0x0000000215037220 */ /* 0x080fe20000410000 */
[--C-:B------:R-:W-:Y:S01]  /*c520*/  HADD2.F32 R17, -RZ, R46.reuse.H0_H0 ;  /* 0x2000002eff117230 */ /* 0x100fe20000004100 */
[----:B------:R-:W-:Y:S01]  /*c530*/  FMUL.FTZ R38, R4, R2 ;  /* 0x0000000204267220 */ /* 0x000fe20000410000 */
[----:B------:R-:W-:Y:S01]  /*c540*/  HADD2.F32 R16, -RZ, R47.H1_H1 ;  /* 0x3000002fff107230 */ /* 0x000fe20000004100 */
[----:B------:R-:W-:Y:S01]  /*c550*/  FMUL.FTZ R36, R8, R6 ;  /* 0x0000000608247220 */ /* 0x000fe20000410000 */
[----:B------:R-:W-:Y:S01]  /*c560*/  HADD2.F32 R2, -RZ, R46.H1_H1 ;  /* 0x3000002eff027230 */ /* 0x000fe20000004100 */
[----:B------:R-:W-:Y:S01]  /*c570*/  FFMA.FTZ R42, R5, R17, R9 ;  /* 0x00000011052a7223 */ /* 0x000fe20000010009 */
[----:B------:R-:W-:Y:S01]  /*c580*/  HADD2.F32 R9, -RZ, R50.H0_H0 ;  /* 0x20000032ff097230 */ /* 0x000fe20000004100 */
[----:B------:R-:W-:Y:S01]  /*c590*/  FFMA.FTZ R41, R4, R16, R3 ;  /* 0x0000001004297223 */ /* 0x000fe20000010003 */
[----:B------:R-:W-:Y:S01]  /*c5a0*/  HADD2.F32 R3, -RZ, R45.H1_H1 ;  /* 0x3000002dff037230 */ /* 0x000fe20000004100 */
[----:B------:R-:W-:Y:S01]  /*c5b0*/  FMUL.FTZ R5, R23, R6 ;  /* 0x0000000617057220 */ /* 0x000fe20000410000 */
[--C-:B------:R-:W-:Y:S01]  /*c5c0*/  HADD2.F32 R10, -RZ, R18.reuse.H0_H0 ;  /* 0x20000012ff0a7230 */ /* 0x100fe20000004100 */
[----:B------:R-:W-:Y:S01]  /*c5d0*/  FFMA.FTZ R16, R21, R16, -R38 ;  /* 0x0000001015107223 */ /* 0x000fe20000010826 */
[----:B------:R-:W-:Y:S01]  /*c5e0*/  HADD2.F32 R4, -RZ, R47.H0_H0 ;  /* 0x2000002fff047230 */ /* 0x000fe20000004100 */
[----:B------:R-:W-:Y:S01]  /*c5f0*/  FFMA.FTZ R40, R8, R15, R5 ;  /* 0x0000000f08287223 */ /* 0x000fe20000010005 */
[----:B------:R-:W-:Y:S01]  /*c600*/  HADD2.F32 R8, -RZ, R49.H0_H0 ;  /* 0x20000031ff087230 */ /* 0x000fe20000004100 */
[----:B------:R-:W-:Y:S01]  /*c610*/  FMUL.FTZ R6, R22, R3 ;  /* 0x0000000316067220 */ /* 0x000fe20000410000 */
[----:B------:R-:W-:Y:S01]  /*c620*/  HADD2.F32 R18, -RZ, R18.H1_H1 ;  /* 0x30000012ff127230 */ /* 0x000fe20000004100 */
[----:B------:R-:W-:Y:S01]  /*c630*/  FMUL.FTZ R5, R26, R2 ;  /* 0x000000021a057220 */ /* 0x000fe20000410000 */
[--C-:B------:R-:W-:Y:S01]  /*c640*/  HADD2.F32 R20, -RZ, R19.reuse.H0_H0 ;  /* 0x20000013ff147230 */ /* 0x100fe20000004100 */
[C---:B------:R-:W-:Y:S01]  /*c650*/  FFMA.FTZ R37, R11.reuse, R9, R6 ;  /* 0x000000090b257223 */ /* 0x040fe20000010006 */
[----:B------:R-:W-:Y:S01]  /*c660*/  HADD2.F32 R6, -RZ, R50.H1_H1 ;  /* 0x30000032ff067230 */ /* 0x000fe20000004100 */
[C---:B------:R-:W-:Y:S01]  /*c670*/  FFMA.FTZ R35, R10.reuse, R8, R5 ;  /* 0x000000080a237223 */ /* 0x040fe20000010005 */
[----:B------:R-:W-:Y:S01]  /*c680*/  HADD2.F32 R19, -RZ, R19.H1_H1 ;  /* 0x30000013ff137230 */ /* 0x000fe20000004100 */
[----:B------:R-:W-:Y:S01]  /*c690*/  FMUL.FTZ R33, R11, R3 ;  /* 0x000000030b217220 */ /* 0x000fe20000410000 */
[----:B------:R-:W-:Y:S01]  /*c6a0*/  HADD2.F32 R3, -RZ, R49.H1_H1 ;  /* 0x30000031ff037230 */ /* 0x000fe20000004100 */
[----:B------:R-:W-:Y:S01]  /*c6b0*/  FMUL.FTZ R30, R10, R2 ;  /* 0x000000020a1e7220 */ /* 0x000fe20000410000 */
[----:B------:R-:W-:Y:S01]  /*c6c0*/  HADD2.F32 R2, -RZ, R48.H1_H1 ;  /* 0x30000030ff027230 */ /* 0x000fe20000004100 */
[----:B------:R-:W-:-:S02]  /*c6d0*/  FMUL.FTZ R5, R25, R4 ;  /* 0x0000000419057220 */ /* 0x000fc40000410000 */
[C---:B------:R-:W-:Y:S01]  /*c6e0*/  FMUL.FTZ R29, R18.reuse, R4 ;  /* 0x00000004121d7220 */ /* 0x040fe20000410000 */
[--C-:B------:R-:W-:Y:S01]  /*c6f0*/  HADD2.F32 R4, -RZ, R51.reuse.H0_H0 ;  /* 0x20000033ff047230 */ /* 0x100fe20000004100 */
[----:B------:R-:W-:Y:S01]  /*c700*/  FFMA.FTZ R32, R18, R6, R5 ;  /* 0x0000000612207223 */ /* 0x000fe20000010005 */
[----:B------:R-:W-:Y:S01]  /*c710*/  HADD2.F32 R5, -RZ, R51.H1_H1 ;  /* 0x30000033ff057230 */ /* 0x000fe20000004100 */
[-C--:B------:R-:W-:Y:S02]  /*c720*/  FMUL.FTZ R11, R28, R3.reuse ;  /* 0x000000031c0b7220 */ /* 0x080fe40000410000 */
[-C--:B------:R-:W-:Y:S02]  /*c730*/  FMUL.FTZ R10, R27, R2.reuse ;  /* 0x000000021b0a7220 */ /* 0x080fe40000410000 */
[----:B------:R-:W-:Y:S02]  /*c740*/  FMUL.FTZ R3, R20, R3 ;  /* 0x0000000314037220 */ /* 0x000fe40000410000 */
[----:B------:R-:W-:-:S02]  /*c750*/  FMUL.FTZ R2, R19, R2 ;  /* 0x0000000213027220 */ /* 0x000fc40000410000 */
[----:B------:R-:W-:Y:S02]  /*c760*/  FFMA.FTZ R18, R24, R17, -R39 ;  /* 0x0000001118127223 */ /* 0x000fe40000010827 */
[----:B------:R-:W-:Y:S02]  /*c770*/  FFMA.FTZ R34, R20, R5, R11 ;  /* 0x0000000514227223 */ /* 0x000fe4000001000b */
[----:B------:R-:W-:Y:S01]  /*c780*/  FFMA.FTZ R17, R23, R15, -R36 ;  /* 0x0000000f17117223 */ /* 0x000fe20000010824 */
[----:B------:R-:W-:Y:S01]  /*c790*/  F2FP.PACK_AB R16, R16, R18 ;  /* 0x000000121010723e */ /* 0x000fe200000000ff */
[----:B------:R-:W-:Y:S01]  /*c7a0*/  FFMA.FTZ R15, R22, R9, -R33 ;  /* 0x00000009160f7223 */ /* 0x000fe20000010821 */
[----:B------:R-:W-:Y:S01]  /*c7b0*/  F2FP.PACK_AB R9, R37, R40 ;  /* 0x000000282509723e */ /* 0x000fe200000000ff */
[----:B------:R-:W-:Y:S01]  /*c7c0*/  FFMA.FTZ R11, R26, R8, -R30 ;  /* 0x000000081a0b7223 */ /* 0x000fe2000001081e */
[----:B------:R-:W-:Y:S01]  /*c7d0*/  F2FP.PACK_AB R8, R41, R42 ;  /* 0x0000002a2908723e */ /* 0x000fe200000000ff */
[----:B------:R-:W-:Y:S01]  /*c7e0*/  FFMA.FTZ R6, R25, R6, -R29 ;  /* 0x0000000619067223 */ /* 0x000fe2000001081d */
[----:B------:R-:W-:Y:S01]  /*c7f0*/  F2FP.PACK_AB R17, R15, R17 ;  /* 0x000000110f11723e */ /* 0x000fe200000000ff */
[----:B------:R-:W-:-:S02]  /*c800*/  FFMA.FTZ R3, R28, R5, -R3 ;  /* 0x000000051c037223 */ /* 0x000fc40000010803 */
[-C--:B------:R-:W-:Y:S01]  /*c810*/  FFMA.FTZ R2, R27, R4.reuse, -R2 ;  /* 0x000000041b027223 */ /* 0x080fe20000010802 */
[----:B------:R-:W-:Y:S01]  /*c820*/  F2FP.PACK_AB R18, R6, R11 ;  /* 0x0000000b0612723e */ /* 0x000fe200000000ff */
[----:B------:R-:W-:Y:S01]  /*c830*/  FFMA.FTZ R20, R19, R4, R10 ;  /* 0x0000000413147223 */ /* 0x000fe2000001000a */
[----:B------:R-:W-:Y:S02]  /*c840*/  F2FP.PACK_AB R10, R32, R35 ;  /* 0x00000023200a723e */ /* 0x000fe400000000ff */
[----:B------:R-:W-:Y:S02]  /*c850*/  F2FP.PACK_AB R19, R2, R3 ;  /* 0x000000030213723e */ /* 0x000fe400000000ff */
[----:B------:R-:W-:-:S03]  /*c860*/  F2FP.PACK_AB R11, R20, R34 ;  /* 0x00000022140b723e */ /* 0x000fc600000000ff */
[----:B------:R1:W-:Y:S04]  /*c870*/  STS.128 [R213+0x100], R16 ;  /* 0x00010010d5007388 */ /* 0x0003e80000000c00 */
[----:B------:R1:W-:Y:S02]  /*c880*/  STS.128 [R31+0x100], R8 ;  /* 0x000100081f007388 */ /* 0x0003e40000000c00 */
.L_x_419:
[----:B------:R-:W-:Y:S05]  /*c890*/  BSYNC B0 ;  /* 0x0000000000007941 */ /* 0x000fea0003800000 */
.L_x_418:
[----:B------:R-:W-:Y:S01]  /*c8a0*/  IADD3 R2, R81, 0x20, RZ ;  /* 0x0000002051027810 */ /* 0x000fe20007ffe0ff */
[----:B------:R-:W-:Y:S03]  /*c8b0*/  BSSY B0, `(.L_x_420) ;  /* 0x0000062000007945 */ /* 0x000fe60003800000 */
[----:B------:R-:W-:-:S13]  /*c8c0*/  ISETP.GE.OR P1, PT, R2, R43, P0 ;  /* 0x0000002b0200720c */ /* 0x000fda0000726670 */
[----:B------:R-:W-:Y:S05]  /*c8d0*/  @P1 BRA `(.L_x_421) ;  /* 0x000005f000001947 */ /* 0x000fea0003800000 */
[----:B------:R-:W2:Y:S01]  /*c8e0*/  LDL R55, [R1+0xec] ;  /* 0x0000ec0001377983 */ /* 0x000ea20000100800 */
[----:B------:R-:W-:Y:S01]  /*c8f0*/  MOV R2, c[0x0][0x27c] ;  /* 0x00009f0000027a02 */ /* 0x000fe20000000f00 */
[----:B------:R-:W-:Y:S01]  /*c900*/  HADD2.F32 R15, -RZ, R48.H0_H0 ;  /* 0x20000030ff0f7230 */ /* 0x000fe20000004100 */
[C---:B------:R-:W-:Y:S02]  /*c910*/  IADD3 R5, R81.reuse, 0x20, RZ ;  /* 0x0000002051057810 */ /* 0x040fe40007ffe0ff */
[----:B------:R-:W-:Y:S02]  /*c920*/  LEA.HI R2, R2, R82, RZ, 0x1d ;  /* 0x0000005202027211 */ /* 0x000fe400078fe8ff */
[----:B------:R-:W-:Y:S02]  /*c930*/  IADD3 R6, R81, 0x20, RZ ;  /* 0x0000002051067810 */ /* 0x000fe40007ffe0ff */
[----:B------:R-:W-:Y:S02]  /*c940*/  SHF.R.S32.HI R4, RZ, 0x1f, R2 ;  /* 0x0000001fff047819 */ /* 0x000fe40000011402 */
[----:B------:R-:W-:-:S02]  /*c950*/  SHF.L.U32 R5, R5, 0x6, RZ ;  /* 0x0000000605057819 */ /* 0x000fc400000006ff */
[----:B------:R-:W-:Y:S02]  /*c960*/  SHF.L.U32 R6, R6, 0x6, RZ ;  /* 0x0000000606067819 */ /* 0x000fe400000006ff */
[----:B------:R-:W-:Y:S02]  /*c970*/  SHF.L.U32 R3, R2, 0x3, RZ ;  /* 0x0000000302037819 */ /* 0x000fe400000006ff */
[----:B------:R-:W-:Y:S02]  /*c980*/  LOP3.LUT R6, R6, 0x1c0, RZ, 0xc0, !PT ;  /* 0x000001c006067812 */ /* 0x000fe400078ec0ff */
[----:B------:R-:W-:Y:S02]  /*c990*/  LOP3.LUT R5, R5, 0x1c0, RZ, 0xc0, !PT ;  /* 0x000001c005057812 */ /* 0x000fe400078ec0ff */
[----:B------:R-:W-:Y:S02]  /*c9a0*/  LEA.HI R2, R4, R2, RZ, 0x3 ;  /* 0x0000000204027211 */ /* 0x000fe400078f18ff */
[----:B------:R-:W-:-:S02]  /*c9b0*/  SHF.R.U32.HI R5, RZ, 0x3, R5 ;  /* 0x00000003ff057819 */ /* 0x000fc40000011605 */
[----:B------:R-:W-:Y:S01]  /*c9c0*/  LOP3.LUT R3, R6, 0x38, R3, 0xf8, !PT ;  /* 0x0000003806037812 */ /* 0x000fe200078ef803 */
[----:B------:R-:W-:Y:S01]  /*c9d0*/  HADD2.F32 R6, -RZ, R45.H0_H0 ;  /* 0x2000002dff067230 */ /* 0x000fe20000004100 */
[----:B------:R-:W-:Y:S02]  /*c9e0*/  SHF.L.U32 R2, R2, 0xa, RZ ;  /* 0x0000000a02027819 */ /* 0x000fe400000006ff */
[----:B------:R-:W-:Y:S02]  /*c9f0*/  LOP3.LUT R3, R3, R5, RZ, 0x3c, !PT ;  /* 0x0000000503037212 */ /* 0x000fe400078e3cff */
[----:B------:R-:W-:-:S04]  /*ca00*/  LOP3.LUT R2, R2, 0x7fffe000, RZ, 0xc0, !PT ;  /* 0x7fffe00002027812 */ /* 0x000fc800078ec0ff */
[----:B------:R-:W-:Y:S01]  /*ca10*/  IADD3 R2, R3, R2, R12 ;  /* 0x0000000203027210 */ /* 0x000fe20007ffe00c */
[----:B------:R-:W-:-:S03]  /*ca20*/  HADD2.F32 R3, -RZ, R44.H0_H0 ;  /* 0x2000002cff037230 */ /* 0x000fc60000004100 */
[----:B-1----:R-:W-:Y:S01]  /*ca30*/  SHF.L.U32 R31, R2, 0x1, RZ ;  /* 0x00000001021f7819 */ /* 0x002fe200000006ff */
[----:B------:R-:W-:-:S04]  /*ca40*/  HADD2.F32 R2, -RZ, R44.H1_H1 ;  /* 0x3000002cff027230 */ /* 0x000fc80000004100 */
[----:B------:R-:W1:Y:S02]  /*ca50*/  LDS.128 R16, [R31+0x100] ;  /* 0x000100001f107984 */ /* 0x000e640000000c00 */
[--C-:B-1----:R-:W-:Y:S02]  /*ca60*/  HADD2.F32 R5, -RZ, R16.reuse.H0_H0 ;  /* 0x20000010ff057230 */ /* 0x102fe40000004100 */
[----:B------:R-:W-:Y:S02]  /*ca70*/  HADD2.F32 R4, -RZ, R16.H1_H1 ;  /* 0x30000010ff047230 */ /* 0x000fe40000004100 */
[----:B------:R-:W-:Y:S01]  /*ca80*/  HADD2.F32 R16, -RZ, R47.H1_H1 ;  /* 0x3000002fff107230 */ /* 0x000fe20000004100 */
[----:B------:R-:W-:Y:S01]  /*ca90*/  FMUL.FTZ R39, R3, R5 ;  /* 0x0000000503277220 */ /* 0x000fe20000410000 */
[--C-:B------:R-:W-:Y:S01]  /*caa0*/  HADD2.F32 R20, -RZ, R19.reuse.H0_H0 ;  /* 0x20000013ff147230 */ /* 0x100fe20000004100 */
[----:B------:R-:W-:Y:S01]  /*cab0*/  FMUL.FTZ R38, R2, R4 ;  /* 0x0000000402267220 */ /* 0x000fe20000410000 */
[----:B------:R-:W-:Y:S01]  /*cac0*/  HADD2.F32 R19, -RZ, R19.H1_H1 ;  /* 0x30000013ff137230 */ /* 0x000fe20000004100 */
[----:B--2---:R-:W1:Y:S02]  /*cad0*/  LDS.128 R8, [R55] ;  /* 0x0000000037087984 */ /* 0x004e640000000c00 */
[----:B-1----:R-:W-:-:S02]  /*cae0*/  HADD2.F32 R24, -RZ, R8.H0_H0 ;  /* 0x20000008ff187230 */ /* 0x002fc40000004100 */
[----:B------:R-:W-:Y:S02]  /*caf0*/  HADD2.F32 R21, -RZ, R8.H1_H1 ;  /* 0x30000008ff157230 */ /* 0x000fe40000004100 */
[--C-:B------:R-:W-:Y:S02]  /*cb00*/  HADD2.F32 R28, -RZ, R11.reuse.H0_H0 ;  /* 0x2000000bff1c7230 */ /* 0x100fe40000004100 */
[----:B------:R-:W-:Y:S02]  /*cb10*/  HADD2.F32 R27, -RZ, R11.H1_H1 ;  /* 0x3000000bff1b7230 */ /* 0x000fe40000004100 */
[--C-:B------:R-:W-:Y:S02]  /*cb20*/  HADD2.F32 R23, -RZ, R9.reuse.H0_H0 ;  /* 0x20000009ff177230 */ /* 0x100fe40000004100 */
[----:B------:R-:W-:Y:S01]  /*cb30*/  HADD2.F32 R22, -RZ, R9.H1_H1 ;  /* 0x30000009ff167230 */ /* 0x000fe20000004100 */
[----:B------:R-:W-:Y:S01]  /*cb40*/  FMUL.FTZ R9, R3, R24 ;  /* 0x0000001803097220 */ /* 0x000fe20000410000 */
[--C-:B------:R-:W-:Y:S01]  /*cb50*/  HADD2.F32 R8, -RZ, R17.reuse.H0_H0 ;  /* 0x20000011ff087230 */ /* 0x100fe20000004100 */
[----:B------:R-:W-:Y:S01]  /*cb60*/  FMUL.FTZ R3, R2, R21 ;  /* 0x0000001502037220 */ /* 0x000fe20000410000 */
[----:B------:R-:W-:-:S02]  /*cb70*/  HADD2.F32 R11, -RZ, R17.H1_H1 ;  /* 0x30000011ff0b7230 */ /* 0x000fc40000004100 */
[----:B------:R-:W-:Y:S01]  /*cb80*/  HADD2.F32 R17, -RZ, R46.H0_H0 ;  /* 0x2000002eff117230 */ /* 0x000fe20000004100 */
[----:B------:R-:W-:Y:S01]  /*cb90*/  FFMA.FTZ R41, R16, R4, R3 ;  /* 0x0000000410297223 */ /* 0x000fe20000010003 */
[----:B------:R-:W-:Y:S01]  /*cba0*/  HADD2.F32 R3, -RZ, R45.H1_H1 ;  /* 0x3000002dff037230 */ /* 0x000fe20000004100 */
[C---:B------:R-:W-:Y:S01]  /*cbb0*/  FMUL.FTZ R36, R6.reuse, R8 ;  /* 0x0000000806247220 */ /* 0x040fe20000410000 */
[----:B------:R-:W-:Y:S01]  /*cbc0*/  HADD2.F32 R26, -RZ, R10.H0_H0 ;  /* 0x2000000aff1a7230 */ /* 0x000fe20000004100 */
[----:B------:R-:W-:Y:S01]  /*cbd0*/  FFMA.FTZ R42, R17, R5, R9 ;  /* 0x00000005112a7223 */ /* 0x000fe20000010009 */
[----:B------:R-:W-:Y:S01]  /*cbe0*/  HADD2.F32 R2, -RZ, R46.H1_H1 ;  /* 0x3000002eff027230 */ /* 0x000fe20000004100 */
[----:B------:R-:W-:Y:S01]  /*cbf0*/  FMUL.FTZ R5, R6, R23 ;  /* 0x0000001706057220 */ /* 0x000fe20000410000 */
[----:B------:R-:W-:Y:S01]  /*cc00*/  HADD2.F32 R25, -RZ, R10.H1_H1 ;  /* 0x3000000aff197230 */ /* 0x000fe20000004100 */
[----:B------:R-:W-:Y:S01]  /*cc10*/  FMUL.FTZ R6, R3, R22 ;  /* 0x0000001603067220 */ /* 0x000fe20000410000 */
[----:B------:R-:W-:Y:S01]  /*cc20*/  HADD2.F32 R9, -RZ, R50.H0_H0 ;  /* 0x20000032ff097230 */ /* 0x000fe20000004100 */
[----:B------:R-:W-:Y:S01]  /*cc30*/  FFMA.FTZ R40, R15, R8, R5 ;  /* 0x000000080f287223 */ /* 0x000fe20000010005 */
[--C-:B------:R-:W-:Y:S01]  /*cc40*/  HADD2.F32 R10, -RZ, R18.reuse.H0_H0 ;  /* 0x20000012ff0a7230 */ /* 0x100fe20000004100 */
[----:B------:R-:W-:Y:S01]  /*cc50*/  FMUL.FTZ R5, R2, R26 ;  /* 0x0000001a02057220 */ /* 0x000fe20000410000 */
[----:B------:R-:W-:Y:S01]  /*cc60*/  HADD2.F32 R8, -RZ, R49.H0_H0 ;  /* 0x20000031ff087230 */ /* 0x000fe20000004100 */
[-C--:B------:R-:W-:Y:S01]  /*cc70*/  FFMA.FTZ R37, R9, R11.reuse, R6 ;  /* 0x0000000b09257223 */ /* 0x080fe20000010006 */
[----:B------:R-:W-:Y:S01]  /*cc80*/  HADD2.F32 R4, -RZ, R47.H0_H0 ;  /* 0x2000002fff047230 */ /* 0x000fe20000004100 */
[----:B------:R-:W-:Y:S01]  /*cc90*/  FMUL.FTZ R33, R3, R11 ;  /* 0x0000000b03217220 */ /* 0x000fe20000410000 */
[----:B------:R-:W-:Y:S01]  /*cca0*/  HADD2.F32 R18, -RZ, R18.H1_H1 ;  /* 0x30000012ff127230 */ /* 0x000fe20000004100 */
[-C--:B------:R-:W-:Y:S01]  /*ccb0*/  FFMA.FTZ R35, R8, R10.reuse, R5 ;  /* 0x0000000a08237223 */ /* 0x080fe20000010005 */
[----:B------:R-:W-:Y:S01]  /*ccc0*/  HADD2.F32 R6, -RZ, R50.H1_H1 ;  /* 0x30000032ff067230 */ /* 0x000fe20000004100 */
[----:B------:R-:W-:Y:S01]  /*ccd0*/  FMUL.FTZ R30, R2, R10 ;  /* 0x0000000a021e7220 */ /* 0x000fe20000410000 */
[----:B------:R-:W-:Y:S01]  /*cce0*/  HADD2.F32 R3, -RZ, R49.H1_H1 ;  /* 0x30000031ff037230 */ /* 0x000fe20000004100 */
[C---:B------:R-:W-:Y:S01]  /*ccf0*/  FMUL.FTZ R5, R4.reuse, R25 ;  /* 0x0000001904057220 */ /* 0x040fe20000410000 */
[----:B------:R-:W-:Y:S01]  /*cd00*/  HADD2.F32 R2, -RZ, R48.H1_H1 ;  /* 0x30000030ff027230 */ /* 0x000fe20000004100 */
[-C--:B------:R-:W-:Y:S01]  /*cd10*/  FMUL.FTZ R29, R4, R18.reuse ;  /* 0x00000012041d7220 */ /* 0x080fe20000410000 */
[--C-:B------:R-:W-:Y:S01]  /*cd20*/  HADD2.F32 R4, -RZ, R51.reuse.H0_H0 ;  /* 0x20000033ff047230 */ /* 0x100fe20000004100 */
[----:B------:R-:W-:Y:S01]  /*cd30*/  FFMA.FTZ R32, R6, R18, R5 ;  /* 0x0000001206207223 */ /* 0x000fe20000010005 */
[----:B------:R-:W-:Y:S01]  /*cd40*/  HADD2.F32 R5, -RZ, R51.H1_H1 ;  /* 0x30000033ff057230 */ /* 0x000fe20000004100 */
[----:B------:R-:W-:-:S02]  /*cd50*/  FMUL.FTZ R11, R3, R28 ;  /* 0x0000001c030b7220 */ /* 0x000fc40000410000 */
[C---:B------:R-:W-:Y:S02]  /*cd60*/  FMUL.FTZ R10, R2.reuse, R27 ;  /* 0x0000001b020a7220 */ /* 0x040fe40000410000 */
[----:B------:R-:W-:Y:S02]  /*cd70*/  FMUL.FTZ R3, R3, R20 ;  /* 0x0000001403037220 */ /* 0x000fe40000410000 */
[----:B------:R-:W-:Y:S02]  /*cd80*/  FMUL.FTZ R2, R2, R19 ;  /* 0x0000001302027220 */ /* 0x000fe40000410000 */
[----:B------:R-:W-:Y:S02]  /*cd90*/  FFMA.FTZ R18, R17, R24, -R39 ;  /* 0x0000001811127223 */ /* 0x000fe40000010827 */
[----:B------:R-:W-:Y:S02]  /*cda0*/  FFMA.FTZ R34, R5, R20, R11 ;  /* 0x0000001405227223 */ /* 0x000fe4000001000b */
[----:B------:R-:W-:-:S02]  /*cdb0*/  FFMA.FTZ R16, R16, R21, -R38 ;  /* 0x0000001510107223 */ /* 0x000fc40000010826 */
[----:B------:R-:W-:Y:S02]  /*cdc0*/  FFMA.FTZ R17, R15, R23, -R36 ;  /* 0x000000170f117223 */ /* 0x000fe40000010824 */
        /* <DEDUP_REMOVED lines=10> */
[----:B------:R-:W-:Y:S01]  /*ce70*/  FFMA.FTZ R20, R4, R19, R10 ;  /* 0x0000001304147223 */ /* 0x000fe2000001000a */
[----:B------:R-:W-:-:S02]  /*ce80*/  F2FP.PACK_AB R10, R32, R35 ;  /* 0x00000023200a723e */ /* 0x000fc400000000ff */
[----:B------:R-:W-:Y:S02]  /*ce90*/  F2FP.PACK_AB R19, R2, R3 ;  /* 0x000000030213723e */ /* 0x000fe400000000ff */
[----:B------:R-:W-:-:S03]  /*cea0*/  F2FP.PACK_AB R11, R20, R34 ;  /* 0x00000022140b723e */ /* 0x000fc600000000ff */
[----:B------:R1:W-:Y:S04]  /*ceb0*/  STS.128 [R55], R16 ;  /* 0x0000001037007388 */ /* 0x0003e80000000c00 */
[----:B------:R1:W-:Y:S02]  /*cec0*/  STS.128 [R31+0x100], R8 ;  /* 0x000100081f007388 */ /* 0x0003e40000000c00 */
.L_x_421:
[----:B------:R-:W-:Y:S05]  /*ced0*/  BSYNC B0 ;  /* 0x0000000000007941 */ /* 0x000fea0003800000 */
.L_x_420:
[----:B------:R-:W-:Y:S01]  /*cee0*/  IADD3 R2, R81, 0x40, RZ ;  /* 0x0000004051027810 */ /* 0x000fe20007ffe0ff */
[----:B------:R-:W-:Y:S03]  /*cef0*/  BSSY B0, `(.L_x_422) ;  /* 0x0000062000007945 */ /* 0x000fe60003800000 */
[----:B------:R-:W-:-:S13]  /*cf00*/  ISETP.GE.OR P1, PT, R2, R43, P0 ;  /* 0x0000002b0200720c */ /* 0x000fda0000726670 */
[----:B------:R-:W-:Y:S05]  /*cf10*/  @P1 BRA `(.L_x_423) ;  /* 0x000005f000001947 */ /* 0x000fea0003800000 */
[----:B-1----:R-:W2:Y:S01]  /*cf20*/  LDL R55, [R1+0xe8] ;  /* 0x0000e80001377983 */ /* 0x002ea20000100800 */
        /* <DEDUP_REMOVED lines=20> */
[----:B------:R-:W-:Y:S01]  /*d070*/  SHF.L.U32 R31, R2, 0x1, RZ ;  /* 0x00000001021f7819 */ /* 0x000fe200000006ff */
        /* <DEDUP_REMOVED lines=73> */
.L_x_423:
[----:B------:R-:W-:Y:S05]  /*d510*/  BSYNC B0 ;  /* 0x0000000000007941 */ /* 0x000fea0003800000 */
.L_x_422:
[----:B------:R-:W-:-:S04]  /*d520*/  IADD3 R2, R81, 0x60, RZ ;  /* 0x0000006051027810 */ /* 0x000fc80007ffe0ff */
        /* <DEDUP_REMOVED lines=97> */
.L_x_413:
[----:B------:R-:W-:Y:S05]  /*db40*/  BSYNC B2 ;  /* 0x0000000000027941 */ /* 0x000fea0003800000 */
.L_x_397:
[----:B------:R-:W-:Y:S01]  /*db50*/  BAR.SYNC.DEFER_BLOCKING 0x0 ;  /* 0x0000000000007b1d */ /* 0x000fe20000010000 */
[----:B-12---:R-:W-:Y:S01]  /*db60*/  IMAD R4, R54, c[0x0][0x208], RZ ;  /* 0x0000820036047a24 */ /* 0x006fe200078e02ff */
[----:B------:R-:W-:Y:S01]  /*db70*/  LOP3.LUT P1, RZ, R82, 0x2, RZ, 0xc0, !PT ;  /* 0x0000000252ff7812 */ /* 0x000fe2000782c0ff */
[C---:B------:R-:W-:Y:S01]  /*db80*/  IMAD.WIDE.U32 R2, R225.reuse, c[0x0][0x208], RZ ;  /* 0x00008200e1027a25 */ /* 0x040fe200078e00ff */
[----:B------:R-:W-:Y:S02]  /*db90*/  ISETP.GE.AND P3, PT, R76, c[0x0][0x1d4], PT ;  /* 0x000075004c007a0c */ /* 0x000fe40003f66270 */
[----:B------:R-:W-:Y:S01]  /*dba0*/  ISETP.GE.AND P2, PT, R212, c[0x0][0x1d4], PT ;  /* 0x00007500d4007a0c */ /* 0x000fe20003f46270 */
[----:B------:R-:W-:Y:S01]  /*dbb0*/  IMAD R4, R225, c[0x0][0x20c], R4 ;  /* 0x00008300e1047a24 */ /* 0x000fe200078e0204 */
[----:B------:R-:W-:Y:S01]  /*dbc0*/  SHF.L.U64.HI R217, R76, 0x1, R77 ;  /* 0x000000014cd97819 */ /* 0x000fe2000001024d */
[----:B------:R-:W-:Y:S01]  /*dbd0*/  IMAD.WIDE.U32 R8, R52, c[0x0][0x210], RZ ;  /* 0x0000840034087a25 */ /* 0x000fe200078e00ff */
[----:B------:R-:W-:Y:S01]  /*dbe0*/  SHF.L.U64.HI R218, R212, 0x1, R230 ;  /* 0x00000001d4da7819 */ /* 0x000fe200000102e6 */
[----:B------:R-:W1:Y:S01]  /*dbf0*/  S2R R18, SR_TID.X ;  /* 0x0000000000127919 */ /* 0x000e620000002100 */
[----:B------:R-:W-:Y:S01]  /*dc00*/  BSSY B0, `(.L_x_424) ;  /* 0x000005a000007945 */ /* 0x000fe20003800000 */
[----:B------:R-:W-:-:S02]  /*dc10*/  IMAD.IADD R3, R3, 0x1, R4 ;  /* 0x0000000103037824 */ /* 0x000fc400078e0204 */
[----:B------:R-:W-:Y:S01]  /*dc20*/  IMAD R4, R53, c[0x0][0x218], RZ ;  /* 0x0000860035047a24 */ /* 0x000fe200078e02ff */
[----:B------:R-:W-:Y:S01]  /*dc30*/  STL.64 [R1], R8 ;  /* 0x0000000801007387 */ /* 0x000fe20000100a00 */
[----:B------:R-:W-:-:S04]  /*dc40*/  IMAD.WIDE.U32 R2, R221, c[0x0][0x218], R2 ;  /* 0x00008600dd027a25 */ /* 0x000fc800078e0002 */
[----:B------:R-:W-:Y:S01]  /*dc50*/  IMAD R4, R221, c[0x0][0x21c], R4 ;  /* 0x00008700dd047a24 */ /* 0x000fe200078e0204 */
[----:B------:R-:W-:Y:S01]  /*dc60*/  IADD3 R2, P0, R2, R8, RZ ;  /* 0x0000000802027210 */ /* 0x000fe20007f1e0ff */
[----:B------:R-:W-:Y:S01]  /*dc70*/  IMAD R251, R52, c[0x0][0x214], R9 ;  /* 0x0000850034fb7a24 */ /* 0x000fe200078e0209 */
[----:B------:R-:W-:Y:S01]  /*dc80*/  LDSM.16.M88.4 R140, [R206] ;  /* 0x00000000ce8c783b */ /* 0x000fe20000000200 */
[----:B------:R-:W-:Y:S02]  /*dc90*/  IMAD.SHL.U32 R216, R76, 0x2, RZ ;  /* 0x000000024cd87824 */ /* 0x000fe400078e00ff */
[----:B------:R-:W-:Y:S01]  /*dca0*/  IMAD.SHL.U32 R219, R212, 0x2, RZ ;  /* 0x00000002d4db7824 */ /* 0x000fe200078e00ff */
[----:B------:R-:W-:Y:S01]  /*dcb0*/  LDSM.16.M88.4 R144, [R207] ;  /* 0x00000000cf90783b */ /* 0x000fe20000000200 */
[----:B------:R-:W-:Y:S01]  /*dcc0*/  IADD3.X R3, R251, R3, R4, P0, !PT ;  /* 0x00000003fb037210 */ /* 0x000fe200007fe404 */
[----:B------:R-:W-:Y:S01]  /*dcd0*/  IMAD.IADD R4, R133, 0x1, -R81 ;  /* 0x0000000185047824 */ /* 0x000fe200078e0a51 */
[C---:B------:R-:W-:Y:S01]  /*dce0*/  LEA R5, P0, R2.reuse, c[0x0][0x1f8], 0x1 ;  /* 0x00007e0002057a11 */ /* 0x040fe200078008ff */
[----:B------:R-:W-:Y:S03]  /*dcf0*/  LDSM.16.M88.4 R176, [R209] ;  /* 0x00000000d1b0783b */ /* 0x000fe60000000200 */
[----:B------:R-:W-:Y:S01]  /*dd00*/  LEA.HI.X R3, R2, c[0x0][0x1fc], R3, 0x1, P0 ;  /* 0x00007f0002037a11 */ /* 0x000fe200000f0c03 */
[----:B------:R-:W-:Y:S01]  /*dd10*/  LDSM.16.M88.4 R180, [R208] ;  /* 0x00000000d0b4783b */ /* 0x000fe20000000200 */
[----:B------:R-:W-:-:S02]  /*dd20*/  IADD3 R2, R200, 0x20, RZ ;  /* 0x00000020c8027810 */ /* 0x000fc40007ffe0ff */
[----:B------:R-:W-:Y:S01]  /*dd30*/  @P1 IADD3 R2, R200, -0x20, RZ ;  /* 0xffffffe0c8021810 */ /* 0x000fe20007ffe0ff */
[----:B------:R-:W-:Y:S01]  /*dd40*/  LDSM.16.M88.4 R184, [R206+0x4000] ;  /* 0x00400000ceb8783b */ /* 0x000fe20000000200 */
[C---:B------:R-:W-:Y:S02]  /*dd50*/  ISETP.LT.OR P1, PT, R4.reuse, 0x1, P3 ;  /* 0x000000010400780c */ /* 0x040fe40001f21670 */
[----:B------:R-:W-:Y:S01]  /*dd60*/  ISETP.LT.OR P4, PT, R4, 0x1, P2 ;  /* 0x000000010400780c */ /* 0x000fe20001781670 */
[----:B------:R-:W-:Y:S04]  /*dd70*/  LDSM.16.M88.4 R188, [R207+0x4000] ;  /* 0x00400000cfbc783b */ /* 0x000fe80000000200 */
[----:B------:R-:W-:Y:S04]  /*dd80*/  LDSM.16.M88.4 R192, [R209+0x4000] ;  /* 0x00400000d1c0783b */ /* 0x000fe80000000200 */
[----:B------:R-:W-:Y:S04]  /*dd90*/  LDSM.16.M88.4 R196, [R208+0x4000] ;  /* 0x00400000d0c4783b */ /* 0x000fe80000000200 */
[----:B------:R-:W-:Y:S06]  /*dda0*/  BAR.SYNC.DEFER_BLOCKING 0x0 ;  /* 0x0000000000007b1d */ /* 0x000fec0000010000 */
[----:B---3--:R-:W2:Y:S04]  /*ddb0*/  SHFL.IDX PT, R6, R5, RZ, 0x181f ;  /* 0x00181fff05067589 */ /* 0x008ea800000e0000 */
[----:B------:R-:W3:Y:S04]  /*ddc0*/  SHFL.IDX PT, R11, R3, RZ, 0x181f ;  /* 0x00181fff030b7589 */ /* 0x000ee800000e0000 */
[----:B------:R-:W4:Y:S04]  /*ddd0*/  SHFL.IDX PT, R15, R5, 0x1, 0x181f ;  /* 0x00381f00050f7f89 */ /* 0x000f2800000e0000 */
[----:B------:R-:W1:Y:S01]  /*dde0*/  SHFL.IDX PT, R17, R3, 0x1, 0x181f ;  /* 0x00381f0003117f89 */ /* 0x000e6200000e0000 */
[----:B------:R-:W-:-:S04]  /*ddf0*/  DEPBAR.LE SB0, 0x0 ;  /* 0x000080000000791a */ /* 0x000fc80000000000 */
[----:B------:R-:W-:Y:S01]  /*de00*/  BAR.SYNC.DEFER_BLOCKING 0x0 ;  /* 0x0000000000007b1d */ /* 0x000fe20000010000 */
[----:B--2---:R-:W-:-:S05]  /*de10*/  IADD3 R8, P0, R6, R216, RZ ;  /* 0x000000d806087210 */ /* 0x004fca0007f1e0ff */
[C---:B---3--:R-:W-:Y:S01]  /*de20*/  IMAD.X R9, R11.reuse, 0x1, R217, P0 ;  /* 0x000000010b097824 */ /* 0x048fe200000e06d9 */
[----:B------:R-:W-:Y:S02]  /*de30*/  IADD3 R10, P0, R6, R219, RZ ;  /* 0x000000db060a7210 */ /* 0x000fe40007f1e0ff */
[----:B------:R-:W-:Y:S03]  /*de40*/  SHFL.IDX PT, R6, R3, 0x2, 0x181f ;  /* 0x00581f0003067f89 */ /* 0x000fe600000e0000 */
[----:B------:R-:W-:Y:S01]  /*de50*/  IMAD.X R11, R11, 0x1, R218, P0 ;  /* 0x000000010b0b7824 */ /* 0x000fe200000e06da */
[----:B------:R-:W-:Y:S04]  /*de60*/  LDSM.16.M88.4 R48, [R2] ;  /* 0x000000000230783b */ /* 0x000fe80000000200 */
[----:B------:R-:W-:Y:S04]  /*de70*/  LDSM.16.M88.4 R60, [R2+0x800] ;  /* 0x00080000023c783b */ /* 0x000fe80000000200 */
[----:B------:R-:W-:Y:S04]  /*de80*/  LDSM.16.M88.4 R64, [R2+0x1000] ;  /* 0x001000000240783b */ /* 0x000fe80000000200 */
[----:B------:R-:W-:Y:S04]  /*de90*/  LDSM.16.M88.4 R72, [R2+0x1800] ;  /* 0x001800000248783b */ /* 0x000fe80000000200 */
[----:B------:R-:W-:Y:S04]  /*dea0*/  LDSM.16.M88.4 R92, [R2+0x2000] ;  /* 0x00200000025c783b */ /* 0x000fe80000000200 */
[----:B------:R-:W-:Y:S04]  /*deb0*/  LDSM.16.M88.4 R108, [R2+0x2800] ;  /* 0x00280000026c783b */ /* 0x000fe80000000200 */
[----:B------:R-:W-:Y:S04]  /*dec0*/  LDSM.16.M88.4 R116, [R2+0x3000] ;  /* 0x003000000274783b */ /* 0x000fe80000000200 */
[----:B------:R-:W2:Y:S04]  /*ded0*/  SHFL.IDX PT, R2, R5, 0x2, 0x181f ;  /* 0x00581f0005027f89 */ /* 0x000ea800000e0000 */
[----:B------:R3:W1:Y:S04]  /*dee0*/  LDSM.16.M88.4 R28, [R200] ;  /* 0x00000000c81c783b */ /* 0x0006680000000200 */
[----:B------:R3:W1:Y:S04]  /*def0*/  LDSM.16.M88.4 R20, [R200+0x800] ;  /* 0x00080000c814783b */ /* 0x0006680000000200 */
[----:B------:R3:W1:Y:S04]  /*df00*/  LDSM.16.M88.4 R36, [R200+0x1000] ;  /* 0x00100000c824783b */ /* 0x0006680000000200 */
[----:B------:R3:W1:Y:S04]  /*df10*/  LDSM.16.M88.4 R40, [R200+0x1800] ;  /* 0x00180000c828783b */ /* 0x0006680000000200 */
[----:B------:R3:W1:Y:S04]  /*df20*/  LDSM.16.M88.4 R56, [R200+0x2000] ;  /* 0x00200000c838783b */ /* 0x0006680000000200 */
[----:B------:R3:W1:Y:S04]  /*df30*/  LDSM.16.M88.4 R96, [R200+0x2800] ;  /* 0x00280000c860783b */ /* 0x0006680000000200 */
[----:B------:R3:W2:Y:S04]  /*df40*/  LDSM.16.M88.4 R100, [R200+0x3000] ;  /* 0x00300000c864783b */ /* 0x0006a80000000200 */
        /* <DEDUP_REMOVED lines=8> */
[----:B-1----:R-:W-:Y:S01]  /*dfd0*/  IMAD.X R9, R17, 0x1, R217, P0 ;  /* 0x0000000111097824 */ /* 0x002fe200000e06d9 */
[----:B------:R-:W-:-:S04]  /*dfe0*/  IADD3 R16, P0, R15, R219, RZ ;  /* 0x000000db0f107210 */ /* 0x000fc80007f1e0ff */
[----:B------:R1:W-:Y:S01]  /*dff0*/  LDGSTS.E.BYPASS.LTC128B.128 [R213+0x1100], [R8.64], !P1 ;  /* 0x0110000008d57fae */ /* 0x0003e2000c901d48 */
[----:B------:R-:W-:Y:S01]  /*e000*/  IMAD.X R17, R17, 0x1, R218, P0 ;  /* 0x0000000111117824 */ /* 0x000fe200000e06da */
[----:B--2---:R-:W-:Y:S02]  /*e010*/  IADD3 R10, P0, R2, R216, RZ ;  /* 0x000000d8020a7210 */ /* 0x004fe40007f1e0ff */
[C---:B------:R-:W-:Y:S02]  /*e020*/  ISETP.LT.OR P1, PT, R4.reuse, 0x41, P2 ;  /* 0x000000410400780c */ /* 0x040fe40001721670 */
[----:B------:R3:W-:Y:S01]  /*e030*/  LDGSTS.E.BYPASS.LTC128B.128 [R213+0x4900], [R16.64], !P4 ;  /* 0x0490000010d57fae */ /* 0x0007e2000e101d48 */
[----:B------:R-:W-:Y:S01]  /*e040*/  ISETP.LT.OR P4, PT, R4, 0x41, P3 ;  /* 0x000000410400780c */ /* 0x000fe20001f81670 */
[----:B------:R-:W-:-:S12]  /*e050*/  IMAD.X R11, R6, 0x1, R217, P0 ;  /* 0x00000001060b7824 */ /* 0x000fd800000e06d9 */
[----:B------:R3:W-:Y:S01]  /*e060*/  LDGSTS.E.BYPASS.LTC128B.128 [R213+0x2100], [R10.64], !P4 ;  /* 0x021000000ad57fae */ /* 0x0007e2000e101d48 */
[----:B-1----:R-:W-:-:S05]  /*e070*/  IADD3 R8, P0, R2, R219, RZ ;  /* 0x000000db02087210 */ /* 0x002fca0007f1e0ff */
[----:B------:R-:W-:Y:S01]  /*e080*/  IMAD.X R9, R6, 0x1, R218, P0 ;  /* 0x0000000106097824 */ /* 0x000fe200000e06da */
[----:B------:R-:W-:-:S04]  /*e090*/  ISETP.GT.AND P0, PT, R18, 0x7f, PT ;  /* 0x0000007f1200780c */ /* 0x000fc80003f04270 */
[----:B------:R3:W-:Y:S09]  /*e0a0*/  LDGSTS.E.BYPASS.LTC128B.128 [R213+0x5900], [R8.64], !P1 ;  /* 0x0590000008d57fae */ /* 0x0007f2000c901d48 */
[----:B------:R-:W-:Y:S05]  /*e0b0*/  @P0 BRA `(.L_x_425) ;  /* 0x000000e000000947 */ /* 0x000fea0003800000 */
[----:B------:R-:W-:Y:S05]  /*e0c0*/  BRA.DIV ~URZ, `(.L_x_426) ;  /* 0x0000bb927f007947 */ /* 0x000fea000b800000 */
[----:B------:R1:W2:Y:S04]  /*e0d0*/  SHFL.IDX PT, R6, R3, 0x3, 0x181f ;  /* 0x00781f0003067f89 */ /* 0x0002a800000e0000 */
[----:B------:R1:W4:Y:S02]  /*e0e0*/  SHFL.IDX PT, R2, R5, 0x3, 0x181f ;  /* 0x00781f0005027f89 */ /* 0x00032400000e0000 */
.L_x_522:
[C---:B------:R-:W-:Y:S02]  /*e0f0*/  ISETP.LT.OR P3, PT, R4.reuse, 0x61, P3 ;  /* 0x000000610400780c */ /* 0x040fe40001f61670 */
[----:B------:R-:W-:-:S02]  /*e100*/  ISETP.LT.OR P2, PT, R4, 0x61, P2 ;  /* 0x000000610400780c */ /* 0x000fc40001741670 */
[C---:B----4-:R-:W-:Y:S02]  /*e110*/  IADD3 R4, P1, R2.reuse, R216, RZ ;  /* 0x000000d802047210 */ /* 0x050fe40007f3e0ff */
[----:B------:R-:W-:-:S03]  /*e120*/  IADD3 R2, P0, R2, R219, RZ ;  /* 0x000000db02027210 */ /* 0x000fc60007f1e0ff */
[C---:B-12---:R-:W-:Y:S02]  /*e130*/  IMAD.X R5, R6.reuse, 0x1, R217, P1 ;  /* 0x0000000106057824 */ /* 0x046fe400008e06d9 */
[----:B------:R-:W-:-:S03]  /*e140*/  IMAD.X R3, R6, 0x1, R218, P0 ;  /* 0x0000000106037824 */ /* 0x000fc600000e06da */
[----:B------:R-:W-:Y:S01]  /*e150*/  @!PT LDS RZ, [RZ] ;  /* 0x00000000fffff984 */ /* 0x000fe20000000800 */
[----:B------:R-:W-:Y:S01]  /*e160*/  @!PT LDS RZ, [RZ] ;  /* 0x00000000fffff984 */ /* 0x000fe20000000800 */
[----:B------:R-:W-:Y:S01]  /*e170*/  @!PT LDS RZ, [RZ] ;  /* 0x00000000fffff984 */ /* 0x000fe20000000800 */
[----:B------:R1:W-:Y:S04]  /*e180*/  LDGSTS.E.BYPASS.LTC128B.128 [R215+0x3100], [R4.64], !P3 ;  /* 0x0310000004d77fae */ /* 0x0003e8000d901d48 */
[----:B------:R1:W-:Y:S02]  /*e190*/  LDGSTS.E.BYPASS.LTC128B.128 [R215+0x6900], [R2.64], !P2 ;  /* 0x0690000002d77fae */ /* 0x0003e4000d101d48 */
.L_x_425:
[----:B------:R-:W-:Y:S05]  /*e1a0*/  BSYNC B0 ;  /* 0x0000000000007941 */ /* 0x000fea0003800000 */
.L_x_424:
[C---:B------:R-:W-:Y:S01]  /*e1b0*/  HMMA.16816.F32 R32, R140.reuse, R28, RZ ;  /* 0x0000001c8c20723c */ /* 0x040fe200000018ff */
[----:B------:R-:W-:Y:S01]  /*e1c0*/  R2P PR, R82, 0x6 ;  /* 0x0000000652007804 */ /* 0x000fe20000000000 */
[----:B------:R-:W0:Y:S01]  /*e1d0*/  LDGDEPBAR ;  /* 0x00000000000079af */ /* 0x000e220000000000 */
[----:B-1----:R-:W-:Y:S01]  /*e1e0*/  MOV R2, 0x40 ;  /* 0x0000004000027802 */ /* 0x002fe20000000f00 */
[----:B------:R-:W-:Y:S01]  /*e1f0*/  BSSY B1, `(.L_x_427) ;  /* 0x000017b000017945 */ /* 0x000fe20003800000 */
[----:B------:R-:W-:Y:S02]  /*e200*/  IADD3 R205, R200, 0x20, RZ ;  /* 0x00000020c8cd7810 */ /* 0x000fe40007ffe0ff */
[----:B------:R-:W-:Y:S01]  /*e210*/  SEL R2, R2, 0xffffffc0, !P2 ;  /* 0xffffffc002027807 */ /* 0x000fe20005000000 */
[----:B------:R-:W-:Y:S01]  /*e220*/  HMMA.16816.F32 R28, R140, R30, RZ ;  /* 0x0000001e8c1c723c */ /* 0x000fe200000018ff */
[----:B------:R-:W-:-:S02]  /*e230*/  ISETP.GT.AND P0, PT, R134, R250, PT ;  /* 0x000000fa8600720c */ /* 0x000fc40003f04270 */
[----:B------:R-:W-:-:S03]  /*e240*/  IADD3 R3, R200, R2, RZ ;  /* 0x00000002c8037210 */ /* 0x000fc60007ffe0ff */
[----:B------:R-:W-:Y:S02]  /*e250*/  @P1 IADD3 R205, R200, -0x20, RZ ;  /* 0xffffffe0c8cd1810 */ /* 0x000fe40007ffe0ff */
[----:B---3--:R-:W-:Y:S02]  /*e260*/  HMMA.16816.F32 R8, R140, R38, RZ ;  /* 0x000000268c08723c */ /* 0x008fe400000018ff */
[----:B------:R-:W-:-:S06]  /*e270*/  IADD3 R83, R2, 0x3800, R205 ;  /* 0x0000380002537810 */ /* 0x000fcc0007ffe0cd */
[C---:B------:R-:W-:Y:S08]  /*e280*/  HMMA.16816.F32 R24, R140.reuse, R20, RZ ;  /* 0x000000148c18723c */ /* 0x040ff000000018ff */
[----:B------:R-:W-:Y:S08]  /*e290*/  HMMA.16816.F32 R44, R140, R40, RZ ;  /* 0x000000288c2c723c */ /* 0x000ff000000018ff */
[C---:B------:R-:W-:Y:S08]  /*e2a0*/  HMMA.16816.F32 R88, R144.reuse, R48, R32 ;  /* 0x000000309058723c */ /* 0x040ff00000001820 */
[----:B------:R-:W-:Y:S08]  /*e2b0*/  HMMA.16816.F32 R84, R144, R50, R28 ;  /* 0x000000329054723c */ /* 0x000ff0000000181c */
[C---:B------:R-:W-:Y:S08]  /*e2c0*/  HMMA.16816.F32 R20, R140.reuse, R22, RZ ;  /* 0x000000168c14723c */ /* 0x040ff000000018ff */
[C---:B------:R-:W-:Y:S08]  /*e2d0*/  HMMA.16816.F32 R16, R140.reuse, R36, RZ ;  /* 0x000000248c10723c */ /* 0x040ff000000018ff */
[----:B------:R-:W-:Y:S08]  /*e2e0*/  HMMA.16816.F32 R40, R140, R42, RZ ;  /* 0x0000002a8c28723c */ /* 0x000ff000000018ff */
[----:B------:R-:W-:Y:S08]  /*e2f0*/  HMMA.16816.F32 R48, R144, R66, R8 ;  /* 0x000000429030723c */ /* 0x000ff00000001808 */
[C---:B------:R-:W-:Y:S08]  /*e300*/  HMMA.16816.F32 R36, R140.reuse, R56, RZ ;  /* 0x000000388c24723c */ /* 0x040ff000000018ff */
[----:B------:R-:W-:Y:S08]  /*e310*/  HMMA.16816.F32 R8, R140, R58, RZ ;  /* 0x0000003a8c08723c */ /* 0x000ff000000018ff */
[C---:B------:R-:W-:Y:S08]  /*e320*/  HMMA.16816.F32 R68, R144.reuse, R60, R24 ;  /* 0x0000003c9044723c */ /* 0x040ff00000001818 */
[C---:B------:R-:W-:Y:S01]  /*e330*/  HMMA.16816.F32 R60, R144.reuse, R62, R20 ;  /* 0x0000003e903c723c */ /* 0x040fe20000001814 */
[----:B------:R-:W1:Y:S07]  /*e340*/  LDSM.16.M88.4 R20, [R3] ;  /* 0x000000000314783b */ /* 0x000e6e0000000200 */
[C---:B------:R-:W-:Y:S01]  /*e350*/  HMMA.16816.F32 R52, R144.reuse, R64, R16 ;  /* 0x000000409034723c */ /* 0x040fe20000001810 */
[----:B------:R-:W-:Y:S07]  /*e360*/  LDSM.16.M88.4 R16, [R3+0x800] ;  /* 0x000800000310783b */ /* 0x000fee0000000200 */
[C---:B------:R-:W-:Y:S08]  /*e370*/  HMMA.16816.F32 R44, R144.reuse, R72, R44 ;  /* 0x00000048902c723c */ /* 0x040ff0000000182c */
[C---:B------:R-:W-:Y:S01]  /*e380*/  HMMA.16816.F32 R56, R144.reuse, R74, R40 ;  /* 0x0000004a9038723c */ /* 0x040fe20000001828 */
[----:B------:R-:W-:Y:S07]  /*e390*/  LDSM.16.M88.4 R40, [R3+0x1800] ;  /* 0x001800000328783b */ /* 0x000fee0000000200 */
[C---:B------:R-:W-:Y:S08]  /*e3a0*/  HMMA.16816.F32 R64, R144.reuse, R92, R36 ;  /* 0x0000005c9040723c */ /* 0x040ff00000001824 */
[----:B------:R-:W-:Y:S01]  /*e3b0*/  HMMA.16816.F32 R72, R144, R94, R8 ;  /* 0x0000005e9048723c */ /* 0x000fe20000001808 */
[----:B------:R-:W2:Y:S07]  /*e3c0*/  LDSM.16.M88.4 R8, [R3+0x1000] ;  /* 0x001000000308783b */ /* 0x000eae0000000200 */
[C---:B------:R-:W-:Y:S08]  /*e3d0*/  HMMA.16816.F32 R36, R140.reuse, R96, RZ ;  /* 0x000000608c24723c */ /* 0x040ff000000018ff */
[C---:B------:R-:W-:Y:S08]  /*e3e0*/  HMMA.16816.F32 R28, R140.reuse, R100, RZ ;  /* 0x000000648c1c723c */ /* 0x040ff000000018ff */
[----:B------:R-:W-:Y:S08]  /*e3f0*/  HMMA.16816.F32 R24, R140, R102, RZ ;  /* 0x000000668c18723c */ /* 0x000ff000000018ff */
[----:B------:R-:W-:Y:S01]  /*e400*/  HMMA.16816.F32 R112, R144, R108, R36 ;  /* 0x0000006c9070723c */ /* 0x000fe20000001824 */
[----:B------:R-:W3:Y:S07]  /*e410*/  LDSM.16.M88.4 R36, [R3+0x2000] ;  /* 0x002000000324783b */ /* 0x000eee0000000200 */
[----:B------:R-:W-:Y:S08]  /*e420*/  HMMA.16816.F32 R32, R140, R98, RZ ;  /* 0x000000628c20723c */ /* 0x000ff000000018ff */
[C---:B-1----:R-:W-:Y:S08]  /*e430*/  HMMA.16816.F32 R96, R176.reuse, R22, R84 ;  /* 0x00000016b060723c */ /* 0x042ff00000001854 */
[C---:B--2---:R-:W-:Y:S08]  /*e440*/  HMMA.16816.F32 R84, R176.reuse, R8, R52 ;  /* 0x00000008b054723c */ /* 0x044ff00000001834 */
[----:B------:R-:W-:Y:S01]  /*e450*/  HMMA.16816.F32 R48, R176, R10, R48 ;  /* 0x0000000ab030723c */ /* 0x000fe20000001830 */
[----:B------:R-:W1:Y:S07]  /*e460*/  LDSM.16.M88.4 R8, [R3+0x3000] ;  /* 0x003000000308783b */ /* 0x000e6e0000000200 */
[C---:B------:R-:W-:Y:S01]  /*e470*/  HMMA.16816.F32 R104, R144.reuse, R116, R28 ;  /* 0x000000749068723c */ /* 0x040fe2000000181c */
[----:B------:R-:W-:Y:S07]  /*e480*/  LDSM.16.M88.4 R28, [R83+-0x3000] ;  /* 0xffd00000531c783b */ /* 0x000fee0000000200 */
[----:B------:R-:W-:Y:S01]  /*e490*/  HMMA.16816.F32 R100, R144, R118, R24 ;  /* 0x000000769064723c */ /* 0x000fe20000001818 */
[----:B------:R-:W-:Y:S07]  /*e4a0*/  LDSM.16.M88.4 R24, [R83+-0x2800] ;  /* 0xffd800005318783b */ /* 0x000fee0000000200 */
[C---:B------:R-:W-:Y:S01]  /*e4b0*/  HMMA.16816.F32 R116, R176.reuse, R20, R88 ;  /* 0x00000014b074723c */ /* 0x040fe20000001858 */
[----:B------:R-:W2:Y:S07]  /*e4c0*/  LDSM.16.M88.4 R20, [R83+-0x3800] ;  /* 0xffc800005314783b */ /* 0x000eae0000000200 */
[C---:B------:R-:W-:Y:S08]  /*e4d0*/  HMMA.16816.F32 R88, R176.reuse, R16, R68 ;  /* 0x00000010b058723c */ /* 0x040ff00000001844 */
[----:B------:R-:W-:Y:S01]  /*e4e0*/  HMMA.16816.F32 R92, R176, R18, R60 ;  /* 0x00000012b05c723c */ /* 0x000fe2000000183c */
[----:B------:R-:W4:Y:S07]  /*e4f0*/  LDSM.16.M88.4 R16, [R3+0x2800] ;  /* 0x002800000310783b */ /* 0x000f2e0000000200 */
[----:B------:R-:W-:Y:S08]  /*e500*/  HMMA.16816.F32 R108, R144, R110, R32 ;  /* 0x0000006e906c723c */ /* 0x000ff00000001820 */
[C---:B------:R-:W-:Y:S01]  /*e510*/  HMMA.16816.F32 R32, R176.reuse, R40, R44 ;  /* 0x00000028b020723c */ /* 0x040fe2000000182c */
[----:B------:R-:W-:Y:S07]  /*e520*/  LDSM.16.M88.4 R44, [R200+0x3800] ;  /* 0x00380000c82c783b */ /* 0x000fee0000000200 */
[C---:B------:R-:W-:Y:S08]  /*e530*/  HMMA.16816.F32 R40, R176.reuse, R42, R56 ;  /* 0x0000002ab028723c */ /* 0x040ff00000001838 */
[C---:B---3--:R-:W-:Y:S08]  /*e540*/  HMMA.16816.F32 R56, R176.reuse, R36, R64 ;  /* 0x00000024b038723c */ /* 0x048ff00000001840 */
[C---:B------:R-:W-:Y:S01]  /*e550*/  HMMA.16816.F32 R60, R176.reuse, R38, R72 ;  /* 0x00000026b03c723c */ /* 0x040fe20000001848 */
[----:B------:R-:W3:Y:S07]  /*e560*/  LDSM.16.M88.4 R36, [R83+-0x2000] ;  /* 0xffe000005324783b */ /* 0x000eee0000000200 */
[C---:B-1----:R-:W-:Y:S08]  /*e570*/  HMMA.16816.F32 R72, R176.reuse, R8, R104 ;  /* 0x00000008b048723c */ /* 0x042ff00000001868 */
[----:B------:R-:W-:Y:S08]  /*e580*/  HMMA.16816.F32 R104, R176, R10, R100 ;  /* 0x0000000ab068723c */ /* 0x000ff00000001864 */
[----:B--2---:R-:W-:Y:S08]  /*e590*/  HMMA.16816.F32 R8, R180, R20, R116 ;  /* 0x00000014b408723c */ /* 0x004ff00000001874 */
[C---:B----4-:R-:W-:Y:S08]  /*e5a0*/  HMMA.16816.F32 R68, R176.reuse, R16, R112 ;  /* 0x00000010b044723c */ /* 0x050ff00000001870 */
[----:B------:R-:W-:Y:S01]  /*e5b0*/  HMMA.16816.F32 R64, R176, R18, R108 ;  /* 0x00000012b040723c */ /* 0x000fe2000000186c */
[----:B------:R-:W1:Y:S07]  /*e5c0*/  LDSM.16.M88.4 R16, [R83+-0x1800] ;  /* 0xffe800005310783b */ /* 0x000e6e0000000200 */
[C---:B------:R-:W-:Y:S01]  /*e5d0*/  HMMA.16816.F32 R52, R180.reuse, R22, R96 ;  /* 0x00000016b434723c */ /* 0x040fe20000001860 */
[----:B------:R-:W-:Y:S07]  /*e5e0*/  LDSM.16.M88.4 R20, [R83+-0x1000] ;  /* 0xfff000005314783b */ /* 0x000fee0000000200 */
[C---:B------:R-:W-:Y:S08]  /*e5f0*/  HMMA.16816.F32 R96, R180.reuse, R24, R84 ;  /* 0x00000018b460723c */ /* 0x040ff00000001854 */
[C---:B------:R-:W-:Y:S01]  /*e600*/  HMMA.16816.F32 R100, R180.reuse, R26, R48 ;  /* 0x0000001ab464723c */ /* 0x040fe20000001830 */
[----:B------:R-:W2:Y:S04]  /*e610*/  LDSM.16.M88.4 R24, [R205+0x3800] ;  /* 0x00380000cd18783b */ /* 0x000ea80000000200 */
[----:B------:R-:W-:Y:S03]  /*e620*/  LDSM.16.M88.4 R48, [R205+0x4000] ;  /* 0x00400000cd30783b */ /* 0x000fe60000000200 */
[----:B---3--:R-:W-:Y:S01]  /*e630*/  HMMA.16816.F32 R84, R180, R36, R32 ;  /* 0x00000024b454723c */ /* 0x008fe20000001820 */
[----:B------:R-:W3:Y:S07]  /*e640*/  LDSM.16.M88.4 R32, [R200+0x4000] ;  /* 0x00400000c820783b */ /* 0x000eee0000000200 */
[----:B------:R-:W-:Y:S08]  /*e650*/  HMMA.16816.F32 R8, R184, R44, R8 ;  /* 0x0000002cb808723c */ /* 0x000ff00000001808 */
[C---:B------:R-:W-:Y:S01]  /*e660*/  HMMA.16816.F32 R108, R180.reuse, R38, R40 ;  /* 0x00000026b46c723c */ /* 0x040fe20000001828 */
[----:B------:R-:W4:Y:S04]  /*e670*/  LDSM.16.M88.4 R36, [R3+0x3800] ;  /* 0x003800000324783b */ /* 0x000f280000000200 */
[----:B------:R-:W-:Y:S03]  /*e680*/  LDSM.16.M88.4 R40, [R205+0x4800] ;  /* 0x00480000cd28783b */ /* 0x000fe60000000200 */
[C---:B------:R-:W-:Y:S08]  /*e690*/  HMMA.16816.F32 R88, R180.reuse, R28, R88 ;  /* 0x0000001cb458723c */ /* 0x040ff00000001858 */
[C---:B-1----:R-:W-:Y:S01]  /*e6a0*/  HMMA.16816.F32 R112, R180.reuse, R16, R56 ;  /* 0x00000010b470723c */ /* 0x042fe20000001838 */
[----:B------:R-:W-:Y:S07]  /*e6b0*/  LDSM.16.M88.4 R56, [R83+0x800] ;  /* 0x000800005338783b */ /* 0x000fee0000000200 */
[----:B------:R-:W-:Y:S01]  /*e6c0*/  HMMA.16816.F32 R116, R180, R18, R60 ;  /* 0x00000012b474723c */ /* 0x000fe2000000183c */
[----:B------:R-:W-:Y:S07]  /*e6d0*/  LDSM.16.M88.4 R60, [R83] ;  /* 0x00000000533c783b */ /* 0x000fee0000000200 */
[----:B------:R-:W-:Y:S01]  /*e6e0*/  HMMA.16816.F32 R16, R184, R46, R52 ;  /* 0x0000002eb810723c */ /* 0x000fe20000001834 */
[----:B------:R-:W-:Y:S04]  /*e6f0*/  LDSM.16.M88.4 R52, [R200+0x4800] ;  /* 0x00480000c834783b */ /* 0x000fe80000000200 */
[----:B------:R-:W-:Y:S03]  /*e700*/  LDSM.16.M88.4 R44, [R200+0x5000] ;  /* 0x00500000c82c783b */ /* 0x000fe60000000200 */
[----:B------:R-:W-:Y:S01]  /*e710*/  HMMA.16816.F32 R92, R180, R30, R92 ;  /* 0x0000001eb45c723c */ /* 0x000fe2000000185c */
[----:B------:R-:W1:Y:S07]  /*e720*/  LDSM.16.M88.4 R28, [R83+-0x800] ;  /* 0xfff80000531c783b */ /* 0x000e6e0000000200 */
[----:B--2---:R-:W-:Y:S08]  /*e730*/  HMMA.16816.F32 R8, R188, R24, R8 ;  /* 0x00000018bc08723c */ /* 0x004ff00000001808 */
[C---:B------:R-:W-:Y:S08]  /*e740*/  HMMA.16816.F32 R120, R180.reuse, R20, R68 ;  /* 0x00000014b478723c */ /* 0x040ff00000001844 */
[----:B------:R-:W-:Y:S01]  /*e750*/  HMMA.16816.F32 R124, R180, R22, R64 ;  /* 0x00000016b47c723c */ /* 0x000fe20000001840 */
[----:B------:R-:W2:Y:S07]  /*e760*/  LDSM.16.M88.4 R64, [R3+0x4000] ;  /* 0x004000000340783b */ /* 0x000eae0000000200 */
[----:B---3--:R-:W-:Y:S08]  /*e770*/  HMMA.16816.F32 R20, R184, R32, R88 ;  /* 0x00000020b814723c */ /* 0x008ff00000001858 */
[----:B------:R-:W-:Y:S08]  /*e780*/  HMMA.16816.F32 R16, R188, R26, R16 ;  /* 0x0000001abc10723c */ /* 0x000ff00000001810 */
[----:B----4-:R-:W-:Y:S08]  /*e790*/  HMMA.16816.F32 R8, R192, R36, R8 ;  /* 0x00000024c008723c */ /* 0x010ff00000001808 */
[C---:B-1----:R-:W-:Y:S08]  /*e7a0*/  HMMA.16816.F32 R128, R180.reuse, R28, R72 ;  /* 0x0000001cb480723c */ /* 0x042ff00000001848 */
[----:B------:R-:W-:Y:S08]  /*e7b0*/  HMMA.16816.F32 R104, R180, R30, R104 ;  /* 0x0000001eb468723c */ /* 0x000ff00000001868 */
[----:B------:R-:W-:Y:S08]  /*e7c0*/  HMMA.16816.F32 R28, R188, R48, R20 ;  /* 0x00000030bc1c723c */ /* 0x000ff00000001814 */
[----:B------:R-:W-:Y:S08]  /*e7d0*/  HMMA.16816.F32 R32, R184, R34, R92 ;  /* 0x00000022b820723c */ /* 0x000ff0000000185c */
[----:B------:R-:W-:Y:S01]  /*e7e0*/  HMMA.16816.F32 R24, R192, R38, R16 ;  /* 0x00000026c018723c */ /* 0x000fe20000001810 */
[----:B------:R-:W-:Y:S07]  /*e7f0*/  LDSM.16.M88.4 R36, [R205+0x5000] ;  /* 0x00500000cd24783b */ /* 0x000fee0000000200 */
[----:B------:R-:W-:Y:S08]  /*e800*/  HMMA.16816.F32 R8, R196, R60, R8 ;  /* 0x0000003cc408723c */ /* 0x000ff00000001808 */
[----:B------:R-:W-:Y:S08]  /*e810*/  HMMA.16816.F32 R20, R184, R52, R96 ;  /* 0x00000034b814723c */ /* 0x000ff00000001860 */
[----:B--2---:R-:W-:Y:S08]  /*e820*/  HMMA.16816.F32 R16, R192, R64, R28 ;  /* 0x00000040c010723c */ /* 0x004ff0000000181c */
[----:B------:R-:W-:Y:S01]  /*e830*/  HMMA.16816.F32 R32, R188, R50, R32 ;  /* 0x00000032bc20723c */ /* 0x000fe20000001820 */
[----:B------:R-:W-:Y:S01]  /*e840*/  FMUL.FTZ R2, R8, c[0x0][0x320] ;  /* 0x0000c80008027a20 */ /* 0x000fe20000410000 */
[----:B------:R-:W1:Y:S03]  /*e850*/  LDSM.16.M88.4 R48, [R200+0x5800] ;  /* 0x00580000c830783b */ /* 0x000e660000000200 */
[----:B------:R2:W3:Y:S03]  /*e860*/  MUFU.TANH R132, R2 ;  /* 0x0000000200847308 */ /* 0x0004e60000002400 */
[----:B------:R-:W-:Y:S01]  /*e870*/  HMMA.16816.F32 R68, R184, R54, R100 ;  /* 0x00000036b844723c */ /* 0x000fe20000001864 */
[----:B------:R-:W4:Y:S07]  /*e880*/  LDSM.16.M88.4 R52, [R3+0x4800] ;  /* 0x004800000334783b */ /* 0x000f2e0000000200 */
[----:B------:R-:W-:Y:S01]  /*e890*/  HMMA.16816.F32 R24, R196, R62, R24 ;  /* 0x0000003ec418723c */ /* 0x000fe20000001818 */
[----:B------:R-:W-:Y:S01]  /*e8a0*/  LDSM.16.M88.4 R60, [R200+0x6000] ;  /* 0x00600000c83c783b */ /* 0x000fe20000000200 */
[----:B--2---:R-:W-:-:S06]  /*e8b0*/  FMUL.FTZ R2, R9, c[0x0][0x320] ;  /* 0x0000c80009027a20 */ /* 0x004fcc0000410000 */
[C---:B------:R-:W-:Y:S08]  /*e8c0*/  HMMA.16816.F32 R72, R184.reuse, R44, R84 ;  /* 0x0000002cb848723c */ /* 0x040ff00000001854 */
[----:B------:R-:W-:Y:S01]  /*e8d0*/  HMMA.16816.F32 R84, R184, R46, R108 ;  /* 0x0000002eb854723c */ /* 0x000fe2000000186c */
[----:B------:R2:W1:Y:S01]  /*e8e0*/  MUFU.TANH R111, R2 ;  /* 0x00000002006f7308 */ /* 0x0004620000002400 */
[----:B------:R-:W3:Y:S06]  /*e8f0*/  LDSM.16.M88.4 R44, [R83+0x1000] ;  /* 0x00100000532c783b */ /* 0x000eec0000000200 */
[C---:B------:R-:W-:Y:S08]  /*e900*/  HMMA.16816.F32 R20, R188.reuse, R40, R20 ;  /* 0x00000028bc14723c */ /* 0x040ff00000001814 */
[----:B------:R-:W-:Y:S01]  /*e910*/  HMMA.16816.F32 R28, R188, R42, R68 ;  /* 0x0000002abc1c723c */ /* 0x000fe20000001844 */
[----:B--2---:R-:W-:Y:S01]  /*e920*/  FMUL.FTZ R2, R10, c[0x0][0x320] ;  /* 0x0000c8000a027a20 */ /* 0x004fe20000410000 */
[----:B------:R-:W2:Y:S03]  /*e930*/  LDSM.16.M88.4 R40, [R3+0x5000] ;  /* 0x005000000328783b */ /* 0x000ea60000000200 */
[----:B------:R4:W2:Y:S03]  /*e940*/  MUFU.TANH R110, R2 ;  /* 0x00000002006e7308 */ /* 0x0008a60000002400 */
[----:B-1----:R-:W-:Y:S01]  /*e950*/  HMMA.16816.F32 R68, R184, R50, R116 ;  /* 0x00000032b844723c */ /* 0x002fe20000001874 */
[----:B----4-:R-:W-:-:S07]  /*e960*/  FMUL.FTZ R2, R11, c[0x0][0x320] ;  /* 0x0000c8000b027a20 */ /* 0x010fce0000410000 */
[----:B------:R-:W-:Y:S01]  /*e970*/  HMMA.16816.F32 R8, R196, R56, R16 ;  /* 0x00000038c408723c */ /* 0x000fe20000001810 */
[----:B------:R1:W4:Y:S07]  /*e980*/  MUFU.TANH R109, R2 ;  /* 0x00000002006d7308 */ /* 0x00032e0000002400 */
[----:B------:R-:W-:Y:S08]  /*e990*/  HMMA.16816.F32 R16, R192, R66, R32 ;  /* 0x00000042c010723c */ /* 0x000ff00000001820 */
[----:B------:R-:W-:Y:S01]  /*e9a0*/  HMMA.16816.F32 R64, R184, R48, R112 ;  /* 0x00000030b840723c */ /* 0x000fe20000001870 */
[----:B------:R-:W2:Y:S01]  /*e9b0*/  LDSM.16.M88.4 R48, [R205+0x5800] ;  /* 0x00580000cd30783b */ /* 0x000ea20000000200 */
        /* <DEDUP_REMOVED lines=10> */
[----:B------:R-:W-:Y:S07]  /*ea60*/  LDSM.16.M88.4 R56, [R83+0x1800] ;  /* 0x001800005338783b */ /* 0x000fee0000000200 */
[----:B------:R-:W-:Y:S01]  /*ea70*/  HMMA.16816.F32 R16, R188, R36, R72 ;  /* 0x00000024bc10723c */ /* 0x000fe20000001848 */
[----:B-1----:R-:W-:-:S04]  /*ea80*/  FMUL.FTZ R2, R8, c[0x0][0x320] ;  /* 0x0000c80008027a20 */ /* 0x002fc80000410000 */
[----:B------:R1:W1:Y:S03]  /*ea90*/  MUFU.TANH R101, R2 ;  /* 0x0000000200657308 */ /* 0x0002660000002400 */
[----:B---3--:R-:W-:Y:S08]  /*eaa0*/  HMMA.16816.F32 R32, R196, R44, R24 ;  /* 0x0000002cc420723c */ /* 0x008ff00000001818 */
[----:B------:R-:W-:Y:S01]  /*eab0*/  HMMA.16816.F32 R72, R184, R60, R120 ;  /* 0x0000003cb848723c */ /* 0x000fe20000001878 */
[----:B-1----:R-:W-:-:S07]  /*eac0*/  FMUL.FTZ R2, R9, c[0x0][0x320] ;  /* 0x0000c80009027a20 */ /* 0x002fce0000410000 */
[----:B--2---:R-:W-:Y:S01]  /*ead0*/  HMMA.16816.F32 R24, R192, R40, R16 ;  /* 0x00000028c018723c */ /* 0x004fe20000001810 */
[----:B------:R1:W2:Y:S02]  /*eae0*/  MUFU.TANH R100, R2 ;  /* 0x0000000200647308 */ /* 0x0002a40000002400 */
[----:B-1----:R-:W-:-:S06]  /*eaf0*/  FMUL.FTZ R2, R10, c[0x0][0x320] ;  /* 0x0000c8000a027a20 */ /* 0x002fcc0000410000 */
[----:B------:R1:W3:Y:S02]  /*eb00*/  MUFU.TANH R99, R2 ;  /* 0x0000000200637308 */ /* 0x0002e40000002400 */
[----:B-1----:R-:W-:Y:S02]  /*eb10*/  FMUL.FTZ R2, R11, c[0x0][0x320] ;  /* 0x0000c8000b027a20 */ /* 0x002fe40000410000 */
[----:B------:R-:W-:Y:S01]  /*eb20*/  HMMA.16816.F32 R8, R192, R54, R28 ;  /* 0x00000036c008723c */ /* 0x000fe2000000181c */
[----:B------:R-:W-:Y:S03]  /*eb30*/  LDSM.16.M88.4 R52, [R3+0x5800] ;  /* 0x005800000334783b */ /* 0x000fe60000000200 */
[----:B------:R1:W1:Y:S04]  /*eb40*/  MUFU.TANH R98, R2 ;  /* 0x0000000200627308 */ /* 0x0002680000002400 */
[----:B------:R-:W-:Y:S01]  /*eb50*/  HMMA.16816.F32 R28, R188, R38, R84 ;  /* 0x00000026bc1c723c */ /* 0x000fe20000001854 */
[----:B------:R-:W-:Y:S01]  /*eb60*/  LDSM.16.M88.4 R36, [R205+0x6000] ;  /* 0x00600000cd24783b */ /* 0x000fe20000000200 */
[----:B-1----:R-:W-:-:S04]  /*eb70*/  FMUL.FTZ R2, R20, c[0x0][0x320] ;  /* 0x0000c80014027a20 */ /* 0x002fc80000410000 */
[----:B------:R1:W1:Y:S10]  /*eb80*/  MUFU.TANH R97, R2 ;  /* 0x0000000200617308 */ /* 0x0002740000002400 */
[----:B------:R-:W-:Y:S01]  /*eb90*/  HMMA.16816.F32 R8, R196, R46, R8 ;  /* 0x0000002ec408723c */ /* 0x000fe20000001808 */
[----:B------:R-:W-:Y:S07]  /*eba0*/  LDSM.16.M88.4 R44, [R83+0x2000] ;  /* 0x00200000532c783b */ /* 0x000fee0000000200 */
[----:B------:R-:W-:Y:S01]  /*ebb0*/  HMMA.16816.F32 R16, R192, R42, R28 ;  /* 0x0000002ac010723c */ /* 0x000fe2000000181c */
[----:B-1----:R-:W-:-:S07]  /*ebc0*/  FMUL.FTZ R2, R21, c[0x0][0x320] ;  /* 0x0000c80015027a20 */ /* 0x002fce0000410000 */
[----:B------:R-:W-:Y:S01]  /*ebd0*/  HMMA.16816.F32 R28, R188, R50, R68 ;  /* 0x00000032bc1c723c */ /* 0x000fe20000001844 */
[----:B------:R1:W1:Y:S07]  /*ebe0*/  MUFU.TANH R96, R2 ;  /* 0x0000000200607308 */ /* 0x00026e0000002400 */
[----:B------:R-:W-:Y:S01]  /*ebf0*/  HMMA.16816.F32 R40, R184, R62, R124 ;  /* 0x0000003eb828723c */ /* 0x000fe2000000187c */
[----:B-1----:R-:W-:-:S04]  /*ec00*/  FMUL.FTZ R2, R22, c[0x0][0x320] ;  /* 0x0000c80016027a20 */ /* 0x002fc80000410000 */
[----:B------:R1:W1:Y:S02]  /*ec10*/  MUFU.TANH R95, R2 ;  /* 0x00000002005f7308 */ /* 0x0002640000002400 */
[----:B-1----:R-:W-:Y:S02]  /*ec20*/  FMUL.FTZ R2, R23, c[0x0][0x320] ;  /* 0x0000c80017027a20 */ /* 0x002fe40000410000 */
[----:B------:R-:W-:Y:S01]  /*ec30*/  HMMA.16816.F32 R20, R188, R48, R64 ;  /* 0x00000030bc14723c */ /* 0x000fe20000001840 */
[----:B------:R-:W1:Y:S03]  /*ec40*/  LDSM.16.M88.4 R64, [R200+0x6800] ;  /* 0x00680000c840783b */ /* 0x000e660000000200 */
[----:B------:R2:W1:Y:S01]  /*ec50*/  MUFU.TANH R93, R2 ;  /* 0x00000002005d7308 */ /* 0x0004620000002400 */
[----:B------:R-:W-:Y:S01]  /*ec60*/  LDSM.16.M88.4 R48, [R83+0x2800] ;  /* 0x002800005330783b */ /* 0x000fe20000000200 */
[----:B--2---:R-:W-:-:S06]  /*ec70*/  FMUL.FTZ R2, R32, c[0x0][0x320] ;  /* 0x0000c80020027a20 */ /* 0x004fcc0000410000 */
[----:B------:R2:W1:Y:S02]  /*ec80*/  MUFU.TANH R94, R2 ;  /* 0x00000002005e7308 */ /* 0x0004640000002400 */
[----:B--2---:R-:W-:Y:S01]  /*ec90*/  FMUL.FTZ R2, R33, c[0x0][0x320] ;  /* 0x0000c80021027a20 */ /* 0x004fe20000410000 */
[----:B-1----:R-:W-:Y:S05]  /*eca0*/  HMMA.16816.F32 R60, R184, R64, R128 ;  /* 0x00000040b83c723c */ /* 0x002fea0000001880 */
[----:B------:R1:W2:Y:S02]  /*ecb0*/  MUFU.TANH R92, R2 ;  /* 0x00000002005c7308 */ /* 0x0002a40000002400 */
[----:B-1----:R-:W-:-:S06]  /*ecc0*/  FMUL.FTZ R2, R34, c[0x0][0x320] ;  /* 0x0000c80022027a20 */ /* 0x002fcc0000410000 */
[----:B------:R1:W1:Y:S02]  /*ecd0*/  MUFU.TANH R91, R2 ;  /* 0x00000002005b7308 */ /* 0x0002640000002400 */
[----:B-1----:R-:W-:Y:S02]  /*ece0*/  FMUL.FTZ R2, R35, c[0x0][0x320] ;  /* 0x0000c80023027a20 */ /* 0x002fe40000410000 */
[----:B------:R-:W-:Y:S04]  /*ecf0*/  HMMA.16816.F32 R32, R196, R56, R24 ;  /* 0x00000038c420723c */ /* 0x000fe80000001818 */
[----:B------:R1:W1:Y:S04]  /*ed00*/  MUFU.TANH R90, R2 ;  /* 0x00000002005a7308 */ /* 0x0002680000002400 */
        /* <DEDUP_REMOVED lines=13> */
[----:B------:R-:W3:Y:S07]  /*ede0*/  LDSM.16.M88.4 R52, [R205+0x6800] ;  /* 0x00680000cd34783b */ /* 0x000eee0000000200 */
[----:B------:R-:W-:Y:S01]  /*edf0*/  HMMA.16816.F32 R28, R196, R44, R24 ;  /* 0x0000002cc41c723c */ /* 0x000fe20000001818 */
[----:B--2---:R-:W-:-:S04]  /*ee00*/  FMUL.FTZ R2, R32, c[0x0][0x320] ;  /* 0x0000c80020027a20 */ /* 0x004fc80000410000 */
[----:B------:R2:W1:Y:S11]  /*ee10*/  MUFU.TANH R86, R2 ;  /* 0x0000000200567308 */ /* 0x0004760000002400 */
[----:B------:R-:W-:Y:S01]  /*ee20*/  HMMA.16816.F32 R16, R196, R46, R16 ;  /* 0x0000002ec410723c */ /* 0x000fe20000001810 */
[----:B--2---:R-:W-:-:S07]  /*ee30*/  FMUL.FTZ R2, R33, c[0x0][0x320] ;  /* 0x0000c80021027a20 */ /* 0x004fce0000410000 */
[----:B-1----:R-:W-:Y:S01]  /*ee40*/  HMMA.16816.F32 R24, R192, R56, R20 ;  /* 0x00000038c018723c */ /* 0x002fe20000001814 */
[----:B------:R1:W2:Y:S07]  /*ee50*/  MUFU.TANH R85, R2 ;  /* 0x0000000200557308 */ /* 0x0002ae0000002400 */
[----:B---3--:R-:W-:Y:S01]  /*ee60*/  HMMA.16816.F32 R20, R188, R52, R60 ;  /* 0x00000034bc14723c */ /* 0x008fe2000000183c */
[----:B-1----:R-:W-:-:S04]  /*ee70*/  FMUL.FTZ R2, R34, c[0x0][0x320] ;  /* 0x0000c80022027a20 */ /* 0x002fc80000410000 */
[----:B------:R1:W3:Y:S02]  /*ee80*/  MUFU.TANH R64, R2 ;  /* 0x0000000200407308 */ /* 0x0002e40000002400 */
[----:B-1----:R-:W-:Y:S02]  /*ee90*/  FMUL.FTZ R2, R35, c[0x0][0x320] ;  /* 0x0000c80023027a20 */ /* 0x002fe40000410000 */
[----:B------:R-:W-:Y:S01]  /*eea0*/  HMMA.16816.F32 R32, R188, R38, R40 ;  /* 0x00000026bc20723c */ /* 0x000fe20000001828 */
[----:B------:R-:W1:Y:S03]  /*eeb0*/  LDSM.16.M88.4 R40, [R3+0x6800] ;  /* 0x006800000328783b */ /* 0x000e660000000200 */
[----:B------:R2:W1:Y:S01]  /*eec0*/  MUFU.TANH R84, R2 ;  /* 0x0000000200547308 */ /* 0x0004620000002400 */
[----:B------:R-:W3:Y:S01]  /*eed0*/  LDSM.16.M88.4 R36, [R83+0x3000] ;  /* 0x003000005324783b */ /* 0x000ee20000000200 */
[----:B------:R-:W-:-:S04]  /*eee0*/  DEPBAR.LE SB0, 0x0 ;  /* 0x000080000000791a */ /* 0x000fc80000000000 */
[----:B--2---:R-:W-:-:S04]  /*eef0*/  FMUL.FTZ R2, R8, c[0x0][0x320] ;  /* 0x0000c80008027a20 */ /* 0x004fc80000410000 */
[----:B------:R2:W1:Y:S10]  /*ef00*/  MUFU.TANH R75, R2 ;  /* 0x00000002004b7308 */ /* 0x0004740000002400 */
[----:B------:R-:W-:Y:S01]  /*ef10*/  HMMA.16816.F32 R32, R192, R58, R32 ;  /* 0x0000003ac020723c */ /* 0x000fe20000001820 */
[----:B--2---:R-:W-:-:S07]  /*ef20*/  FMUL.FTZ R2, R9, c[0x0][0x320] ;  /* 0x0000c80009027a20 */ /* 0x004fce0000410000 */
[----:B-1----:R-:W-:Y:S01]  /*ef30*/  HMMA.16816.F32 R20, R192, R40, R20 ;  /* 0x00000028c014723c */ /* 0x002fe20000001814 */
[----:B------:R1:W2:Y:S02]  /*ef40*/  MUFU.TANH R74, R2 ;  /* 0x00000002004a7308 */ /* 0x0002a40000002400 */
        /* <DEDUP_REMOVED lines=16> */
[----:B---3--:R-:W-:Y:S01]  /*f050*/  HMMA.16816.F32 R8, R196, R38, R8 ;  /* 0x00000026c408723c */ /* 0x008fe20000001808 */
[----:B-1----:R-:W-:-:S07]  /*f060*/  FMUL.FTZ R2, R31, c[0x0][0x320] ;  /* 0x0000c8001f027a20 */ /* 0x002fce0000410000 */
[C---:B------:R-:W-:Y:S01]  /*f070*/  HMMA.16816.F32 R28, R196.reuse, R48, R24 ;  /* 0x00000030c41c723c */ /* 0x040fe20000001818 */
[----:B------:R1:W3:Y:S07]  /*f080*/  MUFU.TANH R56, R2 ;  /* 0x0000000200387308 */ /* 0x0002ee0000002400 */
        /* <DEDUP_REMOVED lines=44> */
[----:B--234-:R-:W2:Y:S04]  /*f350*/  LDL R4, [R1+0x1c] ;  /* 0x00001c0001047983 */ /* 0x01cea80000100800 */
[----:B------:R-:W3:Y:S04]  /*f360*/  LDL.64 R138, [R1+0x10] ;  /* 0x00001000018a7983 */ /* 0x000ee80000100a00 */
[----:B------:R-:W4:Y:S01]  /*f370*/  LDL R6, [R1+0x18] ;  /* 0x0000180001067983 */ /* 0x000f220000100800 */
[----:B-1----:R-:W-:-:S03]  /*f380*/  IMAD.MOV.U32 R2, RZ, RZ, c[0x0][0x2b8] ;  /* 0x0000ae00ff027624 */ /* 0x002fc600078e00ff */
[----:B-----5:R-:W3:Y:S01]  /*f390*/  LDL.64 R136, [R1+0x8] ;  /* 0x0000080001887983 */ /* 0x020ee20000100a00 */
[----:B------:R-:W-:Y:S01]  /*f3a0*/  ISETP.GT.AND P0, PT, R0, 0x6f, PT ;  /* 0x0000006f0000780c */ /* 0x000fe20003f04270 */
[----:B------:R-:W-:Y:S01]  /*f3b0*/  IMAD.MOV.U32 R221, RZ, RZ, RZ ;  /* 0x000000ffffdd7224 */ /* 0x000fe200078e00ff */
[----:B------:R-:W-:Y:S02]  /*f3c0*/  ISETP.NE.AND P1, PT, R2, 0x1, PT ;  /* 0x000000010200780c */ /* 0x000fe40003f25270 */
[----:B--2---:R-:W-:-:S04]  /*f3d0*/  IADD3 R3, R0, R135, R4 ;  /* 0x0000008700037210 */ /* 0x004fc80007ffe004 */
[----:B------:R-:W-:-:S07]  /*f3e0*/  IADD3 R3, R3, -0x70, RZ ;  /* 0xffffff9003037810 */ /* 0x000fce0007ffe0ff */
[----:B------:R-:W-:-:S04]  /*f3f0*/  @P1 IMAD.HI.U32 R4, R3, c[0x0][0x2bc], RZ ;  /* 0x0000af0003041a27 */ /* 0x000fc800078e00ff */
[----:B------:R-:W-:Y:S01]  /*f400*/  IMAD.MOV.U32 R2, RZ, RZ, R3 ;  /* 0x000000ffff027224 */ /* 0x000fe200078e0003 */
[----:B------:R-:W-:-:S04]  /*f410*/  @P1 SHF.R.U32.HI R2, RZ, c[0x0][0x2c0], R4 ;  /* 0x0000b000ff021a19 */ /* 0x000fc80000011604 */
[----:B---3--:R-:W-:-:S04]  /*f420*/  @!P0 IADD3 R5, P1, R2, R138, RZ ;  /* 0x0000008a02058210 */ /* 0x008fc80007f3e0ff */
[----:B----4-:R-:W-:Y:S02]  /*f430*/  @!P0 LEA.HI.X.SX32 R6, R2, R6, 0x1, P1 ;  /* 0x0000000602068211 */ /* 0x010fe400008f0eff */
[----:B------:R-:W-:-:S04]  /*f440*/  @!P0 LEA R4, P1, R5, c[0x0][0x2a0], 0x2 ;  /* 0x0000a80005048a11 */ /* 0x000fc800078210ff */
[----:B------:R-:W-:-:S05]  /*f450*/  @!P0 LEA.HI.X R5, R5, c[0x0][0x2a4], R6, 0x2, P1 ;  /* 0x0000a90005058a11 */ /* 0x000fca00008f1406 */
[----:B------:R1:W2:Y:S01]  /*f460*/  @!P0 LDG.E R221, [R4.64] ;  /* 0x0000000804dd8981 */ /* 0x0002a2000c1e1900 */
[----:B------:R-:W-:-:S04]  /*f470*/  IMAD.MOV R2, RZ, RZ, -R2 ;  /* 0x000000ffff027224 */ /* 0x000fc800078e0a02 */
[----:B------:R-:W-:-:S05]  /*f480*/  IMAD R225, R2, c[0x0][0x2b8], R3 ;  /* 0x0000ae0002e17a24 */ /* 0x000fca00078e0203 */
[----:B------:R-:W-:-:S05]  /*f490*/  SHF.R.S32.HI R2, RZ, 0x1f, R225 ;  /* 0x0000001fff027819 */ /* 0x000fca00000114e1 */
[----:B-1----:R-:W-:Y:S02]  /*f4a0*/  IMAD R4, R2, c[0x0][0x1e0], RZ ;  /* 0x0000780002047a24 */ /* 0x002fe400078e02ff */
[----:B------:R-:W-:-:S04]  /*f4b0*/  IMAD.WIDE.U32 R2, R225, c[0x0][0x1e0], RZ ;  /* 0x00007800e1027a25 */ /* 0x000fc800078e00ff */
        /* <DEDUP_REMOVED lines=12> */
.L_x_523:
[----:B------:R-:W-:Y:S05]  /*f580*/  BRA.DIV ~URZ, `(.L_x_430) ;  /* 0x0000a8127f007947 */ /* 0x000fea000b800000 */
[----:B------:R3:W4:Y:S02]  /*f590*/  SHFL.IDX PT, R2, R5, RZ, 0x181f ;  /* 0x00181fff05027589 */ /* 0x00072400000e0000 */
.L_x_524:
[----:B------:R-:W-:Y:S01]  /*f5a0*/  ISETP.GE.AND P0, PT, R220, 0x1, PT ;  /* 0x00000001dc00780c */ /* 0x000fe20003f06270 */
[----:B------:R-:W-:-:S12]  /*f5b0*/  BSSY B0, `(.L_x_431) ;  /* 0x000000c000007945 */ /* 0x000fd80003800000 */
[----:B------:R-:W-:Y:S05]  /*f5c0*/  @!P0 BRA `(.L_x_432) ;  /* 0x000000a000008947 */ /* 0x000fea0003800000 */
[----:B------:R-:W-:Y:S02]  /*f5d0*/  LOP3.LUT P2, RZ, R234, 0x2, RZ, 0xc0, !PT ;  /* 0x00000002eaff7812 */ /* 0x000fe4000784c0ff */
[C---:B----4-:R-:W-:Y:S02]  /*f5e0*/  IADD3 R8, P1, R2.reuse, R216, RZ ;  /* 0x000000d802087210 */ /* 0x050fe40007f3e0ff */
[----:B------:R-:W-:-:S03]  /*f5f0*/  IADD3 R2, P0, R2, R219, RZ ;  /* 0x000000db02027210 */ /* 0x000fc60007f1e0ff */
[C---:B--2---:R-:W-:Y:S02]  /*f600*/  IMAD.X R9, R6.reuse, 0x1, R217, P1 ;  /* 0x0000000106097824 */ /* 0x044fe400008e06d9 */
[----:B------:R-:W-:-:S04]  /*f610*/  IMAD.X R3, R6, 0x1, R218, P0 ;  /* 0x0000000106037824 */ /* 0x000fc800000e06da */
[----:B------:R-:W-:Y:S01]  /*f620*/  @!PT LDS RZ, [RZ] ;  /* 0x00000000fffff984 */ /* 0x000fe20000000800 */
[----:B------:R-:W-:Y:S01]  /*f630*/  @!PT LDS RZ, [RZ] ;  /* 0x00000000fffff984 */ /* 0x000fe20000000800 */
[----:B------:R-:W-:Y:S01]  /*f640*/  @!PT LDS RZ, [RZ] ;  /* 0x00000000fffff984 */ /* 0x000fe20000000800 */
[----:B------:R2:W-:Y:S04]  /*f650*/  LDGSTS.E.BYPASS.LTC128B.128 [R213+0x8100], [R8.64], !P2 ;  /* 0x0810000008d57fae */ /* 0x0005e8000d101d48 */
[----:B------:R2:W-:Y:S02]  /*f660*/  LDGSTS.E.BYPASS.LTC128B.128 [R213+0xb900], [R2.64], !P5 ;  /* 0x0b90000002d57fae */ /* 0x0005e4000e901d48 */
.L_x_432:
[----:B------:R-:W-:Y:S05]  /*f670*/  BSYNC B0 ;  /* 0x0000000000007941 */ /* 0x000fea0003800000 */
.L_x_431:
[----:B------:R-:W-:Y:S05]  /*f680*/  BRA.DIV ~URZ, `(.L_x_433) ;  /* 0x0000a7827f007947 */ /* 0x000fea000b800000 */
[----:B--2---:R2:W1:Y:S04]  /*f690*/  SHFL.IDX PT, R6, R4, 0x1, 0x181f ;  /* 0x00381f0004067f89 */ /* 0x00446800000e0000 */
[----:B----4-:R2:W4:Y:S02]  /*f6a0*/  SHFL.IDX PT, R2, R5, 0x1, 0x181f ;  /* 0x00381f0005027f89 */ /* 0x01052400000e0000 */
.L_x_525:
[----:B------:R-:W-:Y:S01]  /*f6b0*/  ISETP.GE.AND P0, PT, R220, 0x21, PT ;  /* 0x00000021dc00780c */ /* 0x000fe20003f06270 */
[----:B------:R-:W-:-:S12]  /*f6c0*/  BSSY B0, `(.L_x_434) ;  /* 0x000000c000007945 */ /* 0x000fd80003800000 */
[----:B------:R-:W-:Y:S05]  /*f6d0*/  @!P0 BRA `(.L_x_435) ;  /* 0x000000a000008947 */ /* 0x000fea0003800000 */
[----:B------:R-:W-:Y:S02]  /*f6e0*/  LOP3.LUT P2, RZ, R234, 0x2, RZ, 0xc0, !PT ;  /* 0x00000002eaff7812 */ /* 0x000fe4000784c0ff */
[C---:B----4-:R-:W-:Y:S02]  /*f6f0*/  IADD3 R8, P1, R2.reuse, R216, RZ ;  /* 0x000000d802087210 */ /* 0x050fe40007f3e0ff */
[----:B------:R-:W-:-:S03]  /*f700*/  IADD3 R2, P0, R2, R219, RZ ;  /* 0x000000db02027210 */ /* 0x000fc60007f1e0ff */
[C---:B-1----:R-:W-:Y:S02]  /*f710*/  IMAD.X R9, R6.reuse, 0x1, R217, P1 ;  /* 0x0000000106097824 */ /* 0x042fe400008e06d9 */
[----:B------:R-:W-:-:S04]  /*f720*/  IMAD.X R3, R6, 0x1, R218, P0 ;  /* 0x0000000106037824 */ /* 0x000fc800000e06da */
[----:B------:R-:W-:Y:S01]  /*f730*/  @!PT LDS RZ, [RZ] ;  /* 0x00000000fffff984 */ /* 0x000fe20000000800 */
[----:B------:R-:W-:Y:S01]  /*f740*/  @!PT LDS RZ, [RZ] ;  /* 0x00000000fffff984 */ /* 0x000fe20000000800 */
[----:B------:R-:W-:Y:S01]  /*f750*/  @!PT LDS RZ, [RZ] ;  /* 0x00000000fffff984 */ /* 0x000fe20000000800 */
[----:B------:R1:W-:Y:S04]  /*f760*/  LDGSTS.E.BYPASS.LTC128B.128 [R215+0x9100], [R8.64], !P2 ;  /* 0x0910000008d77fae */ /* 0x0003e8000d101d48 */
[----:B------:R1:W-:Y:S02]  /*f770*/  LDGSTS.E.BYPASS.LTC128B.128 [R215+0xc900], [R2.64], !P5 ;  /* 0x0c90000002d77fae */ /* 0x0003e4000e901d48 */
.L_x_435:
[----:B------:R-:W-:Y:S05]  /*f780*/  BSYNC B0 ;  /* 0x0000000000007941 */ /* 0x000fea0003800000 */
.L_x_434:
[----:B------:R-:W-:Y:S05]  /*f790*/  BRA.DIV ~URZ, `(.L_x_436) ;  /* 0x0000a7427f007947 */ /* 0x000fea000b800000 */
[----:B-1----:R1:W2:Y:S02]  /*f7a0*/  SHFL.IDX PT, R6, R4, 0x2, 0x181f ;  /* 0x00581f0004067f89 */ /* 0x0022a400000e0000 */
.L_x_526:
[----:B------:R-:W-:Y:S05]  /*f7b0*/  BRA.DIV ~URZ, `(.L_x_437) ;  /* 0x0000a7927f007947 */ /* 0x000fea000b800000 */
[----:B----4-:R4:W1:Y:S02]  /*f7c0*/  SHFL.IDX PT, R2, R5, 0x2, 0x181f ;  /* 0x00581f0005027f89 */ /* 0x01086400000e0000 */
.L_x_527:
[----:B------:R-:W-:Y:S01]  /*f7d0*/  ISETP.GE.AND P0, PT, R220, 0x41, PT ;  /* 0x00000041dc00780c */ /* 0x000fe20003f06270 */
[----:B------:R-:W-:-:S12]  /*f7e0*/  BSSY B0, `(.L_x_438) ;  /* 0x000000c000007945 */ /* 0x000fd80003800000 */
[----:B------:R-:W-:Y:S05]  /*f7f0*/  @!P0 BRA `(.L_x_439) ;  /* 0x000000a000008947 */ /* 0x000fea0003800000 */
[----:B------:R-:W-:Y:S02]  /*f800*/  LOP3.LUT P2, RZ, R234, 0x2, RZ, 0xc0, !PT ;  /* 0x00000002eaff7812 */ /* 0x000fe4000784c0ff */
[C---:B-1----:R-:W-:Y:S02]  /*f810*/  IADD3 R8, P1, R2.reuse, R216, RZ ;  /* 0x000000d802087210 */ /* 0x042fe40007f3e0ff */
        /* <DEDUP_REMOVED lines=8> */
.L_x_439:
[----:B------:R-:W-:Y:S05]  /*f8a0*/  BSYNC B0 ;  /* 0x0000000000007941 */ /* 0x000fea0003800000 */
.L_x_438:
[----:B------:R-:W-:Y:S05]  /*f8b0*/  BRA.DIV ~URZ, `(.L_x_440) ;  /* 0x0000a7027f007947 */ /* 0x000fea000b800000 */
[----:B--2---:R2:W3:Y:S04]  /*f8c0*/  SHFL.IDX PT, R6, R4, 0x3, 0x181f ;  /* 0x00781f0004067f89 */ /* 0x0044e800000e0000 */
[----:B-1----:R2:W1:Y:S02]  /*f8d0*/  SHFL.IDX PT, R2, R5, 0x3, 0x181f ;  /* 0x00781f0005027f89 */ /* 0x00246400000e0000 */
.L_x_528:
[----:B------:R-:W-:-:S13]  /*f8e0*/  ISETP.GE.AND P0, PT, R220, 0x61, PT ;  /* 0x00000061dc00780c */ /* 0x000fda0003f06270 */
[----:B------:R-:W-:Y:S05]  /*f8f0*/  @!P0 BRA `(.L_x_428) ;  /* 0x000000a000008947 */ /* 0x000fea0003800000 */
[----:B------:R-:W-:Y:S02]  /*f900*/  LOP3.LUT P2, RZ, R234, 0x2, RZ, 0xc0, !PT ;  /* 0x00000002eaff7812 */ /* 0x000fe4000784c0ff */
[C---:B-12---:R-:W-:Y:S02]  /*f910*/  IADD3 R4, P1, R2.reuse, R216, RZ ;  /* 0x000000d802047210 */ /* 0x046fe40007f3e0ff */
[----:B------:R-:W-:-:S03]  /*f920*/  IADD3 R2, P0, R2, R219, RZ ;  /* 0x000000db02027210 */ /* 0x000fc60007f1e0ff */
[C---:B---34-:R-:W-:Y:S02]  /*f930*/  IMAD.X R5, R6.reuse, 0x1, R217, P1 ;  /* 0x0000000106057824 */ /* 0x058fe400008e06d9 */
[----:B------:R-:W-:-:S04]  /*f940*/  IMAD.X R3, R6, 0x1, R218, P0 ;  /* 0x0000000106037824 */ /* 0x000fc800000e06da */
[----:B------:R-:W-:Y:S01]  /*f950*/  @!PT LDS RZ, [RZ] ;  /* 0x00000000fffff984 */ /* 0x000fe20000000800 */
[----:B------:R-:W-:Y:S01]  /*f960*/  @!PT LDS RZ, [RZ] ;  /* 0x00000000fffff984 */ /* 0x000fe20000000800 */
[----:B------:R-:W-:Y:S01]  /*f970*/  @!PT LDS RZ, [RZ] ;  /* 0x00000000fffff984 */ /* 0x000fe20000000800 */
[----:B------:R1:W-:Y:S04]  /*f980*/  LDGSTS.E.BYPASS.LTC128B.128 [R215+0xb100], [R4.64], !P2 ;  /* 0x0b10000004d77fae */ /* 0x0003e8000d101d48 */
[----:B------:R1:W-:Y:S02]  /*f990*/  LDGSTS.E.BYPASS.LTC128B.128 [R215+0xe900], [R2.64], !P5 ;  /* 0x0e90000002d77fae */ /* 0x0003e4000e901d48 */
.L_x_428:
[----:B--234-:R-:W-:Y:S05]  /*f9a0*/  BSYNC B1 ;  /* 0x0000000000017941 */ /* 0x01cfea0003800000 */
.L_x_427:
        /* <DEDUP_REMOVED lines=52> */
[----:B------:R-:W-:Y:S02]  /*fcf0*/  ISETP.GT.AND P3, PT, R2, 0x29, PT ;  /* 0x000000290200780c */ /* 0x000fe40003f64270 */
[----:B------:R-:W-:Y:S02]  /*fd00*/  FMNMX.FTZ R3, R71, R3, !PT ;  /* 0x0000000347037209 */ /* 0x000fe40007810000 */
[----:B------:R-:W-:Y:S02]  /*fd10*/  FMNMX.FTZ R4, R94, R4, !PT ;  /* 0x000000045e047209 */ /* 0x000fe40007810000 */
[----:B------:R-:W-:Y:S02]  /*fd20*/  ISETP.GT.AND P5, PT, R2, 0x30, PT ;  /* 0x000000300200780c */ /* 0x000fe40003fa4270 */
[----:B------:R-:W-:-:S02]  /*fd30*/  FSEL R67, R88, -INF , P3 ;  /* 0xff80000058437808 */ /* 0x000fc40001800000 */
[----:B------:R-:W-:Y:S02]  /*fd40*/  FMNMX.FTZ R3, R68, R3, !PT ;  /* 0x0000000344037209 */ /* 0x000fe40007810000 */
[----:B------:R-:W-:Y:S02]  /*fd50*/  FSEL R92, R87, -INF , P3 ;  /* 0xff800000575c7808 */ /* 0x000fe40001800000 */
[----:B------:R-:W-:Y:S02]  /*fd60*/  FMNMX.FTZ R4, R95, R4, !PT ;  /* 0x000000045f047209 */ /* 0x000fe40007810000 */
[----:B------:R-:W-:Y:S02]  /*fd70*/  FSEL R91, R64, -INF , P5 ;  /* 0xff800000405b7808 */ /* 0x000fe40002800000 */
[----:B------:R-:W-:Y:S02]  /*fd80*/  ISETP.GT.AND P4, PT, R2, 0x31, PT ;  /* 0x000000310200780c */ /* 0x000fe40003f84270 */
[----:B------:R-:W-:-:S02]  /*fd90*/  FSEL R64, R86, -INF , P5 ;  /* 0xff80000056407808 */ /* 0x000fc40002800000 */
[----:B------:R-:W-:Y:S02]  /*fda0*/  FMNMX.FTZ R3, R67, R3, !PT ;  /* 0x0000000343037209 */ /* 0x000fe40007810000 */
        /* <DEDUP_REMOVED lines=17> */
[----:B------:R-:W-:Y:S02]  /*fec0*/  ISETP.GT.AND P4, PT, R2, 0x41, PT ;  /* 0x000000410200780c */ /* 0x000fe40003f84270 */
        /* <DEDUP_REMOVED lines=10> */
[----:B------:R-:W-:-:S02]  /*ff70*/  FMNMX.FTZ R3, R58, R3, !PT ;  /* 0x000000033a037209 */ /* 0x000fc40007810000 */
[----:B------:R-:W-:Y:S02]  /*ff80*/  FSEL R85, R52, -INF , P3 ;  /* 0xff80000034557808 */ /* 0x000fe40001800000 */
[----:B------:R-:W-:Y:S02]  /*ff90*/  FMNMX.FTZ R4, R86, R4, !PT ;  /* 0x0000000456047209 */ /* 0x000fe40007810000 */
[----:B------:R-:W-:Y:S02]  /*ffa0*/  FSEL R56, R60, -INF , P2 ;  /* 0xff8000003c387808 */ /* 0x000fe40001000000 */
[----:B------:R-:W-:Y:S02]  /*ffb0*/  ISETP.GT.AND P1, PT, R2, 0x50, PT ;  /* 0x000000500200780c */ /* 0x000fe40003f24270 */
[----:B------:R-:W-:Y:S02]  /*ffc0*/  FMNMX.FTZ R3, R57, R3, !PT ;  /* 0x0000000339037209 */ /* 0x000fe40007810000 */
[----:B------:R-:W-:-:S02]  /*ffd0*/  FSEL R84, R48, -INF , P2 ;  /* 0xff80000030547808 */ /* 0x000fc40001000000 */
[----:B------:R-:W-:Y:S02]  /*ffe0*/  FMNMX.FTZ R4, R85, R4, !PT ;  /* 0x0000000455047209 */ /* 0x000fe40007810000 */
[----:B------:R-:W-:Y:S02]  /*fff0*/  FSEL R55, R47, -INF , P1 ;  /* 0xff8000002f377808 */ /* 0x000fe40000800000 */
[----:B------:R-:W-:Y:S02]  /*10000*/  FMNMX.FTZ R3, R56, R3, !PT ;  /* 0x0000000338037209 */ /* 0x000fe40007810000 */
[----:B------:R-:W-:Y:S02]  /*10010*/  ISETP.GT.AND P6, PT, R2, 0x51, PT ;  /* 0x000000510200780c */ /* 0x000fe40003fc4270 */
[----:B------:R-:W-:Y:S02]  /*10020*/  FSEL R75, R46, -INF , P1 ;  /* 0xff8000002e4b7808 */ /* 0x000fe40000800000 */
[----:B------:R-:W-:-:S02]  /*10030*/  FMNMX.FTZ R4, R84, R4, !PT ;  /* 0x0000000454047209 */ /* 0x000fc40007810000 */
[C---:B------:R-:W-:Y:S02]  /*10040*/  ISETP.GT.AND P5, PT, R2.reuse, 0x58, PT ;  /* 0x000000580200780c */ /* 0x040fe40003fa4270 */
[C---:B------:R-:W-:Y:S02]  /*10050*/  ISETP.GT.AND P4, PT, R2.reuse, 0x59, PT ;  /* 0x000000590200780c */ /* 0x040fe40003f84270 */
[C---:B------:R-:W-:Y:S02]  /*10060*/  ISETP.GT.AND P3, PT, R2.reuse, 0x60, PT ;  /* 0x000000600200780c */ /* 0x040fe40003f64270 */
[C---:B------:R-:W-:Y:S02]  /*10070*/  ISETP.GT.AND P2, PT, R2.reuse, 0x61, PT ;  /* 0x000000610200780c */ /* 0x040fe40003f44270 */
[C---:B------:R-:W-:Y:S02]  /*10080*/  ISETP.GT.AND P1, PT, R2.reuse, 0x68, PT ;  /* 0x000000680200780c */ /* 0x040fe40003f24270 */
[----:B------:R-:W-:-:S02]  /*10090*/  ISETP.GT.AND P0, PT, R2, 0x69, PT ;  /* 0x000000690200780c */ /* 0x000fc40003f04270 */
[----:B------:R-:W-:Y:S02]  /*100a0*/  FMNMX.FTZ R2, R55, R3, !PT ;  /* 0x0000000337027209 */ /* 0x000fe40007810000 */
[----:B------:R-:W-:Y:S02]  /*100b0*/  FSEL R74, R41, -INF , P6 ;  /* 0xff800000294a7808 */ /* 0x000fe40003000000 */
[----:B------:R-:W-:Y:S02]  /*100c0*/  FSEL R54, R49, -INF , P6 ;  /* 0xff80000031367808 */ /* 0x000fe40003000000 */
        /* <DEDUP_REMOVED lines=29> */
.L_x_529:
[----:B-12---:R-:W-:Y:S01]  /*102a0*/  FMNMX.FTZ R6, R6, R2, !PT ;  /* 0x0000000206067209 */ /* 0x006fe20007810000 */
[----:B------:R-:W-:Y:S05]  /*102b0*/  BRA.DIV ~URZ, `(.L_x_442) ;  /* 0x00009e327f007947 */ /* 0x000fea000b800000 */
[----:B------:R-:W1:Y:S04]  /*102c0*/  SHFL.BFLY PT, R2, R5, 0x2, 0x1f ;  /* 0x0c401f0005027f89 */ /* 0x000e6800000e0000 */
[----:B------:R-:W2:Y:S01]  /*102d0*/  SHFL.BFLY PT, R3, R6, 0x1, 0x1f ;  /* 0x0c201f0006037f89 */ /* 0x000ea200000e0000 */
[----:B-1----:R-:W-:-:S02]  /*102e0*/  FMNMX.FTZ R5, R5, R2, !PT ;  /* 0x0000000205057209 */ /* 0x002fc40007810000 */
[----:B--2---:R-:W-:-:S03]  /*102f0*/  FMNMX.FTZ R6, R6, R3, !PT ;  /* 0x0000000306067209 */ /* 0x004fc60007810000 */
[----:B------:R1:W2:Y:S04]  /*10300*/  SHFL.BFLY PT, R4, R5, 0x1, 0x1f ;  /* 0x0c201f0005047f89 */ /* 0x0002a800000e0000 */
.L_x_530:
[C---:B------:R-:W-:Y:S01]  /*10310*/  FMUL.FTZ R3, R6.reuse, c[0x0][0x2d0] ;  /* 0x0000b40006037a20 */ /* 0x040fe20000410000 */
[----:B------:R-:W-:Y:S01]  /*10320*/  FSETP.NEU.FTZ.AND P0, PT, R6, -INF , PT ;  /* 0xff8000000600780b */ /* 0x000fe20003f1d000 */
[----:B------:R-:W-:Y:S01]  /*10330*/  WARPSYNC 0xffffffff ;  /* 0xffffffff00007948 */ /* 0x000fe20003800000 */
[----:B-12---:R-:W-:Y:S01]  /*10340*/  FMNMX.FTZ R5, R4, R5, !PT ;  /* 0x0000000504057209 */ /* 0x006fe20007810000 */
[----:B------:R-:W-:Y:S01]  /*10350*/  LDSM.16.MT88.4 R40, [R202+0x800] ;  /* 0x00080000ca28783b */ /* 0x000fe20000004200 */
[----:B------:R-:W-:Y:S02]  /*10360*/  FSEL R3, R3, RZ, P0 ;  /* 0x000000ff03037208 */ /* 0x000fe40000000000 */
[----:B------:R-:W-:Y:S01]  /*10370*/  FSETP.NEU.FTZ.AND P0, PT, R5, -INF , PT ;  /* 0xff8000000500780b */ /* 0x000fe20003f1d000 */
[----:B------:R-:W-:Y:S01]  /*10380*/  LDSM.16.MT88.4 R44, [R201+0x800] ;  /* 0x00080000c92c783b */ /* 0x000fe20000004200 */
[----:B------:R-:W-:Y:S01]  /*10390*/  IADD3 R231, R231, -0x2, RZ ;  /* 0xfffffffee7e77810 */ /* 0x000fe20007ffe0ff */
[----:B------:R-:W-:-:S02]  /*103a0*/  FFMA.FTZ R2, R8, c[0x0][0x2d0], -R3 ;  /* 0x0000b40008027a23 */ /* 0x000fc40000010803 */
[--C-:B------:R-:W-:Y:S02]  /*103b0*/  FFMA.FTZ R4, R18, c[0x0][0x2d0], -R3.reuse ;  /* 0x0000b40012047a23 */ /* 0x100fe40000010803 */
[----:B------:R1:W-:Y:S01]  /*103c0*/  MUFU.EX2 R101, R2 ;  /* 0x0000000200657308 */ /* 0x0003e20000000800 */
[--C-:B------:R-:W-:Y:S02]  /*103d0*/  FFMA.FTZ R57, R57, c[0x0][0x2d0], -R3.reuse ;  /* 0x0000b40039397a23 */ /* 0x100fe40000010803 */
[--C-:B------:R-:W-:Y:S02]  /*103e0*/  FFMA.FTZ R56, R56, c[0x0][0x2d0], -R3.reuse ;  /* 0x0000b40038387a23 */ /* 0x100fe40000010803 */
[--C-:B------:R-:W-:Y:S02]  /*103f0*/  FFMA.FTZ R55, R55, c[0x0][0x2d0], -R3.reuse ;  /* 0x0000b40037377a23 */ /* 0x100fe40000010803 */
[--C-:B------:R-:W-:Y:S01]  /*10400*/  FFMA.FTZ R54, R54, c[0x0][0x2d0], -R3.reuse ;  /* 0x0000b40036367a23 */ /* 0x100fe20000010803 */
[----:B------:R2:W-:Y:S01]  /*10410*/  MUFU.EX2 R105, R4 ;  /* 0x0000000400697308 */ /* 0x0005e20000000800 */
[----:B------:R-:W-:-:S02]  /*10420*/  FFMA.FTZ R53, R53, c[0x0][0x2d0], -R3 ;  /* 0x0000b40035357a23 */ /* 0x000fc40000010803 */
[--C-:B------:R-:W-:Y:S02]  /*10430*/  FFMA.FTZ R52, R52, c[0x0][0x2d0], -R3.reuse ;  /* 0x0000b40034347a23 */ /* 0x100fe40000010803 */
[----:B-1----:R-:W-:-:S04]  /*10440*/  FFMA.FTZ R2, R10, c[0x0][0x2d0], -R3 ;  /* 0x0000b4000a027a23 */ /* 0x002fc80000010803 */
[----:B------:R1:W3:Y:S01]  /*10450*/  MUFU.EX2 R100, R2 ;  /* 0x0000000200647308 */ /* 0x0002e20000000800 */
[----:B--2---:R-:W-:-:S07]  /*10460*/  FFMA.FTZ R4, R20, c[0x0][0x2d0], -R3 ;  /* 0x0000b40014047a23 */ /* 0x004fce0000010803 */
[----:B------:R-:W2:Y:S01]  /*10470*/  MUFU.EX2 R108, R4 ;  /* 0x00000004006c7308 */ /* 0x000ea20000000800 */
[--C-:B-1----:R-:W-:Y:S01]  /*10480*/  FFMA.FTZ R2, R11, c[0x0][0x2d0], -R3.reuse ;  /* 0x0000b4000b027a23 */ /* 0x102fe20000010803 */
[----:B---3--:R-:W-:Y:S01]  /*10490*/  F2FP.PACK_AB R28, R100, R101 ;  /* 0x00000065641c723e */ /* 0x008fe200000000ff */
[----:B------:R-:W1:Y:S05]  /*104a0*/  LDSM.16.MT88.4 R8, [R201] ;  /* 0x00000000c908783b */ /* 0x000e6a0000004200 */
[----:B------:R3:W-:Y:S01]  /*104b0*/  MUFU.EX2 R99, R2 ;  /* 0x0000000200637308 */ /* 0x0007e20000000800 */
[----:B--2---:R-:W-:Y:S01]  /*104c0*/  F2FP.PACK_AB R34, R108, R105 ;  /* 0x000000696c22723e */ /* 0x004fe200000000ff */
[----:B---3--:R-:W-:-:S06]  /*104d0*/  FFMA.FTZ R2, R15, c[0x0][0x2d0], -R3 ;  /* 0x0000b4000f027a23 */ /* 0x008fcc0000010803 */
[----:B------:R2:W3:Y:S02]  /*104e0*/  MUFU.EX2 R103, R2 ;  /* 0x0000000200677308 */ /* 0x0004e40000000800 */
[----:B--2---:R-:W-:Y:S01]  /*104f0*/  FFMA.FTZ R2, R16, c[0x0][0x2d0], -R3 ;  /* 0x0000b40010027a23 */ /* 0x004fe20000010803 */
[----:B---3--:R-:W-:-:S05]  /*10500*/  F2FP.PACK_AB R30, R103, R99 ;  /* 0x00000063671e723e */ /* 0x008fca00000000ff */
[----:B------:R2:W-:Y:S02]  /*10510*/  MUFU.EX2 R104, R2 ;  /* 0x0000000200687308 */ /* 0x0005e40000000800 */
[----:B--2---:R-:W-:-:S06]  /*10520*/  FFMA.FTZ R2, R17, c[0x0][0x2d0], -R3 ;  /* 0x0000b40011027a23 */ /* 0x004fcc0000010803 */
[----:B------:R2:W-:Y:S02]  /*10530*/  MUFU.EX2 R106, R2 ;  /* 0x00000002006a7308 */ /* 0x0005e40000000800 */
[----:B--2---:R-:W-:-:S05]  /*10540*/  FMUL.FTZ R2, R5, c[0x0][0x2d0] ;  /* 0x0000b40005027a20 */ /* 0x004fca0000410000 */
[----:B------:R-:W-:Y:S02]  /*10550*/  FSEL R2, R2, RZ, P0 ;  /* 0x000000ff02027208 */ /* 0x000fe40000000000 */
[----:B------:R-:W-:-:S03]  /*10560*/  ISETP.GE.AND P0, PT, R231, R250, PT ;  /* 0x000000fae700720c */ /* 0x000fc60003f06270 */
[--C-:B------:R-:W-:Y:S02]  /*10570*/  FFMA.FTZ R4, R19, c[0x0][0x2d0], -R2.reuse ;  /* 0x0000b40013047a23 */ /* 0x100fe40000010802 */
[--C-:B------:R-:W-:Y:S02]  /*10580*/  FFMA.FTZ R65, R65, c[0x0][0x2d0], -R2.reuse ;  /* 0x0000b40041417a23 */ /* 0x100fe40000010802 */
[----:B------:R2:W-:Y:S01]  /*10590*/  MUFU.EX2 R96, R4 ;  /* 0x0000000400607308 */ /* 0x0005e20000000800 */
[--C-:B------:R-:W-:Y:S02]  /*105a0*/  FFMA.FTZ R60, R60, c[0x0][0x2d0], -R2.reuse ;  /* 0x0000b4003c3c7a23 */ /* 0x100fe40000010802 */
[--C-:B--2---:R-:W-:Y:S02]  /*105b0*/  FFMA.FTZ R4, R21, c[0x0][0x2d0], -R2.reuse ;  /* 0x0000b40015047a23 */ /* 0x104fe40000010802 */
[----:B------:R-:W2:Y:S03]  /*105c0*/  LDSM.16.MT88.4 R20, [R202] ;  /* 0x00000000ca14783b */ /* 0x000ea60000004200 */
[----:B------:R3:W4:Y:S02]  /*105d0*/  MUFU.EX2 R15, R4 ;  /* 0x00000004000f7308 */ /* 0x0007240000000800 */
[----:B---3--:R-:W-:Y:S01]  /*105e0*/  FFMA.FTZ R4, R24, c[0x0][0x2d0], -R2 ;  /* 0x0000b40018047a23 */ /* 0x008fe20000010802 */
[----:B----4-:R-:W-:Y:S01]  /*105f0*/  F2FP.PACK_AB R29, R15, R96 ;  /* 0x000000600f1d723e */ /* 0x010fe200000000ff */
[----:B------:R-:W-:-:S04]  /*10600*/  FADD.FTZ R15, R96, R15 ;  /* 0x0000000f600f7221 */ /* 0x000fc80000010000 */
[----:B------:R3:W4:Y:S02]  /*10610*/  MUFU.EX2 R97, R4 ;  /* 0x0000000400617308 */ /* 0x0007240000000800 */
[----:B---3--:R-:W-:Y:S02]  /*10620*/  FFMA.FTZ R4, R25, c[0x0][0x2d0], -R2 ;  /* 0x0000b40019047a23 */ /* 0x008fe40000010802 */
[----:B----4-:R-:W-:-:S04]  /*10630*/  FADD.FTZ R15, R97, R15 ;  /* 0x0000000f610f7221 */ /* 0x010fc80000010000 */
[----:B------:R3:W4:Y:S02]  /*10640*/  MUFU.EX2 R98, R4 ;  /* 0x0000000400627308 */ /* 0x0007240000000800 */
[----:B---3--:R-:W-:Y:S01]  /*10650*/  FFMA.FTZ R4, R26, c[0x0][0x2d0], -R2 ;  /* 0x0000b4001a047a23 */ /* 0x008fe20000010802 */
[C---:B----4-:R-:W-:Y:S01]  /*10660*/  F2FP.PACK_AB R31, R98.reuse, R97 ;  /* 0x00000061621f723e */ /* 0x050fe200000000ff */
[----:B------:R-:W-:-:S04]  /*10670*/  FADD.FTZ R15, R98, R15 ;  /* 0x0000000f620f7221 */ /* 0x000fc80000010000 */
[----:B------:R3:W-:Y:S02]  /*10680*/  MUFU.EX2 R102, R4 ;  /* 0x0000000400667308 */ /* 0x0007e40000000800 */
[C---:B-1----:R-:W-:Y:S08]  /*10690*/  HMMA.16816.F32 R36, R28.reuse, R8, RZ ;  /* 0x000000081c24723c */ /* 0x042ff000000018ff */
[----:B--2---:R-:W-:Y:S01]  /*106a0*/  HMMA.16816.F32 R16, R28, R20, RZ ;  /* 0x000000141c10723c */ /* 0x004fe200000018ff */
[----:B---3--:R-:W-:-:S04]  /*106b0*/  FFMA.FTZ R4, R27, c[0x0][0x2d0], -R2 ;  /* 0x0000b4001b047a23 */ /* 0x008fc80000010802 */
[----:B------:R1:W2:Y:S03]  /*106c0*/  MUFU.EX2 R107, R4 ;  /* 0x00000004006b7308 */ /* 0x0002a60000000800 */
[C---:B------:R-:W-:Y:S08]  /*106d0*/  HMMA.16816.F32 R24, R28.reuse, R10, RZ ;  /* 0x0000000a1c18723c */ /* 0x040ff000000018ff */
[----:B------:R-:W-:Y:S01]  /*106e0*/  HMMA.16816.F32 R8, R28, R22, RZ ;  /* 0x000000161c08723c */ /* 0x000fe200000018ff */
[----:B------:R-:W3:Y:S01]  /*106f0*/  LDSM.16.MT88.4 R20, [R204] ;  /* 0x00000000cc14783b */ /* 0x000ee20000004200 */
[----:B-1----:R-:W-:Y:S01]  /*10700*/  FFMA.FTZ R4, R32, c[0x0][0x2d0], -R2 ;  /* 0x0000b40020047a23 */ /* 0x002fe20000010802 */
[----:B------:R-:W-:-:S03]  /*10710*/  F2FP.PACK_AB R32, R106, R104 ;  /* 0x000000686a20723e */ /* 0x000fc600000000ff */
[----:B------:R1:W-:Y:S02]  /*10720*/  MUFU.EX2 R110, R4 ;  /* 0x00000004006e7308 */ /* 0x0003e40000000800 */
[----:B-1----:R-:W-:Y:S01]  /*10730*/  FFMA.FTZ R4, R33, c[0x0][0x2d0], -R2 ;  /* 0x0000b40021047a23 */ /* 0x002fe20000010802 */
[----:B--2---:R-:W-:-:S05]  /*10740*/  F2FP.PACK_AB R33, R107, R102 ;  /* 0x000000666b21723e */ /* 0x004fca00000000ff */
[----:B------:R-:W1:Y:S02]  /*10750*/  MUFU.EX2 R109, R4 ;  /* 0x00000004006d7308 */ /* 0x000e640000000800 */
[----:B-1----:R-:W-:Y:S01]  /*10760*/  F2FP.PACK_AB R35, R109, R110 ;  /* 0x0000006e6d23723e */ /* 0x002fe200000000ff */
[----:B------:R-:W-:-:S04]  /*10770*/  FADD.FTZ R4, R101, R100 ;  /* 0x0000006465047221 */ /* 0x000fc80000010000 */
[----:B------:R-:W-:Y:S02]  /*10780*/  FADD.FTZ R4, R99, R4 ;  /* 0x0000000463047221 */ /* 0x000fe40000010000 */
[----:B------:R-:W-:Y:S01]  /*10790*/  HMMA.16816.F32 R128, R32, R40, R16 ;  /* 0x000000282080723c */ /* 0x000fe20000001810 */
[----:B------:R-:W1:Y:S01]  /*107a0*/  LDSM.16.MT88.4 R16, [R204+0x800] ;  /* 0x00080000cc10783b */ /* 0x000e620000004200 */
[----:B------:R-:W-:-:S04]  /*107b0*/  FADD.FTZ R4, R103, R4 ;  /* 0x0000000467047221 */ /* 0x000fc80000010000 */
[----:B------:R-:W-:Y:S02]  /*107c0*/  FADD.FTZ R4, R104, R4 ;  /* 0x0000000468047221 */ /* 0x000fe40000010000 */
[----:B------:R-:W-:Y:S01]  /*107d0*/  HMMA.16816.F32 R152, R32, R42, R8 ;  /* 0x0000002a2098723c */ /* 0x000fe20000001808 */
[----:B------:R-:W-:Y:S02]  /*107e0*/  FFMA.FTZ R40, R58, c[0x0][0x2d0], -R3 ;  /* 0x0000b4003a287a23 */ /* 0x000fe40000010803 */
[----:B------:R-:W-:Y:S02]  /*107f0*/  FADD.FTZ R4, R106, R4 ;  /* 0x000000046a047221 */ /* 0x000fe40000010000 */
[----:B------:R-:W-:Y:S02]  /*10800*/  FFMA.FTZ R58, R85, c[0x0][0x2d0], -R2 ;  /* 0x0000b400553a7a23 */ /* 0x000fe40000010802 */
[----:B------:R-:W-:Y:S01]  /*10810*/  FADD.FTZ R4, R105, R4 ;  /* 0x0000000469047221 */ /* 0x000fe20000010000 */
[----:B---3--:R-:W-:Y:S03]  /*10820*/  HMMA.16816.F32 R8, R28, R20, RZ ;  /* 0x000000141c08723c */ /* 0x008fe600000018ff */
[----:B------:R-:W-:-:S05]  /*10830*/  FADD.FTZ R4, R108, R4 ;  /* 0x000000046c047221 */ /* 0x000fca0000010000 */
[C---:B-----5:R-:W-:Y:S07]  /*10840*/  HMMA.16816.F32 R136, R32.reuse, R44, R36 ;  /* 0x0000002c2088723c */ /* 0x060fee0000001824 */
[--C-:B------:R-:W-:Y:S01]  /*10850*/  FFMA.FTZ R37, R69, c[0x0][0x2d0], -R3.reuse ;  /* 0x0000b40045257a23 */ /* 0x100fe20000010803 */
[----:B------:R-:W-:Y:S01]  /*10860*/  HMMA.16816.F32 R156, R32, R46, R24 ;  /* 0x0000002e209c723c */ /* 0x000fe20000001818 */
[--C-:B------:R-:W-:Y:S02]  /*10870*/  FFMA.FTZ R36, R71, c[0x0][0x2d0], -R3.reuse ;  /* 0x0000b40047247a23 */ /* 0x100fe40000010803 */
[----:B------:R-:W-:-:S02]  /*10880*/  FFMA.FTZ R38, R61, c[0x0][0x2d0], -R3 ;  /* 0x0000b4003d267a23 */ /* 0x000fc40000010803 */
[--C-:B------:R-:W-:Y:S02]  /*10890*/  FFMA.FTZ R39, R59, c[0x0][0x2d0], -R3.reuse ;  /* 0x0000b4003b277a23 */ /* 0x100fe40000010803 */
[--C-:B------:R-:W-:Y:S01]  /*108a0*/  FFMA.FTZ R27, R68, c[0x0][0x2d0], -R3.reuse ;  /* 0x0000b400441b7a23 */ /* 0x100fe20000010803 */
[----:B-1----:R-:W-:Y:S01]  /*108b0*/  HMMA.16816.F32 R124, R32, R16, R8 ;  /* 0x00000010207c723c */ /* 0x002fe20000001808 */
[--C-:B------:R-:W-:Y:S02]  /*108c0*/  FFMA.FTZ R26, R67, c[0x0][0x2d0], -R3.reuse ;  /* 0x0000b400431a7a23 */ /* 0x100fe40000010803 */
[--C-:B------:R-:W-:Y:S02]  /*108d0*/  FFMA.FTZ R25, R64, c[0x0][0x2d0], -R3.reuse ;  /* 0x0000b40040197a23 */ /* 0x100fe40000010803 */
[--C-:B------:R-:W-:Y:S02]  /*108e0*/  FFMA.FTZ R24, R62, c[0x0][0x2d0], -R3.reuse ;  /* 0x0000b4003e187a23 */ /* 0x100fe40000010803 */
[--C-:B------:R-:W-:Y:S01]  /*108f0*/  FFMA.FTZ R47, R51, c[0x0][0x2d0], -R3.reuse ;  /* 0x0000b400332f7a23 */ /* 0x100fe20000010803 */
[----:B------:R-:W-:Y:S01]  /*10900*/  HMMA.16816.F32 R8, R28, R22, RZ ;  /* 0x000000161c08723c */ /* 0x000fe200000018ff */
[----:B------:R-:W1:Y:S01]  /*10910*/  LDSM.16.MT88.4 R20, [R203] ;  /* 0x00000000cb14783b */ /* 0x000e620000004200 */
[--C-:B------:R-:W-:Y:S01]  /*10920*/  FFMA.FTZ R46, R50, c[0x0][0x2d0], -R3.reuse ;  /* 0x0000b400322e7a23 */ /* 0x100fe20000010803 */
[----:B------:R-:W-:Y:S01]  /*10930*/  MUFU.EX2 R26, R26 ;  /* 0x0000001a001a7308 */ /* 0x000fe20000000800 */
[----:B------:R-:W-:-:S02]  /*10940*/  FFMA.FTZ R45, R49, c[0x0][0x2d0], -R3 ;  /* 0x0000b400312d7a23 */ /* 0x000fc40000010803 */
[----:B------:R-:W-:Y:S02]  /*10950*/  FFMA.FTZ R44, R48, c[0x0][0x2d0], -R3 ;  /* 0x0000b400302c7a23 */ /* 0x000fe40000010803 */
[--C-:B------:R-:W-:Y:S02]  /*10960*/  FFMA.FTZ R48, R89, c[0x0][0x2d0], -R2.reuse ;  /* 0x0000b40059307a23 */ /* 0x100fe40000010802 */
[--C-:B------:R-:W-:Y:S02]  /*10970*/  FFMA.FTZ R49, R88, c[0x0][0x2d0], -R2.reuse ;  /* 0x0000b40058317a23 */ /* 0x100fe40000010802 */
[--C-:B------:R-:W-:Y:S02]  /*10980*/  FFMA.FTZ R50, R87, c[0x0][0x2d0], -R2.reuse ;  /* 0x0000b40057327a23 */ /* 0x100fe40000010802 */
[--C-:B------:R-:W-:Y:S02]  /*10990*/  FFMA.FTZ R59, R86, c[0x0][0x2d0], -R2.reuse ;  /* 0x0000b400563b7a23 */ /* 0x100fe40000010802 */
[----:B------:R-:W-:-:S02]  /*109a0*/  FFMA.FTZ R51, R84, c[0x0][0x2d0], -R2 ;  /* 0x0000b40054337a23 */ /* 0x000fc40000010802 */
[--C-:B------:R-:W-:Y:S02]  /*109b0*/  FFMA.FTZ R61, R75, c[0x0][0x2d0], -R2.reuse ;  /* 0x0000b4004b3d7a23 */ /* 0x100fe40000010802 */
[--C-:B------:R-:W-:Y:S02]  /*109c0*/  FFMA.FTZ R62, R74, c[0x0][0x2d0], -R2.reuse ;  /* 0x0000b4004a3e7a23 */ /* 0x100fe40000010802 */
[--C-:B------:R-:W-:Y:S02]  /*109d0*/  FFMA.FTZ R68, R73, c[0x0][0x2d0], -R2.reuse ;  /* 0x0000b40049447a23 */ /* 0x100fe40000010802 */
[----:B------:R-:W-:Y:S01]  /*109e0*/  HMMA.16816.F32 R116, R32, R18, R8 ;  /* 0x000000122074723c */ /* 0x000fe20000001808 */
[----:B------:R-:W2:Y:S01]  /*109f0*/  LDSM.16.MT88.4 R16, [R203+0x800] ;  /* 0x00080000cb10783b */ /* 0x000ea20000004200 */
[--C-:B------:R-:W-:Y:S02]  /*10a00*/  FFMA.FTZ R67, R72, c[0x0][0x2d0], -R2.reuse ;  /* 0x0000b40048437a23 */ /* 0x100fe40000010802 */
[----:B------:R-:W-:-:S04]  /*10a10*/  FFMA.FTZ R64, R70, c[0x0][0x2d0], -R2 ;  /* 0x0000b40046407a23 */ /* 0x000fc80000010802 */
[----:B-1----:R-:W-:Y:S11]  /*10a20*/  HMMA.16816.F32 R8, R28, R20, RZ ;  /* 0x000000141c08723c */ /* 0x002ff600000018ff */
[----:B------:R-:W-:Y:S11]  /*10a30*/  @!UPT UIADD3 URZ, URZ, URZ, URZ ;  /* 0x0000003f3f3ff290 */ /* 0x000ff6000fffe03f */
[----:B------:R-:W-:Y:S02]  /*10a40*/  @!UPT UIADD3 URZ, URZ, URZ, URZ ;  /* 0x0000003f3f3ff290 */ /* 0x000fe4000fffe03f */
[----:B--2---:R-:W-:Y:S08]  /*10a50*/  HMMA.16816.F32 R112, R32, R16, R8 ;  /* 0x000000102070723c */ /* 0x004ff00000001808 */
[----:B------:R-:W-:Y:S01]  /*10a60*/  HMMA.16816.F32 R8, R28, R22, RZ ;  /* 0x000000161c08723c */ /* 0x000fe200000018ff */
[----:B------:R-:W-:Y:S11]  /*10a70*/  LDSM.16.MT88.4 R20, [R201+0x4000] ;  /* 0x00400000c914783b */ /* 0x000ff60000004200 */
[----:B------:R-:W-:Y:S11]  /*10a80*/  @!UPT UIADD3 URZ, URZ, URZ, URZ ;  /* 0x0000003f3f3ff290 */ /* 0x000ff6000fffe03f */
[----:B------:R-:W-:Y:S01]  /*10a90*/  @!UPT UIADD3 URZ, URZ, URZ, URZ ;  /* 0x0000003f3f3ff290 */ /* 0x000fe2000fffe03f */
[----:B------:R-:W-:Y:S01]  /*10aa0*/  HMMA.16816.F32 R96, R32, R18, R8 ;  /* 0x000000122060723c */ /* 0x000fe20000001808 */
[----:B------:R-:W1:Y:S06]  /*10ab0*/  LDSM.16.MT88.4 R16, [R201+0x3800] ;  /* 0x00380000c910783b */ /* 0x000e6c0000004200 */
[----:B------:R-:W-:Y:S02]  /*10ac0*/  FADD.FTZ R8, R102, R15 ;  /* 0x0000000f66087221 */ /* 0x000fe40000010000 */
[----:B------:R-:W-:Y:S02]  /*10ad0*/  FFMA.FTZ R15, R63, c[0x0][0x2d0], -R3 ;  /* 0x0000b4003f0f7a23 */ /* 0x000fe40000010803 */
[----:B------:R-:W-:-:S02]  /*10ae0*/  FADD.FTZ R3, R107, R8 ;  /* 0x000000086b037221 */ /* 0x000fc40000010000 */
[----:B------:R-:W-:Y:S02]  /*10af0*/  FFMA.FTZ R63, R66, c[0x0][0x2d0], -R2 ;  /* 0x0000b400423f7a23 */ /* 0x000fe40000010802 */
[----:B------:R-:W-:-:S04]  /*10b00*/  FADD.FTZ R3, R110, R3 ;  /* 0x000000036e037221 */ /* 0x000fc80000010000 */
[----:B------:R-:W-:Y:S01]  /*10b10*/  FADD.FTZ R3, R109, R3 ;  /* 0x000000036d037221 */ /* 0x000fe20000010000 */
[----:B-1----:R-:W-:Y:S01]  /*10b20*/  HMMA.16816.F32 R8, R28, R16, RZ ;  /* 0x000000101c08723c */ /* 0x002fe200000018ff */
[----:B------:R-:W-:Y:S06]  /*10b30*/  MUFU.EX2 R16, R36 ;  /* 0x0000002400107308 */ /* 0x000fec0000000800 */
[--C-:B------:R-:W-:Y:S02]  /*10b40*/  FFMA.FTZ R17, R94, c[0x0][0x2d0], -R2.reuse ;  /* 0x0000b4005e117a23 */ /* 0x100fe40000010802 */
[----:B------:R-:W-:Y:S08]  /*10b50*/  MUFU.EX2 R36, R27 ;  /* 0x0000001b00247308 */ /* 0x000ff00000000800 */
[----:B------:R1:W-:Y:S07]  /*10b60*/  MUFU.EX2 R27, R25 ;  /* 0x00000019001b7308 */ /* 0x0003ee0000000800 */
[----:B------:R-:W-:Y:S01]  /*10b70*/  HMMA.16816.F32 R100, R32, R20, R8 ;  /* 0x000000142064723c */ /* 0x000fe20000001808 */
[----:B------:R-:W-:Y:S06]  /*10b80*/  MUFU.EX2 R20, R24 ;  /* 0x0000001800147308 */ /* 0x000fec0000000800 */
[--C-:B------:R-:W-:Y:S01]  /*10b90*/  FFMA.FTZ R21, R92, c[0x0][0x2d0], -R2.reuse ;  /* 0x0000b4005c157a23 */ /* 0x100fe20000010802 */
[----:B------:R-:W-:Y:S01]  /*10ba0*/  HMMA.16816.F32 R8, R28, R18, RZ ;  /* 0x000000121c08723c */ /* 0x000fe200000018ff */
[----:B------:R-:W2:Y:S01]  /*10bb0*/  MUFU.EX2 R18, R37 ;  /* 0x0000002500127308 */ /* 0x000ea20000000800 */
[----:B-1----:R-:W-:-:S05]  /*10bc0*/  FFMA.FTZ R25, R90, c[0x0][0x2d0], -R2 ;  /* 0x0000b4005a197a23 */ /* 0x002fca0000010802 */
[--C-:B------:R-:W-:Y:S02]  /*10bd0*/  FFMA.FTZ R19, R95, c[0x0][0x2d0], -R2.reuse ;  /* 0x0000b4005f137a23 */ /* 0x100fe40000010802 */
[----:B------:R-:W-:Y:S01]  /*10be0*/  MUFU.EX2 R17, R17 ;  /* 0x0000001100117308 */ /* 0x000fe20000000800 */
[----:B--2---:R-:W-:Y:S11]  /*10bf0*/  F2FP.PACK_AB R24, R16, R18 ;  /* 0x000000121018723e */ /* 0x004ff600000000ff */
[----:B------:R-:W-:Y:S03]  /*10c00*/  @!UPT UIADD3 URZ, URZ, URZ, URZ ;  /* 0x0000003f3f3ff290 */ /* 0x000fe6000fffe03f */
[----:B------:R-:W-:Y:S01]  /*10c10*/  HMMA.16816.F32 R104, R32, R22, R8 ;  /* 0x000000162068723c */ /* 0x000fe20000001808 */
[----:B------:R1:W-:Y:S06]  /*10c20*/  MUFU.EX2 R10, R15 ;  /* 0x0000000f000a7308 */ /* 0x0003ec0000000800 */
[--C-:B------:R-:W-:Y:S02]  /*10c30*/  FFMA.FTZ R23, R91, c[0x0][0x2d0], -R2.reuse ;  /* 0x0000b4005b177a23 */ /* 0x100fe40000010802 */
[----:B------:R-:W2:Y:S01]  /*10c40*/  MUFU.EX2 R9, R38 ;  /* 0x0000002600097308 */ /* 0x000ea20000000800 */
[----:B-1----:R-:W-:-:S07]  /*10c50*/  FFMA.FTZ R15, R93, c[0x0][0x2d0], -R2 ;  /* 0x0000b4005d0f7a23 */ /* 0x002fce0000010802 */
[----:B------:R1:W-:Y:S01]  /*10c60*/  MUFU.EX2 R8, R39 ;  /* 0x0000002700087308 */ /* 0x0003e20000000800 */
[----:B------:R-:W-:-:S04]  /*10c70*/  FADD.FTZ R2, R18, R4 ;  /* 0x0000000412027221 */ /* 0x000fc80000010000 */
[----:B------:R-:W-:Y:S01]  /*10c80*/  FADD.FTZ R2, R16, R2 ;  /* 0x0000000210027221 */ /* 0x000fe20000010000 */
[----:B--2---:R-:W-:Y:S02]  /*10c90*/  F2FP.PACK_AB R22, R9, R10 ;  /* 0x0000000a0916723e */ /* 0x004fe400000000ff */
[----:B------:R2:W3:Y:S01]  /*10ca0*/  MUFU.EX2 R4, R40 ;  /* 0x0000002800047308 */ /* 0x0004e20000000800 */
[----:B------:R-:W-:-:S04]  /*10cb0*/  FADD.FTZ R2, R36, R2 ;  /* 0x0000000224027221 */ /* 0x000fc80000010000 */
[C---:B------:R-:W-:Y:S01]  /*10cc0*/  FADD.FTZ R2, R26.reuse, R2 ;  /* 0x000000021a027221 */ /* 0x040fe20000010000 */
[----:B------:R-:W-:Y:S02]  /*10cd0*/  F2FP.PACK_AB R26, R26, R36 ;  /* 0x000000241a1a723e */ /* 0x000fe400000000ff */
[----:B-1----:R-:W-:Y:S01]  /*10ce0*/  LDSM.16.MT88.4 R36, [R202+0x4000] ;  /* 0x00400000ca24783b */ /* 0x002fe20000004200 */
[----:B------:R-:W-:Y:S01]  /*10cf0*/  FADD.FTZ R2, R27, R2 ;  /* 0x000000021b027221 */ /* 0x000fe20000010000 */
[----:B------:R-:W1:Y:S03]  /*10d00*/  MUFU.EX2 R18, R57 ;  /* 0x0000003900127308 */ /* 0x000e660000000800 */
[C---:B------:R-:W-:Y:S01]  /*10d10*/  FADD.FTZ R2, R20.reuse, R2 ;  /* 0x0000000214027221 */ /* 0x040fe20000010000 */
[----:B------:R-:W-:Y:S01]  /*10d20*/  F2FP.PACK_AB R20, R20, R27 ;  /* 0x0000001b1414723e */ /* 0x000fe200000000ff */
[----:B--2---:R-:W2:Y:S02]  /*10d30*/  LDSM.16.MT88.4 R40, [R202+0x3800] ;  /* 0x00380000ca28783b */ /* 0x004ea40000004200 */
[----:B------:R-:W-:Y:S01]  /*10d40*/  FADD.FTZ R2, R10, R2 ;  /* 0x000000020a027221 */ /* 0x000fe20000010000 */
[----:B---3--:R-:W-:Y:S01]  /*10d50*/  F2FP.PACK_AB R16, R4, R8 ;  /* 0x000000080410723e */ /* 0x008fe200000000ff */
[----:B------:R-:W-:Y:S02]  /*10d60*/  MUFU.EX2 R27, R54 ;  /* 0x00000036001b7308 */ /* 0x000fe40000000800 */
[----:B------:R-:W-:-:S04]  /*10d70*/  FADD.FTZ R2, R9, R2 ;  /* 0x0000000209027221 */ /* 0x000fc80000010000 */
[----:B------:R-:W-:-:S04]  /*10d80*/  FADD.FTZ R2, R8, R2 ;  /* 0x0000000208027221 */ /* 0x000fc80000010000 */
[----:B------:R-:W-:Y:S02]  /*10d90*/  FADD.FTZ R2, R4, R2 ;  /* 0x0000000204027221 */ /* 0x000fe40000010000 */
[----:B------:R-:W3:Y:S02]  /*10da0*/  MUFU.EX2 R4, R56 ;  /* 0x0000003800047308 */ /* 0x000ee40000000800 */
[----:B-1----:R-:W-:-:S04]  /*10db0*/  FADD.FTZ R2, R18, R2 ;  /* 0x0000000212027221 */ /* 0x002fc80000010000 */
[C---:B---3--:R-:W-:Y:S01]  /*10dc0*/  FADD.FTZ R2, R4.reuse, R2 ;  /* 0x0000000204027221 */ /* 0x048fe20000010000 */
[----:B------:R-:W-:Y:S02]  /*10dd0*/  F2FP.PACK_AB R18, R4, R18 ;  /* 0x000000120412723e */ /* 0x000fe400000000ff */
[----:B------:R-:W-:Y:S01]  /*10de0*/  MUFU.EX2 R4, R25 ;  /* 0x0000001900047308 */ /* 0x000fe20000000800 */
[----:B--2---:R-:W-:Y:S07]  /*10df0*/  HMMA.16816.F32 R8, R28, R40, RZ ;  /* 0x000000281c08723c */ /* 0x004fee00000018ff */
[----:B------:R-:W-:Y:S08]  /*10e00*/  MUFU.EX2 R40, R53 ;  /* 0x0000003500287308 */ /* 0x000ff00000000800 */
[----:B------:R-:W-:Y:S08]  /*10e10*/  MUFU.EX2 R41, R46 ;  /* 0x0000002e00297308 */ /* 0x000ff00000000800 */
[----:B------:R-:W-:Y:S01]  /*10e20*/  MUFU.EX2 R53, R45 ;  /* 0x0000002d00357308 */ /* 0x000fe20000000800 */
[----:B------:R-:W-:Y:S07]  /*10e30*/  HMMA.16816.F32 R108, R32, R36, R8 ;  /* 0x00000024206c723c */ /* 0x000fee0000001808 */
[----:B------:R-:W1:Y:S01]  /*10e40*/  MUFU.EX2 R36, R55 ;  /* 0x0000003700247308 */ /* 0x000e620000000800 */
[----:B------:R-:W-:Y:S07]  /*10e50*/  HMMA.16816.F32 R8, R28, R42, RZ ;  /* 0x0000002a1c08723c */ /* 0x000fee00000018ff */
[----:B------:R-:W2:Y:S08]  /*10e60*/  MUFU.EX2 R37, R52 ;  /* 0x0000003400257308 */ /* 0x000eb00000000800 */
[----:B------:R-:W3:Y:S01]  /*10e70*/  MUFU.EX2 R42, R47 ;  /* 0x0000002f002a7308 */ /* 0x000ee20000000800 */
[----:B-1----:R-:W-:-:S04]  /*10e80*/  FADD.FTZ R2, R36, R2 ;  /* 0x0000000224027221 */ /* 0x002fc80000010000 */
[----:B------:R-:W-:-:S03]  /*10e90*/  FADD.FTZ R2, R27, R2 ;  /* 0x000000021b027221 */ /* 0x000fc60000010000 */
[----:B------:R1:W4:Y:S01]  /*10ea0*/  MUFU.EX2 R43, R44 ;  /* 0x0000002c002b7308 */ /* 0x0003220000000800 */
[----:B------:R-:W-:-:S04]  /*10eb0*/  FADD.FTZ R2, R40, R2 ;  /* 0x0000000228027221 */ /* 0x000fc80000010000 */
[----:B--2---:R-:W-:Y:S01]  /*10ec0*/  FADD.FTZ R2, R37, R2 ;  /* 0x0000000225027221 */ /* 0x004fe20000010000 */
[----:B------:R-:W-:Y:S01]  /*10ed0*/  HMMA.16816.F32 R120, R32, R38, R8 ;  /* 0x000000262078723c */ /* 0x000fe20000001808 */
[C---:B---3--:R-:W-:Y:S02]  /*10ee0*/  F2FP.PACK_AB R72, R41.reuse, R42 ;  /* 0x0000002a2948723e */ /* 0x048fe400000000ff */
[----:B------:R-:W-:Y:S01]  /*10ef0*/  FADD.FTZ R2, R42, R2 ;  /* 0x000000022a027221 */ /* 0x000fe20000010000 */
[----:B------:R-:W2:Y:S03]  /*10f00*/  MUFU.EX2 R52, R15 ;  /* 0x0000000f00347308 */ /* 0x000ea60000000800 */
[----:B------:R-:W-:Y:S01]  /*10f10*/  FADD.FTZ R2, R41, R2 ;  /* 0x0000000229027221 */ /* 0x000fe20000010000 */
[----:B------:R-:W-:Y:S01]  /*10f20*/  F2FP.PACK_AB R10, R37, R40 ;  /* 0x00000028250a723e */ /* 0x000fe200000000ff */
[----:B-1----:R-:W1:Y:S02]  /*10f30*/  LDSM.16.MT88.4 R44, [R204+0x3800] ;  /* 0x00380000cc2c783b */ /* 0x002e640000004200 */
[----:B------:R-:W-:Y:S01]  /*10f40*/  FADD.FTZ R2, R53, R2 ;  /* 0x0000000235027221 */ /* 0x000fe20000010000 */
[----:B----4-:R-:W-:Y:S01]  /*10f50*/  F2FP.PACK_AB R74, R43, R53 ;  /* 0x000000352b4a723e */ /* 0x010fe200000000ff */
[----:B------:R-:W3:Y:S01]  /*10f60*/  MUFU.EX2 R15, R19 ;  /* 0x00000013000f7308 */ /* 0x000ee20000000800 */
[----:B------:R-:W-:Y:S01]  /*10f70*/  F2FP.PACK_AB R8, R27, R36 ;  /* 0x000000241b08723e */ /* 0x000fe200000000ff */
[----:B------:R-:W-:-:S02]  /*10f80*/  FADD.FTZ R232, R43, R2 ;  /* 0x000000022be87221 */ /* 0x000fc40000010000 */
[----:B------:R-:W4:Y:S01]  /*10f90*/  LDSM.16.MT88.4 R40, [R204+0x4000] ;  /* 0x00400000cc28783b */ /* 0x000f220000004200 */
[----:B--2---:R-:W-:-:S03]  /*10fa0*/  FADD.FTZ R3, R52, R3 ;  /* 0x0000000334037221 */ /* 0x004fc60000010000 */
[----:B------:R-:W2:Y:S01]  /*10fb0*/  MUFU.EX2 R11, R21 ;  /* 0x00000015000b7308 */ /* 0x000ea20000000800 */
[C---:B------:R-:W-:Y:S01]  /*10fc0*/  F2FP.PACK_AB R25, R17.reuse, R52 ;  /* 0x000000341119723e */ /* 0x040fe200000000ff */
[----:B------:R-:W-:-:S06]  /*10fd0*/  FADD.FTZ R3, R17, R3 ;  /* 0x0000000311037221 */ /* 0x000fcc0000010000 */
[----:B------:R-:W1:Y:S01]  /*10fe0*/  MUFU.EX2 R9, R23 ;  /* 0x0000001700097308 */ /* 0x000e620000000800 */
[----:B---3--:R-:W-:-:S04]  /*10ff0*/  FADD.FTZ R3, R15, R3 ;  /* 0x000000030f037221 */ /* 0x008fc80000010000 */
[C---:B--2---:R-:W-:Y:S01]  /*11000*/  FADD.FTZ R2, R11.reuse, R3 ;  /* 0x000000030b027221 */ /* 0x044fe20000010000 */
[----:B------:R-:W-:Y:S02]  /*11010*/  F2FP.PACK_AB R27, R11, R15 ;  /* 0x0000000f0b1b723e */ /* 0x000fe400000000ff */
[----:B------:R-:W-:Y:S01]  /*11020*/  MUFU.EX2 R17, R50 ;  /* 0x0000003200117308 */ /* 0x000fe20000000800 */
[----:B-1----:R-:W-:Y:S01]  /*11030*/  FADD.FTZ R2, R9, R2 ;  /* 0x0000000209027221 */ /* 0x002fe20000010000 */
[----:B------:R-:W-:-:S06]  /*11040*/  F2FP.PACK_AB R21, R4, R9 ;  /* 0x000000090415723e */ /* 0x000fcc00000000ff */
[----:B------:R-:W1:Y:S01]  /*11050*/  MUFU.EX2 R11, R48 ;  /* 0x00000030000b7308 */ /* 0x000e620000000800 */
[----:B------:R-:W-:Y:S01]  /*11060*/  FADD.FTZ R2, R4, R2 ;  /* 0x0000000204027221 */ /* 0x000fe20000010000 */
[----:B------:R-:W-:Y:S06]  /*11070*/  HMMA.16816.F32 R36, R28, R44, RZ ;  /* 0x0000002c1c24723c */ /* 0x000fec00000018ff */
[----:B------:R-:W2:Y:S08]  /*11080*/  MUFU.EX2 R9, R49 ;  /* 0x0000003100097308 */ /* 0x000eb00000000800 */
[----:B------:R-:W3:Y:S01]  /*11090*/  MUFU.EX2 R15, R59 ;  /* 0x0000003b000f7308 */ /* 0x000ee20000000800 */
[----:B-1----:R-:W-:-:S07]  /*110a0*/  FADD.FTZ R2, R11, R2 ;  /* 0x000000020b027221 */ /* 0x002fce0000010000 */
[----:B------:R-:W-:Y:S01]  /*110b0*/  MUFU.EX2 R19, R51 ;  /* 0x0000003300137308 */ /* 0x000fe20000000800 */
[C---:B--2---:R-:W-:Y:S01]  /*110c0*/  FADD.FTZ R2, R9.reuse, R2 ;  /* 0x0000000209027221 */ /* 0x044fe20000010000 */
[----:B------:R-:W-:Y:S01]  /*110d0*/  F2FP.PACK_AB R23, R9, R11 ;  /* 0x0000000b0917723e */ /* 0x000fe200000000ff */
[----:B----4-:R-:W-:Y:S02]  /*110e0*/  HMMA.16816.F32 R148, R32, R40, R36 ;  /* 0x000000282094723c */ /* 0x010fe40000001824 */
[----:B------:R-:W-:-:S03]  /*110f0*/  FADD.FTZ R2, R17, R2 ;  /* 0x0000000211027221 */ /* 0x000fc60000010000 */
[----:B------:R-:W1:Y:S01]  /*11100*/  MUFU.EX2 R40, R58 ;  /* 0x0000003a00287308 */ /* 0x000e620000000800 */
[C---:B---3--:R-:W-:Y:S01]  /*11110*/  FADD.FTZ R2, R15.reuse, R2 ;  /* 0x000000020f027221 */ /* 0x048fe20000010000 */
[----:B------:R-:W-:Y:S01]  /*11120*/  F2FP.PACK_AB R17, R15, R17 ;  /* 0x000000110f11723e */ /* 0x000fe200000000ff */
[----:B------:R-:W-:Y:S05]  /*11130*/  HMMA.16816.F32 R36, R28, R46, RZ ;  /* 0x0000002e1c24723c */ /* 0x000fea00000018ff */
[----:B------:R-:W2:Y:S01]  /*11140*/  MUFU.EX2 R4, R61 ;  /* 0x0000003d00047308 */ /* 0x000ea20000000800 */
[----:B-1----:R-:W-:-:S07]  /*11150*/  FADD.FTZ R2, R40, R2 ;  /* 0x0000000228027221 */ /* 0x002fce0000010000 */
[----:B------:R-:W1:Y:S01]  /*11160*/  MUFU.EX2 R3, R62 ;  /* 0x0000003e00037308 */ /* 0x000e620000000800 */
[C---:B------:R-:W-:Y:S01]  /*11170*/  FADD.FTZ R2, R19.reuse, R2 ;  /* 0x0000000213027221 */ /* 0x040fe20000010000 */
[----:B------:R-:W-:-:S03]  /*11180*/  F2FP.PACK_AB R19, R19, R40 ;  /* 0x000000281313723e */ /* 0x000fc600000000ff */
[----:B--2---:R-:W-:-:S03]  /*11190*/  FADD.FTZ R2, R4, R2 ;  /* 0x0000000204027221 */ /* 0x004fc60000010000 */
[----:B------:R-:W-:Y:S03]  /*111a0*/  MUFU.EX2 R11, R67 ;  /* 0x00000043000b7308 */ /* 0x000fe60000000800 */
[----:B------:R-:W-:Y:S01]  /*111b0*/  HMMA.16816.F32 R132, R32, R42, R36 ;  /* 0x0000002a2084723c */ /* 0x000fe20000001824 */
[----:B------:R-:W2:Y:S01]  /*111c0*/  LDSM.16.MT88.4 R36, [R203+0x3800] ;  /* 0x00380000cb24783b */ /* 0x000ea20000004200 */
[----:B-1----:R-:W-:-:S03]  /*111d0*/  F2FP.PACK_AB R9, R3, R4 ;  /* 0x000000040309723e */ /* 0x002fc600000000ff */
[----:B------:R-:W-:Y:S01]  /*111e0*/  MUFU.EX2 R45, R64 ;  /* 0x00000040002d7308 */ /* 0x000fe20000000800 */
[----:B------:R-:W-:-:S07]  /*111f0*/  FADD.FTZ R2, R3, R2 ;  /* 0x0000000203027221 */ /* 0x000fce0000010000 */
[----:B------:R-:W-:Y:S08]  /*11200*/  MUFU.EX2 R4, R65 ;  /* 0x0000004100047308 */ /* 0x000ff00000000800 */
[----:B------:R-:W1:Y:S08]  /*11210*/  MUFU.EX2 R15, R68 ;  /* 0x00000044000f7308 */ /* 0x000e700000000800 */
[----:B------:R-:W3:Y:S08]  /*11220*/  MUFU.EX2 R44, R63 ;  /* 0x0000003f002c7308 */ /* 0x000ef00000000800 */
[----:B------:R-:W4:Y:S01]  /*11230*/  MUFU.EX2 R3, R60 ;  /* 0x0000003c00037308 */ /* 0x000f220000000800 */
[----:B-1----:R-:W-:Y:S01]  /*11240*/  FADD.FTZ R2, R15, R2 ;  /* 0x000000020f027221 */ /* 0x002fe20000010000 */
[----:B--2---:R-:W-:Y:S03]  /*11250*/  HMMA.16816.F32 R40, R28, R36, RZ ;  /* 0x000000241c28723c */ /* 0x004fe600000018ff */
[C---:B------:R-:W-:Y:S01]  /*11260*/  FADD.FTZ R2, R11.reuse, R2 ;  /* 0x000000020b027221 */ /* 0x040fe20000010000 */
[----:B------:R-:W-:-:S02]  /*11270*/  F2FP.PACK_AB R11, R11, R15 ;  /* 0x0000000f0b0b723e */ /* 0x000fc400000000ff */
[C---:B---3--:R-:W-:Y:S01]  /*11280*/  F2FP.PACK_AB R73, R44.reuse, R45 ;  /* 0x0000002d2c49723e */ /* 0x048fe200000000ff */
[----:B------:R-:W-:Y:S01]  /*11290*/  FADD.FTZ R2, R45, R2 ;  /* 0x000000022d027221 */ /* 0x000fe20000010000 */
[----:B------:R-:W-:Y:S01]  /*112a0*/  HMMA.16816.F32 R36, R28, R38, RZ ;  /* 0x000000261c24723c */ /* 0x000fe200000018ff */
[----:B------:R-:W1:Y:S02]  /*112b0*/  LDSM.16.MT88.4 R28, [R203+0x4000] ;  /* 0x00400000cb1c783b */ /* 0x000e640000004200 */
[----:B------:R-:W-:Y:S01]  /*112c0*/  FADD.FTZ R2, R44, R2 ;  /* 0x000000022c027221 */ /* 0x000fe20000010000 */
[----:B----4-:R-:W-:-:S03]  /*112d0*/  F2FP.PACK_AB R75, R3, R4 ;  /* 0x00000004034b723e */ /* 0x010fc600000000ff */
[----:B------:R-:W-:-:S04]  /*112e0*/  FADD.FTZ R2, R4, R2 ;  /* 0x0000000204027221 */ /* 0x000fc80000010000 */
[----:B------:R-:W-:-:S05]  /*112f0*/  FADD.FTZ R247, R3, R2 ;  /* 0x0000000203f77221 */ /* 0x000fca0000010000 */
[C---:B-1----:R-:W-:Y:S08]  /*11300*/  HMMA.16816.F32 R84, R32.reuse, R28, R40 ;  /* 0x0000001c2054723c */ /* 0x042ff00000001828 */
[----:B------:R-:W-:Y:S01]  /*11310*/  HMMA.16816.F32 R40, R32, R30, R36 ;  /* 0x0000001e2028723c */ /* 0x000fe20000001824 */
[----:B------:R-:W1:Y:S04]  /*11320*/  LDSM.16.MT88.4 R28, [R201+0x1000] ;  /* 0x00100000c91c783b */ /* 0x000e680000004200 */
[----:B------:R-:W2:Y:S04]  /*11330*/  LDSM.16.MT88.4 R32, [R202+0x1000] ;  /* 0x00100000ca20783b */ /* 0x000ea80000004200 */
[----:B------:R-:W3:Y:S01]  /*11340*/  LDSM.16.MT88.4 R36, [R202+0x4800] ;  /* 0x00480000ca24783b */ /* 0x000ee20000004200 */
[C---:B-1----:R-:W-:Y:S08]  /*11350*/  HMMA.16816.F32 R64, R24.reuse, R28, R136 ;  /* 0x0000001c1840723c */ /* 0x042ff00000001888 */
[C---:B------:R-:W-:Y:S01]  /*11360*/  HMMA.16816.F32 R56, R24.reuse, R30, R156 ;  /* 0x0000001e1838723c */ /* 0x040fe2000000189c */
[----:B------:R-:W1:Y:S07]  /*11370*/  LDSM.16.MT88.4 R28, [R204+0x1000] ;  /* 0x00100000cc1c783b */ /* 0x000e6e0000004200 */
[C---:B--2---:R-:W-:Y:S08]  /*11380*/  HMMA.16816.F32 R48, R24.reuse, R32, R128 ;  /* 0x000000201830723c */ /* 0x044ff00000001880 */
[C---:B------:R-:W-:Y:S01]  /*11390*/  HMMA.16816.F32 R68, R24.reuse, R34, R152 ;  /* 0x000000221844723c */ /* 0x040fe20000001898 */
[----:B------:R-:W2:Y:S07]  /*113a0*/  LDSM.16.MT88.4 R32, [R203+0x1000] ;  /* 0x00100000cb20783b */ /* 0x000eae0000004200 */
[C---:B---3--:R-:W-:Y:S08]  /*113b0*/  HMMA.16816.F32 R108, R24.reuse, R36, R108 ;  /* 0x00000024186c723c */ /* 0x048ff0000000186c */
[C---:B------:R-:W-:Y:S01]  /*113c0*/  HMMA.16816.F32 R120, R24.reuse, R38, R120 ;  /* 0x000000261878723c */ /* 0x040fe20000001878 */
[----:B------:R-:W-:Y:S07]  /*113d0*/  LDSM.16.MT88.4 R36, [R203+0x1800] ;  /* 0x00180000cb24783b */ /* 0x000fee0000004200 */
        /* <DEDUP_REMOVED lines=11> */
[----:B------:R-:W-:Y:S07]  /*11490*/  LDSM.16.MT88.4 R32, [R202+0x5000] ;  /* 0x00500000ca20783b */ /* 0x000fee0000004200 */
[C---:B-1----:R-:W-:Y:S08]  /*114a0*/  HMMA.16816.F32 R124, R24.reuse, R28, R84 ;  /* 0x0000001c187c723c */ /* 0x042ff00000001854 */
[----:B------:R-:W-:Y:S01]  /*114b0*/  HMMA.16816.F32 R128, R24, R30, R40 ;  /* 0x0000001e1880723c */ /* 0x000fe20000001828 */
[----:B------:R-:W1:Y:S04]  /*114c0*/  LDSM.16.MT88.4 R24, [R201+0x1800] ;  /* 0x00180000c918783b */ /* 0x000e680000004200 */
[----:B------:R-:W2:Y:S03]  /*114d0*/  LDSM.16.MT88.4 R28, [R202+0x1800] ;  /* 0x00180000ca1c783b */ /* 0x000ea60000004200 */
[C---:B-1----:R-:W-:Y:S08]  /*114e0*/  HMMA.16816.F32 R116, R20.reuse, R24, R64 ;  /* 0x000000181474723c */ /* 0x042ff00000001840 */
        /* <DEDUP_REMOVED lines=8> */
[C---:B------:R-:W-:Y:S08]  /*11570*/  HMMA.16816.F32 R64, R20.reuse, R32, R108 ;  /* 0x000000201440723c */ /* 0x040ff0000000186c */
[C---:B-1----:R-:W-:Y:S08]  /*11580*/  HMMA.16816.F32 R136, R20.reuse, R24, R60 ;  /* 0x000000181488723c */ /* 0x042ff0000000183c */
[C---:B------:R-:W-:Y:S01]  /*11590*/  HMMA.16816.F32 R88, R20.reuse, R26, R52 ;  /* 0x0000001a1458723c */ /* 0x040fe20000001834 */
[----:B------:R-:W1:Y:S07]  /*115a0*/  LDSM.16.MT88.4 R24, [R201+0x5000] ;  /* 0x00500000c918783b */ /* 0x000e6e0000004200 */
[C---:B------:R-:W-:Y:S01]  /*115b0*/  HMMA.16816.F32 R60, R20.reuse, R34, R120 ;  /* 0x00000022143c723c */ /* 0x040fe20000001878 */
[----:B------:R-:W4:Y:S07]  /*115c0*/  LDSM.16.MT88.4 R32, [R201+0x5800] ;  /* 0x00580000c920783b */ /* 0x000f2e0000004200 */
[----:B--2---:R-:W-:Y:S01]  /*115d0*/  HMMA.16816.F32 R48, R20, R28, R124 ;  /* 0x0000001c1430723c */ /* 0x004fe2000000187c */
[----:B------:R-:W-:Y:S07]  /*115e0*/  LDSM.16.MT88.4 R124, [R202+0x3000] ;  /* 0x00300000ca7c783b */ /* 0x000fee0000004200 */
[C---:B---3--:R-:W-:Y:S08]  /*115f0*/  HMMA.16816.F32 R96, R16.reuse, R36, R96 ;  /* 0x000000241060723c */ /* 0x048ff00000001860 */
[----:B------:R-:W-:Y:S08]  /*11600*/  HMMA.16816.F32 R92, R16, R38, R152 ;  /* 0x00000026105c723c */ /* 0x000ff00000001898 */
[C---:B-1----:R-:W-:Y:S08]  /*11610*/  HMMA.16816.F32 R40, R20.reuse, R24, R100 ;  /* 0x000000181428723c */ /* 0x042ff00000001864 */
[C---:B------:R-:W-:Y:S01]  /*11620*/  HMMA.16816.F32 R84, R20.reuse, R26, R104 ;  /* 0x0000001a1454723c */ /* 0x040fe20000001868 */
[----:B------:R-:W1:Y:S07]  /*11630*/  LDSM.16.MT88.4 R24, [R204+0x5000] ;  /* 0x00500000cc18783b */ /* 0x000e6e0000004200 */
[----:B------:R-:W-:Y:S01]  /*11640*/  HMMA.16816.F32 R100, R20, R30, R128 ;  /* 0x0000001e1464723c */ /* 0x000fe20000001880 */
[----:B------:R-:W-:Y:S11]  /*11650*/  LDSM.16.MT88.4 R28, [R203+0x5800] ;  /* 0x00580000cb1c783b */ /* 0x000ff60000004200 */
[----:B------:R-:W-:Y:S04]  /*11660*/  @!UPT UIADD3 URZ, URZ, URZ, URZ ;  /* 0x0000003f3f3ff290 */ /* 0x000fe8000fffe03f */
[----:B----4-:R-:W-:Y:S08]  /*11670*/  HMMA.16816.F32 R84, R16, R34, R84 ;  /* 0x000000221054723c */ /* 0x010ff00000001854 */
[C---:B-1----:R-:W-:Y:S08]  /*11680*/  HMMA.16816.F32 R52, R20.reuse, R24, R148 ;  /* 0x000000181434723c */ /* 0x042ff00000001894 */
[----:B------:R-:W-:Y:S01]  /*11690*/  HMMA.16816.F32 R68, R20, R26, R132 ;  /* 0x0000001a1444723c */ /* 0x000fe20000001884 */
[----:B------:R-:W1:Y:S04]  /*116a0*/  LDSM.16.MT88.4 R24, [R201+0x2000] ;  /* 0x00200000c918783b */ /* 0x000e680000004200 */
[----:B------:R-:W2:Y:S04]  /*116b0*/  LDSM.16.MT88.4 R20, [R203+0x2000] ;  /* 0x00200000cb14783b */ /* 0x000ea80000004200 */
[----:B------:R-:W-:Y:S01]  /*116c0*/  LDSM.16.MT88.4 R132, [R201+0x3000] ;  /* 0x00300000c984783b */ /* 0x000fe20000004200 */
        /* <DEDUP_REMOVED lines=9> */
[C---:B------:R-:W-:Y:S01]  /*11760*/  HMMA.16816.F32 R120, R16.reuse, R24, R136 ;  /* 0x000000181078723c */ /* 0x040fe20000001888 */
[----:B------:R-:W3:Y:S07]  /*11770*/  LDSM.16.MT88.4 R24, [R202+0x5800] ;  /* 0x00580000ca18783b */ /* 0x000eee0000004200 */
[----:B------:R-:W-:Y:S01]  /*11780*/  HMMA.16816.F32 R44, R16, R30, R100 ;  /* 0x0000001e102c723c */ /* 0x000fe20000001864 */
[----:B------:R-:W-:Y:S11]  /*11790*/  LDSM.16.MT88.4 R100, [R201+0x6800] ;  /* 0x00680000c964783b */ /* 0x000ff60000004200 */
[----:B------:R-:W-:Y:S04]  /*117a0*/  @!UPT UIADD3 URZ, URZ, URZ, URZ ;  /* 0x0000003f3f3ff290 */ /* 0x000fe8000fffe03f */
[C---:B--2---:R-:W-:Y:S08]  /*117b0*/  HMMA.16816.F32 R120, R8.reuse, R32, R120 ;  /* 0x000000200878723c */ /* 0x044ff00000001878 */
[----:B------:R-:W-:Y:S01]  /*117c0*/  HMMA.16816.F32 R32, R8, R34, R108 ;  /* 0x000000220820723c */ /* 0x000fe2000000186c */
[----:B------:R-:W-:Y:S07]  /*117d0*/  LDSM.16.MT88.4 R108, [R203+0x3000] ;  /* 0x00300000cb6c783b */ /* 0x000fee0000004200 */
[C---:B-1----:R-:W-:Y:S08]  /*117e0*/  HMMA.16816.F32 R36, R16.reuse, R20, R52 ;  /* 0x000000141024723c */ /* 0x042ff00000001834 */
[C---:B------:R-:W-:Y:S01]  /*117f0*/  HMMA.16816.F32 R68, R16.reuse, R22, R68 ;  /* 0x000000161044723c */ /* 0x040fe20000001844 */
[----:B------:R-:W1:Y:S07]  /*11800*/  LDSM.16.MT88.4 R20, [R202+0x2800] ;  /* 0x00280000ca14783b */ /* 0x000e6e0000004200 */
[C---:B---3--:R-:W-:Y:S08]  /*11810*/  HMMA.16816.F32 R64, R16.reuse, R24, R64 ;  /* 0x000000181040723c */ /* 0x048ff00000001840 */
[C---:B------:R-:W-:Y:S01]  /*11820*/  HMMA.16816.F32 R60, R16.reuse, R26, R60 ;  /* 0x0000001a103c723c */ /* 0x040fe2000000183c */
[----:B------:R-:W2:Y:S07]  /*11830*/  LDSM.16.MT88.4 R24, [R201+0x2800] ;  /* 0x00280000c918783b */ /* 0x000eae0000004200 */
[----:B------:R-:W-:Y:S01]  /*11840*/  HMMA.16816.F32 R52, R16, R28, R48 ;  /* 0x0000001c1034723c */ /* 0x000fe20000001830 */
[----:B------:R-:W3:Y:S04]  /*11850*/  LDSM.16.MT88.4 R16, [R202+0x6000] ;  /* 0x00600000ca10783b */ /* 0x000ee80000004200 */
[----:B------:R-:W4:Y:S03]  /*11860*/  LDSM.16.MT88.4 R28, [R204+0x6000] ;  /* 0x00600000cc1c783b */ /* 0x000f260000004200 */
[C---:B-1----:R-:W-:Y:S08]  /*11870*/  HMMA.16816.F32 R128, R8.reuse, R20, R96 ;  /* 0x000000140880723c */ /* 0x042ff00000001860 */
[C---:B------:R-:W-:Y:S01]  /*11880*/  HMMA.16816.F32 R48, R8.reuse, R22, R92 ;  /* 0x000000160830723c */ /* 0x040fe2000000185c */
[----:B------:R-:W1:Y:S04]  /*11890*/  LDSM.16.MT88.4 R20, [R201+0x6000] ;  /* 0x00600000c914783b */ /* 0x000e680000004200 */
[----:B------:R-:W-:Y:S03]  /*118a0*/  LDSM.16.MT88.4 R92, [R202+0x6800] ;  /* 0x00680000ca5c783b */ /* 0x000fe60000004200 */
[C---:B--2---:R-:W-:Y:S01]  /*118b0*/  HMMA.16816.F32 R136, R8.reuse, R24, R116 ;  /* 0x000000180888723c */ /* 0x044fe20000001874 */
[----:B------:R-:W-:Y:S07]  /*118c0*/  LDSM.16.MT88.4 R116, [R204+0x3000] ;  /* 0x00300000cc74783b */ /* 0x000fee0000004200 */
[C---:B------:R-:W-:Y:S01]  /*118d0*/  HMMA.16816.F32 R40, R8.reuse, R26, R112 ;  /* 0x0000001a0828723c */ /* 0x040fe20000001870 */
[----:B------:R-:W2:Y:S07]  /*118e0*/  LDSM.16.MT88.4 R24, [R203+0x2800] ;  /* 0x00280000cb18783b */ /* 0x000eae0000004200 */
[C---:B---3--:R-:W-:Y:S08]  /*118f0*/  HMMA.16816.F32 R64, R8.reuse, R16, R64 ;  /* 0x000000100840723c */ /* 0x048ff00000001840 */
[C---:B------:R-:W-:Y:S01]  /*11900*/  HMMA.16816.F32 R60, R8.reuse, R18, R60 ;  /* 0x00000012083c723c */ /* 0x040fe2000000183c */
[----:B------:R-:W3:Y:S07]  /*11910*/  LDSM.16.MT88.4 R16, [R203+0x6000] ;  /* 0x00600000cb10783b */ /* 0x000eee0000004200 */
[C---:B----4-:R-:W-:Y:S08]  /*11920*/  HMMA.16816.F32 R36, R8.reuse, R28, R36 ;  /* 0x0000001c0824723c */ /* 0x050ff00000001824 */
[C---:B-1----:R-:W-:Y:S08]  /*11930*/  HMMA.16816.F32 R56, R8.reuse, R20, R56 ;  /* 0x000000140838723c */ /* 0x042ff00000001838 */
[C---:B------:R-:W-:Y:S01]  /*11940*/  HMMA.16816.F32 R20, R8.reuse, R22, R84 ;  /* 0x000000160814723c */ /* 0x040fe20000001854 */
[----:B------:R-:W1:Y:S07]  /*11950*/  LDSM.16.MT88.4 R84, [R204+0x6800] ;  /* 0x00680000cc54783b */ /* 0x000e6e0000004200 */
[C---:B--2---:R-:W-:Y:S08]  /*11960*/  HMMA.16816.F32 R104, R8.reuse, R24, R104 ;  /* 0x000000180868723c */ /* 0x044ff00000001868 */
[C---:B------:R-:W-:Y:S08]  /*11970*/  HMMA.16816.F32 R88, R8.reuse, R26, R88 ;  /* 0x0000001a0858723c */ /* 0x040ff00000001858 */
[C---:B------:R-:W-:Y:S08]  /*11980*/  HMMA.16816.F32 R68, R8.reuse, R30, R68 ;  /* 0x0000001e0844723c */ /* 0x040ff00000001844 */
[C---:B---3--:R-:W-:Y:S08]  /*11990*/  HMMA.16816.F32 R52, R8.reuse, R16, R52 ;  /* 0x000000100834723c */ /* 0x048ff00000001834 */
[----:B------:R-:W-:Y:S01]  /*119a0*/  HMMA.16816.F32 R44, R8, R18, R44 ;  /* 0x00000012082c723c */ /* 0x000fe2000000182c */
[----:B------:R-:W2:Y:S07]  /*119b0*/  LDSM.16.MT88.4 R8, [R203+0x6800] ;  /* 0x00680000cb08783b */ /* 0x000eae0000004200 */
[C---:B------:R-:W-:Y:S08]  /*119c0*/  HMMA.16816.F32 R112, R72.reuse, R108, R104 ;  /* 0x0000006c4870723c */ /* 0x040ff00000001868 */
        /* <DEDUP_REMOVED lines=13> */
[C---:B--2---:R-:W-:Y:S08]  /*11aa0*/  HMMA.16816.F32 R68, R72.reuse, R8, R52 ;  /* 0x000000084844723c */ /* 0x044ff00000001834 */
[----:B------:R-:W-:Y:S01]  /*11ab0*/  HMMA.16816.F32 R72, R72, R10, R44 ;  /* 0x0000000a4848723c */ /* 0x000fe2000000182c */
[----:B------:R-:W-:Y:S07]  /*11ac0*/  @!UPT UIADD3 URZ, URZ, URZ, URZ ;  /* 0x0000003f3f3ff290 */ /* 0x000fee000fffe03f */
[----:B------:R-:W-:Y:S11]  /*11ad0*/  @!P0 BRA `(.L_x_443) ;  /* 0x00003e5000008947 */ /* 0x000ff60003800000 */
.L_x_458:
[----:B------:R-:W2:Y:S01]  /*11ae0*/  LDL.64 R10, [R1] ;  /* 0x00000000010a7983 */ /* 0x000ea20000100a00 */
[----:B------:R-:W-:Y:S04]  /*11af0*/  DEPBAR.LE SB0, 0x0 ;  /* 0x000080000000791a */ /* 0x000fe80000000000 */
[----:B------:R-:W-:Y:S01]  /*11b00*/  WARPSYNC 0xffffffff ;  /* 0xffffffff00007948 */ /* 0x000fe20003800000 */
[----:B------:R-:W-:Y:S01]  /*11b10*/  BAR.SYNC.DEFER_BLOCKING 0x0 ;  /* 0x0000000000007b1d */ /* 0x000fe20000010000 */
[----:B------:R-:W-:Y:S01]  /*11b20*/  SHF.R.S32.HI R2, RZ, 0x1f, R225 ;  /* 0x0000001fff027819 */ /* 0x000fe200000114e1 */
[----:B------:R-:W-:Y:S01]  /*11b30*/  IMAD.MOV.U32 R15, RZ, RZ, R6 ;  /* 0x000000ffff0f7224 */ /* 0x000fe200078e0006 */
[----:B------:R-:W-:Y:S02]  /*11b40*/  LOP3.LUT P0, RZ, R82, 0x2, RZ, 0xc0, !PT ;  /* 0x0000000252ff7812 */ /* 0x000fe4000780c0ff */
[----:B------:R-:W-:Y:S01]  /*11b50*/  SHF.R.S32.HI R8, RZ, 0x1f, R221 ;  /* 0x0000001fff087819 */ /* 0x000fe200000114dd */
[----:B------:R-:W-:Y:S01]  /*11b60*/  IMAD R4, R2, c[0x0][0x208], RZ ;  /* 0x0000820002047a24 */ /* 0x000fe200078e02ff */
[----:B------:R-:W-:Y:S01]  /*11b70*/  ISETP.GE.AND P3, PT, R212, c[0x0][0x1d4], PT ;  /* 0x00007500d4007a0c */ /* 0x000fe20003f66270 */
[C---:B------:R-:W-:Y:S04]  /*11b80*/  IMAD.WIDE.U32 R2, R225.reuse, c[0x0][0x208], RZ ;  /* 0x00008200e1027a25 */ /* 0x040fe800078e00ff */
[----:B------:R-:W-:Y:S04]  /*11b90*/  IMAD R4, R225, c[0x0][0x20c], R4 ;  /* 0x00008300e1047a24 */ /* 0x000fe800078e0204 */
[----:B------:R-:W-:Y:S02]  /*11ba0*/  IMAD.IADD R3, R3, 0x1, R4 ;  /* 0x0000000103037824 */ /* 0x000fe400078e0204 */
[----:B------:R-:W-:Y:S02]  /*11bb0*/  IMAD R4, R8, c[0x0][0x218], RZ ;  /* 0x0000860008047a24 */ /* 0x000fe400078e02ff */
[C---:B------:R-:W-:Y:S01]  /*11bc0*/  IMAD.WIDE.U32 R8, R221.reuse, c[0x0][0x218], R2 ;  /* 0x00008600dd087a25 */ /* 0x040fe200078e0002 */
[C---:B------:R-:W-:Y:S02]  /*11bd0*/  IADD3 R2, R200.reuse, 0x20, RZ ;  /* 0x00000020c8027810 */ /* 0x040fe40007ffe0ff */
[----:B------:R-:W-:Y:S01]  /*11be0*/  @P0 IADD3 R2, R200, -0x20, RZ ;  /* 0xffffffe0c8020810 */ /* 0x000fe20007ffe0ff */
[----:B------:R1:W3:Y:S01]  /*11bf0*/  LDSM.16.M88.4 R16, [R200] ;  /* 0x00000000c810783b */ /* 0x0002e20000000200 */
[----:B------:R-:W-:Y:S03]  /*11c00*/  IMAD R4, R221, c[0x0][0x21c], R4 ;  /* 0x00008700dd047a24 */ /* 0x000fe600078e0204 */
        /* <DEDUP_REMOVED lines=12> */
[----:B------:R1:W1:Y:S01]  /*11cd0*/  LDSM.16.M88.4 R64, [R200+0x3000] ;  /* 0x00300000c840783b */ /* 0x0002620000000200 */
[----:B--2---:R-:W-:Y:S04]  /*11ce0*/  IADD3 R3, P1, R10, R8, RZ ;  /* 0x000000080a037210 */ /* 0x004fe80007f3e0ff */
[----:B------:R-:W-:Y:S02]  /*11cf0*/  IADD3.X R4, R251, R9, R4, P1, !PT ;  /* 0x00000009fb047210 */ /* 0x000fe40000ffe404 */
[C---:B------:R-:W-:Y:S04]  /*11d00*/  LEA R8, P0, R3.reuse, c[0x0][0x1f8], 0x1 ;  /* 0x00007e0003087a11 */ /* 0x040fe800078008ff */
[----:B------:R-:W-:Y:S01]  /*11d10*/  LEA.HI.X R4, R3, c[0x0][0x1fc], R4, 0x1, P0 ;  /* 0x00007f0003047a11 */ /* 0x000fe200000f0c04 */
[----:B------:R-:W-:-:S06]  /*11d20*/  BRA.DIV ~URZ, `(.L_x_444) ;  /* 0x000084c27f007947 */ /* 0x000fcc000b800000 */
[----:B-1-34-:R1:W2:Y:S02]  /*11d30*/  SHFL.IDX PT, R3, R4, RZ, 0x181f ;  /* 0x00181fff04037589 */ /* 0x01a2a400000e0000 */
.L_x_531:
[----:B------:R-:W3:Y:S01]  /*11d40*/  SHFL.IDX PT, R2, R8, RZ, 0x181f ;  /* 0x00181fff08027589 */ /* 0x000ee200000e0000 */
[----:B------:R-:W-:Y:S01]  /*11d50*/  LOP3.LUT P1, RZ, R234, 0x2, RZ, 0xc0, !PT ;  /* 0x00000002eaff7812 */ /* 0x000fe2000782c0ff */
[----:B------:R-:W-:Y:S01]  /*11d60*/  BSSY B0, `(.L_x_445) ;  /* 0x0000035000007945 */ /* 0x000fe20003800000 */
[----:B------:R-:W-:Y:S01]  /*11d70*/  SEL R211, RZ, 0x10, P3 ;  /* 0x00000010ffd37807 */ /* 0x000fe20001800000 */
[----:B------:R-:W4:Y:S01]  /*11d80*/  SHFL.IDX PT, R9, R8, 0x1, 0x181f ;  /* 0x00381f0008097f89 */ /* 0x000f2200000e0000 */
[----:B------:R-:W-:Y:S03]  /*11d90*/  SEL R210, RZ, 0x10, P1 ;  /* 0x00000010ffd27807 */ /* 0x000fe60000800000 */
[----:B------:R-:W5:Y:S01]  /*11da0*/  S2R R20, SR_TID.X ;  /* 0x0000000000147919 */ /* 0x000f620000002100 */
[----:B------:R-:W-:Y:S02]  /*11db0*/  ISETP.NE.U32.AND P2, PT, R210, RZ, PT ;  /* 0x000000ffd200720c */ /* 0x000fe40003f45070 */
[CC--:B---3--:R-:W-:Y:S05]  /*11dc0*/  IADD3 R10, P0, R2.reuse, R216.reuse, RZ ;  /* 0x000000d8020a7210 */ /* 0x0c8fea0007f1e0ff */
[C-C-:B--2---:R-:W-:Y:S01]  /*11dd0*/  IMAD.X R11, R3.reuse, 0x1, R217.reuse, P0 ;  /* 0x00000001030b7824 */ /* 0x144fe200000e06d9 */
[-C--:B------:R-:W-:Y:S04]  /*11de0*/  IADD3 R2, P0, R2, R219.reuse, RZ ;  /* 0x000000db02027210 */ /* 0x080fe80007f1e0ff */
[----:B------:R-:W-:Y:S01]  /*11df0*/  @!PT LDS RZ, [RZ] ;  /* 0x00000000fffff984 */ /* 0x000fe20000000800 */
[----:B------:R2:W-:Y:S01]  /*11e00*/  LDGSTS.E.BYPASS.LTC128B.128 [R213+0x100], [R10.64], !P1 ;  /* 0x001000000ad57fae */ /* 0x0005e2000c901d48 */
[--C-:B------:R-:W-:Y:S05]  /*11e10*/  IMAD.X R3, R3, 0x1, R218.reuse, P0 ;  /* 0x0000000103037824 */ /* 0x100fea00000e06da */
[----:B------:R4:W-:Y:S04]  /*11e20*/  LDGSTS.E.BYPASS.LTC128B.128 [R213+0x3900], [R2.64], !P3 ;  /* 0x0390000002d57fae */ /* 0x0009e8000d901d48 */
[----:B--2---:R-:W2:Y:S01]  /*11e30*/  SHFL.IDX PT, R10, R4, 0x1, 0x181f ;  /* 0x00381f00040a7f89 */ /* 0x004ea200000e0000 */
[C---:B----4-:R-:W-:Y:S05]  /*11e40*/  IADD3 R2, P0, R9.reuse, R216, RZ ;  /* 0x000000d809027210 */ /* 0x050fea0007f1e0ff */
[C-C-:B--2---:R-:W-:Y:S05]  /*11e50*/  IMAD.X R3, R10.reuse, 0x1, R217.reuse, P0 ;  /* 0x000000010a037824 */ /* 0x144fea00000e06d9 */
        /* <DEDUP_REMOVED lines=8> */
[-C--:B--2---:R-:W-:Y:S04]  /*11ee0*/  IADD3 R2, P1, P0, R2, R9.reuse, R216 ;  /* 0x0000000902027210 */ /* 0x084fe8000783e0d8 */
[-C--:B---3--:R-:W-:Y:S05]  /*11ef0*/  IADD3.X R3, RZ, R10.reuse, R217, P1, P0 ;  /* 0x0000000aff037210 */ /* 0x088fea0000fe04d9 */
[----:B------:R2:W-:Y:S01]  /*11f00*/  LDGSTS.E.BYPASS.LTC128B.128.ZFILL [R213+0x2100], [R2.64], P2 ;  /* 0x0210000002d57fae */ /* 0x0005e20009141d48 */
[C---:B------:R-:W-:Y:S02]  /*11f10*/  ISETP.NE.U32.AND P2, PT, R211.reuse, RZ, PT ;  /* 0x000000ffd300720c */ /* 0x040fe40003f45070 */
[----:B--2---:R-:W-:Y:S04]  /*11f20*/  IADD3 R2, -R211, 0x10, RZ ;  /* 0x00000010d3027810 */ /* 0x004fe80007ffe1ff */
[----:B------:R-:W-:Y:S04]  /*11f30*/  LOP3.LUT R2, R2, 0xf, RZ, 0xc0, !PT ;  /* 0x0000000f02027812 */ /* 0x000fe800078ec0ff */
[----:B------:R-:W-:Y:S04]  /*11f40*/  IADD3 R2, P1, P0, R2, R9, R219 ;  /* 0x0000000902027210 */ /* 0x000fe8000783e0db */
[----:B------:R-:W-:Y:S02]  /*11f50*/  IADD3.X R3, RZ, R10, R218, P1, P0 ;  /* 0x0000000aff037210 */ /* 0x000fe40000fe04da */
[----:B-----5:R-:W-:Y:S03]  /*11f60*/  ISETP.GT.AND P0, PT, R20, 0x7f, PT ;  /* 0x0000007f1400780c */ /* 0x020fe60003f04270 */
[----:B------:R2:W-:Y:S10]  /*11f70*/  LDGSTS.E.BYPASS.LTC128B.128.ZFILL [R213+0x5900], [R2.64], P2 ;  /* 0x0590000002d57fae */ /* 0x0005f40009141d48 */
[----:B------:R-:W-:-:S05]  /*11f80*/  @P0 BRA `(.L_x_446) ;  /* 0x0000012000000947 */ /* 0x000fca0003800000 */
[----:B------:R-:W-:-:S05]  /*11f90*/  BRA.DIV ~URZ, `(.L_x_447) ;  /* 0x000082c27f007947 */ /* 0x000fca000b800000 */
[----:B------:R3:W4:Y:S04]  /*11fa0*/  SHFL.IDX PT, R9, R4, 0x3, 0x181f ;  /* 0x00781f0004097f89 */ /* 0x00072800000e0000 */
[----:B-1----:R3:W1:Y:S02]  /*11fb0*/  SHFL.IDX PT, R4, R8, 0x3, 0x181f ;  /* 0x00781f0008047f89 */ /* 0x00266400000e0000 */
.L_x_532:
[C---:B--2---:R-:W-:Y:S02]  /*11fc0*/  IADD3 R2, -R210.reuse, 0x10, RZ ;  /* 0x00000010d2027810 */ /* 0x044fe40007ffe1ff */
[----:B------:R-:W-:Y:S02]  /*11fd0*/  ISETP.NE.U32.AND P0, PT, R210, RZ, PT ;  /* 0x000000ffd200720c */ /* 0x000fe40003f05070 */
[----:B------:R-:W-:Y:S04]  /*11fe0*/  LOP3.LUT R2, R2, 0xf, RZ, 0xc0, !PT ;  /* 0x0000000f02027812 */ /* 0x000fe800078ec0ff */
[-C--:B-1----:R-:W-:Y:S04]  /*11ff0*/  IADD3 R2, P2, P1, R2, R4.reuse, R216 ;  /* 0x0000000402027210 */ /* 0x082fe8000795e0d8 */
[-C--:B----4-:R-:W-:Y:S05]  /*12000*/  IADD3.X R3, RZ, R9.reuse, R217, P2, P1 ;  /* 0x00000009ff037210 */ /* 0x090fea00017e24d9 */
        /* <DEDUP_REMOVED lines=10> */
.L_x_446:
[----:B------:R-:W-:Y:S05]  /*120b0*/  BSYNC B0 ;  /* 0x0000000000007941 */ /* 0x000fea0003800000 */
.L_x_445:
[----:B------:R-:W0:Y:S01]  /*120c0*/  LDGDEPBAR ;  /* 0x00000000000079af */ /* 0x000e220000000000 */
[----:B------:R-:W-:Y:S01]  /*120d0*/  WARPSYNC 0xffffffff ;  /* 0xffffffff00007948 */ /* 0x000fe20003800000 */
[C---:B---3--:R-:W-:Y:S01]  /*120e0*/  HMMA.16816.F32 R8, R140.reuse, R16, RZ ;  /* 0x000000108c08723c */ /* 0x048fe200000018ff */
[----:B------:R-:W-:Y:S02]  /*120f0*/  BSSY B0, `(.L_x_448) ;  /* 0x0000185000007945 */ /* 0x000fe40003800000 */
[----:B------:R-:W-:Y:S02]  /*12100*/  LOP3.LUT P0, RZ, R82, 0x4, RZ, 0xc0, !PT ;  /* 0x0000000452ff7812 */ /* 0x000fe4000780c0ff */
[C---:B-12---:R-:W-:Y:S03]  /*12110*/  IADD3 R2, R200.reuse, 0x40, RZ ;  /* 0x00000040c8027810 */ /* 0x046fe60007ffe0ff */
        /* <DEDUP_REMOVED lines=40> */
[----:B------:R-:W2:Y:S07]  /*123a0*/  LDSM.16.M88.4 R152, [R83+-0x3800] ;  /* 0xffc800005398783b */ /* 0x000eae0000000200 */
[C---:B---3--:R-:W-:Y:S08]  /*123b0*/  HMMA.16816.F32 R28, R176.reuse, R156, R28 ;  /* 0x0000009cb01c723c */ /* 0x048ff0000000181c */
[C---:B------:R-:W-:Y:S01]  /*123c0*/  HMMA.16816.F32 R32, R176.reuse, R158, R32 ;  /* 0x0000009eb020723c */ /* 0x040fe20000001820 */
[----:B------:R-:W3:Y:S07]  /*123d0*/  LDSM.16.M88.4 R156, [R83+-0x3000] ;  /* 0xffd00000539c783b */ /* 0x000eee0000000200 */
[C---:B----4-:R-:W-:Y:S08]  /*123e0*/  HMMA.16816.F32 R36, R176.reuse, R160, R36 ;  /* 0x000000a0b024723c */ /* 0x050ff00000001824 */
[C---:B------:R-:W-:Y:S01]  /*123f0*/  HMMA.16816.F32 R40, R176.reuse, R162, R40 ;  /* 0x000000a2b028723c */ /* 0x040fe20000001828 */
[----:B------:R-:W4:Y:S07]  /*12400*/  LDSM.16.M88.4 R160, [R83+-0x2800] ;  /* 0xffd8000053a0783b */ /* 0x000f2e0000000200 */
[C---:B-----5:R-:W-:Y:S08]  /*12410*/  HMMA.16816.F32 R44, R176.reuse, R164, R44 ;  /* 0x000000a4b02c723c */ /* 0x060ff0000000182c */
[C---:B------:R-:W-:Y:S01]  /*12420*/  HMMA.16816.F32 R48, R176.reuse, R166, R48 ;  /* 0x000000a6b030723c */ /* 0x040fe20000001830 */
[----:B------:R-:W5:Y:S07]  /*12430*/  LDSM.16.M88.4 R164, [R83+-0x2000] ;  /* 0xffe0000053a4783b */ /* 0x000f6e0000000200 */
[C---:B------:R-:W-:Y:S08]  /*12440*/  HMMA.16816.F32 R52, R176.reuse, R168, R52 ;  /* 0x000000a8b034723c */ /* 0x040ff00000001834 */
[C---:B------:R-:W-:Y:S01]  /*12450*/  HMMA.16816.F32 R56, R176.reuse, R170, R56 ;  /* 0x000000aab038723c */ /* 0x040fe20000001838 */
[----:B------:R-:W4:Y:S07]  /*12460*/  LDSM.16.M88.4 R168, [R83+-0x1800] ;  /* 0xffe8000053a8783b */ /* 0x000f2e0000000200 */
[C---:B-1----:R-:W-:Y:S08]  /*12470*/  HMMA.16816.F32 R60, R176.reuse, R148, R60 ;  /* 0x00000094b03c723c */ /* 0x042ff0000000183c */
[----:B------:R-:W-:Y:S01]  /*12480*/  HMMA.16816.F32 R64, R176, R150, R64 ;  /* 0x00000096b040723c */ /* 0x000fe20000001840 */
[----:B------:R-:W1:Y:S07]  /*12490*/  LDSM.16.M88.4 R148, [R83+-0x1000] ;  /* 0xfff000005394783b */ /* 0x000e6e0000000200 */
[C---:B--2---:R-:W-:Y:S08]  /*124a0*/  HMMA.16816.F32 R8, R180.reuse, R152, R8 ;  /* 0x00000098b408723c */ /* 0x044ff00000001808 */
[C---:B------:R-:W-:Y:S01]  /*124b0*/  HMMA.16816.F32 R16, R180.reuse, R154, R16 ;  /* 0x0000009ab410723c */ /* 0x040fe20000001810 */
[----:B------:R-:W2:Y:S07]  /*124c0*/  LDSM.16.M88.4 R152, [R83+-0x800] ;  /* 0xfff800005398783b */ /* 0x000eae0000000200 */
        /* <DEDUP_REMOVED lines=65> */
[----:B------:R-:W4:Y:S07]  /*128e0*/  LDSM.16.M88.4 R168, [R83] ;  /* 0x0000000053a8783b */ /* 0x000f2e0000000200 */
        /* <DEDUP_REMOVED lines=17> */
[----:B------:R-:W-:Y:S02]  /*12a00*/  FMUL.FTZ R4, R18, c[0x0][0x320] ;  /* 0x0000c80012047a20 */ /* 0x000fe40000410000 */
[----:B------:R-:W-:Y:S04]  /*12a10*/  FMUL.FTZ R3, R19, c[0x0][0x320] ;  /* 0x0000c80013037a20 */ /* 0x000fe80000410000 */
[----:B------:R3:W4:Y:S10]  /*12a20*/  MUFU.TANH R173, R4 ;  /* 0x0000000400ad7308 */ /* 0x0007340000002400 */
[----:B------:R-:W2:Y:S01]  /*12a30*/  MUFU.TANH R171, R3 ;  /* 0x0000000300ab7308 */ /* 0x000ea20000002400 */
        /* <DEDUP_REMOVED lines=11> */
[C---:B-1----:R-:W-:Y:S07]  /*12af0*/  HMMA.16816.F32 R28, R196.reuse, R8, R28 ;  /* 0x00000008c41c723c */ /* 0x042fee000000181c */
[----:B------:R-:W-:Y:S01]  /*12b00*/  FMUL.FTZ R8, R26, c[0x0][0x320] ;  /* 0x0000c8001a087a20 */ /* 0x000fe20000410000 */
[C---:B------:R-:W-:Y:S03]  /*12b10*/  HMMA.16816.F32 R32, R196.reuse, R10, R32 ;  /* 0x0000000ac420723c */ /* 0x040fe60000001820 */
[----:B------:R1:W1:Y:S01]  /*12b20*/  MUFU.TANH R166, R8 ;  /* 0x0000000800a67308 */ /* 0x0002620000002400 */
[----:B-----5:R-:W-:Y:S02]  /*12b30*/  FMUL.FTZ R2, R17, c[0x0][0x320] ;  /* 0x0000c80011027a20 */ /* 0x020fe40000410000 */
[----:B------:R-:W5:Y:S07]  /*12b40*/  LDSM.16.M88.4 R16, [R83+0x1800] ;  /* 0x001800005310783b */ /* 0x000f6e0000000200 */
[----:B------:R2:W2:Y:S03]  /*12b50*/  MUFU.TANH R168, R2 ;  /* 0x0000000200a87308 */ /* 0x0004a60000002400 */
[----:B------:R-:W-:Y:S07]  /*12b60*/  FMUL.FTZ R3, R28, c[0x0][0x320] ;  /* 0x0000c8001c037a20 */ /* 0x000fee0000410000 */
[----:B------:R-:W3:Y:S01]  /*12b70*/  MUFU.TANH R156, R3 ;  /* 0x00000003009c7308 */ /* 0x000ee20000002400 */
[----:B------:R-:W-:Y:S01]  /*12b80*/  FMUL.FTZ R4, R35, c[0x0][0x320] ;  /* 0x0000c80023047a20 */ /* 0x000fe20000410000 */
[----:B-1----:R-:W1:Y:S08]  /*12b90*/  LDSM.16.M88.4 R8, [R83+0x2000] ;  /* 0x002000005308783b */ /* 0x002e700000000200 */
[----:B------:R-:W1:Y:S01]  /*12ba0*/  MUFU.TANH R157, R4 ;  /* 0x00000004009d7308 */ /* 0x000e620000002400 */
[----:B--2---:R-:W-:Y:S09]  /*12bb0*/  FMUL.FTZ R2, R20, c[0x0][0x320] ;  /* 0x0000c80014027a20 */ /* 0x004ff20000410000 */
[----:B------:R2:W1:Y:S01]  /*12bc0*/  MUFU.TANH R164, R2 ;  /* 0x0000000200a47308 */ /* 0x0004620000002400 */
[C---:B-----5:R-:W-:Y:S07]  /*12bd0*/  HMMA.16816.F32 R36, R196.reuse, R16, R36 ;  /* 0x00000010c424723c */ /* 0x060fee0000001824 */
[----:B------:R-:W-:Y:S01]  /*12be0*/  FMUL.FTZ R16, R34, c[0x0][0x320] ;  /* 0x0000c80022107a20 */ /* 0x000fe20000410000 */
[C---:B------:R-:W-:Y:S03]  /*12bf0*/  HMMA.16816.F32 R40, R196.reuse, R18, R40 ;  /* 0x00000012c428723c */ /* 0x040fe60000001828 */
[----:B------:R5:W3:Y:S05]  /*12c00*/  MUFU.TANH R158, R16 ;  /* 0x00000010009e7308 */ /* 0x000aea0000002400 */
[C---:B-1----:R-:W-:Y:S04]  /*12c10*/  HMMA.16816.F32 R44, R196.reuse, R8, R44 ;  /* 0x00000008c42c723c */ /* 0x042fe8000000182c */
[----:B--2---:R-:W-:Y:S04]  /*12c20*/  FMUL.FTZ R2, R21, c[0x0][0x320] ;  /* 0x0000c80015027a20 */ /* 0x004fe80000410000 */
[----:B------:R-:W-:Y:S01]  /*12c30*/  FMUL.FTZ R3, R36, c[0x0][0x320] ;  /* 0x0000c80024037a20 */ /* 0x000fe20000410000 */
[----:B------:R1:W2:Y:S01]  /*12c40*/  MUFU.TANH R163, R2 ;  /* 0x0000000200a37308 */ /* 0x0002a20000002400 */
[C---:B------:R-:W-:Y:S06]  /*12c50*/  HMMA.16816.F32 R48, R196.reuse, R10, R48 ;  /* 0x0000000ac430723c */ /* 0x040fec0000001830 */
[----:B------:R-:W-:Y:S02]  /*12c60*/  FMUL.FTZ R8, R42, c[0x0][0x320] ;  /* 0x0000c8002a087a20 */ /* 0x000fe40000410000 */
[----:B------:R-:W-:Y:S01]  /*12c70*/  FMUL.FTZ R4, R43, c[0x0][0x320] ;  /* 0x0000c8002b047a20 */ /* 0x000fe20000410000 */
[----:B-----5:R-:W5:Y:S01]  /*12c80*/  LDSM.16.M88.4 R16, [R83+0x2800] ;  /* 0x002800005310783b */ /* 0x020f620000000200 */
[----:B------:R2:W2:Y:S10]  /*12c90*/  MUFU.TANH R42, R8 ;  /* 0x00000008002a7308 */ /* 0x0004b40000002400 */
[----:B------:R3:W3:Y:S01]  /*12ca0*/  MUFU.TANH R150, R3 ;  /* 0x0000000300967308 */ /* 0x0006e20000002400 */
[----:B-1----:R-:W-:Y:S09]  /*12cb0*/  FMUL.FTZ R2, R22, c[0x0][0x320] ;  /* 0x0000c80016027a20 */ /* 0x002ff20000410000 */
[----:B------:R1:W1:Y:S01]  /*12cc0*/  MUFU.TANH R169, R2 ;  /* 0x0000000200a97308 */ /* 0x0002620000002400 */
[----:B--2---:R-:W2:Y:S01]  /*12cd0*/  LDSM.16.M88.4 R8, [R83+0x3000] ;  /* 0x003000005308783b */ /* 0x004ea20000000200 */
[----:B------:R-:W-:Y:S07]  /*12ce0*/  DEPBAR.LE SB0, 0x0 ;  /* 0x000080000000791a */ /* 0x000fee0000000000 */
[----:B------:R-:W-:Y:S01]  /*12cf0*/  BAR.SYNC.DEFER_BLOCKING 0x0 ;  /* 0x0000000000007b1d */ /* 0x000fe20000010000 */
[----:B---3--:R-:W-:Y:S05]  /*12d00*/  FMUL.FTZ R3, R44, c[0x0][0x320] ;  /* 0x0000c8002c037a20 */ /* 0x008fea0000410000 */
[----:B------:R3:W2:Y:S01]  /*12d10*/  MUFU.TANH R35, R3 ;  /* 0x0000000300237308 */ /* 0x0006a20000002400 */
[C---:B-----5:R-:W-:Y:S05]  /*12d20*/  HMMA.16816.F32 R52, R196.reuse, R16, R52 ;  /* 0x00000010c434723c */ /* 0x060fea0000001834 */
[----:B-1----:R-:W-:Y:S02]  /*12d30*/  FMUL.FTZ R2, R23, c[0x0][0x320] ;  /* 0x0000c80017027a20 */ /* 0x002fe40000410000 */
[----:B------:R-:W-:Y:S01]  /*12d40*/  FMUL.FTZ R16, R50, c[0x0][0x320] ;  /* 0x0000c80032107a20 */ /* 0x000fe20000410000 */
[C---:B------:R-:W-:Y:S01]  /*12d50*/  HMMA.16816.F32 R56, R196.reuse, R18, R56 ;  /* 0x00000012c438723c */ /* 0x040fe20000001838 */
[----:B------:R1:W1:Y:S11]  /*12d60*/  MUFU.TANH R167, R2 ;  /* 0x0000000200a77308 */ /* 0x0002760000002400 */
[----:B------:R-:W-:Y:S04]  /*12d70*/  @!UPT UIADD3 URZ, URZ, URZ, URZ ;  /* 0x0000003f3f3ff290 */ /* 0x000fe8000fffe03f */
[----:B---3--:R-:W-:Y:S01]  /*12d80*/  FMUL.FTZ R3, R53, c[0x0][0x320] ;  /* 0x0000c80035037a20 */ /* 0x008fe20000410000 */
[C---:B--2---:R-:W-:Y:S03]  /*12d90*/  HMMA.16816.F32 R60, R196.reuse, R8, R60 ;  /* 0x00000008c43c723c */ /* 0x044fe6000000183c */
[----:B------:R-:W2:Y:S01]  /*12da0*/  MUFU.TANH R28, R3 ;  /* 0x00000003001c7308 */ /* 0x000ea20000002400 */
[----:B-1----:R-:W-:Y:S04]  /*12db0*/  FMUL.FTZ R2, R24, c[0x0][0x320] ;  /* 0x0000c80018027a20 */ /* 0x002fe80000410000 */
[----:B------:R-:W-:Y:S05]  /*12dc0*/  HMMA.16816.F32 R64, R196, R10, R64 ;  /* 0x0000000ac440723c */ /* 0x000fea0000001840 */
[----:B------:R1:W3:Y:S02]  /*12dd0*/  MUFU.TANH R162, R2 ;  /* 0x0000000200a27308 */ /* 0x0002e40000002400 */
        /* <DEDUP_REMOVED lines=22> */
[----:B------:R5:W1:Y:S10]  /*12f40*/  MUFU.TANH R41, R4 ;  /* 0x0000000400297308 */ /* 0x000a740000002400 */
[----:B------:R1:W1:Y:S01]  /*12f50*/  MUFU.TANH R38, R2 ;  /* 0x0000000200267308 */ /* 0x0002620000002400 */
[----:B-----5:R-:W-:Y:S09]  /*12f60*/  FMUL.FTZ R4, R51, c[0x0][0x320] ;  /* 0x0000c80033047a20 */ /* 0x020ff20000410000 */
[----:B------:R-:W2:Y:S01]  /*12f70*/  MUFU.TANH R36, R4 ;  /* 0x0000000400247308 */ /* 0x000ea20000002400 */
[----:B-1----:R-:W-:Y:S09]  /*12f80*/  FMUL.FTZ R2, R45, c[0x0][0x320] ;  /* 0x0000c8002d027a20 */ /* 0x002ff20000410000 */
        /* <DEDUP_REMOVED lines=38> */
[----:B------:R1:W1:Y:S01]  /*131f0*/  MUFU.TANH R20, R2 ;  /* 0x0000000200147308 */ /* 0x0002620000002400 */
[----:B------:R-:W-:-:S05]  /*13200*/  @!P0 BRA `(.L_x_449) ;  /* 0x0000073000008947 */ /* 0x000fca0003800000 */
[----:B-1234-:R-:W-:Y:S01]  /*13210*/  IMAD.MOV.U32 R2, RZ, RZ, c[0x0][0x2b8] ;  /* 0x0000ae00ff027624 */ /* 0x01efe200078e00ff */
[----:B------:R-:W2:Y:S01]  /*13220*/  LDL R228, [R1+0x1c] ;  /* 0x00001c0001e47983 */ /* 0x000ea20000100800 */
[----:B------:R-:W-:Y:S01]  /*13230*/  IMAD.MOV.U32 R221, RZ, RZ, RZ ;  /* 0x000000ffffdd7224 */ /* 0x000fe200078e00ff */
[----:B------:R-:W-:Y:S02]  /*13240*/  ISETP.GT.AND P0, PT, R0, 0x6f, PT ;  /* 0x0000006f0000780c */ /* 0x000fe40003f04270 */
[----:B------:R-:W3:Y:S01]  /*13250*/  LDL.64 R226, [R1+0x10] ;  /* 0x0000100001e27983 */ /* 0x000ee20000100a00 */
[----:B------:R-:W-:Y:S05]  /*13260*/  ISETP.NE.AND P1, PT, R2, 0x1, PT ;  /* 0x000000010200780c */ /* 0x000fea0003f25270 */
[----:B------:R-:W4:Y:S04]  /*13270*/  LDL R224, [R1+0x18] ;  /* 0x0000180001e07983 */ /* 0x000f280000100800 */
[----:B------:R-:W5:Y:S01]  /*13280*/  LDL.64 R222, [R1+0x8] ;  /* 0x0000080001de7983 */ /* 0x000f620000100a00 */
[----:B--2---:R-:W-:Y:S05]  /*13290*/  IMAD R3, R231, 0x70, R228 ;  /* 0x00000070e7037824 */ /* 0x004fea00078e02e4 */
[----:B------:R-:W-:Y:S05]  /*132a0*/  IADD3 R3, R3, -0x70, R0 ;  /* 0xffffff9003037810 */ /* 0x000fea0007ffe000 */
[----:B------:R-:W-:Y:S04]  /*132b0*/  @P1 IMAD.HI.U32 R4, R3, c[0x0][0x2bc], RZ ;  /* 0x0000af0003041a27 */ /* 0x000fe800078e00ff */
[--C-:B------:R-:W-:Y:S01]  /*132c0*/  IMAD.MOV.U32 R2, RZ, RZ, R3.reuse ;  /* 0x000000ffff027224 */ /* 0x100fe200078e0003 */
[----:B------:R-:W-:Y:S04]  /*132d0*/  @P1 SHF.R.U32.HI R2, RZ, c[0x0][0x2c0], R4 ;  /* 0x0000b000ff021a19 */ /* 0x000fe80000011604 */
[----:B---3--:R-:W-:Y:S01]  /*132e0*/  @!P0 IADD3 R4, P1, R2, R226, RZ ;  /* 0x000000e202048210 */ /* 0x008fe20007f3e0ff */
[----:B------:R-:W-:Y:S04]  /*132f0*/  IMAD.MOV R8, RZ, RZ, -R2 ;  /* 0x000000ffff087224 */ /* 0x000fe800078e0a02 */
[----:B------:R-:W-:Y:S01]  /*13300*/  IMAD R225, R8, c[0x0][0x2b8], R3 ;  /* 0x0000ae0008e17a24 */ /* 0x000fe200078e0203 */
[----:B----4-:R-:W-:Y:S02]  /*13310*/  @!P0 LEA.HI.X.SX32 R3, R2, R224, 0x1, P1 ;  /* 0x000000e002038211 */ /* 0x010fe400008f0eff */
[C---:B------:R-:W-:Y:S04]  /*13320*/  @!P0 LEA R2, P1, R4.reuse, c[0x0][0x2a0], 0x2 ;  /* 0x0000a80004028a11 */ /* 0x040fe800078210ff */
[----:B------:R-:W-:Y:S05]  /*13330*/  @!P0 LEA.HI.X R3, R4, c[0x0][0x2a4], R3, 0x2, P1 ;  /* 0x0000a90004038a11 */ /* 0x000fea00008f1403 */
[----:B------:R1:W2:Y:S02]  /*13340*/  @!P0 LDG.E R221, [R2.64] ;  /* 0x0000000802dd8981 */ /* 0x0002a4000c1e1900 */
[----:B-1----:R-:W-:Y:S05]  /*13350*/  SHF.R.S32.HI R2, RZ, 0x1f, R225 ;  /* 0x0000001fff027819 */ /* 0x002fea00000114e1 */
[----:B------:R-:W-:Y:S02]  /*13360*/  IMAD R4, R2, c[0x0][0x1e0], RZ ;  /* 0x0000780002047a24 */ /* 0x000fe400078e02ff */
[C---:B------:R-:W-:Y:S04]  /*13370*/  IMAD.WIDE.U32 R2, R225.reuse, c[0x0][0x1e0], RZ ;  /* 0x00007800e1027a25 */ /* 0x040fe800078e00ff */
[----:B------:R-:W-:Y:S04]  /*13380*/  IMAD R4, R225, c[0x0][0x1e4], R4 ;  /* 0x00007900e1047a24 */ /* 0x000fe800078e0204 */
[----:B------:R-:W-:Y:S01]  /*13390*/  IMAD.IADD R3, R3, 0x1, R4 ;  /* 0x0000000103037824 */ /* 0x000fe200078e0204 */
[----:B--2---:R-:W-:Y:S03]  /*133a0*/  SHF.R.S32.HI R4, RZ, 0x1f, R221 ;  /* 0x0000001fff047819 */ /* 0x004fe600000114dd */
[C---:B------:R-:W-:Y:S04]  /*133b0*/  IMAD.WIDE.U32 R2, R221.reuse, c[0x0][0x1f0], R2 ;  /* 0x00007c00dd027a25 */ /* 0x040fe800078e0002 */
[----:B------:R-:W-:Y:S01]  /*133c0*/  IMAD R4, R4, c[0x0][0x1f0], RZ ;  /* 0x00007c0004047a24 */ /* 0x000fe200078e02ff */
[----:B-----5:R-:W-:Y:S03]  /*133d0*/  IADD3 R2, P0, R222, R2, RZ ;  /* 0x00000002de027210 */ /* 0x020fe60007f1e0ff */
[----:B------:R-:W-:Y:S05]  /*133e0*/  IMAD R4, R221, c[0x0][0x1f4], R4 ;  /* 0x00007d00dd047a24 */ /* 0x000fea00078e0204 */
[----:B------:R-:W-:Y:S02]  /*133f0*/  IADD3.X R3, R252, R3, R4, P0, !PT ;  /* 0x00000003fc037210 */ /* 0x000fe400007fe404 */
[C---:B------:R-:W-:Y:S04]  /*13400*/  LEA R8, P0, R2.reuse, c[0x0][0x1c8], 0x1 ;  /* 0x0000720002087a11 */ /* 0x040fe800078008ff */
[----:B------:R-:W-:Y:S01]  /*13410*/  LEA.HI.X R4, R2, c[0x0][0x1cc], R3, 0x1, P0 ;  /* 0x0000730002047a11 */ /* 0x000fe200000f0c03 */
[----:B------:R-:W-:-:S06]  /*13420*/  BRA.DIV ~URZ, `(.L_x_450) ;  /* 0x00006f027f007947 */ /* 0x000fcc000b800000 */
[----:B------:R1:W2:Y:S02]  /*13430*/  SHFL.IDX PT, R10, R4, RZ, 0x181f ;  /* 0x00181fff040a7589 */ /* 0x0002a400000e0000 */
.L_x_533:
[----:B------:R-:W-:-:S05]  /*13440*/  BRA.DIV ~URZ, `(.L_x_451) ;  /* 0x00006f527f007947 */ /* 0x000fca000b800000 */
[----:B------:R3:W4:Y:S02]  /*13450*/  SHFL.IDX PT, R9, R8, RZ, 0x181f ;  /* 0x00181fff08097589 */ /* 0x00072400000e0000 */
.L_x_534:
[----:B------:R-:W-:Y:S11]  /*13460*/  ISETP.GE.AND P0, PT, R220, 0x1, PT ;  /* 0x00000001dc00780c */ /* 0x000ff60003f06270 */
[----:B------:R-:W-:Y:S02]  /*13470*/  @!UPT UIADD3 URZ, URZ, URZ, URZ ;  /* 0x0000003f3f3ff290 */ /* 0x000fe4000fffe03f */
[C---:B------:R-:W-:Y:S02]  /*13480*/  @P0 IADD3 R2, -R210.reuse, 0x10, RZ ;  /* 0x00000010d2020810 */ /* 0x040fe40007ffe1ff */
[----:B------:R-:W-:Y:S02]  /*13490*/  @P0 ISETP.NE.U32.AND P1, PT, R210, RZ, PT ;  /* 0x000000ffd200020c */ /* 0x000fe40003f25070 */
        /* <DEDUP_REMOVED lines=13> */
[----:B------:R-:W-:-:S05]  /*13570*/  BRA.DIV ~URZ, `(.L_x_452) ;  /* 0x00006e927f007947 */ /* 0x000fca000b800000 */
[----:B------:R4:W1:Y:S04]  /*13580*/  SHFL.IDX PT, R10, R4, 0x1, 0x181f ;  /* 0x00381f00040a7f89 */ /* 0x00086800000e0000 */
[----:B------:R4:W2:Y:S02]  /*13590*/  SHFL.IDX PT, R9, R8, 0x1, 0x181f ;  /* 0x00381f0008097f89 */ /* 0x0008a400000e0000 */
.L_x_535:
[----:B------:R-:W-:Y:S11]  /*135a0*/  ISETP.GE.AND P0, PT, R220, 0x21, PT ;  /* 0x00000021dc00780c */ /* 0x000ff60003f06270 */
[----:B------:R-:W-:Y:S02]  /*135b0*/  @!UPT UIADD3 URZ, URZ, URZ, URZ ;  /* 0x0000003f3f3ff290 */ /* 0x000fe4000fffe03f */
[C---:B--2---:R-:W-:Y:S02]  /*135c0*/  @P0 IADD3 R2, -R210.reuse, 0x10, RZ ;  /* 0x00000010d2020810 */ /* 0x044fe40007ffe1ff */
[----:B------:R-:W-:Y:S02]  /*135d0*/  @P0 ISETP.NE.U32.AND P1, PT, R210, RZ, PT ;  /* 0x000000ffd200020c */ /* 0x000fe40003f25070 */
        /* <DEDUP_REMOVED lines=13> */
[----:B------:R-:W-:-:S05]  /*136b0*/  BRA.DIV ~URZ, `(.L_x_453) ;  /* 0x00006e227f007947 */ /* 0x000fca000b800000 */
[----:B------:R2:W1:Y:S02]  /*136c0*/  SHFL.IDX PT, R10, R4, 0x2, 0x181f ;  /* 0x00581f00040a7f89 */ /* 0x00046400000e0000 */
.L_x_536:
[----:B------:R-:W-:-:S05]  /*136d0*/  BRA.DIV ~URZ, `(.L_x_454) ;  /* 0x00006e727f007947 */ /* 0x000fca000b800000 */
[----:B------:R2:W3:Y:S02]  /*136e0*/  SHFL.IDX PT, R9, R8, 0x2, 0x181f ;  /* 0x00581f0008097f89 */ /* 0x0004e400000e0000 */
.L_x_537:
[----:B------:R-:W-:Y:S11]  /*136f0*/  ISETP.GE.AND P0, PT, R220, 0x41, PT ;  /* 0x00000041dc00780c */ /* 0x000ff60003f06270 */
[----:B------:R-:W-:Y:S02]  /*13700*/  @!UPT UIADD3 URZ, URZ, URZ, URZ ;  /* 0x0000003f3f3ff290 */ /* 0x000fe4000fffe03f */
[C---:B-1----:R-:W-:Y:S02]  /*13710*/  @P0 IADD3 R2, -R210.reuse, 0x10, RZ ;  /* 0x00000010d2020810 */ /* 0x042fe40007ffe1ff */
[----:B------:R-:W-:Y:S02]  /*13720*/  @P0 ISETP.NE.U32.AND P1, PT, R210, RZ, PT ;  /* 0x000000ffd200020c */ /* 0x000fe40003f25070 */
        /* <DEDUP_REMOVED lines=14> */
[----:B------:R3:W1:Y:S04]  /*13810*/  SHFL.IDX PT, R9, R4, 0x3, 0x181f ;  /* 0x00781f0004097f89 */ /* 0x00066800000e0000 */
[----:B--2-4-:R3:W2:Y:S02]  /*13820*/  SHFL.IDX PT, R4, R8, 0x3, 0x181f ;  /* 0x00781f0008047f89 */ /* 0x0146a400000e0000 */
.L_x_538:
[----:B------:R-:W-:Y:S11]  /*13830*/  ISETP.GE.AND P0, PT, R220, 0x61, PT ;  /* 0x00000061dc00780c */ /* 0x000ff60003f06270 */
[----:B------:R-:W-:Y:S02]  /*13840*/  @!UPT UIADD3 URZ, URZ, URZ, URZ ;  /* 0x0000003f3f3ff290 */ /* 0x000fe4000fffe03f */
[C---:B-1----:R-:W-:Y:S02]  /*13850*/  @P0 IADD3 R2, -R210.reuse, 0x10, RZ ;  /* 0x00000010d2020810 */ /* 0x042fe40007ffe1ff */
[----:B------:R-:W-:Y:S02]  /*13860*/  @P0 ISETP.NE.U32.AND P1, PT, R210, RZ, PT ;  /* 0x000000ffd200020c */ /* 0x000fe40003f25070 */
        /* <DEDUP_REMOVED lines=13> */
.L_x_449:
[----:B--234-:R-:W-:Y:S05]  /*13940*/  BSYNC B0 ;  /* 0x0000000000007941 */ /* 0x01cfea0003800000 */
.L_x_448:
        /* <DEDUP_REMOVED lines=59> */
.L_x_539:
[----:B-12---:R-:W-:Y:S01]  /*13d00*/  FMNMX.FTZ R4, R4, R2, !PT ;  /* 0x0000000204047209 */ /* 0x006fe20007810000 */
[----:B------:R-:W-:-:S05]  /*13d10*/  BRA.DIV ~URZ, `(.L_x_457) ;  /* 0x000069c27f007947 */ /* 0x000fca000b800000 */
[----:B------:R-:W1:Y:S02]  /*13d20*/  SHFL.BFLY PT, R2, R4, 0x1, 0x1f ;  /* 0x0c201f0004027f89 */ /* 0x000e6400000e0000 */
[----:B-1----:R-:W-:Y:S02]  /*13d30*/  FMNMX.FTZ R6, R4, R2, !PT ;  /* 0x0000000204067209 */ /* 0x002fe40007810000 */
[----:B------:R-:W1:Y:S02]  /*13d40*/  SHFL.BFLY PT, R2, R8, 0x2, 0x1f ;  /* 0x0c401f0008027f89 */ /* 0x000e6400000e0000 */
[----:B-1----:R-:W-:Y:S05]  /*13d50*/  FMNMX.FTZ R4, R8, R2, !PT ;  /* 0x0000000208047209 */ /* 0x002fea0007810000 */
[----:B------:R1:W2:Y:S02]  /*13d60*/  SHFL.BFLY PT, R2, R4, 0x1, 0x1f ;  /* 0x0c201f0004027f89 */ /* 0x0002a400000e0000 */
.L_x_540:
[----:B------:R-:W-:Y:S01]  /*13d70*/  FMUL.FTZ R8, R6, c[0x0][0x2d0] ;  /* 0x0000b40006087a20 */ /* 0x000fe20000410000 */
[----:B-12---:R-:W-:Y:S01]  /*13d80*/  FMNMX.FTZ R4, R2, R4, !PT ;  /* 0x0000000402047209 */ /* 0x006fe20007810000 */
[----:B------:R-:W-:Y:S01]  /*13d90*/  FADD.FTZ R2, -R6, R15 ;  /* 0x0000000f06027221 */ /* 0x000fe20000010100 */
[----:B------:R-:W-:Y:S01]  /*13da0*/  WARPSYNC 0xffffffff ;  /* 0xffffffff00007948 */ /* 0x000fe20003800000 */
[--C-:B------:R-:W-:Y:S01]  /*13db0*/  FFMA.FTZ R10, R175, c[0x0][0x2d0], -R8.reuse ;  /* 0x0000b400af0a7a23 */ /* 0x100fe20000010808 */
[----:B------:R-:W-:Y:S01]  /*13dc0*/  ISETP.GT.AND P0, PT, R231, R250, PT ;  /* 0x000000fae700720c */ /* 0x000fe20003f04270 */
[----:B------:R-:W-:Y:S02]  /*13dd0*/  FMUL.FTZ R2, R2, c[0x0][0x2d0] ;  /* 0x0000b40002027a20 */ /* 0x000fe40000410000 */
[--C-:B------:R-:W-:Y:S02]  /*13de0*/  FFMA.FTZ R222, R148, c[0x0][0x2d0], -R8.reuse ;  /* 0x0000b40094de7a23 */ /* 0x100fe40000010808 */
[--C-:B------:R-:W-:Y:S01]  /*13df0*/  FFMA.FTZ R211, R38, c[0x0][0x2d0], -R8.reuse ;  /* 0x0000b40026d37a23 */ /* 0x100fe20000010808 */
[----:B------:R-:W-:Y:S01]  /*13e00*/  MUFU.EX2 R3, R2 ;  /* 0x0000000200037308 */ /* 0x000fe20000000800 */
        /* <DEDUP_REMOVED lines=26> */
[----:B------:R-:W-:Y:S03]  /*13fb0*/  FFMA.FTZ R162, R159, c[0x0][0x2d0], -R8 ;  /* 0x0000b4009fa27a23 */ /* 0x000fe60000010808 */
[----:B------:R-:W-:Y:S10]  /*13fc0*/  MUFU.EX2 R8, R10 ;  /* 0x0000000a00087308 */ /* 0x000ff40000000800 */
[----:B------:R-:W1:Y:S02]  /*13fd0*/  MUFU.EX2 R11, R15 ;  /* 0x0000000f000b7308 */ /* 0x000e640000000800 */
[----:B-1----:R-:W-:Y:S01]  /*13fe0*/  F2FP.PACK_AB R150, R11, R16 ;  /* 0x000000100b96723e */ /* 0x002fe200000000ff */
[----:B------:R-:W-:Y:S01]  /*13ff0*/  FFMA.FTZ R2, R3, R232, R8 ;  /* 0x000000e803027223 */ /* 0x000fe20000010008 */
[----:B------:R-:W-:Y:S01]  /*14000*/  F2FP.PACK_AB R148, R9, R8 ;  /* 0x000000080994723e */ /* 0x000fe200000000ff */
[----:B------:R-:W-:Y:S02]  /*14010*/  FMUL.FTZ R64, R3, R84 ;  /* 0x0000005403407220 */ /* 0x000fe40000410000 */
[----:B------:R-:W-:Y:S02]  /*14020*/  FADD.FTZ R10, R9, R2 ;  /* 0x00000002090a7221 */ /* 0x000fe40000010000 */
[C---:B------:R-:W-:Y:S02]  /*14030*/  FADD.FTZ R2, -R4.reuse, R5 ;  /* 0x0000000504027221 */ /* 0x040fe40000010100 */
[----:B------:R-:W-:Y:S02]  /*14040*/  FMUL.FTZ R5, R4, c[0x0][0x2d0] ;  /* 0x0000b40004057a20 */ /* 0x000fe40000410000 */
[----:B------:R-:W-:Y:S02]  /*14050*/  FMUL.FTZ R2, R2, c[0x0][0x2d0] ;  /* 0x0000b40002027a20 */ /* 0x000fe40000410000 */
[--C-:B------:R-:W-:Y:S02]  /*14060*/  FFMA.FTZ R8, R172, c[0x0][0x2d0], -R5.reuse ;  /* 0x0000b400ac087a23 */ /* 0x100fe40000010805 */
[----:B------:R-:W-:Y:S02]  /*14070*/  FMUL.FTZ R65, R3, R85 ;  /* 0x0000005503417220 */ /* 0x000fe40000410000 */
[----:B------:R-:W1:Y:S01]  /*14080*/  MUFU.EX2 R2, R2 ;  /* 0x0000000200027308 */ /* 0x000e620000000800 */
[--C-:B------:R-:W-:Y:S02]  /*14090*/  FFMA.FTZ R9, R214, c[0x0][0x2d0], -R5.reuse ;  /* 0x0000b400d6097a23 */ /* 0x100fe40000010805 */
[--C-:B------:R-:W-:Y:S02]  /*140a0*/  FFMA.FTZ R151, R171, c[0x0][0x2d0], -R5.reuse ;  /* 0x0000b400ab977a23 */ /* 0x100fe40000010805 */
[--C-:B------:R-:W-:Y:S02]  /*140b0*/  FFMA.FTZ R15, R173, c[0x0][0x2d0], -R5.reuse ;  /* 0x0000b400ad0f7a23 */ /* 0x100fe40000010805 */
[----:B------:R-:W-:Y:S02]  /*140c0*/  FMUL.FTZ R29, R3, R121 ;  /* 0x00000079031d7220 */ /* 0x000fe40000410000 */
[--C-:B------:R-:W-:Y:S01]  /*140d0*/  FFMA.FTZ R159, R165, c[0x0][0x2d0], -R5.reuse ;  /* 0x0000b400a59f7a23 */ /* 0x100fe20000010805 */
[----:B------:R2:W3:Y:S01]  /*140e0*/  MUFU.EX2 R18, R8 ;  /* 0x0000000800127308 */ /* 0x0004e20000000800 */
[--C-:B------:R-:W-:Y:S02]  /*140f0*/  FFMA.FTZ R165, R153, c[0x0][0x2d0], -R5.reuse ;  /* 0x0000b40099a57a23 */ /* 0x100fe40000010805 */
[--C-:B------:R-:W-:Y:S02]  /*14100*/  FFMA.FTZ R153, R152, c[0x0][0x2d0], -R5.reuse ;  /* 0x0000b40098997a23 */ /* 0x100fe40000010805 */
[--C-:B------:R-:W-:Y:S02]  /*14110*/  FFMA.FTZ R232, R30, c[0x0][0x2d0], -R5.reuse ;  /* 0x0000b4001ee87a23 */ /* 0x100fe40000010805 */
[C---:B------:R-:W-:Y:S02]  /*14120*/  FMUL.FTZ R28, R3.reuse, R120 ;  /* 0x00000078031c7220 */ /* 0x040fe40000410000 */
[----:B------:R-:W-:Y:S01]  /*14130*/  FMUL.FTZ R17, R3, R133 ;  /* 0x0000008503117220 */ /* 0x000fe20000410000 */
[----:B------:R-:W-:Y:S01]  /*14140*/  MUFU.EX2 R121, R15 ;  /* 0x0000000f00797308 */ /* 0x000fe20000000800 */
[--C-:B------:R-:W-:Y:S02]  /*14150*/  FFMA.FTZ R233, R27, c[0x0][0x2d0], -R5.reuse ;  /* 0x0000b4001be97a23 */ /* 0x100fe40000010805 */
[--C-:B------:R-:W-:Y:S02]  /*14160*/  FFMA.FTZ R238, R25, c[0x0][0x2d0], -R5.reuse ;  /* 0x0000b40019ee7a23 */ /* 0x100fe40000010805 */
[C---:B-1----:R-:W-:Y:S02]  /*14170*/  FMUL.FTZ R66, R2.reuse, R86 ;  /* 0x0000005602427220 */ /* 0x042fe40000410000 */
[C---:B------:R-:W-:Y:S02]  /*14180*/  FMUL.FTZ R67, R2.reuse, R87 ;  /* 0x0000005702437220 */ /* 0x040fe40000410000 */
[----:B------:R-:W1:Y:S01]  /*14190*/  LDSM.16.MT88.4 R84, [R201] ;  /* 0x00000000c954783b */ /* 0x000e620000004200 */
[C---:B------:R-:W-:Y:S01]  /*141a0*/  FMUL.FTZ R30, R2.reuse, R122 ;  /* 0x0000007a021e7220 */ /* 0x040fe20000410000 */
[----:B------:R-:W-:Y:S01]  /*141b0*/  MUFU.EX2 R15, R168 ;  /* 0x000000a8000f7308 */ /* 0x000fe20000000800 */
[----:B------:R-:W-:Y:S02]  /*141c0*/  FMUL.FTZ R19, R2, R135 ;  /* 0x0000008702137220 */ /* 0x000fe40000410000 */
[----:B--2---:R-:W-:Y:S02]  /*141d0*/  FADD.FTZ R8, R16, R10 ;  /* 0x0000000a10087221 */ /* 0x004fe40000010000 */
[----:B---3--:R-:W-:Y:S02]  /*141e0*/  FFMA.FTZ R10, R2, R247, R18 ;  /* 0x000000f7020a7223 */ /* 0x008fe40000010012 */
[----:B------:R-:W-:Y:S02]  /*141f0*/  FADD.FTZ R152, R11, R8 ;  /* 0x000000080b987221 */ /* 0x000fe40000010000 */
[C---:B------:R-:W-:Y:S01]  /*14200*/  FMUL.FTZ R8, R3.reuse, R136 ;  /* 0x0000008803087220 */ /* 0x040fe20000410000 */
[----:B------:R-:W2:Y:S01]  /*14210*/  MUFU.EX2 R11, R9 ;  /* 0x00000009000b7308 */ /* 0x000ea20000000800 */
[----:B------:R-:W-:Y:S02]  /*14220*/  FMUL.FTZ R16, R3, R132 ;  /* 0x0000008403107220 */ /* 0x000fe40000410000 */
[--C-:B------:R-:W-:Y:S02]  /*14230*/  FFMA.FTZ R156, R166, c[0x0][0x2d0], -R5.reuse ;  /* 0x0000b400a69c7a23 */ /* 0x100fe40000010805 */
[--C-:B------:R-:W-:Y:S02]  /*14240*/  FFMA.FTZ R166, R42, c[0x0][0x2d0], -R5.reuse ;  /* 0x0000b4002aa67a23 */ /* 0x100fe40000010805 */
[--C-:B------:R-:W-:Y:S02]  /*14250*/  FFMA.FTZ R161, R161, c[0x0][0x2d0], -R5.reuse ;  /* 0x0000b400a1a17a23 */ /* 0x100fe40000010805 */
[--C-:B------:R-:W-:Y:S01]  /*14260*/  FFMA.FTZ R160, R160, c[0x0][0x2d0], -R5.reuse ;  /* 0x0000b400a0a07a23 */ /* 0x100fe20000010805 */
[----:B------:R-:W3:Y:S01]  /*14270*/  MUFU.EX2 R122, R151 ;  /* 0x00000097007a7308 */ /* 0x000ee20000000800 */
[--C-:B------:R-:W-:Y:S02]  /*14280*/  FFMA.FTZ R158, R158, c[0x0][0x2d0], -R5.reuse ;  /* 0x0000b4009e9e7a23 */ /* 0x100fe40000010805 */
[--C-:B------:R-:W-:Y:S02]  /*14290*/  FFMA.FTZ R157, R157, c[0x0][0x2d0], -R5.reuse ;  /* 0x0000b4009d9d7a23 */ /* 0x100fe40000010805 */
[--C-:B------:R-:W-:Y:S02]  /*142a0*/  FFMA.FTZ R171, R39, c[0x0][0x2d0], -R5.reuse ;  /* 0x0000b40027ab7a23 */ /* 0x100fe40000010805 */
[--C-:B------:R-:W-:Y:S02]  /*142b0*/  FFMA.FTZ R172, R37, c[0x0][0x2d0], -R5.reuse ;  /* 0x0000b40025ac7a23 */ /* 0x100fe40000010805 */
[--C-:B------:R-:W-:Y:S01]  /*142c0*/  FFMA.FTZ R173, R36, c[0x0][0x2d0], -R5.reuse ;  /* 0x0000b40024ad7a23 */ /* 0x100fe20000010805 */
[----:B------:R-:W-:Y:S01]  /*142d0*/  MUFU.EX2 R168, R157 ;  /* 0x0000009d00a87308 */ /* 0x000fe20000000800 */
[--C-:B------:R-:W-:Y:S02]  /*142e0*/  FFMA.FTZ R214, R31, c[0x0][0x2d0], -R5.reuse ;  /* 0x0000b4001fd67a23 */ /* 0x100fe40000010805 */
[--C-:B------:R-:W-:Y:S01]  /*142f0*/  FFMA.FTZ R240, R23, c[0x0][0x2d0], -R5.reuse ;  /* 0x0000b40017f07a23 */ /* 0x100fe20000010805 */
[----:B--2---:R-:W-:Y:S01]  /*14300*/  F2FP.PACK_AB R149, R11, R18 ;  /* 0x000000120b95723e */ /* 0x004fe200000000ff */
[----:B------:R-:W-:Y:S02]  /*14310*/  FMUL.FTZ R9, R3, R137 ;  /* 0x0000008903097220 */ /* 0x000fe40000410000 */
[----:B------:R-:W-:Y:S02]  /*14320*/  FADD.FTZ R120, R11, R10 ;  /* 0x0000000a0b787221 */ /* 0x000fe40000010000 */
[C---:B------:R-:W-:Y:S01]  /*14330*/  FMUL.FTZ R10, R2.reuse, R138 ;  /* 0x0000008a020a7220 */ /* 0x040fe20000410000 */
[----:B------:R-:W-:Y:S01]  /*14340*/  MUFU.EX2 R165, R165 ;  /* 0x000000a500a57308 */ /* 0x000fe20000000800 */
[C---:B------:R-:W-:Y:S02]  /*14350*/  FMUL.FTZ R11, R2.reuse, R139 ;  /* 0x0000008b020b7220 */ /* 0x040fe40000410000 */
[----:B------:R-:W-:Y:S01]  /*14360*/  FMUL.FTZ R18, R2, R134 ;  /* 0x0000008602127220 */ /* 0x000fe20000410000 */
[----:B---3--:R-:W-:Y:S01]  /*14370*/  F2FP.PACK_AB R151, R122, R121 ;  /* 0x000000797a97723e */ /* 0x008fe200000000ff */
        /* <DEDUP_REMOVED lines=11> */
[--C-:B------:R-:W-:Y:S01]  /*14430*/  FFMA.FTZ R241, R22, c[0x0][0x2d0], -R5.reuse ;  /* 0x0000b40016f17a23 */ /* 0x100fe20000010805 */
[----:B------:R-:W1:Y:S01]  /*14440*/  LDSM.16.MT88.4 R84, [R202] ;  /* 0x00000000ca54783b */ /* 0x000e620000004200 */
[----:B------:R-:W-:Y:S04]  /*14450*/  FMUL.FTZ R22, R2, R130 ;  /* 0x0000008202167220 */ /* 0x000fe80000410000 */
[--C-:B------:R-:W-:Y:S01]  /*14460*/  FFMA.FTZ R245, R21, c[0x0][0x2d0], -R5.reuse ;  /* 0x0000b40015f57a23 */ /* 0x100fe20000010805 */
[----:B------:R-:W-:Y:S01]  /*14470*/  MUFU.EX2 R247, R159 ;  /* 0x0000009f00f77308 */ /* 0x000fe20000000800 */
[----:B------:R-:W-:Y:S02]  /*14480*/  FMUL.FTZ R21, R3, R129 ;  /* 0x0000008103157220 */ /* 0x000fe40000410000 */
[--C-:B------:R-:W-:Y:S02]  /*14490*/  FFMA.FTZ R155, R169, c[0x0][0x2d0], -R5.reuse ;  /* 0x0000b400a99b7a23 */ /* 0x100fe40000010805 */
[--C-:B------:R-:W-:Y:S02]  /*144a0*/  FFMA.FTZ R169, R40, c[0x0][0x2d0], -R5.reuse ;  /* 0x0000b40028a97a23 */ /* 0x100fe40000010805 */
[--C-:B------:R-:W-:Y:S02]  /*144b0*/  FFMA.FTZ R154, R167, c[0x0][0x2d0], -R5.reuse ;  /* 0x0000b400a79a7a23 */ /* 0x100fe40000010805 */
[--C-:B------:R-:W-:Y:S01]  /*144c0*/  FFMA.FTZ R167, R41, c[0x0][0x2d0], -R5.reuse ;  /* 0x0000b40029a77a23 */ /* 0x100fe20000010805 */
[----:B------:R-:W-:Y:S01]  /*144d0*/  MUFU.EX2 R159, R173 ;  /* 0x000000ad009f7308 */ /* 0x000fe20000000800 */
[----:B------:R-:W-:Y:S02]  /*144e0*/  FFMA.FTZ R5, R20, c[0x0][0x2d0], -R5 ;  /* 0x0000b40014057a23 */ /* 0x000fe40000010805 */
[C---:B------:R-:W-:Y:S02]  /*144f0*/  FMUL.FTZ R20, R3.reuse, R128 ;  /* 0x0000008003147220 */ /* 0x040fe40000410000 */
[C---:B------:R-:W-:Y:S02]  /*14500*/  FMUL.FTZ R32, R3.reuse, R116 ;  /* 0x0000007403207220 */ /* 0x040fe40000410000 */
[C---:B------:R-:W-:Y:S02]  /*14510*/  FMUL.FTZ R33, R3.reuse, R117 ;  /* 0x0000007503217220 */ /* 0x040fe40000410000 */
[C---:B------:R-:W-:Y:S01]  /*14520*/  FMUL.FTZ R34, R2.reuse, R118 ;  /* 0x0000007602227220 */ /* 0x040fe20000410000 */
[----:B------:R-:W-:Y:S01]  /*14530*/  MUFU.EX2 R249, R155 ;  /* 0x0000009b00f97308 */ /* 0x000fe20000000800 */
[C---:B------:R-:W-:Y:S02]  /*14540*/  FMUL.FTZ R35, R2.reuse, R119 ;  /* 0x0000007702237220 */ /* 0x040fe40000410000 */
[----:B------:R-:W-:Y:S01]  /*14550*/  LDSM.16.MT88.4 R116, [R204+0x3000] ;  /* 0x00300000cc74783b */ /* 0x000fe20000004200 */
[C---:B------:R-:W-:Y:S02]  /*14560*/  FMUL.FTZ R42, R2.reuse, R110 ;  /* 0x0000006e022a7220 */ /* 0x040fe40000410000 */
[C---:B------:R-:W-:Y:S02]  /*14570*/  FMUL.FTZ R43, R2.reuse, R111 ;  /* 0x0000006f022b7220 */ /* 0x040fe40000410000 */
[C---:B------:R-:W-:Y:S02]  /*14580*/  FMUL.FTZ R46, R2.reuse, R106 ;  /* 0x0000006a022e7220 */ /* 0x040fe40000410000 */
[C---:B------:R-:W-:Y:S01]  /*14590*/  FMUL.FTZ R47, R2.reuse, R107 ;  /* 0x0000006b022f7220 */ /* 0x040fe20000410000 */
[----:B------:R-:W-:Y:S01]  /*145a0*/  MUFU.EX2 R157, R232 ;  /* 0x000000e8009d7308 */ /* 0x000fe20000000800 */
[C---:B------:R-:W-:Y:S01]  /*145b0*/  FMUL.FTZ R48, R3.reuse, R100 ;  /* 0x0000006403307220 */ /* 0x040fe20000410000 */
[C---:B-1----:R-:W-:Y:S03]  /*145c0*/  HMMA.16816.F32 R20, R148.reuse, R84, R20 ;  /* 0x000000549414723c */ /* 0x042fe60000001814 */
[C---:B------:R-:W-:Y:S02]  /*145d0*/  FMUL.FTZ R49, R3.reuse, R101 ;  /* 0x0000006503317220 */ /* 0x040fe40000410000 */
[C---:B------:R-:W-:Y:S02]  /*145e0*/  FMUL.FTZ R50, R2.reuse, R102 ;  /* 0x0000006602327220 */ /* 0x040fe40000410000 */
[C---:B------:R-:W-:Y:S01]  /*145f0*/  FMUL.FTZ R51, R2.reuse, R103 ;  /* 0x0000006702337220 */ /* 0x040fe20000410000 */
[C---:B------:R-:W-:Y:S01]  /*14600*/  HMMA.16816.F32 R24, R148.reuse, R86, R24 ;  /* 0x000000569418723c */ /* 0x040fe20000001818 */
[----:B------:R-:W1:Y:S01]  /*14610*/  LDSM.16.MT88.4 R84, [R204] ;  /* 0x00000000cc54783b */ /* 0x000e620000004200 */
[----:B------:R-:W-:Y:S02]  /*14620*/  MUFU.EX2 R156, R233 ;  /* 0x000000e9009c7308 */ /* 0x000fe40000000800 */
[C---:B------:R-:W-:Y:S02]  /*14630*/  FMUL.FTZ R31, R2.reuse, R123 ;  /* 0x0000007b021f7220 */ /* 0x040fe40000410000 */
[C---:B------:R-:W-:Y:S02]  /*14640*/  FMUL.FTZ R54, R2.reuse, R98 ;  /* 0x0000006202367220 */ /* 0x040fe40000410000 */
[C---:B------:R-:W-:Y:S01]  /*14650*/  FMUL.FTZ R55, R2.reuse, R99 ;  /* 0x0000006302377220 */ /* 0x040fe20000410000 */
[----:B------:R-:W-:Y:S03]  /*14660*/  LDSM.16.MT88.4 R100, [R202+0x1800] ;  /* 0x00180000ca64783b */ /* 0x000fe60000004200 */
[C---:B------:R-:W-:Y:S01]  /*14670*/  FMUL.FTZ R58, R2.reuse, R94 ;  /* 0x0000005e023a7220 */ /* 0x040fe20000410000 */
[----:B------:R-:W-:Y:S01]  /*14680*/  MUFU.EX2 R155, R238 ;  /* 0x000000ee009b7308 */ /* 0x000fe20000000800 */
[C---:B------:R-:W-:Y:S02]  /*14690*/  FMUL.FTZ R59, R2.reuse, R95 ;  /* 0x0000005f023b7220 */ /* 0x040fe40000410000 */
[C---:B------:R-:W-:Y:S02]  /*146a0*/  FMUL.FTZ R60, R3.reuse, R88 ;  /* 0x00000058033c7220 */ /* 0x040fe40000410000 */
[C---:B------:R-:W-:Y:S02]  /*146b0*/  FMUL.FTZ R61, R3.reuse, R89 ;  /* 0x00000059033d7220 */ /* 0x040fe40000410000 */
[C---:B------:R-:W-:Y:S02]  /*146c0*/  FMUL.FTZ R62, R2.reuse, R90 ;  /* 0x0000005a023e7220 */ /* 0x040fe40000410000 */
[C---:B------:R-:W-:Y:S01]  /*146d0*/  FMUL.FTZ R63, R2.reuse, R91 ;  /* 0x0000005b023f7220 */ /* 0x040fe20000410000 */
[----:B------:R-:W-:Y:S01]  /*146e0*/  MUFU.EX2 R5, R5 ;  /* 0x0000000500057308 */ /* 0x000fe20000000800 */
[----:B------:R-:W-:Y:S01]  /*146f0*/  LDSM.16.MT88.4 R88, [R201+0x800] ;  /* 0x00080000c958783b */ /* 0x000fe20000004200 */
        /* <DEDUP_REMOVED lines=8> */
[C---:B------:R-:W-:Y:S01]  /*14780*/  FMUL.FTZ R45, R3.reuse, R105 ;  /* 0x00000069032d7220 */ /* 0x040fe20000410000 */
[C---:B-1----:R-:W-:Y:S04]  /*14790*/  HMMA.16816.F32 R28, R148.reuse, R84, R28 ;  /* 0x00000054941c723c */ /* 0x042fe8000000181c */
[----:B------:R-:W-:Y:S01]  /*147a0*/  MUFU.EX2 R105, R222 ;  /* 0x000000de00697308 */ /* 0x000fe20000000800 */
[C---:B------:R-:W-:Y:S02]  /*147b0*/  FMUL.FTZ R52, R3.reuse, R96 ;  /* 0x0000006003347220 */ /* 0x040fe40000410000 */
[C---:B------:R-:W-:Y:S01]  /*147c0*/  FMUL.FTZ R53, R3.reuse, R97 ;  /* 0x0000006103357220 */ /* 0x040fe20000410000 */
[C---:B------:R-:W-:Y:S01]  /*147d0*/  HMMA.16816.F32 R32, R148.reuse, R86, R32 ;  /* 0x000000569420723c */ /* 0x040fe20000001820 */
[----:B------:R-:W1:Y:S03]  /*147e0*/  LDSM.16.MT88.4 R84, [R203] ;  /* 0x00000000cb54783b */ /* 0x000e660000004200 */
[C---:B------:R-:W-:Y:S02]  /*147f0*/  FMUL.FTZ R56, R3.reuse, R92 ;  /* 0x0000005c03387220 */ /* 0x040fe40000410000 */
[----:B------:R-:W-:Y:S01]  /*14800*/  MUFU.EX2 R97, R174 ;  /* 0x000000ae00617308 */ /* 0x000fe20000000800 */
[C---:B------:R-:W-:Y:S02]  /*14810*/  FMUL.FTZ R57, R3.reuse, R93 ;  /* 0x0000005d03397220 */ /* 0x040fe40000410000 */
[C---:B------:R-:W-:Y:S03]  /*14820*/  FMUL.FTZ R68, R3.reuse, R68 ;  /* 0x0000004403447220 */ /* 0x040fe60000410000 */
[C---:B------:R-:W-:Y:S02]  /*14830*/  FMUL.FTZ R69, R3.reuse, R69 ;  /* 0x0000004503457220 */ /* 0x040fe40000410000 */
[C---:B------:R-:W-:Y:S02]  /*14840*/  FMUL.FTZ R72, R3.reuse, R72 ;  /* 0x0000004803487220 */ /* 0x040fe40000410000 */
[----:B------:R-:W-:Y:S01]  /*14850*/  MUFU.EX2 R93, R163 ;  /* 0x000000a3005d7308 */ /* 0x000fe20000000800 */
[----:B------:R-:W-:Y:S02]  /*14860*/  FMUL.FTZ R73, R3, R73 ;  /* 0x0000004903497220 */ /* 0x000fe40000410000 */
[C---:B------:R-:W-:Y:S02]  /*14870*/  FMUL.FTZ R70, R2.reuse, R70 ;  /* 0x0000004602467220 */ /* 0x040fe40000410000 */
[C---:B------:R-:W-:Y:S02]  /*14880*/  FMUL.FTZ R71, R2.reuse, R71 ;  /* 0x0000004702477220 */ /* 0x040fe40000410000 */
[C---:B------:R-:W-:Y:S02]  /*14890*/  FMUL.FTZ R74, R2.reuse, R74 ;  /* 0x0000004a024a7220 */ /* 0x040fe40000410000 */
[----:B------:R-:W-:Y:S01]  /*148a0*/  FMUL.FTZ R75, R2, R75 ;  /* 0x0000004b024b7220 */ /* 0x000fe20000410000 */
[----:B------:R-:W-:Y:S01]  /*148b0*/  MUFU.EX2 R92, R162 ;  /* 0x000000a2005c7308 */ /* 0x000fe20000000800 */
[----:B------:R-:W-:Y:S09]  /*148c0*/  FADD.FTZ R2, R15, R152 ;  /* 0x000000980f027221 */ /* 0x000ff20000010000 */
[----:B------:R-:W-:Y:S01]  /*148d0*/  MUFU.EX2 R96, R170 ;  /* 0x000000aa00607308 */ /* 0x000fe20000000800 */
[C---:B-1----:R-:W-:Y:S09]  /*148e0*/  HMMA.16816.F32 R36, R148.reuse, R84, R36 ;  /* 0x000000549424723c */ /* 0x042ff20000001824 */
[----:B------:R-:W-:Y:S01]  /*148f0*/  MUFU.EX2 R104, R211 ;  /* 0x000000d300687308 */ /* 0x000fe20000000800 */
[C---:B------:R-:W-:Y:S01]  /*14900*/  HMMA.16816.F32 R40, R148.reuse, R86, R40 ;  /* 0x000000569428723c */ /* 0x040fe20000001828 */
[----:B------:R-:W1:Y:S08]  /*14910*/  LDSM.16.MT88.4 R84, [R201+0x3800] ;  /* 0x00380000c954783b */ /* 0x000e700000004200 */
[----:B------:R-:W-:Y:S10]  /*14920*/  MUFU.EX2 R174, R160 ;  /* 0x000000a000ae7308 */ /* 0x000ff40000000800 */
[----:B------:R-:W-:Y:S10]  /*14930*/  MUFU.EX2 R170, R158 ;  /* 0x0000009e00aa7308 */ /* 0x000ff40000000800 */
[----:B------:R-:W-:Y:S10]  /*14940*/  MUFU.EX2 R163, R167 ;  /* 0x000000a700a37308 */ /* 0x000ff40000000800 */
[----:B------:R-:W-:Y:S01]  /*14950*/  MUFU.EX2 R109, R227 ;  /* 0x000000e3006d7308 */ /* 0x000fe20000000800 */
[C---:B-1----:R-:W-:Y:S09]  /*14960*/  HMMA.16816.F32 R44, R148.reuse, R84, R44 ;  /* 0x00000054942c723c */ /* 0x042ff2000000182c */
[----:B------:R-:W-:Y:S01]  /*14970*/  MUFU.EX2 R108, R226 ;  /* 0x000000e2006c7308 */ /* 0x000fe20000000800 */
[C---:B------:R-:W-:Y:S01]  /*14980*/  HMMA.16816.F32 R48, R148.reuse, R86, R48 ;  /* 0x000000569430723c */ /* 0x040fe20000001830 */
[----:B------:R-:W1:Y:S08]  /*14990*/  LDSM.16.MT88.4 R84, [R202+0x3800] ;  /* 0x00380000ca54783b */ /* 0x000e700000004200 */
[----:B------:R-:W-:Y:S10]  /*149a0*/  MUFU.EX2 R162, R169 ;  /* 0x000000a900a27308 */ /* 0x000ff40000000800 */
[----:B------:R-:W-:Y:S10]  /*149b0*/  MUFU.EX2 R160, R172 ;  /* 0x000000ac00a07308 */ /* 0x000ff40000000800 */
[----:B------:R-:W2:Y:S10]  /*149c0*/  MUFU.EX2 R3, R164 ;  /* 0x000000a400037308 */ /* 0x000eb40000000800 */
[----:B------:R-:W-:Y:S01]  /*149d0*/  MUFU.EX2 R164, R153 ;  /* 0x0000009900a47308 */ /* 0x000fe20000000800 */
[C---:B-1----:R-:W-:Y:S09]  /*149e0*/  HMMA.16816.F32 R52, R148.reuse, R84, R52 ;  /* 0x000000549434723c */ /* 0x042ff20000001834 */
[----:B------:R-:W-:Y:S01]  /*149f0*/  MUFU.EX2 R158, R214 ;  /* 0x000000d6009e7308 */ /* 0x000fe20000000800 */
[C---:B------:R-:W-:Y:S01]  /*14a00*/  HMMA.16816.F32 R56, R148.reuse, R86, R56 ;  /* 0x000000569438723c */ /* 0x040fe20000001838 */
[----:B------:R-:W1:Y:S02]  /*14a10*/  LDSM.16.MT88.4 R84, [R204+0x3800] ;  /* 0x00380000cc54783b */ /* 0x000e640000004200 */
[----:B--2---:R-:W-:Y:S04]  /*14a20*/  FADD.FTZ R2, R3, R2 ;  /* 0x0000000203027221 */ /* 0x004fe80000010000 */
[----:B------:R-:W-:Y:S02]  /*14a30*/  FADD.FTZ R2, R93, R2 ;  /* 0x000000025d027221 */ /* 0x000fe40000010000 */
[----:B------:R-:W-:Y:S03]  /*14a40*/  MUFU.EX2 R114, R243 ;  /* 0x000000f300727308 */ /* 0x000fe60000000800 */
[C---:B------:R-:W-:Y:S07]  /*14a50*/  FADD.FTZ R2, R92.reuse, R2 ;  /* 0x000000025c027221 */ /* 0x040fee0000010000 */
[----:B------:R-:W2:Y:S10]  /*14a60*/  MUFU.EX2 R113, R242 ;  /* 0x000000f200717308 */ /* 0x000eb40000000800 */
[----:B------:R-:W-:Y:S10]  /*14a70*/  MUFU.EX2 R112, R244 ;  /* 0x000000f400707308 */ /* 0x000ff40000000800 */
[----:B------:R-:W-:Y:S01]  /*14a80*/  MUFU.EX2 R154, R240 ;  /* 0x000000f0009a7308 */ /* 0x000fe20000000800 */
[C---:B-1----:R-:W-:Y:S08]  /*14a90*/  HMMA.16816.F32 R60, R148.reuse, R84, R60 ;  /* 0x00000054943c723c */ /* 0x042ff0000000183c */
[C---:B------:R-:W-:Y:S01]  /*14aa0*/  HMMA.16816.F32 R64, R148.reuse, R86, R64 ;  /* 0x000000569440723c */ /* 0x040fe20000001840 */
[----:B------:R-:W1:Y:S01]  /*14ab0*/  LDSM.16.MT88.4 R84, [R203+0x3800] ;  /* 0x00380000cb54783b */ /* 0x000e620000004200 */
[----:B------:R-:W3:Y:S10]  /*14ac0*/  MUFU.EX2 R153, R241 ;  /* 0x000000f100997308 */ /* 0x000ef40000000800 */
[----:B------:R-:W4:Y:S01]  /*14ad0*/  MUFU.EX2 R152, R245 ;  /* 0x000000f500987308 */ /* 0x000f220000000800 */
[C---:B-1----:R-:W-:Y:S07]  /*14ae0*/  HMMA.16816.F32 R68, R148.reuse, R84, R68 ;  /* 0x000000549444723c */ /* 0x042fee0000001844 */
[----:B------:R-:W-:Y:S01]  /*14af0*/  F2FP.PACK_AB R84, R3, R15 ;  /* 0x0000000f0354723e */ /* 0x000fe200000000ff */
[----:B------:R-:W-:Y:S01]  /*14b00*/  HMMA.16816.F32 R72, R148, R86, R72 ;  /* 0x000000569448723c */ /* 0x000fe20000001848 */
[----:B------:R-:W1:Y:S03]  /*14b10*/  MUFU.EX2 R15, R210 ;  /* 0x000000d2000f7308 */ /* 0x000e660000000800 */
[----:B------:R-:W-:Y:S03]  /*14b20*/  F2FP.PACK_AB R85, R115, R249 ;  /* 0x000000f97355723e */ /* 0x000fe600000000ff */
[----:B------:R-:W-:Y:S02]  /*14b30*/  F2FP.PACK_AB R86, R92, R93 ;  /* 0x0000005d5c56723e */ /* 0x000fe400000000ff */
[----:B------:R-:W5:Y:S02]  /*14b40*/  LDSM.16.MT88.4 R92, [R202+0x800] ;  /* 0x00080000ca5c783b */ /* 0x000f640000004200 */
[----:B------:R-:W1:Y:S01]  /*14b50*/  MUFU.EX2 R3, R175 ;  /* 0x000000af00037308 */ /* 0x000e620000000800 */
[----:B------:R-:W-:Y:S02]  /*14b60*/  F2FP.PACK_AB R87, R247, R248 ;  /* 0x000000f8f757723e */ /* 0x000fe400000000ff */
[----:B--2---:R-:W-:Y:S02]  /*14b70*/  F2FP.PACK_AB R148, R113, R114 ;  /* 0x000000727194723e */ /* 0x004fe400000000ff */
[----:B---3--:R-:W-:Y:S02]  /*14b80*/  F2FP.PACK_AB R149, R153, R154 ;  /* 0x0000009a9995723e */ /* 0x008fe400000000ff */
[----:B----4-:R-:W-:Y:S01]  /*14b90*/  F2FP.PACK_AB R151, R5, R152 ;  /* 0x000000980597723e */ /* 0x010fe200000000ff */
[C---:B------:R-:W-:Y:S02]  /*14ba0*/  HMMA.16816.F32 R8, R84.reuse, R88, R8 ;  /* 0x000000585408723c */ /* 0x040fe40000001808 */
[----:B------:R-:W2:Y:S03]  /*14bb0*/  MUFU.EX2 R175, R161 ;  /* 0x000000a100af7308 */ /* 0x000ea60000000800 */
[----:B-1----:R-:W-:Y:S03]  /*14bc0*/  FADD.FTZ R2, R15, R2 ;  /* 0x000000020f027221 */ /* 0x002fe60000010000 */
[C---:B------:R-:W-:Y:S01]  /*14bd0*/  HMMA.16816.F32 R16, R84.reuse, R90, R16 ;  /* 0x0000005a5410723c */ /* 0x040fe20000001810 */
[----:B------:R-:W1:Y:S03]  /*14be0*/  LDSM.16.MT88.4 R88, [R204+0x800] ;  /* 0x00080000cc58783b */ /* 0x000e660000004200 */
[----:B------:R-:W-:Y:S01]  /*14bf0*/  MUFU.EX2 R161, R171 ;  /* 0x000000ab00a17308 */ /* 0x000fe20000000800 */
[----:B------:R-:W-:Y:S04]  /*14c00*/  FADD.FTZ R2, R3, R2 ;  /* 0x0000000203027221 */ /* 0x000fe80000010000 */
[----:B------:R-:W-:Y:S04]  /*14c10*/  FADD.FTZ R2, R97, R2 ;  /* 0x0000000261027221 */ /* 0x000fe80000010000 */
[C---:B------:R-:W-:Y:S01]  /*14c20*/  FADD.FTZ R2, R96.reuse, R2 ;  /* 0x0000000260027221 */ /* 0x040fe20000010000 */
[C---:B-----5:R-:W-:Y:S08]  /*14c30*/  HMMA.16816.F32 R20, R84.reuse, R92, R20 ;  /* 0x0000005c5414723c */ /* 0x060ff00000001814 */
[C---:B------:R-:W-:Y:S01]  /*14c40*/  HMMA.16816.F32 R24, R84.reuse, R94, R24 ;  /* 0x0000005e5418723c */ /* 0x040fe20000001818 */
[----:B------:R-:W3:Y:S07]  /*14c50*/  LDSM.16.MT88.4 R92, [R203+0x800] ;  /* 0x00080000cb5c783b */ /* 0x000eee0000004200 */
[C---:B-1----:R-:W-:Y:S08]  /*14c60*/  HMMA.16816.F32 R28, R84.reuse, R88, R28 ;  /* 0x00000058541c723c */ /* 0x042ff0000000181c */
[C---:B------:R-:W-:Y:S01]  /*14c70*/  HMMA.16816.F32 R32, R84.reuse, R90, R32 ;  /* 0x0000005a5420723c */ /* 0x040fe20000001820 */
[----:B------:R-:W1:Y:S07]  /*14c80*/  LDSM.16.MT88.4 R88, [R201+0x4000] ;  /* 0x00400000c958783b */ /* 0x000e6e0000004200 */
[C---:B---3--:R-:W-:Y:S08]  /*14c90*/  HMMA.16816.F32 R36, R84.reuse, R92, R36 ;  /* 0x0000005c5424723c */ /* 0x048ff00000001824 */
        /* <DEDUP_REMOVED lines=12> */
[----:B------:R-:W-:Y:S01]  /*14d60*/  HMMA.16816.F32 R72, R84, R94, R72 ;  /* 0x0000005e5448723c */ /* 0x000fe20000001848 */
[----:B------:R-:W3:Y:S06]  /*14d70*/  LDSM.16.MT88.4 R92, [R202+0x1000] ;  /* 0x00100000ca5c783b */ /* 0x000eec0000004200 */
[----:B------:R-:W-:Y:S02]  /*14d80*/  F2FP.PACK_AB R86, R96, R97 ;  /* 0x000000616056723e */ /* 0x000fe400000000ff */
[----:B------:R-:W4:Y:S03]  /*14d90*/  LDSM.16.MT88.4 R96, [R204+0x1000] ;  /* 0x00100000cc60783b */ /* 0x000f260000004200 */
[----:B------:R-:W-:Y:S02]  /*14da0*/  F2FP.PACK_AB R84, R3, R15 ;  /* 0x0000000f0354723e */ /* 0x000fe400000000ff */
[----:B--2---:R-:W-:Y:S01]  /*14db0*/  F2FP.PACK_AB R85, R174, R175 ;  /* 0x000000afae55723e */ /* 0x004fe200000000ff */
[----:B------:R-:W2:Y:S01]  /*14dc0*/  MUFU.EX2 R15, R224 ;  /* 0x000000e0000f7308 */ /* 0x000ea20000000800 */
[----:B------:R-:W-:Y:S07]  /*14dd0*/  F2FP.PACK_AB R87, R168, R170 ;  /* 0x000000aaa857723e */ /* 0x000fee00000000ff */
[C---:B-1----:R-:W-:Y:S02]  /*14de0*/  HMMA.16816.F32 R8, R84.reuse, R88, R8 ;  /* 0x000000585408723c */ /* 0x042fe40000001808 */
[----:B------:R-:W1:Y:S06]  /*14df0*/  MUFU.EX2 R3, R223 ;  /* 0x000000df00037308 */ /* 0x000e6c0000000800 */
[C---:B------:R-:W-:Y:S01]  /*14e00*/  HMMA.16816.F32 R16, R84.reuse, R90, R16 ;  /* 0x0000005a5410723c */ /* 0x040fe20000001810 */
[----:B------:R-:W5:Y:S03]  /*14e10*/  LDSM.16.MT88.4 R88, [R203+0x1000] ;  /* 0x00100000cb58783b */ /* 0x000f660000004200 */
[----:B--2---:R-:W-:Y:S04]  /*14e20*/  FADD.FTZ R2, R15, R2 ;  /* 0x000000020f027221 */ /* 0x004fe80000010000 */
[C---:B---3--:R-:W-:Y:S08]  /*14e30*/  HMMA.16816.F32 R20, R84.reuse, R92, R20 ;  /* 0x0000005c5414723c */ /* 0x048ff00000001814 */
[C---:B------:R-:W-:Y:S01]  /*14e40*/  HMMA.16816.F32 R24, R84.reuse, R94, R24 ;  /* 0x0000005e5418723c */ /* 0x040fe20000001818 */
[----:B------:R-:W2:Y:S03]  /*14e50*/  LDSM.16.MT88.4 R92, [R201+0x4800] ;  /* 0x00480000c95c783b */ /* 0x000ea60000004200 */
[----:B-1----:R-:W-:Y:S04]  /*14e60*/  FADD.FTZ R2, R3, R2 ;  /* 0x0000000203027221 */ /* 0x002fe80000010000 */
[C---:B----4-:R-:W-:Y:S04]  /*14e70*/  HMMA.16816.F32 R28, R84.reuse, R96, R28 ;  /* 0x00000060541c723c */ /* 0x050fe8000000181c */
[----:B------:R-:W-:Y:S04]  /*14e80*/  FADD.FTZ R2, R105, R2 ;  /* 0x0000000269027221 */ /* 0x000fe80000010000 */
[C---:B------:R-:W-:Y:S01]  /*14e90*/  HMMA.16816.F32 R32, R84.reuse, R98, R32 ;  /* 0x000000625420723c */ /* 0x040fe20000001820 */
[----:B------:R-:W1:Y:S03]  /*14ea0*/  LDSM.16.MT88.4 R96, [R202+0x4800] ;  /* 0x00480000ca60783b */ /* 0x000e660000004200 */
[----:B------:R-:W-:Y:S04]  /*14eb0*/  FADD.FTZ R2, R104, R2 ;  /* 0x0000000268027221 */ /* 0x000fe80000010000 */
[C---:B-----5:R-:W-:Y:S08]  /*14ec0*/  HMMA.16816.F32 R36, R84.reuse, R88, R36 ;  /* 0x000000585424723c */ /* 0x060ff00000001824 */
        /* <DEDUP_REMOVED lines=19> */
[----:B------:R-:W4:Y:S07]  /*15000*/  LDSM.16.MT88.4 R84, [R204+0x1800] ;  /* 0x00180000cc54783b */ /* 0x000f2e0000004200 */
        /* <DEDUP_REMOVED lines=10> */
[C---:B------:R-:W-:Y:S04]  /*150b0*/  FADD.FTZ R2, R108.reuse, R2 ;  /* 0x000000026c027221 */ /* 0x040fe80000010000 */
        /* <DEDUP_REMOVED lines=35> */
[----:B------:R-:W1:Y:S03]  /*152f0*/  LDSM.16.MT88.4 R104, [R204+0x5800] ;  /* 0x00580000cc68783b */ /* 0x000e660000004200 */
[----:B------:R-:W-:Y:S04]  /*15300*/  FADD.FTZ R2, R114, R2 ;  /* 0x0000000272027221 */ /* 0x000fe80000010000 */
[C---:B----4-:R-:W-:Y:S04]  /*15310*/  HMMA.16816.F32 R28, R84.reuse, R100, R28 ;  /* 0x00000064541c723c */ /* 0x050fe8000000181c */
[----:B------:R-:W-:Y:S04]  /*15320*/  FADD.FTZ R2, R113, R2 ;  /* 0x0000000271027221 */ /* 0x000fe80000010000 */
[C---:B------:R-:W-:Y:S01]  /*15330*/  HMMA.16816.F32 R32, R84.reuse, R102, R32 ;  /* 0x000000665420723c */ /* 0x040fe20000001820 */
[----:B------:R-:W4:Y:S03]  /*15340*/  LDSM.16.MT88.4 R100, [R203+0x5800] ;  /* 0x00580000cb64783b */ /* 0x000f260000004200 */
[----:B------:R-:W-:Y:S04]  /*15350*/  FADD.FTZ R2, R112, R2 ;  /* 0x0000000270027221 */ /* 0x000fe80000010000 */
[C---:B------:R-:W-:Y:S07]  /*15360*/  HMMA.16816.F32 R36, R84.reuse, R88, R36 ;  /* 0x000000585424723c */ /* 0x040fee0000001824 */
[----:B------:R-:W-:Y:S01]  /*15370*/  F2FP.PACK_AB R88, R108, R109 ;  /* 0x0000006d6c58723e */ /* 0x000fe200000000ff */
[C---:B------:R-:W-:Y:S01]  /*15380*/  HMMA.16816.F32 R40, R84.reuse, R90, R40 ;  /* 0x0000005a5428723c */ /* 0x040fe20000001828 */
[----:B------:R-:W-:Y:S03]  /*15390*/  LDSM.16.MT88.4 R108, [R202+0x6000] ;  /* 0x00600000ca6c783b */ /* 0x000fe60000004200 */
[----:B------:R-:W-:Y:S03]  /*153a0*/  F2FP.PACK_AB R89, R157, R158 ;  /* 0x0000009e9d59723e */ /* 0x000fe600000000ff */
[----:B------:R-:W-:Y:S01]  /*153b0*/  F2FP.PACK_AB R90, R3, R15 ;  /* 0x0000000f035a723e */ /* 0x000fe200000000ff */
[C---:B--2---:R-:W-:Y:S01]  /*153c0*/  HMMA.16816.F32 R44, R84.reuse, R92, R44 ;  /* 0x0000005c542c723c */ /* 0x044fe2000000182c */
[----:B------:R-:W2:Y:S03]  /*153d0*/  MUFU.EX2 R15, R246 ;  /* 0x000000f6000f7308 */ /* 0x000ea60000000800 */
[----:B------:R-:W-:Y:S01]  /*153e0*/  F2FP.PACK_AB R91, R155, R156 ;  /* 0x0000009c9b5b723e */ /* 0x000fe200000000ff */
[----:B------:R-:W-:Y:S03]  /*153f0*/  FADD.FTZ R3, R121, R120 ;  /* 0x0000007879037221 */ /* 0x000fe60000010000 */
[C---:B------:R-:W-:Y:S01]  /*15400*/  HMMA.16816.F32 R48, R84.reuse, R94, R48 ;  /* 0x0000005e5430723c */ /* 0x040fe20000001830 */
[----:B------:R-:W5:Y:S07]  /*15410*/  LDSM.16.MT88.4 R92, [R201+0x2800] ;  /* 0x00280000c95c783b */ /* 0x000f6e0000004200 */
[C---:B---3--:R-:W-:Y:S08]  /*15420*/  HMMA.16816.F32 R52, R84.reuse, R96, R52 ;  /* 0x000000605434723c */ /* 0x048ff00000001834 */
[C---:B------:R-:W-:Y:S01]  /*15430*/  HMMA.16816.F32 R56, R84.reuse, R98, R56 ;  /* 0x000000625438723c */ /* 0x040fe20000001838 */
[----:B------:R-:W3:Y:S03]  /*15440*/  LDSM.16.MT88.4 R96, [R202+0x2800] ;  /* 0x00280000ca60783b */ /* 0x000ee60000004200 */
[C---:B--2---:R-:W-:Y:S01]  /*15450*/  F2FP.PACK_AB R150, R15.reuse, R112 ;  /* 0x000000700f96723e */ /* 0x044fe200000000ff */
[----:B------:R-:W-:Y:S02]  /*15460*/  FADD.FTZ R232, R15, R2 ;  /* 0x000000020fe87221 */ /* 0x000fe40000010000 */
[----:B------:R-:W-:Y:S01]  /*15470*/  FADD.FTZ R2, R122, R3 ;  /* 0x000000037a027221 */ /* 0x000fe20000010000 */
[C---:B-1----:R-:W-:Y:S04]  /*15480*/  HMMA.16816.F32 R60, R84.reuse, R104, R60 ;  /* 0x00000068543c723c */ /* 0x042fe8000000183c */
        /* <DEDUP_REMOVED lines=9> */
[C---:B-----5:R-:W-:Y:S01]  /*15520*/  HMMA.16816.F32 R8, R88.reuse, R92, R8 ;  /* 0x0000005c5808723c */ /* 0x060fe20000001808 */
        /* <DEDUP_REMOVED lines=50> */
[C---:B------:R-:W-:Y:S08]  /*15850*/  HMMA.16816.F32 R120, R148.reuse, R116, R28 ;  /* 0x000000749478723c */ /* 0x040ff0000000181c */
        /* <DEDUP_REMOVED lines=13> */
.L_x_443:
        /* <DEDUP_REMOVED lines=8> */
.L_x_541:
[----:B------:R-:W-:Y:S01]  /*159b0*/  FSETP.NE.FTZ.AND P1, PT, R8, RZ, PT ;  /* 0x000000ff0800720b */ /* 0x000fe20003f35000 */
[----:B------:R-:W-:Y:S01]  /*159c0*/  CS2R R2, SRZ ;  /* 0x0000000000027805 */ /* 0x000fe2000001ff00 */
[----:B--23--:R-:W-:Y:S01]  /*159d0*/  FADD.FTZ R4, R9, R4 ;  /* 0x0000000409047221 */ /* 0x00cfe20000010000 */
[----:B------:R-:W-:Y:S02]  /*159e0*/  MOV R27, 0xff800000 ;  /* 0xff800000001b7802 */ /* 0x000fe40000000f00 */
[----:B------:R-:W-:-:S02]  /*159f0*/  MOV R26, 0xff800000 ;  /* 0xff800000001a7802 */ /* 0x000fc40000000f00 */
[----:B------:R-:W-:-:S06]  /*15a00*/  FSETP.NE.FTZ.AND P0, PT, R4, RZ, PT ;  /* 0x000000ff0400720b */ /* 0x000fcc0003f15000 */
[----:B------:R-:W1:Y:S08]  /*15a10*/  @P1 MUFU.RCP R3, R8 ;  /* 0x0000000800031308 */ /* 0x000e700000001000 */
[----:B------:R2:W3:Y:S01]  /*15a20*/  @P1 MUFU.LG2 R10, R8 ;  /* 0x00000008000a1308 */ /* 0x0004e20000000c00 */
[----:B-1----:R-:W-:-:S07]  /*15a30*/  FMUL.FTZ R50, R3, R92 ;  /* 0x0000005c03327220 */ /* 0x002fce0000410000 */
[----:B------:R-:W1:Y:S01]  /*15a40*/  @P0 MUFU.RCP R2, R4 ;  /* 0x0000000400020308 */ /* 0x000e620000001000 */
[C---:B------:R-:W-:Y:S02]  /*15a50*/  FMUL.FTZ R51, R3.reuse, R93 ;  /* 0x0000005d03337220 */ /* 0x040fe40000410000 */
[C---:B------:R-:W-:Y:S02]  /*15a60*/  FMUL.FTZ R54, R3.reuse, R136 ;  /* 0x0000008803367220 */ /* 0x040fe40000410000 */
[C---:B------:R-:W-:Y:S02]  /*15a70*/  FMUL.FTZ R55, R3.reuse, R137 ;  /* 0x0000008903377220 */ /* 0x040fe40000410000 */
[C---:B------:R-:W-:Y:S01]  /*15a80*/  FMUL.FTZ R30, R3.reuse, R132 ;  /* 0x00000084031e7220 */ /* 0x040fe20000410000 */
[----:B--2---:R-:W-:Y:S01]  /*15a90*/  @P1 MOV R8, 0x3f317218 ;  /* 0x3f31721800081802 */ /* 0x004fe20000000f00 */
        /* <DEDUP_REMOVED lines=28> */
[----:B---3--:R-:W-:Y:S02]  /*15c60*/  @P1 FMUL.FTZ R10, R10, 0.69314718246459960938 ;  /* 0x3f3172180a0a1820 */ /* 0x008fe40000410000 */
[----:B------:R-:W-:Y:S02]  /*15c70*/  @P1 FMUL.FTZ R8, R8, c[0x0][0x2d0] ;  /* 0x0000b40008081a20 */ /* 0x000fe40000410000 */
[----:B-1----:R-:W-:Y:S02]  /*15c80*/  FMUL.FTZ R96, R2, R138 ;  /* 0x0000008a02607220 */ /* 0x002fe40000410000 */
[----:B------:R-:W-:Y:S01]  /*15c90*/  @P1 FFMA.FTZ R27, R8, R6, R10 ;  /* 0x00000006081b1223 */ /* 0x000fe2000001000a */
[----:B------:R-:W-:Y:S01]  /*15ca0*/  MOV R6, 0x1 ;  /* 0x0000000100067802 */ /* 0x000fe20000000f00 */
[----:B------:R-:W-:-:S02]  /*15cb0*/  FMUL.FTZ R97, R2, R139 ;  /* 0x0000008b02617220 */ /* 0x000fc40000410000 */
[C---:B------:R-:W-:Y:S02]  /*15cc0*/  FMUL.FTZ R68, R2.reuse, R134 ;  /* 0x0000008602447220 */ /* 0x040fe40000410000 */
[C---:B------:R-:W-:Y:S02]  /*15cd0*/  FMUL.FTZ R69, R2.reuse, R135 ;  /* 0x0000008702457220 */ /* 0x040fe40000410000 */
[C---:B------:R-:W-:Y:S01]  /*15ce0*/  FMUL.FTZ R56, R2.reuse, R130 ;  /* 0x0000008202387220 */ /* 0x040fe20000410000 */
[----:B--2---:R-:W-:Y:S01]  /*15cf0*/  @P0 MOV R4, 0x3f317218 ;  /* 0x3f31721800040802 */ /* 0x004fe20000000f00 */
        /* <DEDUP_REMOVED lines=28> */
[----:B------:R-:W-:Y:S01]  /*15ec0*/  FMUL.FTZ R67, R2, R75 ;  /* 0x0000004b02437220 */ /* 0x000fe20000410000 */
[----:B------:R-:W-:Y:S01]  /*15ed0*/  PRMT R2, R6, 0x7610, R2 ;  /* 0x0000761006027816 */ /* 0x000fe20000000002 */
[----:B------:R-:W-:Y:S02]  /*15ee0*/  @P0 FFMA.FTZ R26, R4, R5, R3 ;  /* 0x00000005041a0223 */ /* 0x000fe40000010003 */
.L_x_393:
[----:B------:R2:W5:Y:S04]  /*15ef0*/  LDL R6, [R1+0x20] ;  /* 0x0000200001067983 */ /* 0x0005680000100800 */
[----:B------:R-:W3:Y:S01]  /*15f00*/  S2R R3, SR_TID.X ;  /* 0x0000000000037919 */ /* 0x000ee20000002100 */
[----:B------:R-:W-:Y:S01]  /*15f10*/  BSSY B0, `(.L_x_460) ;  /* 0x0000011000007945 */ /* 0x000fe20003800000 */
[----:B---3--:R-:W-:-:S13]  /*15f20*/  LOP3.LUT P0, RZ, R3, 0xff, RZ, 0xc0, !PT ;  /* 0x000000ff03ff7812 */ /* 0x008fda000780c0ff */
[----:B------:R-:W-:Y:S05]  /*15f30*/  @P0 BRA `(.L_x_461) ;  /* 0x000000e000000947 */ /* 0x000fea0003800000 */
[----:B-12---:R-:W1:Y:S01]  /*15f40*/  S2R R5, SR_LANEID ;  /* 0x0000000000057919 */ /* 0x006e620000000000 */
[----:B------:R-:W-:Y:S01]  /*15f50*/  VOTEU.ANY UR5, UPT, PT ;  /* 0x0000000000057886 */ /* 0x000fe200038e0100 */
[----:B------:R-:W-:Y:S01]  /*15f60*/  IMAD.MOV.U32 R8, RZ, RZ, c[0x0][0x560] ;  /* 0x00015800ff087624 */ /* 0x000fe200078e00ff */
[----:B------:R-:W1:Y:S01]  /*15f70*/  FLO.U32 R4, UR5 ;  /* 0x0000000500047d00 */ /* 0x000e6200080e0000 */
[----:B------:R-:W-:-:S07]  /*15f80*/  IMAD.MOV.U32 R9, RZ, RZ, c[0x0][0x564] ;  /* 0x00015900ff097624 */ /* 0x000fce00078e00ff */
[----:B------:R-:W2:Y:S01]  /*15f90*/  POPC R3, UR5 ;  /* 0x0000000500037d09 */ /* 0x000ea20008000000 */
[----:B-1----:R-:W-:-:S13]  /*15fa0*/  ISETP.EQ.U32.AND P0, PT, R4, R5, PT ;  /* 0x000000050400720c */ /* 0x002fda0003f02070 */
[----:B--2---:R-:W2:Y:S04]  /*15fb0*/  @P0 ATOMG.E.ADD.STRONG.GPU PT, R3, [R8.64], R3 ;  /* 0x00000003080309a8 */ /* 0x004ea800081ee1c8 */
[----:B------:R-:W1:Y:S04]  /*15fc0*/  S2R R5, SR_LTMASK ;  /* 0x0000000000057919 */ /* 0x000e680000003900 */
[----:B--2---:R1:W2:Y:S02]  /*15fd0*/  SHFL.IDX PT, R4, R3, R4, 0x1f ;  /* 0x00001f0403047589 */ /* 0x0042a400000e0000 */
[----:B-1----:R-:W-:-:S06]  /*15fe0*/  LOP3.LUT R3, R5, UR5, RZ, 0xc0, !PT ;  /* 0x0000000505037c12 */ /* 0x002fcc000f8ec0ff */
[----:B------:R-:W2:Y:S02]  /*15ff0*/  POPC R3, R3 ;  /* 0x0000000300037309 */ /* 0x000ea40000000000 */
[----:B--2--5:R-:W-:-:S05]  /*16000*/  IADD3 R6, R4, c[0x0][0xc], R3 ;  /* 0x0000030004067a10 */ /* 0x024fca0007ffe003 */
[----:B------:R1:W-:Y:S02]  /*16010*/  STL [R1+0x20], R6 ;  /* 0x0000200601007387 */ /* 0x0003e40000100800 */
.L_x_461:
[----:B--2---:R-:W-:Y:S05]  /*16020*/  BSYNC B0 ;  /* 0x0000000000007941 */ /* 0x004fea0003800000 */
.L_x_460:
[----:B------:R-:W-:Y:S01]  /*16030*/  PRMT R2, R2, 0x9910, RZ ;  /* 0x0000991002027816 */ /* 0x000fe200000000ff */
[----:B------:R-:W-:Y:S01]  /*16040*/  BSSY B1, `(.L_x_462) ;  /* 0x00002bf000017945 */ /* 0x000fe20003800000 */
[----:B-----5:R-:W-:Y:S02]  /*16050*/  IMAD.MOV.U32 R74, RZ, RZ, R6 ;  /* 0x000000ffff4a7224 */ /* 0x020fe400078e0006 */
[----:B------:R-:W-:-:S13]  /*16060*/  ISETP.NE.AND P0, PT, R2, RZ, PT ;  /* 0x000000ff0200720c */ /* 0x000fda0003f05270 */
[----:B------:R-:W-:Y:S05]  /*16070*/  @!P0 BRA `(.L_x_463) ;  /* 0x0000206000008947 */ /* 0x000fea0003800000 */
[----:B-1----:R-:W2:Y:S04]  /*16080*/  LDL R10, [R1+0x88] ;  /* 0x00008800010a7983 */ /* 0x002ea80000100800 */
[----:B------:R-:W3:Y:S04]  /*16090*/  LDL R18, [R1+0x8c] ;  /* 0x00008c0001127983 */ /* 0x000ee80000100800 */
[----:B------:R-:W4:Y:S04]  /*160a0*/  LDL R6, [R1+0x94] ;  /* 0x0000940001067983 */ /* 0x000f280000100800 */
[----:B------:R-:W4:Y:S04]  /*160b0*/  LDL R17, [R1+0x90] ;  /* 0x0000900001117983 */ /* 0x000f280000100800 */
[----:B------:R-:W4:Y:S04]  /*160c0*/  LDL R9, [R1+0xa4] ;  /* 0x0000a40001097983 */ /* 0x000f280000100800 */
[----:B------:R-:W4:Y:S04]  /*160d0*/  LDL R8, [R1+0x9c] ;  /* 0x00009c0001087983 */ /* 0x000f280000100800 */
        /* <DEDUP_REMOVED lines=8> */
[----:B------:R-:W4:Y:S04]  /*16160*/  LDL.LU R15, [R1+0x30] ;  /* 0x00003000010f7983 */ /* 0x000f280000300800 */
[----:B--2---:R1:W-:Y:S04]  /*16170*/  STS [R10+0x80], R2 ;  /* 0x000080020a007388 */ /* 0x0043e80000000800 */
[----:B------:R2:W-:Y:S04]  /*16180*/  STS [R10+0x480], R3 ;  /* 0x000480030a007388 */ /* 0x0005e80000000800 */
[----:B---3--:R3:W-:Y:S01]  /*16190*/  STS [R18], R4 ;  /* 0x0000000412007388 */ /* 0x0087e20000000800 */
[----:B-1----:R-:W-:-:S02]  /*161a0*/  F2FP.PACK_AB R2, R69, R68 ;  /* 0x000000444502723e */ /* 0x002fc400000000ff */
[----:B--2---:R-:W-:-:S03]  /*161b0*/  F2FP.PACK_AB R3, R33, R32 ;  /* 0x000000202103723e */ /* 0x004fc600000000ff */
[----:B------:R1:W-:Y:S01]  /*161c0*/  STS [R18+0x400], R2 ;  /* 0x0004000212007388 */ /* 0x0003e20000000800 */
[----:B---3--:R-:W-:-:S03]  /*161d0*/  F2FP.PACK_AB R4, R57, R56 ;  /* 0x000000383904723e */ /* 0x008fc600000000ff */
[----:B----4-:R2:W-:Y:S04]  /*161e0*/  STS [R6+0x80], R3 ;  /* 0x0000800306007388 */ /* 0x0105e80000000800 */
[----:B------:R3:W-:Y:S01]  /*161f0*/  STS [R6+0x480], R4 ;  /* 0x0004800406007388 */ /* 0x0007e20000000800 */
[----:B-1----:R-:W-:Y:S02]  /*16200*/  F2FP.PACK_AB R2, R35, R34 ;  /* 0x000000222302723e */ /* 0x002fe400000000ff */
[----:B--2---:R-:W-:-:S03]  /*16210*/  F2FP.PACK_AB R3, R105, R104 ;  /* 0x000000686903723e */ /* 0x004fc600000000ff */
[----:B------:R1:W-:Y:S01]  /*16220*/  STS [R17], R2 ;  /* 0x0000000211007388 */ /* 0x0003e20000000800 */
[----:B---3--:R-:W-:-:S03]  /*16230*/  F2FP.PACK_AB R4, R37, R36 ;  /* 0x000000242504723e */ /* 0x008fc600000000ff */
[----:B------:R2:W-:Y:S04]  /*16240*/  STS [R17+0x400], R3 ;  /* 0x0004000311007388 */ /* 0x0005e80000000800 */
[----:B------:R3:W-:Y:S01]  /*16250*/  STS [R9+0x80], R4 ;  /* 0x0000800409007388 */ /* 0x0007e20000000800 */
        /* <DEDUP_REMOVED lines=8> */
[----:B------:R1:W-:Y:S01]  /*162e0*/  STS [R16+0x80], R2 ;  /* 0x0000800210007388 */ /* 0x0003e20000000800 */
        /* <DEDUP_REMOVED lines=10> */
[----:B--2---:R-:W2:Y:S01]  /*16390*/  LDL.LU R10, [R1+0x34] ;  /* 0x00003400010a7983 */ /* 0x004ea20000300800 */
        /* <DEDUP_REMOVED lines=8> */
[----:B------:R-:W-:Y:S04]  /*16420*/  STS [R17+0x4000], R3 ;  /* 0x0040000311007388 */ /* 0x000fe80000000800 */
[----:B------:R1:W-:Y:S01]  /*16430*/  STS [R17+0x4400], R2 ;  /* 0x0044000211007388 */ /* 0x0003e20000000800 */
[----:B----4-:R-:W-:Y:S02]  /*16440*/  F2FP.PACK_AB R5, R91, R90 ;  /* 0x0000005a5b05723e */ /* 0x010fe400000000ff */
[----:B------:R-:W-:Y:S01]  /*16450*/  F2FP.PACK_AB R4, R65, R64 ;  /* 0x000000404104723e */ /* 0x000fe200000000ff */
[----:B------:R-:W3:Y:S01]  /*16460*/  LDL.LU R6, [R1+0x40] ;  /* 0x0000400001067983 */ /* 0x000ee20000300800 */
[----:B------:R-:W-:Y:S02]  /*16470*/  ISETP.NE.U32.AND P0, PT, RZ, c[0x0][0x508], PT ;  /* 0x00014200ff007a0c */ /* 0x000fe40003f05070 */
[----:B-1----:R-:W-:-:S02]  /*16480*/  F2FP.PACK_AB R2, R93, R92 ;  /* 0x0000005c5d02723e */ /* 0x002fc400000000ff */
[----:B------:R-:W-:-:S03]  /*16490*/  F2FP.PACK_AB R3, R87, R86 ;  /* 0x000000565703723e */ /* 0x000fc600000000ff */
[----:B------:R1:W-:Y:S04]  /*164a0*/  STS [R9+0x4080], R2 ;  /* 0x0040800209007388 */ /* 0x0003e80000000800 */
[----:B------:R4:W-:Y:S04]  /*164b0*/  STS [R9+0x4480], R5 ;  /* 0x0044800509007388 */ /* 0x0009e80000000800 */
[----:B------:R-:W-:Y:S04]  /*164c0*/  STS [R8+0x4000], R4 ;  /* 0x0040000408007388 */ /* 0x000fe80000000800 */
[----:B------:R4:W-:Y:S01]  /*164d0*/  STS [R8+0x4400], R3 ;  /* 0x0044000308007388 */ /* 0x0009e20000000800 */
[----:B-1----:R-:W-:-:S05]  /*164e0*/  F2FP.PACK_AB R2, R53, R52 ;  /* 0x000000343502723e */ /* 0x002fca00000000ff */
[----:B------:R1:W-:Y:S01]  /*164f0*/  STS [R16+0x4080], R2 ;  /* 0x0040800210007388 */ /* 0x0003e20000000800 */
[----:B----4-:R-:W-:Y:S02]  /*16500*/  F2FP.PACK_AB R5, R67, R66 ;  /* 0x000000424305723e */ /* 0x010fe400000000ff */
[----:B------:R-:W-:-:S05]  /*16510*/  F2FP.PACK_AB R3, R71, R70 ;  /* 0x000000464703723e */ /* 0x000fca00000000ff */
[----:B------:R4:W-:Y:S01]  /*16520*/  STS [R16+0x4480], R3 ;  /* 0x0044800310007388 */ /* 0x0009e20000000800 */
[----:B------:R-:W-:Y:S02]  /*16530*/  ISETP.NE.AND.EX P2, PT, RZ, c[0x0][0x50c], PT, P0 ;  /* 0x00014300ff007a0c */ /* 0x000fe40003f45300 */
[----:B-1----:R-:W-:-:S05]  /*16540*/  F2FP.PACK_AB R2, R29, R28 ;  /* 0x0000001c1d02723e */ /* 0x002fca00000000ff */
[----:B------:R-:W-:Y:S04]  /*16550*/  STS [R11+0x4000], R2 ;  /* 0x004000020b007388 */ /* 0x000fe80000000800 */
[----:B------:R1:W-:Y:S04]  /*16560*/  STS [R11+0x4400], R5 ;  /* 0x004400050b007388 */ /* 0x0003e80000000800 */
[----:B------:R-:W-:Y:S01]  /*16570*/  BAR.SYNC.DEFER_BLOCKING 0x1, 0x100 ;  /* 0x0044000000007b1d */ /* 0x000fe20000010000 */
[----:B------:R-:W-:-:S04]  /*16580*/  ISETP.NE.U32.AND P3, PT, RZ, c[0x0][0x500], PT ;  /* 0x00014000ff007a0c */ /* 0x000fc80003f65070 */
[----:B------:R-:W-:Y:S02]  /*16590*/  ISETP.NE.AND.EX P3, PT, RZ, c[0x0][0x504], PT, P3 ;  /* 0x00014100ff007a0c */ /* 0x000fe40003f65330 */
[C---:B------:R-:W-:Y:S02]  /*165a0*/  @P2 IADD3 R8, P0, R15.reuse, c[0x0][0x508], RZ ;  /* 0x000142000f082a10 */ /* 0x040fe40007f1e0ff */
[----:B------:R-:W-:Y:S01]  /*165b0*/  IADD3 R4, P1, R15, c[0x0][0x500], RZ ;  /* 0x000140000f047a10 */ /* 0x000fe20007f3e0ff */
[----:B------:R-:W-:Y:S02]  /*165c0*/  IMAD.MOV.U32 R18, RZ, RZ, c[0x0][0x388] ;  /* 0x0000e200ff127624 */ /* 0x000fe400078e00ff */
[----:B----4-:R-:W-:Y:S01]  /*165d0*/  IMAD.MOV.U32 R3, RZ, RZ, RZ ;  /* 0x000000ffff037224 */ /* 0x010fe200078e00ff */
[C---:B--2---:R-:W-:Y:S02]  /*165e0*/  @P2 IADD3.X R9, R10.reuse, c[0x0][0x50c], RZ, P0, !PT ;  /* 0x000143000a092a10 */ /* 0x044fe400007fe4ff */
[----:B-1----:R-:W-:-:S03]  /*165f0*/  IADD3.X R5, R10, c[0x0][0x504], RZ, P1, !PT ;  /* 0x000141000a057a10 */ /* 0x002fc60000ffe4ff */
[----:B------:R1:W5:Y:S04]  /*16600*/  @P2 LDG.E R18, [R8.64] ;  /* 0x0000000808122981 */ /* 0x000368000c1e1900 */
[----:B------:R1:W5:Y:S01]  /*16610*/  @P3 LDG.E R3, [R4.64] ;  /* 0x0000000804033981 */ /* 0x000362000c1e1900 */
[----:B---3--:R-:W-:-:S04]  /*16620*/  ISETP.NE.AND P0, PT, R6, RZ, PT ;  /* 0x000000ff0600720c */ /* 0x008fc80003f05270 */
[----:B------:R-:W-:Y:S01]  /*16630*/  SEL R2, R6, c[0x0][0x3d4], P0 ;  /* 0x0000f50006027a07 */ /* 0x000fe20000000000 */
[----:B------:R-:W-:Y:S05]  /*16640*/  @P2 BRA `(.L_x_464) ;  /* 0x0000004000002947 */ /* 0x000fea0003800000 */
[----:B-1----:R-:W-:Y:S05]  /*16650*/  @!P3 BRA `(.L_x_464) ;  /* 0x000000300000b947 */ /* 0x002fea0003800000 */
[----:B-----5:R1:W2:Y:S04]  /*16660*/  LDG.E R18, [R4.64] ;  /* 0x0000000804127981 */ /* 0x0202a8000c1e1900 */
[----:B-1----:R-:W2:Y:S02]  /*16670*/  LDG.E R4, [R4.64+0x4] ;  /* 0x0000040804047981 */ /* 0x002ea4000c1e1900 */
[----:B--2---:R-:W-:Y:S02]  /*16680*/  IADD3 R18, -R18, R4, RZ ;  /* 0x0000000412127210 */ /* 0x004fe40007ffe1ff */
.L_x_464:
[----:B-1----:R-:W2:Y:S04]  /*16690*/  LDL.LU R8, [R1+0x38] ;  /* 0x0000380001087983 */ /* 0x002ea80000300800 */
[----:B------:R-:W3:Y:S04]  /*166a0*/  LDL R6, [R1+0x100] ;  /* 0x0001000001067983 */ /* 0x000ee80000100800 */
[----:B------:R-:W4:Y:S04]  /*166b0*/  LDL.LU R4, [R1+0x3c] ;  /* 0x00003c0001047983 */ /* 0x000f280000300800 */
[----:B------:R-:W3:Y:S04]  /*166c0*/  LDL.LU R5, [R1+0x28] ;  /* 0x0000280001057983 */ /* 0x000ee80000300800 */
[----:B------:R-:W3:Y:S04]  /*166d0*/  LDL R44, [R1+0x24] ;  /* 0x00002400012c7983 */ /* 0x000ee80000100800 */
[----:B------:R-:W3:Y:S04]  /*166e0*/  LDL R19, [R1+0x44] ;  /* 0x0000440001137983 */ /* 0x000ee80000100800 */
[----:B------:R-:W3:Y:S01]  /*166f0*/  LDL R45, [R1+0xfc] ;  /* 0x0000fc00012d7983 */ /* 0x000ee20000100800 */
[----:B------:R-:W-:Y:S01]  /*16700*/  IMAD.MOV.U32 R15, RZ, RZ, 0x368 ;  /* 0x00000368ff0f7424 */ /* 0x000fe200078e00ff */
[----:B------:R-:W-:-:S04]  /*16710*/  ISETP.GT.AND P2, PT, R2, 0x1, PT ;  /* 0x000000010200780c */ /* 0x000fc80003f44270 */
[----:B------:R-:W-:-:S04]  /*16720*/  SEL R15, R15, 0x328, P2 ;  /* 0x000003280f0f7807 */ /* 0x000fc80001000000 */
[----:B------:R-:W1:Y:S08]  /*16730*/  LDC.64 R10, c[0x0][R15+0x170] ;  /* 0x00005c000f0a7b82 */ /* 0x000e700000000a00 */
[----:B------:R-:W1:Y:S08]  /*16740*/  LDC.64 R20, c[0x0][R15+0x168] ;  /* 0x00005a000f147b82 */ /* 0x000e700000000a00 */
[----:B------:R1:W1:Y:S08]  /*16750*/  LDC.64 R24, c[0x0][R15+0x178] ;  /* 0x00005e000f187b82 */ /* 0x0002700000000a00 */
[----:B------:R1:W1:Y:S01]  /*16760*/  LDC.64 R22, c[0x0][R15+0x160] ;  /* 0x000058000f167b82 */ /* 0x0002620000000a00 */
[----:B------:R-:W-:Y:S01]  /*16770*/  IMAD.MOV.U32 R2, RZ, RZ, c[0x0][0x4e8] ;  /* 0x00013a00ff027624 */ /* 0x000fe200078e00ff */
[----:B------:R-:W-:-:S04]  /*16780*/  ISETP.NE.U32.AND P0, PT, RZ, c[0x0][0x500], PT ;  /* 0x00014000ff007a0c */ /* 0x000fc80003f05070 */
[----:B------:R-:W-:Y:S02]  /*16790*/  ISETP.NE.AND P3, PT, R2, 0x1, PT ;  /* 0x000000010200780c */ /* 0x000fe40003f65270 */
[----:B------:R-:W-:Y:S01]  /*167a0*/  ISETP.NE.AND.EX P0, PT, RZ, c[0x0][0x504], PT, P0 ;  /* 0x00014100ff007a0c */ /* 0x000fe20003f05300 */
[----:B------:R-:W1:Y:S03]  /*167b0*/  S2R R75, SR_TID.X ;  /* 0x00000000004b7919 */ /* 0x000e660000002100 */
[----:B--2---:R-:W-:Y:S02]  /*167c0*/  SEL R2, R8, RZ, !P0 ;  /* 0x000000ff08027207 */ /* 0x004fe40004000000 */
[----:B----4-:R-:W-:-:S03]  /*167d0*/  SEL R8, R4, RZ, !P0 ;  /* 0x000000ff04087207 */ /* 0x010fc60004000000 */
[----:B-1----:R-:W-:Y:S01]  /*167e0*/  IMAD R4, R11, R2, RZ ;  /* 0x000000020b047224 */ /* 0x002fe200078e02ff */
[----:B---3--:R-:W-:Y:S01]  /*167f0*/  LOP3.LUT R5, R5, 0xffff, RZ, 0xc0, !PT ;  /* 0x0000ffff05057812 */ /* 0x008fe200078ec0ff */
[----:B------:R-:W-:Y:S02]  /*16800*/  IMAD R6, R44, 0x80, R6 ;  /* 0x000000802c067824 */ /* 0x000fe400078e0206 */
[----:B------:R-:W-:Y:S02]  /*16810*/  IMAD R17, R10, R8, R4 ;  /* 0x000000080a117224 */ /* 0x000fe400078e0204 */
[----:B------:R-:W-:-:S04]  /*16820*/  @P3 IMAD.HI.U32 R16, R6, c[0x0][0x4ec], RZ ;  /* 0x00013b0006103a27 */ /* 0x000fc800078e00ff */
[----:B------:R-:W-:-:S04]  /*16830*/  IMAD.WIDE.U32 R8, R10, R2, RZ ;  /* 0x000000020a087225 */ /* 0x000fc800078e00ff */
[----:B------:R-:W-:-:S04]  /*16840*/  IMAD.WIDE.U32 R10, R20, R5, RZ ;  /* 0x00000005140a7225 */ /* 0x000fc800078e00ff */
[----:B------:R-:W-:Y:S01]  /*16850*/  IMAD.MOV.U32 R4, RZ, RZ, R6 ;  /* 0x000000ffff047224 */ /* 0x000fe200078e0006 */
[----:B------:R-:W-:Y:S01]  /*16860*/  @P3 SHF.R.U32.HI R4, RZ, c[0x0][0x4f0], R16 ;  /* 0x00013c00ff043a19 */ /* 0x000fe20000011610 */
[----:B------:R-:W-:Y:S01]  /*16870*/  IMAD R15, R21, R5, RZ ;  /* 0x00000005150f7224 */ /* 0x000fe200078e02ff */
[----:B------:R-:W-:Y:S01]  /*16880*/  SEL R16, R19, RZ, P2 ;  /* 0x000000ff13107207 */ /* 0x000fe20001000000 */
[----:B------:R-:W-:Y:S01]  /*16890*/  IMAD.IADD R19, R9, 0x1, R17 ;  /* 0x0000000109137824 */ /* 0x000fe200078e0211 */
[----:B-----5:R-:W-:Y:S01]  /*168a0*/  IADD3 R20, P1, P0, R8, R10, R3 ;  /* 0x0000000a08147210 */ /* 0x020fe2000783e003 */
[----:B------:R-:W-:Y:S01]  /*168b0*/  IMAD.IADD R8, R11, 0x1, R15 ;  /* 0x000000010b087824 */ /* 0x000fe200078e020f */
[----:B------:R-:W-:Y:S01]  /*168c0*/  SHF.R.S32.HI R15, RZ, 0x1f, R3 ;  /* 0x0000001fff0f7819 */ /* 0x000fe20000011403 */
[----:B------:R-:W-:Y:S02]  /*168d0*/  IMAD R17, R25, R16, RZ ;  /* 0x0000001019117224 */ /* 0x000fe400078e02ff */
[----:B------:R-:W-:-:S02]  /*168e0*/  IMAD.MOV R9, RZ, RZ, -R4 ;  /* 0x000000ffff097224 */ /* 0x000fc400078e0a04 */
        /* <DEDUP_REMOVED lines=14> */
[----:B------:R-:W-:Y:S01]  /*169d0*/  SHF.R.S32.HI R21, RZ, 0x1f, R75 ;  /* 0x0000001fff157819 */ /* 0x000fe2000001144b */
[----:B------:R-:W-:Y:S01]  /*169e0*/  IMAD.IADD R4, R9, 0x1, R4 ;  /* 0x0000000109047824 */ /* 0x000fe200078e0204 */
[C---:B------:R-:W-:Y:S02]  /*169f0*/  LEA R10, P0, R8.reuse, R10, 0x2 ;  /* 0x0000000a080a7211 */ /* 0x040fe400078010ff */
[----:B------:R-:W-:Y:S02]  /*16a00*/  SEL R11, R11, c[0x0][0x454], P2 ;  /* 0x000115000b0b7a07 */ /* 0x000fe40001000000 */
[----:B------:R-:W-:Y:S02]  /*16a10*/  LEA.HI R21, R21, R75, RZ, 0x5 ;  /* 0x0000004b15157211 */ /* 0x000fe400078f28ff */
[----:B------:R-:W-:Y:S02]  /*16a20*/  LEA.HI.X R8, R8, R11, R4, 0x2, P0 ;  /* 0x0000000b08087211 */ /* 0x000fe400000f1404 */
[----:B------:R-:W-:Y:S01]  /*16a30*/  LOP3.LUT R21, R21, 0xffffffe0, RZ, 0xc0, !PT ;  /* 0xffffffe015157812 */ /* 0x000fe200078ec0ff */
[----:B------:R-:W-:Y:S04]  /*16a40*/  SHFL.IDX PT, R16, R10, RZ, 0x1c1f ;  /* 0x001c1fff0a107589 */ /* 0x000fe800000e0000 */
[----:B------:R-:W1:Y:S01]  /*16a50*/  SHFL.IDX PT, R17, R8, RZ, 0x1c1f ;  /* 0x001c1fff08117589 */ /* 0x000e6200000e0000 */
[----:B------:R-:W-:-:S03]  /*16a60*/  IMAD.IADD R21, R75, 0x1, -R21 ;  /* 0x000000014b157824 */ /* 0x000fc600078e0a15 */
[----:B------:R-:W-:Y:S01]  /*16a70*/  SHFL.IDX PT, R10, R10, 0x1, 0x1c1f ;  /* 0x003c1f000a0a7f89 */ /* 0x000fe200000e0000 */
[----:B------:R-:W-:-:S03]  /*16a80*/  IMAD R4, R18, c[0x0][0x4e8], RZ ;  /* 0x00013a0012047a24 */ /* 0x000fc600078e02ff */
[----:B------:R2:W3:Y:S01]  /*16a90*/  SHFL.IDX PT, R11, R8, 0x1, 0x1c1f ;  /* 0x003c1f00080b7f89 */ /* 0x0004e200000e0000 */
[----:B------:R-:W-:Y:S01]  /*16aa0*/  LOP3.LUT P0, RZ, R21, 0x3, RZ, 0xc0, !PT ;  /* 0x0000000315ff7812 */ /* 0x000fe2000780c0ff */
[----:B--2---:R-:W-:-:S05]  /*16ab0*/  IMAD R8, R44, 0x80, R45 ;  /* 0x000000802c087824 */ /* 0x004fca00078e022d */
[C---:B------:R-:W-:Y:S02]  /*16ac0*/  IADD3 R9, R8.reuse, 0x8, RZ ;  /* 0x0000000808097810 */ /* 0x040fe40007ffe0ff */
[-C--:B------:R-:W-:Y:S02]  /*16ad0*/  ISETP.GE.OR P1, PT, R8, R4.reuse, P0 ;  /* 0x000000040800720c */ /* 0x080fe40000726670 */
[----:B------:R-:W-:-:S11]  /*16ae0*/  ISETP.GE.OR P0, PT, R9, R4, P0 ;  /* 0x000000040900720c */ /* 0x000fd60000706670 */
[----:B-1----:R1:W-:Y:S01]  /*16af0*/  @!P1 ST.E [R16.64], R27 ;  /* 0x0000001b10009985 */ /* 0x0023e2000c101908 */
[----:B------:R-:W-:-:S03]  /*16b00*/  ISETP.GE.AND P1, PT, R9, R4, PT ;  /* 0x000000040900720c */ /* 0x000fc60003f26270 */
[----:B---3--:R1:W-:Y:S01]  /*16b10*/  @!P0 ST.E [R10.64], R26 ;  /* 0x0000001a0a008985 */ /* 0x0083e2000c101908 */
[----:B------:R-:W-:Y:S02]  /*16b20*/  ISETP.GE.AND P0, PT, R8, R4, PT ;  /* 0x000000040800720c */ /* 0x000fe40003f06270 */
[----:B------:R-:W-:Y:S01]  /*16b30*/  P2R R18, PR, RZ, 0x2 ;  /* 0x00000002ff127803 */ /* 0x000fe20000000000 */
[----:B------:R-:W-:Y:S05]  /*16b40*/  @P2 BRA `(.L_x_465) ;  /* 0x0000067000002947 */ /* 0x000fea0003800000 */
[----:B------:R-:W-:Y:S01]  /*16b50*/  IMAD R15, R15, c[0x0][0x3a0], RZ ;  /* 0x0000e8000f0f7a24 */ /* 0x000fe200078e02ff */
[----:B------:R-:W-:Y:S01]  /*16b60*/  LEA R6, R44, R0, 0x7 ;  /* 0x000000002c067211 */ /* 0x000fe200078e38ff */
[C---:B------:R-:W-:Y:S01]  /*16b70*/  IMAD.WIDE.U32 R8, R3.reuse, c[0x0][0x3a0], RZ ;  /* 0x0000e80003087a25 */ /* 0x040fe200078e00ff */
[----:B-1----:R-:W-:Y:S01]  /*16b80*/  SHF.R.S32.HI R10, RZ, 0x1f, R2 ;  /* 0x0000001fff0a7819 */ /* 0x002fe20000011402 */
[----:B------:R1:W2:Y:S02]  /*16b90*/  LDS.128 R20, [R213+0x80] ;  /* 0x00008000d5147984 */ /* 0x0002a40000000c00 */
[----:B------:R-:W-:-:S02]  /*16ba0*/  IMAD R3, R3, c[0x0][0x3a4], R15 ;  /* 0x0000e90003037a24 */ /* 0x000fc400078e020f */
[----:B------:R-:W-:Y:S01]  /*16bb0*/  @P3 IMAD.HI.U32 R11, R6, c[0x0][0x4ec], RZ ;  /* 0x00013b00060b3a27 */ /* 0x000fe200078e00ff */
[----:B------:R1:W3:Y:S02]  /*16bc0*/  LDS.128 R28, [R213+0x1080] ;  /* 0x00108000d51c7984 */ /* 0x0002e40000000c00 */
[----:B------:R-:W-:Y:S01]  /*16bd0*/  IADD3 R9, R9, R3, RZ ;  /* 0x0000000309097210 */ /* 0x000fe20007ffe0ff */
[----:B------:R-:W-:Y:S01]  /*16be0*/  IMAD R10, R10, c[0x0][0x3f0], RZ ;  /* 0x0000fc000a0a7a24 */ /* 0x000fe200078e02ff */
[----:B------:R1:W4:Y:S01]  /*16bf0*/  LDS.128 R36, [R213+0x2080] ;  /* 0x00208000d5247984 */ /* 0x0003220000000c00 */
[----:B------:R-:W-:Y:S02]  /*16c00*/  MOV R3, R6 ;  /* 0x0000000600037202 */ /* 0x000fe40000000f00 */
[----:B------:R-:W-:Y:S01]  /*16c10*/  IMAD.WIDE.U32 R8, R5, c[0x0][0x3e8], R8 ;  /* 0x0000fa0005087a25 */ /* 0x000fe200078e0008 */
[----:B------:R1:W1:Y:S01]  /*16c20*/  LDS.128 R48, [R213+0x3080] ;  /* 0x00308000d5307984 */ /* 0x0002620000000c00 */
[----:B------:R-:W-:-:S02]  /*16c30*/  @P3 SHF.R.U32.HI R3, RZ, c[0x0][0x4f0], R11 ;  /* 0x00013c00ff033a19 */ /* 0x000fc4000001160b */
[----:B------:R-:W-:Y:S01]  /*16c40*/  IMAD R9, R5, c[0x0][0x3ec], R9 ;  /* 0x0000fb0005097a24 */ /* 0x000fe200078e0209 */
[----:B------:R1:W1:Y:S01]  /*16c50*/  LDS.128 R16, [R213+0x4080] ;  /* 0x00408000d5107984 */ /* 0x0002620000000c00 */
[C---:B------:R-:W-:Y:S01]  /*16c60*/  IMAD R10, R2.reuse, c[0x0][0x3f4], R10 ;  /* 0x0000fd00020a7a24 */ /* 0x040fe200078e020a */
[----:B------:R-:W-:Y:S01]  /*16c70*/  SHF.R.S32.HI R5, RZ, 0x1f, R3 ;  /* 0x0000001fff057819 */ /* 0x000fe20000011403 */
[----:B------:R-:W-:Y:S01]  /*16c80*/  IMAD.WIDE.U32 R8, R2, c[0x0][0x3f0], R8 ;  /* 0x0000fc0002087a25 */ /* 0x000fe200078e0008 */
[----:B------:R1:W1:Y:S01]  /*16c90*/  LDS.128 R24, [R213+0x5080] ;  /* 0x00508000d5187984 */ /* 0x0002620000000c00 */
[----:B------:R-:W-:-:S03]  /*16ca0*/  IADD3 R2, -R3, RZ, RZ ;  /* 0x000000ff03027210 */ /* 0x000fc60007ffe1ff */
[----:B------:R1:W1:Y:S01]  /*16cb0*/  LDS.128 R32, [R213+0x6080] ;  /* 0x00608000d5207984 */ /* 0x0002620000000c00 */
[----:B------:R-:W-:Y:S01]  /*16cc0*/  IADD3 R9, R9, R10, RZ ;  /* 0x0000000a09097210 */ /* 0x000fe20007ffe0ff */
[----:B------:R-:W-:Y:S02]  /*16cd0*/  IMAD R10, R5, c[0x0][0x3e0], RZ ;  /* 0x0000f800050a7a24 */ /* 0x000fe400078e02ff */
[----:B------:R1:W1:Y:S01]  /*16ce0*/  LDS.128 R40, [R213+0x7080] ;  /* 0x00708000d5287984 */ /* 0x0002620000000c00 */
        /* <DEDUP_REMOVED lines=9> */
[----:B------:R-:W-:Y:S02]  /*16d80*/  IADD3 R3, R3, R5, RZ ;  /* 0x0000000503037210 */ /* 0x000fe40007ffe0ff */
[----:B------:R-:W-:Y:S02]  /*16d90*/  LEA R5, R44, R81, 0x7 ;  /* 0x000000512c057211 */ /* 0x000fe400078e38ff */
[----:B------:R-:W-:Y:S01]  /*16da0*/  LEA.HI.X R6, R2, c[0x0][0x384], R3, 0x1, P0 ;  /* 0x0000e10002067a11 */ /* 0x000fe200000f0c03 */
[----:B------:R-:W-:Y:S05]  /*16db0*/  BRA.DIV ~URZ, `(.L_x_466) ;  /* 0x00003b227f007947 */ /* 0x000fea000b800000 */
[----:B--234-:R2:W3:Y:S02]  /*16dc0*/  SHFL.IDX PT, R11, R6, RZ, 0x181f ;  /* 0x00181fff060b7589 */ /* 0x01c4e400000e0000 */
.L_x_542:
[----:B------:R-:W-:Y:S05]  /*16dd0*/  BRA.DIV ~URZ, `(.L_x_467) ;  /* 0x00003b727f007947 */ /* 0x000fea000b800000 */
[----:B------:R4:W2:Y:S02]  /*16de0*/  SHFL.IDX PT, R2, R10, RZ, 0x181f ;  /* 0x00181fff0a027589 */ /* 0x0008a400000e0000 */
.L_x_543:
[----:B------:R-:W-:Y:S01]  /*16df0*/  ISETP.GE.AND P0, PT, R5, R4, PT ;  /* 0x000000040500720c */ /* 0x000fe20003f06270 */
[----:B------:R-:W-:-:S12]  /*16e00*/  BSSY B0, `(.L_x_468) ;  /* 0x000000a000007945 */ /* 0x000fd80003800000 */
[----:B------:R-:W-:Y:S05]  /*16e10*/  @P0 BRA `(.L_x_469) ;  /* 0x0000008000000947 */ /* 0x000fea0003800000 */
[----:B------:R-:W-:Y:S02]  /*16e20*/  ISETP.GE.AND P1, PT, R76, c[0x0][0x3c8], PT ;  /* 0x0000f2004c007a0c */ /* 0x000fe40003f26270 */
[----:B------:R-:W-:-:S11]  /*16e30*/  ISETP.GE.AND P0, PT, R212, c[0x0][0x3c8], PT ;  /* 0x0000f200d4007a0c */ /* 0x000fd60003f06270 */
[-C--:B--2---:R-:W-:Y:S02]  /*16e40*/  @!P1 LEA R8, P3, R76, R2.reuse, 0x1 ;  /* 0x000000024c089211 */ /* 0x084fe400078608ff */
[----:B------:R-:W-:Y:S02]  /*16e50*/  @!P0 LEA R2, P2, R212, R2, 0x1 ;  /* 0x00000002d4028211 */ /* 0x000fe400078408ff */
[-C--:B---3--:R-:W-:Y:S02]  /*16e60*/  @!P1 LEA.HI.X R9, R76, R11.reuse, R77, 0x1, P3 ;  /* 0x0000000b4c099211 */ /* 0x088fe400018f0c4d */
[----:B------:R-:W-:-:S03]  /*16e70*/  @!P0 LEA.HI.X R3, R212, R11, R230, 0x1, P2 ;  /* 0x0000000bd4038211 */ /* 0x000fc600010f0ce6 */
[----:B------:R2:W-:Y:S04]  /*16e80*/  @!P1 ST.E.128 [R8.64], R20 ;  /* 0x0000001408009985 */ /* 0x0005e8000c101d08 */
[----:B-1----:R2:W-:Y:S02]  /*16e90*/  @!P0 ST.E.128 [R2.64], R16 ;  /* 0x0000001002008985 */ /* 0x0025e4000c101d08 */
.L_x_469:
[----:B------:R-:W-:Y:S05]  /*16ea0*/  BSYNC B0 ;  /* 0x0000000000007941 */ /* 0x000fea0003800000 */
.L_x_468:
[----:B------:R-:W-:Y:S05]  /*16eb0*/  BRA.DIV ~URZ, `(.L_x_470) ;  /* 0x00003b027f007947 */ /* 0x000fea000b800000 */
[----:B---3--:R3:W4:Y:S04]  /*16ec0*/  SHFL.IDX PT, R11, R6, 0x1, 0x181f ;  /* 0x00381f00060b7f89 */ /* 0x00872800000e0000 */
[----:B--2---:R3:W2:Y:S02]  /*16ed0*/  SHFL.IDX PT, R2, R10, 0x1, 0x181f ;  /* 0x00381f000a027f89 */ /* 0x0046a400000e0000 */
.L_x_544:
[----:B------:R-:W-:Y:S01]  /*16ee0*/  IADD3 R3, R5, 0x20, RZ ;  /* 0x0000002005037810 */ /* 0x000fe20007ffe0ff */
[----:B------:R-:W-:Y:S03]  /*16ef0*/  BSSY B0, `(.L_x_471) ;  /* 0x000000b000007945 */ /* 0x000fe60003800000 */
[----:B------:R-:W-:-:S13]  /*16f00*/  ISETP.GE.AND P0, PT, R3, R4, PT ;  /* 0x000000040300720c */ /* 0x000fda0003f06270 */
[----:B------:R-:W-:Y:S05]  /*16f10*/  @P0 BRA `(.L_x_472) ;  /* 0x0000008000000947 */ /* 0x000fea0003800000 */
[----:B------:R-:W-:Y:S02]  /*16f20*/  ISETP.GE.AND P1, PT, R76, c[0x0][0x3c8], PT ;  /* 0x0000f2004c007a0c */ /* 0x000fe40003f26270 */
[----:B------:R-:W-:-:S11]  /*16f30*/  ISETP.GE.AND P0, PT, R212, c[0x0][0x3c8], PT ;  /* 0x0000f200d4007a0c */ /* 0x000fd60003f06270 */
[-C--:B--2---:R-:W-:Y:S02]  /*16f40*/  @!P1 LEA R8, P3, R76, R2.reuse, 0x1 ;  /* 0x000000024c089211 */ /* 0x084fe400078608ff */
[----:B------:R-:W-:Y:S02]  /*16f50*/  @!P0 LEA R2, P2, R212, R2, 0x1 ;  /* 0x00000002d4028211 */ /* 0x000fe400078408ff */
[-C--:B----4-:R-:W-:Y:S02]  /*16f60*/  @!P1 LEA.HI.X R9, R76, R11.reuse, R77, 0x1, P3 ;  /* 0x0000000b4c099211 */ /* 0x090fe400018f0c4d */
[----:B------:R-:W-:-:S03]  /*16f70*/  @!P0 LEA.HI.X R3, R212, R11, R230, 0x1, P2 ;  /* 0x0000000bd4038211 */ /* 0x000fc600010f0ce6 */
[----:B------:R2:W-:Y:S04]  /*16f80*/  @!P1 ST.E.128 [R8.64], R28 ;  /* 0x0000001c08009985 */ /* 0x0005e8000c101d08 */
[----:B-1----:R2:W-:Y:S02]  /*16f90*/  @!P0 ST.E.128 [R2.64], R24 ;  /* 0x0000001802008985 */ /* 0x0025e4000c101d08 */
.L_x_472:
[----:B------:R-:W-:Y:S05]  /*16fa0*/  BSYNC B0 ;  /* 0x0000000000007941 */ /* 0x000fea0003800000 */
.L_x_471:
[----:B------:R-:W-:Y:S05]  /*16fb0*/  BRA.DIV ~URZ, `(.L_x_473) ;  /* 0x00003ad27f007947 */ /* 0x000fea000b800000 */
[----:B----4-:R4:W3:Y:S02]  /*16fc0*/  SHFL.IDX PT, R11, R6, 0x2, 0x181f ;  /* 0x00581f00060b7f89 */ /* 0x0108e400000e0000 */
.L_x_545:
[----:B------:R-:W-:Y:S05]  /*16fd0*/  BRA.DIV ~URZ, `(.L_x_474) ;  /* 0x00003b227f007947 */ /* 0x000fea000b800000 */
[----:B--2---:R2:W4:Y:S02]  /*16fe0*/  SHFL.IDX PT, R2, R10, 0x2, 0x181f ;  /* 0x00581f000a027f89 */ /* 0x00452400000e0000 */
.L_x_546:
[----:B------:R-:W-:Y:S01]  /*16ff0*/  IADD3 R3, R5, 0x40, RZ ;  /* 0x0000004005037810 */ /* 0x000fe20007ffe0ff */
[----:B------:R-:W-:Y:S03]  /*17000*/  BSSY B0, `(.L_x_475) ;  /* 0x000000b000007945 */ /* 0x000fe60003800000 */
[----:B------:R-:W-:-:S13]  /*17010*/  ISETP.GE.AND P0, PT, R3, R4, PT ;  /* 0x000000040300720c */ /* 0x000fda0003f06270 */
[----:B------:R-:W-:Y:S05]  /*17020*/  @P0 BRA `(.L_x_476) ;  /* 0x0000008000000947 */ /* 0x000fea0003800000 */
[----:B------:R-:W-:Y:S02]  /*17030*/  ISETP.GE.AND P1, PT, R76, c[0x0][0x3c8], PT ;  /* 0x0000f2004c007a0c */ /* 0x000fe40003f26270 */
[----:B------:R-:W-:-:S11]  /*17040*/  ISETP.GE.AND P0, PT, R212, c[0x0][0x3c8], PT ;  /* 0x0000f200d4007a0c */ /* 0x000fd60003f06270 */
[-C--:B----4-:R-:W-:Y:S02]  /*17050*/  @!P1 LEA R8, P3, R76, R2.reuse, 0x1 ;  /* 0x000000024c089211 */ /* 0x090fe400078608ff */
[----:B------:R-:W-:Y:S02]  /*17060*/  @!P0 LEA R2, P2, R212, R2, 0x1 ;  /* 0x00000002d4028211 */ /* 0x000fe400078408ff */
[-C--:B---3--:R-:W-:Y:S02]  /*17070*/  @!P1 LEA.HI.X R9, R76, R11.reuse, R77, 0x1, P3 ;  /* 0x0000000b4c099211 */ /* 0x088fe400018f0c4d */
[----:B------:R-:W-:-:S03]  /*17080*/  @!P0 LEA.HI.X R3, R212, R11, R230, 0x1, P2 ;  /* 0x0000000bd4038211 */ /* 0x000fc600010f0ce6 */
[----:B------:R3:W-:Y:S04]  /*17090*/  @!P1 ST.E.128 [R8.64], R36 ;  /* 0x0000002408009985 */ /* 0x0007e8000c101d08 */
[----:B-1----:R3:W-:Y:S02]  /*170a0*/  @!P0 ST.E.128 [R2.64], R32 ;  /* 0x0000002002008985 */ /* 0x0027e4000c101d08 */
.L_x_476:
[----:B------:R-:W-:Y:S05]  /*170b0*/  BSYNC B0 ;  /* 0x0000000000007941 */ /* 0x000fea0003800000 */
.L_x_475:
[----:B------:R-:W-:Y:S05]  /*170c0*/  BRA.DIV ~URZ, `(.L_x_477) ;  /* 0x00003aa27f007947 */ /* 0x000fea000b800000 */
[----:B---3--:R3:W2:Y:S04]  /*170d0*/  SHFL.IDX PT, R8, R6, 0x3, 0x181f ;  /* 0x00781f0006087f89 */ /* 0x0086a800000e0000 */
[----:B----4-:R3:W4:Y:S02]  /*170e0*/  SHFL.IDX PT, R6, R10, 0x3, 0x181f ;  /* 0x00781f000a067f89 */ /* 0x01072400000e0000 */
.L_x_547:
[----:B------:R-:W-:-:S04]  /*170f0*/  IADD3 R2, R5, 0x60, RZ ;  /* 0x0000006005027810 */ /* 0x000fc80007ffe0ff */
[----:B------:R-:W-:-:S13]  /*17100*/  ISETP.GE.AND P0, PT, R2, R4, PT ;  /* 0x000000040200720c */ /* 0x000fda0003f06270 */
[----:B------:R-:W-:Y:S05]  /*17110*/  @P0 BRA `(.L_x_478) ;  /* 0x00001b1000000947 */ /* 0x000fea0003800000 */
[----:B------:R-:W-:-:S13]  /*17120*/  ISETP.GE.AND P0, PT, R76, c[0x0][0x3c8], PT ;  /* 0x0000f2004c007a0c */ /* 0x000fda0003f06270 */
[----:B----4-:R-:W-:-:S04]  /*17130*/  @!P0 LEA R2, P1, R76, R6, 0x1 ;  /* 0x000000064c028211 */ /* 0x010fc800078208ff */
[----:B--2---:R-:W-:-:S05]  /*17140*/  @!P0 LEA.HI.X R3, R76, R8, R77, 0x1, P1 ;  /* 0x000000084c038211 */ /* 0x004fca00008f0c4d */
[----:B-1----:R1:W-:Y:S01]  /*17150*/  @!P0 ST.E.128 [R2.64], R48 ;  /* 0x0000003002008985 */ /* 0x0023e2000c101d08 */
[----:B------:R-:W-:-:S13]  /*17160*/  ISETP.GE.AND P0, PT, R212, c[0x0][0x3c8], PT ;  /* 0x0000f200d4007a0c */ /* 0x000fda0003f06270 */
[----:B------:R-:W-:Y:S05]  /*17170*/  @P0 BRA `(.L_x_478) ;  /* 0x00001ab000000947 */ /* 0x000fea0003800000 */
[----:B-1----:R-:W-:-:S04]  /*17180*/  LEA R2, P0, R212, R6, 0x1 ;  /* 0x00000006d4027211 */ /* 0x002fc800078008ff */
[----:B------:R-:W-:-:S05]  /*17190*/  LEA.HI.X R3, R212, R8, R230, 0x1, P0 ;  /* 0x00000008d4037211 */ /* 0x000fca00000f0ce6 */
[----:B------:R1:W-:Y:S01]  /*171a0*/  ST.E.128 [R2.64], R40 ;  /* 0x0000002802007985 */ /* 0x0003e2000c101d08 */
[----:B------:R-:W-:Y:S05]  /*171b0*/  BRA `(.L_x_478) ;  /* 0x00001a7000007947 */ /* 0x000fea0003800000 */
.L_x_465:
[----:B-1----:R-:W2:Y:S01]  /*171c0*/  LDL.LU R10, [R1+0x44] ;  /* 0x00004400010a7983 */ /* 0x002ea20000300800 */
[----:B------:R-:W-:Y:S02]  /*171d0*/  IMAD R15, R15, c[0x0][0x408], RZ ;  /* 0x000102000f0f7a24 */ /* 0x000fe400078e02ff */
[----:B------:R-:W-:-:S04]  /*171e0*/  IMAD.WIDE.U32 R8, R3, c[0x0][0x408], RZ ;  /* 0x0001020003087a25 */ /* 0x000fc800078e00ff */
[----:B------:R-:W-:-:S05]  /*171f0*/  IMAD R3, R3, c[0x0][0x40c], R15 ;  /* 0x0001030003037a24 */ /* 0x000fca00078e020f */
[----:B------:R-:W-:Y:S02]  /*17200*/  IADD3 R9, R9, R3, RZ ;  /* 0x0000000309097210 */ /* 0x000fe40007ffe0ff */
[----:B------:R-:W-:-:S03]  /*17210*/  SHF.R.S32.HI R3, RZ, 0x1f, R2 ;  /* 0x0000001fff037819 */ /* 0x000fc60000011402 */
[----:B------:R-:W-:-:S04]  /*17220*/  IMAD.WIDE.U32 R8, R5, c[0x0][0x438], R8 ;  /* 0x00010e0005087a25 */ /* 0x000fc800078e0008 */
[----:B------:R-:W-:Y:S01]  /*17230*/  IMAD R3, R3, c[0x0][0x440], RZ ;  /* 0x0001100003037a24 */ /* 0x000fe200078e02ff */
[----:B------:R-:W-:Y:S01]  /*17240*/  MOV R4, R8 ;  /* 0x0000000800047202 */ /* 0x000fe20000000f00 */
[----:B------:R-:W-:Y:S02]  /*17250*/  IMAD R5, R5, c[0x0][0x43c], R9 ;  /* 0x00010f0005057a24 */ /* 0x000fe400078e0209 */
[----:B------:R-:W-:-:S04]  /*17260*/  @P3 IMAD.HI.U32 R9, R6, c[0x0][0x4ec], RZ ;  /* 0x00013b0006093a27 */ /* 0x000fc800078e00ff */
[C---:B------:R-:W-:Y:S02]  /*17270*/  IMAD R3, R2.reuse, c[0x0][0x444], R3 ;  /* 0x0001110002037a24 */ /* 0x040fe400078e0203 */
[----:B------:R-:W-:Y:S01]  /*17280*/  IMAD.WIDE.U32 R4, R2, c[0x0][0x440], R4 ;  /* 0x0001100002047a25 */ /* 0x000fe200078e0004 */
[----:B------:R-:W-:Y:S02]  /*17290*/  MOV R2, R6 ;  /* 0x0000000600027202 */ /* 0x000fe40000000f00 */
[----:B------:R-:W-:Y:S02]  /*172a0*/  @P3 SHF.R.U32.HI R2, RZ, c[0x0][0x4f0], R9 ;  /* 0x00013c00ff023a19 */ /* 0x000fe40000011609 */
        /* <DEDUP_REMOVED lines=19> */
.L_x_548:
[----:B------:R-:W-:Y:S05]  /*173e0*/  BRA.DIV ~URZ, `(.L_x_480) ;  /* 0x000038c27f007947 */ /* 0x000fea000b800000 */
[----:B------:R3:W4:Y:S02]  /*173f0*/  SHFL.IDX PT, R2, R5, RZ, 0x1c1f ;  /* 0x001c1fff05027589 */ /* 0x00072400000e0000 */
.L_x_549:
        /* <DEDUP_REMOVED lines=22> */
[----:B------:R-:W-:-:S04]  /*17560*/  @!P1 IMAD.MOV.U32 R3, RZ, RZ, R4 ;  /* 0x000000ffff039224 */ /* 0x000fc800078e0004 */
[----:B------:R-:W-:Y:S01]  /*17570*/  @!P1 IMAD.WIDE R10, R10, 0x4, R2 ;  /* 0x000000040a0a9825 */ /* 0x000fe200078e0202 */
[----:B--2---:R-:W-:Y:S01]  /*17580*/  ISETP.GE.AND P4, PT, R15, c[0x0][0x3c8], PT ;  /* 0x0000f2000f007a0c */ /* 0x004fe20003f86270 */
[----:B------:R-:W2:Y:S04]  /*17590*/  LDL R3, [R1+0x50] ;  /* 0x0000500001037983 */ /* 0x000ea80000100800 */
[----:B------:R3:W-:Y:S01]  /*175a0*/  @!P1 ST.E.64 [R10.64], R54 ;  /* 0x000000360a009985 */ /* 0x0007e2000c101b08 */
[----:B------:R-:W-:-:S04]  /*175b0*/  @!P0 LEA R8, P2, R25, R2, 0x2 ;  /* 0x0000000219088211 */ /* 0x000fc800078410ff */
[----:B------:R-:W-:Y:S02]  /*175c0*/  @!P0 LEA.HI.X R9, R25, R4, R26, 0x2, P2 ;  /* 0x0000000419098211 */ /* 0x000fe400010f141a */
[----:B------:R-:W4:Y:S01]  /*175d0*/  LDL R25, [R1+0x58] ;  /* 0x0000580001197983 */ /* 0x000f220000100800 */
[----:B------:R-:W-:-:S03]  /*175e0*/  ISETP.GE.AND P2, PT, R22, c[0x0][0x3c8], PT ;  /* 0x0000f20016007a0c */ /* 0x000fc60003f46270 */
[----:B------:R5:W-:Y:S01]  /*175f0*/  @!P0 ST.E.64 [R8.64], R30 ;  /* 0x0000001e08008985 */ /* 0x000be2000c101b08 */
[----:B---3--:R-:W-:-:S03]  /*17600*/  @!P3 LEA R10, P5, R17, R2, 0x2 ;  /* 0x00000002110ab211 */ /* 0x008fc600078a10ff */
[----:B------:R-:W3:Y:S01]  /*17610*/  LDL R54, [R1+0xc4] ;  /* 0x0000c40001367983 */ /* 0x000ee20000100800 */
[----:B------:R-:W-:-:S03]  /*17620*/  @!P3 LEA.HI.X R11, R17, R4, R23, 0x2, P5 ;  /* 0x00000004110bb211 */ /* 0x000fc600028f1417 */
[----:B------:R-:W2:Y:S04]  /*17630*/  LDL R26, [R1+0xb8] ;  /* 0x0000b800011a7983 */ /* 0x000ea80000100800 */
[----:B------:R-:W2:Y:S01]  /*17640*/  LDL R17, [R1+0xc8] ;  /* 0x0000c80001117983 */ /* 0x000ea20000100800 */
[----:B-----5:R-:W-:-:S03]  /*17650*/  @!P4 LEA R8, P0, R15, R2, 0x2 ;  /* 0x000000020f08c211 */ /* 0x020fc600078010ff */
[----:B------:R-:W5:Y:S01]  /*17660*/  LDL R31, [R1+0xc0] ;  /* 0x0000c000011f7983 */ /* 0x000f620000100800 */
[----:B------:R-:W-:Y:S02]  /*17670*/  ISETP.GE.AND P1, PT, R19, c[0x0][0x3c8], PT ;  /* 0x0000f20013007a0c */ /* 0x000fe40003f26270 */
[----:B------:R-:W-:Y:S01]  /*17680*/  @!P4 LEA.HI.X R9, R15, R4, R20, 0x2, P0 ;  /* 0x000000040f09c211 */ /* 0x000fe200000f1414 */
[----:B------:R-:W5:Y:S04]  /*17690*/  LDL R23, [R1+0x54] ;  /* 0x0000540001177983 */ /* 0x000f680000100800 */
[----:B------:R-:W5:Y:S04]  /*176a0*/  LDL R30, [R1+0xbc] ;  /* 0x0000bc00011e7983 */ /* 0x000f680000100800 */
[----:B------:R-:W5:Y:S04]  /*176b0*/  LDL R20, [R1+0x4c] ;  /* 0x00004c0001147983 */ /* 0x000f680000100800 */
[----:B------:R-:W5:Y:S04]  /*176c0*/  LDL R15, [R1+0x48] ;  /* 0x00004800010f7983 */ /* 0x000f680000100800 */
[----:B------:R1:W-:Y:S04]  /*176d0*/  @!P3 ST.E.64 [R10.64], R32 ;  /* 0x000000200a00b985 */ /* 0x0003e8000c101b08 */
[----:B------:R1:W-:Y:S02]  /*176e0*/  @!P4 ST.E.64 [R8.64], R34 ;  /* 0x000000220800c985 */ /* 0x0003e4000c101b08 */
[----:B-1----:R-:W-:-:S02]  /*176f0*/  @!P2 LEA R10, P5, R22, R2, 0x2 ;  /* 0x00000002160aa211 */ /* 0x002fc400078a10ff */
[C---:B------:R-:W-:Y:S02]  /*17700*/  @!P1 LEA R8, P0, R19.reuse, R2, 0x2 ;  /* 0x0000000213089211 */ /* 0x040fe400078010ff */
[-C--:B------:R-:W-:Y:S02]  /*17710*/  @!P2 LEA.HI.X R11, R22, R4.reuse, R24, 0x2, P5 ;  /* 0x00000004160ba211 */ /* 0x080fe400028f1418 */
[----:B------:R-:W5:Y:S01]  /*17720*/  LDL R22, [R1+0xb0] ;  /* 0x0000b00001167983 */ /* 0x000f620000100800 */
[----:B------:R-:W-:-:S03]  /*17730*/  @!P1 LEA.HI.X R9, R19, R4, R21, 0x2, P0 ;  /* 0x0000000413099211 */ /* 0x000fc600000f1415 */
[----:B------:R-:W5:Y:S04]  /*17740*/  LDL R24, [R1+0xb4] ;  /* 0x0000b40001187983 */ /* 0x000f680000100800 */
[----:B------:R-:W5:Y:S04]  /*17750*/  LDL R21, [R1+0xac] ;  /* 0x0000ac0001157983 */ /* 0x000f680000100800 */
[----:B------:R-:W5:Y:S01]  /*17760*/  LDL R19, [R1+0xa8] ;  /* 0x0000a80001137983 */ /* 0x000f620000100800 */
[----:B------:R-:W-:Y:S02]  /*17770*/  ISETP.GE.AND P3, PT, R75, c[0x0][0x3c8], PT ;  /* 0x0000f2004b007a0c */ /* 0x000fe40003f66270 */
[----:B------:R-:W-:Y:S01]  /*17780*/  ISETP.GE.AND P4, PT, R16, c[0x0][0x3c8], PT ;  /* 0x0000f20010007a0c */ /* 0x000fe20003f86270 */
[----:B------:R1:W-:Y:S01]  /*17790*/  @!P2 ST.E.64 [R10.64], R36 ;  /* 0x000000240a00a985 */ /* 0x0003e2000c101b08 */
[----:B------:R-:W-:-:S03]  /*177a0*/  ISETP.GE.AND P2, PT, R45, c[0x0][0x3c8], PT ;  /* 0x0000f2002d007a0c */ /* 0x000fc60003f46270 */
[----:B------:R1:W-:Y:S01]  /*177b0*/  @!P1 ST.E.64 [R8.64], R38 ;  /* 0x0000002608009985 */ /* 0x0003e2000c101b08 */
[----:B------:R-:W-:Y:S02]  /*177c0*/  ISETP.GE.AND P1, PT, R44, c[0x0][0x3c8], PT ;  /* 0x0000f2002c007a0c */ /* 0x000fe40003f26270 */
[----:B------:R-:W-:-:S03]  /*177d0*/  ISETP.GE.AND P6, PT, R27, c[0x0][0x3c8], PT ;  /* 0x0000f2001b007a0c */ /* 0x000fc60003fc6270 */
[CC--:B-1----:R-:W-:Y:S02]  /*177e0*/  @!P3 LEA R10, P5, R75.reuse, R2.reuse, 0x2 ;  /* 0x000000024b0ab211 */ /* 0x0c2fe400078a10ff */
[----:B------:R-:W-:Y:S02]  /*177f0*/  @!P4 LEA R8, P0, R16, R2, 0x2 ;  /* 0x000000021008c211 */ /* 0x000fe400078010ff */
[----:B------:R-:W-:-:S05]  /*17800*/  @!P3 LEA.HI.X R11, R75, R4, R83, 0x2, P5 ;  /* 0x000000044b0bb211 */ /* 0x000fca00028f1453 */
[----:B------:R1:W-:Y:S01]  /*17810*/  @!P3 ST.E.64 [R10.64], R40 ;  /* 0x000000280a00b985 */ /* 0x0003e2000c101b08 */
[----:B----4-:R-:W-:Y:S02]  /*17820*/  ISETP.GE.AND P5, PT, R25, c[0x0][0x3c8], PT ;  /* 0x0000f20019007a0c */ /* 0x010fe40003fa6270 */
[----:B--2---:R-:W-:Y:S02]  /*17830*/  @!P4 LEA.HI.X R9, R16, R4, R17, 0x2, P0 ;  /* 0x000000041009c211 */ /* 0x004fe400000f1411 */
[----:B------:R-:W-:-:S03]  /*17840*/  @!P2 LEA R16, P0, R45, R2, 0x2 ;  /* 0x000000022d10a211 */ /* 0x000fc600078010ff */
[----:B------:R2:W-:Y:S01]  /*17850*/  @!P4 ST.E.64 [R8.64], R42 ;  /* 0x0000002a0800c985 */ /* 0x0005e2000c101b08 */
[----:B---3--:R-:W-:Y:S02]  /*17860*/  @!P2 LEA.HI.X R17, R45, R4, R54, 0x2, P0 ;  /* 0x000000042d11a211 */ /* 0x008fe400000f1436 */
[----:B-1----:R-:W-:-:S03]  /*17870*/  @!P6 LEA R10, P0, R27, R2, 0x2 ;  /* 0x000000021b0ae211 */ /* 0x002fc600078010ff */
[----:B------:R1:W-:Y:S01]  /*17880*/  @!P2 ST.E.64 [R16.64], R60 ;  /* 0x0000003c1000a985 */ /* 0x0003e2000c101b08 */
[----:B------:R-:W-:Y:S02]  /*17890*/  ISETP.GE.AND P2, PT, R3, c[0x0][0x3c8], PT ;  /* 0x0000f20003007a0c */ /* 0x000fe40003f46270 */
[----:B-----5:R-:W-:Y:S02]  /*178a0*/  ISETP.GE.AND P4, PT, R23, c[0x0][0x3c8], PT ;  /* 0x0000f20017007a0c */ /* 0x020fe40003f86270 */
[----:B------:R-:W-:Y:S02]  /*178b0*/  @!P6 LEA.HI.X R11, R27, R4, R30, 0x2, P0 ;  /* 0x000000041b0be211 */ /* 0x000fe400000f141e */
[----:B------:R-:W-:Y:S02]  /*178c0*/  ISETP.GE.AND P0, PT, R15, c[0x0][0x3c8], PT ;  /* 0x0000f2000f007a0c */ /* 0x000fe40003f06270 */
[----:B--2---:R-:W-:-:S04]  /*178d0*/  @!P1 LEA R8, P3, R44, R2, 0x2 ;  /* 0x000000022c089211 */ /* 0x004fc800078610ff */
[----:B------:R-:W-:-:S05]  /*178e0*/  @!P1 LEA.HI.X R9, R44, R4, R31, 0x2, P3 ;  /* 0x000000042c099211 */ /* 0x000fca00018f141f */
[----:B------:R2:W-:Y:S01]  /*178f0*/  @!P1 ST.E.64 [R8.64], R46 ;  /* 0x0000002e08009985 */ /* 0x0005e2000c101b08 */
[----:B------:R-:W-:-:S03]  /*17900*/  ISETP.GE.AND P1, PT, R20, c[0x0][0x3c8], PT ;  /* 0x0000f20014007a0c */ /* 0x000fc60003f26270 */
[----:B------:R3:W-:Y:S01]  /*17910*/  @!P6 ST.E.64 [R10.64], R48 ;  /* 0x000000300a00e985 */ /* 0x0007e2000c101b08 */
[-C--:B-1----:R-:W-:Y:S02]  /*17920*/  @!P4 LEA R16, P6, R23, R2.reuse, 0x2 ;  /* 0x000000021710c211 */ /* 0x082fe400078c10ff */
[----:B--2---:R-:W-:-:S04]  /*17930*/  @!P5 LEA R8, P3, R25, R2, 0x2 ;  /* 0x000000021908d211 */ /* 0x004fc800078610ff */
[----:B------:R-:W-:Y:S02]  /*17940*/  @!P5 LEA.HI.X R9, R25, R4, R26, 0x2, P3 ;  /* 0x000000041909d211 */ /* 0x000fe400018f141a */
[----:B---3--:R-:W-:-:S03]  /*17950*/  @!P2 LEA R10, P3, R3, R2, 0x2 ;  /* 0x00000002030aa211 */ /* 0x008fc600078610ff */
[----:B------:R1:W-:Y:S01]  /*17960*/  @!P5 ST.E.64 [R8.64], R50 ;  /* 0x000000320800d985 */ /* 0x0003e2000c101b08 */
[-C--:B------:R-:W-:Y:S02]  /*17970*/  @!P2 LEA.HI.X R11, R3, R4.reuse, R22, 0x2, P3 ;  /* 0x00000004030ba211 */ /* 0x080fe400018f1416 */
[----:B------:R-:W-:-:S05]  /*17980*/  @!P4 LEA.HI.X R17, R23, R4, R24, 0x2, P6 ;  /* 0x000000041711c211 */ /* 0x000fca00030f1418 */
[----:B------:R2:W-:Y:S04]  /*17990*/  @!P4 ST.E.64 [R16.64], R92 ;  /* 0x0000005c1000c985 */ /* 0x0005e8000c101b08 */
[----:B------:R2:W-:Y:S01]  /*179a0*/  @!P2 ST.E.64 [R10.64], R64 ;  /* 0x000000400a00a985 */ /* 0x0005e2000c101b08 */
[CC--:B-1----:R-:W-:Y:S02]  /*179b0*/  @!P1 LEA R8, P5, R20.reuse, R2.reuse, 0x2 ;  /* 0x0000000214089211 */ /* 0x0c2fe400078a10ff */
[C---:B------:R-:W-:Y:S02]  /*179c0*/  @!P0 LEA R2, P3, R15.reuse, R2, 0x2 ;  /* 0x000000020f028211 */ /* 0x040fe400078610ff */
[-C--:B------:R-:W-:Y:S02]  /*179d0*/  @!P1 LEA.HI.X R9, R20, R4.reuse, R21, 0x2, P5 ;  /* 0x0000000414099211 */ /* 0x080fe400028f1415 */
[----:B------:R-:W-:-:S03]  /*179e0*/  @!P0 LEA.HI.X R3, R15, R4, R19, 0x2, P3 ;  /* 0x000000040f038211 */ /* 0x000fc600018f1413 */
[----:B------:R2:W-:Y:S04]  /*179f0*/  @!P1 ST.E.64 [R8.64], R52 ;  /* 0x0000003408009985 */ /* 0x0005e8000c101b08 */
[----:B------:R2:W-:Y:S02]  /*17a00*/  @!P0 ST.E.64 [R2.64], R28 ;  /* 0x0000001c02008985 */ /* 0x0005e4000c101b08 */
.L_x_482:
[----:B------:R-:W-:Y:S05]  /*17a10*/  BSYNC B0 ;  /* 0x0000000000007941 */ /* 0x000fea0003800000 */
.L_x_481:
[----:B------:R-:W-:Y:S05]  /*17a20*/  BRA.DIV ~URZ, `(.L_x_483) ;  /* 0x000032f27f007947 */ /* 0x000fea000b800000 */
[----:B--2---:R2:W1:Y:S04]  /*17a30*/  SHFL.IDX PT, R4, R6, 0x1, 0x1c1f ;  /* 0x003c1f0006047f89 */ /* 0x00446800000e0000 */
[----:B----4-:R2:W4:Y:S02]  /*17a40*/  SHFL.IDX PT, R2, R5, 0x1, 0x1c1f ;  /* 0x003c1f0005027f89 */ /* 0x01052400000e0000 */
.L_x_550:
[----:B------:R-:W-:-:S13]  /*17a50*/  ISETP.NE.AND P0, PT, R18, RZ, PT ;  /* 0x000000ff1200720c */ /* 0x000fda0003f05270 */
[----:B------:R-:W-:Y:S05]  /*17a60*/  @P0 BRA `(.L_x_478) ;  /* 0x000011c000000947 */ /* 0x000fea0003800000 */
[----:B------:R-:W5:Y:S04]  /*17a70*/  LDL R16, [R1+0x84] ;  /* 0x0000840001107983 */ /* 0x000f680000100800 */
[----:B--2---:R-:W2:Y:S04]  /*17a80*/  LDL R24, [R1+0x80] ;  /* 0x0000800001187983 */ /* 0x004ea80000100800 */
[----:B---3--:R-:W3:Y:S04]  /*17a90*/  LDL R20, [R1+0x7c] ;  /* 0x00007c0001147983 */ /* 0x008ee80000100800 */
[----:B----4-:R-:W4:Y:S04]  /*17aa0*/  LDL R19, [R1+0x74] ;  /* 0x0000740001137983 */ /* 0x010f280000100800 */
        /* <DEDUP_REMOVED lines=17> */
[----:B---3--:R-:W-:Y:S02]  /*17bc0*/  ISETP.GE.AND P0, PT, R20, c[0x0][0x3c8], PT ;  /* 0x0000f20014007a0c */ /* 0x008fe40003f06270 */
[----:B----4-:R-:W-:-:S07]  /*17bd0*/  ISETP.GE.AND P4, PT, R19, c[0x0][0x3c8], PT ;  /* 0x0000f20013007a0c */ /* 0x010fce0003f86270 */
[----:B------:R-:W-:Y:S02]  /*17be0*/  @!P2 IMAD.MOV.U32 R3, RZ, RZ, R4 ;  /* 0x000000ffff03a224 */ /* 0x000fe400078e0004 */
[----:B------:R-:W-:Y:S02]  /*17bf0*/  @!P1 LEA R10, P3, R24, R2, 0x2 ;  /* 0x00000002180a9211 */ /* 0x000fe400078610ff */
[----:B------:R-:W-:Y:S02]  /*17c00*/  @!P2 IMAD.WIDE R16, R16, 0x4, R2 ;  /* 0x000000041010a825 */ /* 0x000fe400078e0202 */
[----:B------:R-:W-:Y:S02]  /*17c10*/  @!P1 LEA.HI.X R11, R24, R4, R26, 0x2, P3 ;  /* 0x00000004180b9211 */ /* 0x000fe400018f141a */
[----:B------:R-:W-:Y:S01]  /*17c20*/  @!P0 LEA R8, P6, R20, R2, 0x2 ;  /* 0x0000000214088211 */ /* 0x000fe200078c10ff */
[----:B------:R-:W-:Y:S01]  /*17c30*/  @!P2 ST.E.64 [R16.64], R96 ;  /* 0x000000601000a985 */ /* 0x000fe2000c101b08 */
[----:B------:R-:W-:-:S02]  /*17c40*/  ISETP.GE.AND P5, PT, R6, c[0x0][0x3c8], PT ;  /* 0x0000f20006007a0c */ /* 0x000fc40003fa6270 */
[----:B------:R-:W-:Y:S01]  /*17c50*/  @!P0 LEA.HI.X R9, R20, R4, R22, 0x2, P6 ;  /* 0x0000000414098211 */ /* 0x000fe200030f1416 */
[----:B------:R1:W-:Y:S04]  /*17c60*/  @!P1 ST.E.64 [R10.64], R68 ;  /* 0x000000440a009985 */ /* 0x0003e8000c101b08 */
[----:B------:R-:W2:Y:S04]  /*17c70*/  LDL R26, [R1+0x60] ;  /* 0x00006000011a7983 */ /* 0x000ea80000100800 */
[----:B------:R-:W3:Y:S04]  /*17c80*/  LDL R24, [R1+0x58] ;  /* 0x0000580001187983 */ /* 0x000ee80000100800 */
[----:B------:R4:W-:Y:S01]  /*17c90*/  @!P0 ST.E.64 [R8.64], R56 ;  /* 0x0000003808008985 */ /* 0x0009e2000c101b08 */
[----:B------:R-:W-:-:S03]  /*17ca0*/  ISETP.GE.AND P3, PT, R15, c[0x0][0x3c8], PT ;  /* 0x0000f2000f007a0c */ /* 0x000fc60003f66270 */
[----:B------:R-:W5:Y:S04]  /*17cb0*/  LDL R22, [R1+0x54] ;  /* 0x0000540001167983 */ /* 0x000f680000100800 */
[----:B------:R-:W5:Y:S01]  /*17cc0*/  LDL R20, [R1+0x50] ;  /* 0x0000500001147983 */ /* 0x000f620000100800 */
[-C--:B-1----:R-:W-:Y:S02]  /*17cd0*/  @!P4 LEA R10, P6, R19, R2.reuse, 0x2 ;  /* 0x00000002130ac211 */ /* 0x082fe400078c10ff */
[----:B------:R-:W-:-:S04]  /*17ce0*/  @!P5 LEA R16, P0, R6, R2, 0x2 ;  /* 0x000000020610d211 */ /* 0x000fc800078010ff */
[----:B------:R-:W-:Y:S02]  /*17cf0*/  @!P5 LEA.HI.X R17, R6, R4, R25, 0x2, P0 ;  /* 0x000000040611d211 */ /* 0x000fe400000f1419 */
[----:B------:R-:W5:Y:S01]  /*17d00*/  LDL R6, [R1+0x4c] ;  /* 0x00004c0001067983 */ /* 0x000f620000100800 */
[----:B------:R-:W-:-:S03]  /*17d10*/  ISETP.GE.AND P2, PT, R5, c[0x0][0x3c8], PT ;  /* 0x0000f20005007a0c */ /* 0x000fc60003f46270 */
[----:B------:R-:W5:Y:S01]  /*17d20*/  LDL R25, [R1+0xb8] ;  /* 0x0000b80001197983 */ /* 0x000f620000100800 */
[----:B------:R-:W-:-:S04]  /*17d30*/  P2R R3, PR, RZ, 0x40 ;  /* 0x00000040ff037803 */ /* 0x000fc80000000000 */
[----:B------:R-:W-:-:S04]  /*17d40*/  ISETP.NE.AND P0, PT, R3, RZ, PT ;  /* 0x000000ff0300720c */ /* 0x000fc80003f05270 */
[----:B------:R-:W-:Y:S02]  /*17d50*/  @!P4 LEA.HI.X R11, R19, R4, R23, 0x2, P0 ;  /* 0x00000004130bc211 */ /* 0x000fe400000f1417 */
[----:B------:R-:W5:Y:S01]  /*17d60*/  LDL R19, [R1+0xbc] ;  /* 0x0000bc0001137983 */ /* 0x000f620000100800 */
[----:B----4-:R-:W-:-:S03]  /*17d70*/  @!P3 LEA R8, P6, R15, R2, 0x2 ;  /* 0x000000020f08b211 */ /* 0x010fc600078c10ff */
[----:B------:R-:W4:Y:S01]  /*17d80*/  LDL R23, [R1+0xb4] ;  /* 0x0000b40001177983 */ /* 0x000f220000100800 */
[----:B------:R-:W-:-:S03]  /*17d90*/  @!P3 LEA.HI.X R9, R15, R4, R21, 0x2, P6 ;  /* 0x000000040f09b211 */ /* 0x000fc600030f1415 */
[----:B------:R1:W-:Y:S04]  /*17da0*/  @!P5 ST.E.64 [R16.64], R104 ;  /* 0x000000681000d985 */ /* 0x0003e8000c101b08 */
[----:B------:R-:W4:Y:S04]  /*17db0*/  LDL R21, [R1+0xb0] ;  /* 0x0000b00001157983 */ /* 0x000f280000100800 */
[----:B------:R1:W-:Y:S04]  /*17dc0*/  @!P4 ST.E.64 [R10.64], R72 ;  /* 0x000000480a00c985 */ /* 0x0003e8000c101b08 */
[----:B------:R-:W4:Y:S04]  /*17dd0*/  LDL R15, [R1+0xac] ;  /* 0x0000ac00010f7983 */ /* 0x000f280000100800 */
[----:B------:R1:W-:Y:S02]  /*17de0*/  @!P3 ST.E.64 [R8.64], R58 ;  /* 0x0000003a0800b985 */ /* 0x0003e4000c101b08 */
[----:B-1----:R-:W-:-:S04]  /*17df0*/  @!P2 LEA R16, P3, R5, R2, 0x2 ;  /* 0x000000020510a211 */ /* 0x002fc800078610ff */
[----:B------:R-:W-:Y:S02]  /*17e00*/  @!P2 LEA.HI.X R17, R5, R4, R32, 0x2, P3 ;  /* 0x000000040511a211 */ /* 0x000fe400018f1420 */
[----:B------:R-:W4:Y:S01]  /*17e10*/  LDL R5, [R1+0x48] ;  /* 0x0000480001057983 */ /* 0x000f220000100800 */
[----:B------:R-:W-:Y:S02]  /*17e20*/  ISETP.GE.AND P1, PT, R30, c[0x0][0x3c8], PT ;  /* 0x0000f2001e007a0c */ /* 0x000fe40003f26270 */
[----:B------:R-:W-:-:S11]  /*17e30*/  ISETP.GE.AND P0, PT, R28, c[0x0][0x3c8], PT ;  /* 0x0000f2001c007a0c */ /* 0x000fd60003f06270 */
[-C--:B------:R-:W-:Y:S02]  /*17e40*/  @!P1 LEA R10, P4, R30, R2.reuse, 0x2 ;  /* 0x000000021e0a9211 */ /* 0x080fe400078810ff */
[----:B------:R-:W-:-:S11]  /*17e50*/  @!P0 LEA R8, P6, R28, R2, 0x2 ;  /* 0x000000021c088211 */ /* 0x000fd600078c10ff */
[----:B------:R-:W-:-:S04]  /*17e60*/  P2R R3, PR, RZ, 0x10 ;  /* 0x00000010ff037803 */ /* 0x000fc80000000000 */
[----:B------:R-:W-:Y:S02]  /*17e70*/  ISETP.NE.AND P3, PT, R3, RZ, PT ;  /* 0x000000ff0300720c */ /* 0x000fe40003f65270 */
[----:B------:R-:W-:Y:S02]  /*17e80*/  ISETP.GE.AND P4, PT, R18, c[0x0][0x3c8], PT ;  /* 0x0000f20012007a0c */ /* 0x000fe40003f86270 */
[-C--:B------:R-:W-:Y:S02]  /*17e90*/  @!P1 LEA.HI.X R11, R30, R4.reuse, R31, 0x2, P3 ;  /* 0x000000041e0b9211 */ /* 0x080fe400018f141f */
[----:B------:R-:W-:Y:S01]  /*17ea0*/  @!P0 LEA.HI.X R9, R28, R4, R29, 0x2, P6 ;  /* 0x000000041c098211 */ /* 0x000fe200030f141d */
[----:B------:R-:W-:Y:S04]  /*17eb0*/  @!P2 ST.E.64 [R16.64], R108 ;  /* 0x0000006c1000a985 */ /* 0x000fe8000c101b08 */
[----:B------:R-:W-:Y:S04]  /*17ec0*/  @!P1 ST.E.64 [R10.64], R100 ;  /* 0x000000640a009985 */ /* 0x000fe8000c101b08 */
[----:B------:R1:W-:Y:S02]  /*17ed0*/  @!P0 ST.E.64 [R8.64], R62 ;  /* 0x0000003e08008985 */ /* 0x0003e4000c101b08 */
[----:B-1----:R-:W-:-:S02]  /*17ee0*/  @!P4 LEA R8, P6, R18, R2, 0x2 ;  /* 0x000000021208c211 */ /* 0x002fc400078c10ff */
[----:B--2---:R-:W-:Y:S02]  /*17ef0*/  ISETP.GE.AND P5, PT, R26, c[0x0][0x3c8], PT ;  /* 0x0000f2001a007a0c */ /* 0x004fe40003fa6270 */
[----:B---3--:R-:W-:-:S11]  /*17f00*/  ISETP.GE.AND P3, PT, R24, c[0x0][0x3c8], PT ;  /* 0x0000f20018007a0c */ /* 0x008fd60003f66270 */
[----:B------:R-:W-:-:S04]  /*17f10*/  @!P5 LEA R10, P0, R26, R2, 0x2 ;  /* 0x000000021a0ad211 */ /* 0x000fc800078010ff */
[----:B------:R-:W-:-:S05]  /*17f20*/  @!P5 LEA.HI.X R11, R26, R4, R27, 0x2, P0 ;  /* 0x000000041a0bd211 */ /* 0x000fca00000f141b */
[----:B------:R1:W-:Y:S01]  /*17f30*/  @!P5 ST.E.64 [R10.64], R84 ;  /* 0x000000540a00d985 */ /* 0x0003e2000c101b08 */
[----:B-----5:R-:W-:Y:S02]  /*17f40*/  ISETP.GE.AND P2, PT, R22, c[0x0][0x3c8], PT ;  /* 0x0000f20016007a0c */ /* 0x020fe40003f46270 */
[----:B------:R-:W-:Y:S02]  /*17f50*/  ISETP.GE.AND P1, PT, R20, c[0x0][0x3c8], PT ;  /* 0x0000f20014007a0c */ /* 0x000fe40003f26270 */
[----:B------:R-:W-:Y:S02]  /*17f60*/  ISETP.GE.AND P0, PT, R6, c[0x0][0x3c8], PT ;  /* 0x0000f20006007a0c */ /* 0x000fe40003f06270 */
[----:B------:R-:W-:Y:S02]  /*17f70*/  @!P4 LEA.HI.X R9, R18, R4, R19, 0x2, P6 ;  /* 0x000000041209c211 */ /* 0x000fe400030f1413 */
[----:B------:R-:W-:-:S03]  /*17f80*/  @!P3 LEA R18, P5, R24, R2, 0x2 ;  /* 0x000000021812b211 */ /* 0x000fc600078a10ff */
[----:B------:R2:W-:Y:S02]  /*17f90*/  @!P4 ST.E.64 [R8.64], R88 ;  /* 0x000000580800c985 */ /* 0x0005e4000c101b08 */
[----:B------:R-:W-:-:S08]  /*17fa0*/  @!P2 LEA R16, P6, R22, R2, 0x2 ;  /* 0x000000021610a211 */ /* 0x000fd000078c10ff */
[----:B------:R-:W-:-:S04]  /*17fb0*/  P2R R3, PR, RZ, 0x20 ;  /* 0x00000020ff037803 */ /* 0x000fc80000000000 */
[----:B------:R-:W-:Y:S02]  /*17fc0*/  ISETP.NE.AND P4, PT, R3, RZ, PT ;  /* 0x000000ff0300720c */ /* 0x000fe40003f85270 */
[----:B-1----:R-:W-:Y:S02]  /*17fd0*/  @!P1 LEA R10, P5, R20, R2, 0x2 ;  /* 0x00000002140a9211 */ /* 0x002fe400078a10ff */
[-C--:B------:R-:W-:Y:S02]  /*17fe0*/  @!P3 LEA.HI.X R19, R24, R4.reuse, R25, 0x2, P4 ;  /* 0x000000041813b211 */ /* 0x080fe400020f1419 */
[-C--:B----4-:R-:W-:Y:S02]  /*17ff0*/  @!P2 LEA.HI.X R17, R22, R4.reuse, R23, 0x2, P6 ;  /* 0x000000041611a211 */ /* 0x090fe400030f1417 */
[----:B------:R-:W-:Y:S01]  /*18000*/  @!P1 LEA.HI.X R11, R20, R4, R21, 0x2, P5 ;  /* 0x00000004140b9211 */ /* 0x000fe200028f1415 */
[----:B------:R1:W-:Y:S01]  /*18010*/  @!P3 ST.E.64 [R18.64], R94 ;  /* 0x0000005e1200b985 */ /* 0x0003e2000c101b08 */
[----:B--2---:R-:W-:-:S03]  /*18020*/  @!P0 LEA R8, P4, R6, R2, 0x2 ;  /* 0x0000000206088211 */ /* 0x004fc600078810ff */
[----:B------:R1:W-:Y:S01]  /*18030*/  @!P2 ST.E.64 [R16.64], R90 ;  /* 0x0000005a1000a985 */ /* 0x0003e2000c101b08 */
[----:B------:R-:W-:-:S03]  /*18040*/  @!P0 LEA.HI.X R9, R6, R4, R15, 0x2, P4 ;  /* 0x0000000406098211 */ /* 0x000fc600020f140f */
[----:B------:R1:W-:Y:S04]  /*18050*/  @!P1 ST.E.64 [R10.64], R86 ;  /* 0x000000560a009985 */ /* 0x0003e8000c101b08 */
[----:B------:R1:W-:Y:S01]  /*18060*/  @!P0 ST.E.64 [R8.64], R70 ;  /* 0x0000004608008985 */ /* 0x0003e2000c101b08 */
[----:B------:R-:W-:-:S13]  /*18070*/  ISETP.GE.AND P0, PT, R5, c[0x0][0x3c8], PT ;  /* 0x0000f20005007a0c */ /* 0x000fda0003f06270 */
[----:B------:R-:W-:Y:S05]  /*18080*/  @P0 BRA `(.L_x_478) ;  /* 0x00000ba000000947 */ /* 0x000fea0003800000 */
[----:B------:R-:W2:Y:S01]  /*18090*/  LDL R6, [R1+0xa8] ;  /* 0x0000a80001067983 */ /* 0x000ea20000100800 */
[----:B------:R-:W-:-:S04]  /*180a0*/  LEA R2, P0, R5, R2, 0x2 ;  /* 0x0000000205027211 */ /* 0x000fc800078010ff */
[----:B--2---:R-:W-:-:S05]  /*180b0*/  LEA.HI.X R3, R5, R4, R6, 0x2, P0 ;  /* 0x0000000405037211 */ /* 0x004fca00000f1406 */
[----:B------:R2:W-:Y:S01]  /*180c0*/  ST.E.64 [R2.64], R66 ;  /* 0x0000004202007985 */ /* 0x0005e2000c101b08 */
[----:B------:R-:W-:Y:S05]  /*180d0*/  BRA `(.L_x_478) ;  /* 0x00000b5000007947 */ /* 0x000fea0003800000 */
.L_x_463:
[----:B------:R-:W2:Y:S04]  /*180e0*/  LDL.LU R2, [R1+0x30] ;  /* 0x0000300001027983 */ /* 0x000ea80000300800 */
[----:B-1----:R-:W3:Y:S01]  /*180f0*/  LDL.LU R6, [R1+0x34] ;  /* 0x0000340001067983 */ /* 0x002ee20000300800 */
[----:B------:R-:W-:Y:S02]  /*18100*/  ISETP.NE.U32.AND P0, PT, RZ, c[0x0][0x508], PT ;  /* 0x00014200ff007a0c */ /* 0x000fe40003f05070 */
[----:B------:R-:W-:Y:S01]  /*18110*/  ISETP.NE.U32.AND P3, PT, RZ, c[0x0][0x500], PT ;  /* 0x00014000ff007a0c */ /* 0x000fe20003f65070 */
[----:B------:R-:W4:Y:S01]  /*18120*/  LDL.LU R3, [R1+0x40] ;  /* 0x0000400001037983 */ /* 0x000f220000300800 */
[----:B------:R-:W-:Y:S01]  /*18130*/  ISETP.NE.AND.EX P2, PT, RZ, c[0x0][0x50c], PT, P0 ;  /* 0x00014300ff007a0c */ /* 0x000fe20003f45300 */
[----:B------:R-:W-:Y:S01]  /*18140*/  IMAD.MOV.U32 R23, RZ, RZ, c[0x0][0x388] ;  /* 0x0000e200ff177624 */ /* 0x000fe200078e00ff */
[----:B------:R-:W-:-:S02]  /*18150*/  ISETP.NE.AND.EX P3, PT, RZ, c[0x0][0x504], PT, P3 ;  /* 0x00014100ff007a0c */ /* 0x000fc40003f65330 */
[----:B--2---:R-:W-:-:S09]  /*18160*/  IADD3 R4, P1, R2, c[0x0][0x500], RZ ;  /* 0x0001400002047a10 */ /* 0x004fd20007f3e0ff */
[----:B------:R-:W-:Y:S01]  /*18170*/  @P2 IADD3 R8, P0, R2, c[0x0][0x508], RZ ;  /* 0x0001420002082a10 */ /* 0x000fe20007f1e0ff */
[----:B------:R-:W-:Y:S01]  /*18180*/  IMAD.MOV.U32 R2, RZ, RZ, RZ ;  /* 0x000000ffff027224 */ /* 0x000fe200078e00ff */
[C---:B---3--:R-:W-:Y:S02]  /*18190*/  IADD3.X R5, R6.reuse, c[0x0][0x504], RZ, P1, !PT ;  /* 0x0001410006057a10 */ /* 0x048fe40000ffe4ff */
[----:B------:R-:W-:-:S03]  /*181a0*/  @P2 IADD3.X R9, R6, c[0x0][0x50c], RZ, P0, !PT ;  /* 0x0001430006092a10 */ /* 0x000fc600007fe4ff */
[----:B------:R1:W5:Y:S04]  /*181b0*/  @P3 LDG.E R2, [R4.64] ;  /* 0x0000000804023981 */ /* 0x000368000c1e1900 */
[----:B------:R1:W5:Y:S01]  /*181c0*/  @P2 LDG.E R23, [R8.64] ;  /* 0x0000000808172981 */ /* 0x000362000c1e1900 */
[----:B----4-:R-:W-:-:S04]  /*181d0*/  ISETP.NE.AND P0, PT, R3, RZ, PT ;  /* 0x000000ff0300720c */ /* 0x010fc80003f05270 */
[----:B------:R-:W-:Y:S01]  /*181e0*/  SEL R22, R3, c[0x0][0x3d4], P0 ;  /* 0x0000f50003167a07 */ /* 0x000fe20000000000 */
[----:B------:R-:W-:Y:S05]  /*181f0*/  @P2 BRA `(.L_x_484) ;  /* 0x0000004000002947 */ /* 0x000fea0003800000 */
[----:B------:R-:W-:Y:S05]  /*18200*/  @!P3 BRA `(.L_x_484) ;  /* 0x000000300000b947 */ /* 0x000fea0003800000 */
[----:B------:R2:W3:Y:S04]  /*18210*/  LDG.E R3, [R4.64] ;  /* 0x0000000804037981 */ /* 0x0004e8000c1e1900 */
[----:B-12---:R-:W3:Y:S02]  /*18220*/  LDG.E R4, [R4.64+0x4] ;  /* 0x0000040804047981 */ /* 0x006ee4000c1e1900 */
[----:B---3-5:R-:W-:Y:S02]  /*18230*/  IADD3 R23, -R3, R4, RZ ;  /* 0x0000000403177210 */ /* 0x028fe40007ffe1ff */
.L_x_484:
[----:B------:R-:W2:Y:S04]  /*18240*/  LDL.LU R6, [R1+0x28] ;  /* 0x0000280001067983 */ /* 0x000ea80000300800 */
[----:B-1----:R-:W3:Y:S04]  /*18250*/  LDL.LU R4, [R1+0x38] ;  /* 0x0000380001047983 */ /* 0x002ee80000300800 */
[----:B------:R-:W4:Y:S01]  /*18260*/  LDL.LU R3, [R1+0x3c] ;  /* 0x00003c0001037983 */ /* 0x000f220000300800 */
[----:B------:R-:W-:Y:S01]  /*18270*/  BSSY B0, `(.L_x_485) ;  /* 0x0000039000007945 */ /* 0x000fe20003800000 */
[----:B-----5:R-:W-:-:S02]  /*18280*/  SHF.R.S32.HI R21, RZ, 0x1f, R2 ;  /* 0x0000001fff157819 */ /* 0x020fc40000011402 */
[----:B------:R-:W1:Y:S02]  /*18290*/  S2R R5, SR_TID.X ;  /* 0x0000000000057919 */ /* 0x000e640000002100 */
[----:B-1----:R-:W-:Y:S02]  /*182a0*/  ISETP.GT.AND P0, PT, R5, 0x7f, PT ;  /* 0x0000007f0500780c */ /* 0x002fe40003f04270 */
[----:B--2---:R-:W-:Y:S02]  /*182b0*/  LOP3.LUT R6, R6, 0xffff, RZ, 0xc0, !PT ;  /* 0x0000ffff06067812 */ /* 0x004fe400078ec0ff */
[----:B---3--:R-:W-:Y:S02]  /*182c0*/  SEL R15, R4, RZ, !P3 ;  /* 0x000000ff040f7207 */ /* 0x008fe40005800000 */
[----:B----4-:R-:W-:-:S07]  /*182d0*/  SEL R26, R3, RZ, !P3 ;  /* 0x000000ff031a7207 */ /* 0x010fce0005800000 */
[----:B------:R-:W-:Y:S05]  /*182e0*/  @P0 BRA `(.L_x_486) ;  /* 0x0000031000000947 */ /* 0x000fea0003800000 */
[----:B------:R-:W2:Y:S01]  /*182f0*/  LDL R4, [R1+0x24] ;  /* 0x0000240001047983 */ /* 0x000ea20000100800 */
[----:B------:R-:W-:Y:S01]  /*18300*/  IMAD R3, R23, c[0x0][0x4e8], RZ ;  /* 0x00013a0017037a24 */ /* 0x000fe200078e02ff */
[----:B--2---:R-:W-:-:S04]  /*18310*/  LEA R20, R4, R5, 0x7 ;  /* 0x0000000504147211 */ /* 0x004fc800078e38ff */
        /* <DEDUP_REMOVED lines=12> */
[C---:B------:R-:W-:Y:S01]  /*183e0*/  IMAD.WIDE.U32 R4, R10.reuse, R15, RZ ;  /* 0x0000000f0a047225 */ /* 0x040fe200078e00ff */
        /* <DEDUP_REMOVED lines=33> */
.L_x_486:
[----:B------:R-:W-:Y:S05]  /*18600*/  BSYNC B0 ;  /* 0x0000000000007941 */ /* 0x000fea0003800000 */
.L_x_485:
[----:B------:R-:W-:-:S13]  /*18610*/  ISETP.GT.AND P0, PT, R22, 0x1, PT ;  /* 0x000000011600780c */ /* 0x000fda0003f04270 */
[----:B------:R-:W-:Y:S05]  /*18620*/  @P0 BRA `(.L_x_478) ;  /* 0x0000060000000947 */ /* 0x000fea0003800000 */
[----:B------:R-:W2:Y:S01]  /*18630*/  LDL.LU R11, [R1+0x24] ;  /* 0x00002400010b7983 */ /* 0x000ea20000300800 */
[----:B------:R-:W-:Y:S01]  /*18640*/  MOV R4, c[0x0][0x4e8] ;  /* 0x00013a0000047a02 */ /* 0x000fe20000000f00 */
[----:B-1----:R-:W-:Y:S02]  /*18650*/  IMAD R3, R21, c[0x0][0x3a0], RZ ;  /* 0x0000e80015037a24 */ /* 0x002fe400078e02ff */
[----:B------:R-:W-:Y:S01]  /*18660*/  IMAD R8, R26, c[0x0][0x3f0], RZ ;  /* 0x0000fc001a087a24 */ /* 0x000fe200078e02ff */
[----:B------:R-:W-:Y:S01]  /*18670*/  ISETP.NE.AND P0, PT, R4, 0x1, PT ;  /* 0x000000010400780c */ /* 0x000fe20003f05270 */
[----:B------:R-:W-:-:S04]  /*18680*/  IMAD.WIDE.U32 R4, R2, c[0x0][0x3a0], RZ ;  /* 0x0000e80002047a25 */ /* 0x000fc800078e00ff */
[----:B------:R-:W-:-:S05]  /*18690*/  IMAD R2, R2, c[0x0][0x3a4], R3 ;  /* 0x0000e90002027a24 */ /* 0x000fca00078e0203 */
[----:B------:R-:W-:-:S05]  /*186a0*/  IADD3 R5, R5, R2, RZ ;  /* 0x0000000205057210 */ /* 0x000fca0007ffe0ff */
[----:B------:R-:W-:-:S04]  /*186b0*/  IMAD.WIDE.U32 R4, R6, c[0x0][0x3e8], R4 ;  /* 0x0000fa0006047a25 */ /* 0x000fc800078e0004 */
[----:B------:R-:W-:-:S04]  /*186c0*/  IMAD R5, R6, c[0x0][0x3ec], R5 ;  /* 0x0000fb0006057a24 */ /* 0x000fc800078e0205 */
[----:B------:R-:W-:Y:S01]  /*186d0*/  IMAD.WIDE.U32 R4, R15, c[0x0][0x3f0], R4 ;  /* 0x0000fc000f047a25 */ /* 0x000fe200078e0004 */
[----:B--2---:R-:W-:-:S04]  /*186e0*/  LEA R3, R11, R0, 0x7 ;  /* 0x000000000b037211 */ /* 0x004fc800078e38ff */
[----:B------:R-:W-:Y:S01]  /*186f0*/  MOV R2, R3 ;  /* 0x0000000300027202 */ /* 0x000fe20000000f00 */
[----:B------:R-:W-:-:S05]  /*18700*/  @P0 IMAD.HI.U32 R9, R3, c[0x0][0x4ec], RZ ;  /* 0x00013b0003090a27 */ /* 0x000fca00078e00ff */
[----:B------:R-:W-:Y:S01]  /*18710*/  @P0 SHF.R.U32.HI R2, RZ, c[0x0][0x4f0], R9 ;  /* 0x00013c00ff020a19 */ /* 0x000fe20000011609 */
[----:B------:R-:W-:-:S03]  /*18720*/  IMAD R9, R15, c[0x0][0x3f4], R8 ;  /* 0x0000fd000f097a24 */ /* 0x000fc600078e0208 */
[----:B------:R-:W-:Y:S02]  /*18730*/  IADD3 R6, -R2, RZ, RZ ;  /* 0x000000ff02067210 */ /* 0x000fe40007ffe1ff */
[----:B------:R-:W-:Y:S02]  /*18740*/  SHF.R.S32.HI R8, RZ, 0x1f, R2 ;  /* 0x0000001fff087819 */ /* 0x000fe40000011402 */
[----:B------:R-:W-:Y:S01]  /*18750*/  IADD3 R5, R5, R9, RZ ;  /* 0x0000000905057210 */ /* 0x000fe20007ffe0ff */
[----:B------:R-:W-:Y:S02]  /*18760*/  IMAD R6, R6, c[0x0][0x4e8], R3 ;  /* 0x00013a0006067a24 */ /* 0x000fe400078e0203 */
[----:B------:R-:W-:-:S03]  /*18770*/  IMAD R3, R8, c[0x0][0x3e0], RZ ;  /* 0x0000f80008037a24 */ /* 0x000fc600078e02ff */
[----:B------:R-:W-:Y:S01]  /*18780*/  SHF.R.S32.HI R8, RZ, 0x1f, R6 ;  /* 0x0000001fff087819 */ /* 0x000fe20000011406 */
[C---:B------:R-:W-:Y:S02]  /*18790*/  IMAD R9, R2.reuse, c[0x0][0x3e4], R3 ;  /* 0x0000f90002097a24 */ /* 0x040fe400078e0203 */
[----:B------:R-:W-:-:S04]  /*187a0*/  IMAD.WIDE.U32 R2, R2, c[0x0][0x3e0], R4 ;  /* 0x0000f80002027a25 */ /* 0x000fc800078e0004 */
[----:B------:R-:W-:Y:S01]  /*187b0*/  IMAD R4, R8, c[0x0][0x3d8], RZ ;  /* 0x0000f60008047a24 */ /* 0x000fe200078e02ff */
[----:B------:R-:W-:-:S03]  /*187c0*/  IADD3 R3, R3, R9, RZ ;  /* 0x0000000903037210 */ /* 0x000fc60007ffe0ff */
[C---:B------:R-:W-:Y:S02]  /*187d0*/  IMAD R4, R6.reuse, c[0x0][0x3dc], R4 ;  /* 0x0000f70006047a24 */ /* 0x040fe400078e0204 */
[----:B------:R-:W-:Y:S01]  /*187e0*/  IMAD.WIDE.U32 R2, R6, c[0x0][0x3d8], R2 ;  /* 0x0000f60006027a25 */ /* 0x000fe200078e0002 */
[----:B------:R-:W-:-:S04]  /*187f0*/  LEA R6, R11, R81, 0x7 ;  /* 0x000000510b067211 */ /* 0x000fc800078e38ff */
[----:B------:R-:W-:Y:S02]  /*18800*/  IADD3 R5, R3, R4, RZ ;  /* 0x0000000403057210 */ /* 0x000fe40007ffe0ff */
[----:B------:R-:W-:-:S04]  /*18810*/  LEA R10, P0, R2, c[0x0][0x380], 0x1 ;  /* 0x0000e000020a7a11 */ /* 0x000fc800078008ff */
[----:B------:R-:W-:Y:S01]  /*18820*/  LEA.HI.X R5, R2, c[0x0][0x384], R5, 0x1, P0 ;  /* 0x0000e10002057a11 */ /* 0x000fe200000f0c05 */
[----:B------:R-:W-:Y:S06]  /*18830*/  BRA.DIV ~URZ, `(.L_x_487) ;  /* 0x000025b27f007947 */ /* 0x000fec000b800000 */
[----:B------:R1:W2:Y:S02]  /*18840*/  SHFL.IDX PT, R11, R5, RZ, 0x181f ;  /* 0x00181fff050b7589 */ /* 0x0002a400000e0000 */
.L_x_551:
[----:B------:R-:W-:Y:S05]  /*18850*/  BRA.DIV ~URZ, `(.L_x_488) ;  /* 0x000026027f007947 */ /* 0x000fea000b800000 */
[----:B------:R3:W4:Y:S02]  /*18860*/  SHFL.IDX PT, R2, R10, RZ, 0x181f ;  /* 0x00181fff0a027589 */ /* 0x00072400000e0000 */
.L_x_552:
[----:B------:R-:W-:Y:S01]  /*18870*/  IMAD R4, R23, c[0x0][0x4e8], RZ ;  /* 0x00013a0017047a24 */ /* 0x000fe200078e02ff */
[----:B------:R-:W-:Y:S04]  /*18880*/  BSSY B0, `(.L_x_489) ;  /* 0x000000b000007945 */ /* 0x000fe80003800000 */
[----:B------:R-:W-:-:S13]  /*18890*/  ISETP.GE.AND P0, PT, R6, R4, PT ;  /* 0x000000040600720c */ /* 0x000fda0003f06270 */
[----:B------:R-:W-:Y:S05]  /*188a0*/  @P0 BRA `(.L_x_490) ;  /* 0x0000008000000947 */ /* 0x000fea0003800000 */
[----:B------:R-:W-:Y:S02]  /*188b0*/  ISETP.GE.AND P1, PT, R76, c[0x0][0x3c8], PT ;  /* 0x0000f2004c007a0c */ /* 0x000fe40003f26270 */
[----:B------:R-:W-:-:S11]  /*188c0*/  ISETP.GE.AND P0, PT, R212, c[0x0][0x3c8], PT ;  /* 0x0000f200d4007a0c */ /* 0x000fd60003f06270 */
[-C--:B----4-:R-:W-:Y:S02]  /*188d0*/  @!P1 LEA R8, P3, R76, R2.reuse, 0x1 ;  /* 0x000000024c089211 */ /* 0x090fe400078608ff */
[----:B------:R-:W-:Y:S02]  /*188e0*/  @!P0 LEA R2, P2, R212, R2, 0x1 ;  /* 0x00000002d4028211 */ /* 0x000fe400078408ff */
[-C--:B--2---:R-:W-:Y:S02]  /*188f0*/  @!P1 LEA.HI.X R9, R76, R11.reuse, R77, 0x1, P3 ;  /* 0x0000000b4c099211 */ /* 0x084fe400018f0c4d */
[----:B------:R-:W-:-:S03]  /*18900*/  @!P0 LEA.HI.X R3, R212, R11, R230, 0x1, P2 ;  /* 0x0000000bd4038211 */ /* 0x000fc600010f0ce6 */
[----:B------:R2:W-:Y:S04]  /*18910*/  @!P1 ST.E.128 [R8.64], RZ ;  /* 0x000000ff08009985 */ /* 0x0005e8000c101d08 */
[----:B------:R2:W-:Y:S02]  /*18920*/  @!P0 ST.E.128 [R2.64], RZ ;  /* 0x000000ff02008985 */ /* 0x0005e4000c101d08 */
.L_x_490:
[----:B------:R-:W-:Y:S05]  /*18930*/  BSYNC B0 ;  /* 0x0000000000007941 */ /* 0x000fea0003800000 */
.L_x_489:
[----:B------:R-:W-:Y:S05]  /*18940*/  BRA.DIV ~URZ, `(.L_x_491) ;  /* 0x000025827f007947 */ /* 0x000fea000b800000 */
[----:B--2---:R2:W1:Y:S04]  /*18950*/  SHFL.IDX PT, R11, R5, 0x1, 0x181f ;  /* 0x00381f00050b7f89 */ /* 0x00446800000e0000 */
[----:B----4-:R2:W4:Y:S02]  /*18960*/  SHFL.IDX PT, R2, R10, 0x1, 0x181f ;  /* 0x00381f000a027f89 */ /* 0x01052400000e0000 */
.L_x_553:
        /* <DEDUP_REMOVED lines=8> */
[-C--:B-1----:R-:W-:Y:S02]  /*189f0*/  @!P1 LEA.HI.X R9, R76, R11.reuse, R77, 0x1, P3 ;  /* 0x0000000b4c099211 */ /* 0x082fe400018f0c4d */
[----:B------:R-:W-:-:S03]  /*18a00*/  @!P0 LEA.HI.X R3, R212, R11, R230, 0x1, P2 ;  /* 0x0000000bd4038211 */ /* 0x000fc600010f0ce6 */
[----:B------:R1:W-:Y:S04]  /*18a10*/  @!P1 ST.E.128 [R8.64], RZ ;  /* 0x000000ff08009985 */ /* 0x0003e8000c101d08 */
[----:B------:R1:W-:Y:S02]  /*18a20*/  @!P0 ST.E.128 [R2.64], RZ ;  /* 0x000000ff02008985 */ /* 0x0003e4000c101d08 */
.L_x_493:
[----:B------:R-:W-:Y:S05]  /*18a30*/  BSYNC B0 ;  /* 0x0000000000007941 */ /* 0x000fea0003800000 */
.L_x_492:
[----:B------:R-:W-:Y:S05]  /*18a40*/  BRA.DIV ~URZ, `(.L_x_494) ;  /* 0x000025527f007947 */ /* 0x000fea000b800000 */
[----:B-1----:R1:W2:Y:S02]  /*18a50*/  SHFL.IDX PT, R11, R5, 0x2, 0x181f ;  /* 0x00581f00050b7f89 */ /* 0x0022a400000e0000 */
.L_x_554:
[----:B------:R-:W-:Y:S05]  /*18a60*/  BRA.DIV ~URZ, `(.L_x_495) ;  /* 0x000025a27f007947 */ /* 0x000fea000b800000 */
[----:B----4-:R4:W1:Y:S02]  /*18a70*/  SHFL.IDX PT, R2, R10, 0x2, 0x181f ;  /* 0x00581f000a027f89 */ /* 0x01086400000e0000 */
.L_x_555:
[----:B------:R-:W-:Y:S01]  /*18a80*/  IADD3 R3, R6, 0x40, RZ ;  /* 0x0000004006037810 */ /* 0x000fe20007ffe0ff */
[----:B------:R-:W-:Y:S03]  /*18a90*/  BSSY B0, `(.L_x_496) ;  /* 0x000000b000007945 */ /* 0x000fe60003800000 */
[----:B------:R-:W-:-:S13]  /*18aa0*/  ISETP.GE.AND P0, PT, R3, R4, PT ;  /* 0x000000040300720c */ /* 0x000fda0003f06270 */
[----:B------:R-:W-:Y:S05]  /*18ab0*/  @P0 BRA `(.L_x_497) ;  /* 0x0000008000000947 */ /* 0x000fea0003800000 */
[----:B------:R-:W-:Y:S02]  /*18ac0*/  ISETP.GE.AND P1, PT, R76, c[0x0][0x3c8], PT ;  /* 0x0000f2004c007a0c */ /* 0x000fe40003f26270 */
[----:B------:R-:W-:-:S11]  /*18ad0*/  ISETP.GE.AND P0, PT, R212, c[0x0][0x3c8], PT ;  /* 0x0000f200d4007a0c */ /* 0x000fd60003f06270 */
[-C--:B-1----:R-:W-:Y:S02]  /*18ae0*/  @!P1 LEA R8, P3, R76, R2.reuse, 0x1 ;  /* 0x000000024c089211 */ /* 0x082fe400078608ff */
[----:B------:R-:W-:Y:S02]  /*18af0*/  @!P0 LEA R2, P2, R212, R2, 0x1 ;  /* 0x00000002d4028211 */ /* 0x000fe400078408ff */
[-C--:B--2---:R-:W-:Y:S02]  /*18b00*/  @!P1 LEA.HI.X R9, R76, R11.reuse, R77, 0x1, P3 ;  /* 0x0000000b4c099211 */ /* 0x084fe400018f0c4d */
[----:B------:R-:W-:-:S03]  /*18b10*/  @!P0 LEA.HI.X R3, R212, R11, R230, 0x1, P2 ;  /* 0x0000000bd4038211 */ /* 0x000fc600010f0ce6 */
[----:B------:R1:W-:Y:S04]  /*18b20*/  @!P1 ST.E.128 [R8.64], RZ ;  /* 0x000000ff08009985 */ /* 0x0003e8000c101d08 */
[----:B------:R1:W-:Y:S02]  /*18b30*/  @!P0 ST.E.128 [R2.64], RZ ;  /* 0x000000ff02008985 */ /* 0x0003e4000c101d08 */
.L_x_497:
[----:B------:R-:W-:Y:S05]  /*18b40*/  BSYNC B0 ;  /* 0x0000000000007941 */ /* 0x000fea0003800000 */
.L_x_496:
[----:B------:R-:W-:Y:S05]  /*18b50*/  BRA.DIV ~URZ, `(.L_x_498) ;  /* 0x000025227f007947 */ /* 0x000fea000b800000 */
[----:B-1----:R1:W3:Y:S04]  /*18b60*/  SHFL.IDX PT, R8, R5, 0x3, 0x181f ;  /* 0x00781f0005087f89 */ /* 0x0022e800000e0000 */
[----:B------:R1:W4:Y:S02]  /*18b70*/  SHFL.IDX PT, R2, R10, 0x3, 0x181f ;  /* 0x00781f000a027f89 */ /* 0x00032400000e0000 */
.L_x_556:
[----:B------:R-:W-:-:S04]  /*18b80*/  IADD3 R6, R6, 0x60, RZ ;  /* 0x0000006006067810 */ /* 0x000fc80007ffe0ff */
[----:B------:R-:W-:-:S13]  /*18b90*/  ISETP.GE.AND P0, PT, R6, R4, PT ;  /* 0x000000040600720c */ /* 0x000fda0003f06270 */
[----:B------:R-:W-:Y:S05]  /*18ba0*/  @P0 BRA `(.L_x_478) ;  /* 0x0000008000000947 */ /* 0x000fea0003800000 */
[----:B------:R-:W-:Y:S02]  /*18bb0*/  ISETP.GE.AND P1, PT, R76, c[0x0][0x3c8], PT ;  /* 0x0000f2004c007a0c */ /* 0x000fe40003f26270 */
[----:B------:R-:W-:-:S11]  /*18bc0*/  ISETP.GE.AND P0, PT, R212, c[0x0][0x3c8], PT ;  /* 0x0000f200d4007a0c */ /* 0x000fd60003f06270 */
[-C--:B----4-:R-:W-:Y:S02]  /*18bd0*/  @!P1 LEA R4, P3, R76, R2.reuse, 0x1 ;  /* 0x000000024c049211 */ /* 0x090fe400078608ff */
[----:B------:R-:W-:Y:S02]  /*18be0*/  @!P0 LEA R2, P2, R212, R2, 0x1 ;  /* 0x00000002d4028211 */ /* 0x000fe400078408ff */
[-C--:B-123--:R-:W-:Y:S02]  /*18bf0*/  @!P1 LEA.HI.X R5, R76, R8.reuse, R77, 0x1, P3 ;  /* 0x000000084c059211 */ /* 0x08efe400018f0c4d */
[----:B------:R-:W-:-:S03]  /*18c00*/  @!P0 LEA.HI.X R3, R212, R8, R230, 0x1, P2 ;  /* 0x00000008d4038211 */ /* 0x000fc600010f0ce6 */
[----:B------:R1:W-:Y:S04]  /*18c10*/  @!P1 ST.E.128 [R4.64], RZ ;  /* 0x000000ff04009985 */ /* 0x0003e8000c101d08 */
[----:B------:R1:W-:Y:S02]  /*18c20*/  @!P0 ST.E.128 [R2.64], RZ ;  /* 0x000000ff02008985 */ /* 0x0003e4000c101d08 */
.L_x_478:
[----:B------:R-:W-:Y:S05]  /*18c30*/  BSYNC B1 ;  /* 0x0000000000017941 */ /* 0x000fea0003800000 */
.L_x_462:
[----:B------:R-:W-:-:S13]  /*18c40*/  ISETP.NE.AND P0, PT, RZ, UR7, PT ;  /* 0x00000007ff007c0c */ /* 0x000fda000bf05270 */
[----:B------:R-:W-:Y:S01]  /*18c50*/  @P0 WARPSYNC 0xffffffff ;  /* 0xffffffff00000948 */ /* 0x000fe20003800000 */
[----:B------:R-:W-:Y:S06]  /*18c60*/  @P0 BAR.SYNC.DEFER_BLOCKING 0x5, 0x100 ;  /* 0x0144000000000b1d */ /* 0x000fec0000010000 */
[----:B-1234-:R-:W1:Y:S04]  /*18c70*/  @P0 LDS.128 R8, [0xf100] ;  /* 0x00f10000ff080984 */ /* 0x01ee680000000c00 */
[----:B-1----:R1:W-:Y:S04]  /*18c80*/  @P0 STL.64 [R1+0x20], R8 ;  /* 0x0000200801000387 */ /* 0x0023e80000100a00 */
[----:B------:R1:W-:Y:S04]  /*18c90*/  @P0 STL.64 [R1+0x28], R10 ;  /* 0x0000280a01000387 */ /* 0x0003e80000100a00 */
[----:B------:R-:W-:Y:S06]  /*18ca0*/  @P0 BAR.ARV 0x4, 0x100 ;  /* 0x0104000000000b1d */ /* 0x000fec0000002000 */
[----:B------:R-:W-:Y:S05]  /*18cb0*/  @P0 BRA `(.L_x_499) ;  /* 0x00000ba000000947 */ /* 0x000fea0003800000 */
[----:B------:R-:W2:Y:S01]  /*18cc0*/  S2R R2, SR_TID.X ;  /* 0x0000000000027919 */ /* 0x000ea20000002100 */
[----:B-1----:R-:W-:Y:S01]  /*18cd0*/  IMAD.MOV.U32 R8, RZ, RZ, RZ ;  /* 0x000000ffff087224 */ /* 0x002fe200078e00ff */
[----:B--2---:R-:W-:-:S04]  /*18ce0*/  LOP3.LUT R18, R2, 0x1f, RZ, 0xc0, !PT ;  /* 0x0000001f02127812 */ /* 0x004fc800078ec0ff */
[----:B------:R-:W-:Y:S01]  /*18cf0*/  ISETP.NE.AND P6, PT, R18, 0x1f, PT ;  /* 0x0000001f1200780c */ /* 0x000fe20003fc5270 */
[----:B------:R-:W-:Y:S10]  /*18d00*/  BRA.DIV ~URZ, `(.L_x_500) ;  /* 0x000024427f007947 */ /* 0x000ff4000b800000 */
[----:B------:R1:W2:Y:S02]  /*18d10*/  SHFL.IDX PT, R10, R74, RZ, 0x1f ;  /* 0x00001fff4a0a7589 */ /* 0x0002a400000e0000 */
.L_x_557:
[----:B------:R-:W-:Y:S05]  /*18d20*/  BRA.DIV ~URZ, `(.L_x_501) ;  /* 0x000024927f007947 */ /* 0x000fea000b800000 */
[----:B------:R3:W4:Y:S02]  /*18d30*/  SHFL.IDX PT, R9, R74, 0x1, 0x1f ;  /* 0x00201f004a097f89 */ /* 0x00072400000e0000 */
.L_x_558:
[----:B------:R-:W5:Y:S01]  /*18d40*/  LDL R2, [R1+0x2c] ;  /* 0x00002c0001027983 */ /* 0x000f620000100800 */
[----:B------:R-:W-:Y:S02]  /*18d50*/  IMAD.MOV.U32 R6, RZ, RZ, RZ ;  /* 0x000000ffff067224 */ /* 0x000fe400078e00ff */
[----:B-----5:R-:W-:-:S05]  /*18d60*/  IMAD.IADD R2, R2, 0x1, R18 ;  /* 0x0000000102027824 */ /* 0x020fca00078e0212 */
        /* <DEDUP_REMOVED lines=16> */
.L_x_559:
        /* <DEDUP_REMOVED lines=16> */
.L_x_560:
[----:B---3--:R-:W-:Y:S01]  /*18f70*/  IMAD R2, R2, c[0x0][0x538], RZ ;  /* 0x00014e0002027a24 */ /* 0x008fe200078e02ff */
[----:B------:R-:W-:Y:S04]  /*18f80*/  BSSY B1, `(.L_x_504) ;  /* 0x0000084000017945 */ /* 0x000fe80003800000 */
[----:B----4-:R-:W-:-:S04]  /*18f90*/  IADD3 R9, R2, R9, RZ ;  /* 0x0000000902097210 */ /* 0x010fc80007ffe0ff */
[----:B--2---:R-:W-:-:S13]  /*18fa0*/  ISETP.GT.AND P0, PT, R9, R10, PT ;  /* 0x0000000a0900720c */ /* 0x004fda0003f04270 */
[----:B------:R-:W-:Y:S05]  /*18fb0*/  @P0 BRA `(.L_x_505) ;  /* 0x0000026000000947 */ /* 0x000fea0003800000 */
.L_x_509:
[----:B------:R-:W2:Y:S02]  /*18fc0*/  LDL.LU R2, [R1+0x2c] ;  /* 0x00002c0001027983 */ /* 0x000ea40000300800 */
[----:B--2---:R-:W-:-:S04]  /*18fd0*/  IADD3 R2, R2, 0x1f, RZ ;  /* 0x0000001f02027810 */ /* 0x004fc80007ffe0ff */
[----:B------:R-:W-:-:S13]  /*18fe0*/  ISETP.GE.AND P0, PT, R2, c[0x0][0x53c], PT ;  /* 0x00014f0002007a0c */ /* 0x000fda0003f06270 */
[----:B------:R-:W-:Y:S05]  /*18ff0*/  @P0 BRA `(.L_x_506) ;  /* 0x0000077000000947 */ /* 0x000fea0003800000 */
[----:B------:R2:W-:Y:S01]  /*19000*/  STL [R1+0x2c], R2 ;  /* 0x00002c0201007387 */ /* 0x0005e20000100800 */
[----:B------:R-:W-:Y:S02]  /*19010*/  MOV R6, RZ ;  /* 0x000000ff00067202 */ /* 0x000fe40000000f00 */
[----:B------:R-:W-:Y:S02]  /*19020*/  MOV R8, RZ ;  /* 0x000000ff00087202 */ /* 0x000fe40000000f00 */
[----:B--2---:R-:W-:-:S04]  /*19030*/  IADD3 R2, R2, R18, RZ ;  /* 0x0000001202027210 */ /* 0x004fc80007ffe0ff */
[----:B------:R-:W-:-:S13]  /*19040*/  ISETP.GE.OR P0, PT, R2, c[0x0][0x53c], !P6 ;  /* 0x00014f0002007a0c */ /* 0x000fda0007706670 */
[----:B-1----:R-:W-:Y:S02]  /*19050*/  @!P0 MOV R4, 0x4 ;  /* 0x0000000400048802 */ /* 0x002fe40000000f00 */
[----:B------:R-:W-:-:S03]  /*19060*/  @!P0 MOV R3, 0x4 ;  /* 0x0000000400038802 */ /* 0x000fc60000000f00 */
[----:B------:R-:W-:-:S04]  /*19070*/  @!P0 IMAD.WIDE R4, R2, R4, c[0x0][0x580] ;  /* 0x0001600002048625 */ /* 0x000fc800078e0204 */
[----:B------:R-:W-:Y:S01]  /*19080*/  @!P0 IMAD.WIDE R2, R2, R3, c[0x0][0x578] ;  /* 0x00015e0002028625 */ /* 0x000fe200078e0203 */
[----:B------:R-:W2:Y:S04]  /*19090*/  @!P0 LDG.E R6, [R4.64] ;  /* 0x0000000804068981 */ /* 0x000ea8000c1e1900 */
[----:B------:R-:W2:Y:S02]  /*190a0*/  @!P0 LDG.E R8, [R2.64] ;  /* 0x0000000802088981 */ /* 0x000ea4000c1e1900 */
[----:B--2---:R-:W-:Y:S01]  /*190b0*/  IMAD R2, R8, R6, RZ ;  /* 0x0000000608027224 */ /* 0x004fe200078e02ff */
[----:B------:R-:W-:Y:S05]  /*190c0*/  BRA.DIV ~URZ, `(.L_x_507) ;  /* 0x000023527f007947 */ /* 0x000fea000b800000 */
[----:B------:R1:W2:Y:S02]  /*190d0*/  SHFL.UP PT, R3, R2, 0x1, RZ ;  /* 0x0420000002037989 */ /* 0x0002a400000e00ff */
.L_x_561:
        /* <DEDUP_REMOVED lines=16> */
.L_x_562:
[----:B--2---:R-:W-:-:S05]  /*191e0*/  IMAD R2, R2, c[0x0][0x538], RZ ;  /* 0x00014e0002027a24 */ /* 0x004fca00078e02ff */
[----:B------:R-:W-:-:S04]  /*191f0*/  IADD3 R9, R2, R9, RZ ;  /* 0x0000000902097210 */ /* 0x000fc80007ffe0ff */
[----:B------:R-:W-:-:S13]  /*19200*/  ISETP.GT.AND P0, PT, R9, R10, PT ;  /* 0x0000000a0900720c */ /* 0x000fda0003f04270 */
[----:B-1----:R-:W-:Y:S05]  /*19210*/  @!P0 BRA `(.L_x_509) ;  /* 0xfffffda000008947 */ /* 0x002fea000383ffff */
.L_x_505:
[----:B------:R-:W-:-:S05]  /*19220*/  IADD3 R15, -R2, R9, RZ ;  /* 0x00000009020f7210 */ /* 0x000fca0007ffe1ff */
[----:B------:R-:W-:-:S05]  /*19230*/  IMAD R2, R4, c[0x0][0x538], R15 ;  /* 0x00014e0004027a24 */ /* 0x000fca00078e020f */
[----:B------:R-:W-:Y:S01]  /*19240*/  ISETP.GT.AND P0, PT, R2, R10, PT ;  /* 0x0000000a0200720c */ /* 0x000fe20003f04270 */
[----:B------:R-:W-:-:S12]  /*19250*/  BRA.DIV ~URZ, `(.L_x_510) ;  /* 0x000023b27f007947 */ /* 0x000fd8000b800000 */
[----:B------:R-:W-:-:S04]  /*19260*/  VOTE.ANY R9, PT, !P0 ;  /* 0x0000000000097806 */ /* 0x000fc800040e0100 */
.L_x_563:
[----:B------:R2:W3:Y:S01]  /*19270*/  POPC R11, R9 ;  /* 0x00000009000b7309 */ /* 0x0004e20000000000 */
[----:B------:R-:W-:Y:S05]  /*19280*/  BRA.DIV ~URZ, `(.L_x_511) ;  /* 0x000023d27f007947 */ /* 0x000fea000b800000 */
[----:B---3--:R3:W4:Y:S04]  /*19290*/  SHFL.IDX PT, R6, R6, R11, 0x1f ;  /* 0x00001f0b06067589 */ /* 0x00872800000e0000 */
[----:B------:R3:W1:Y:S02]  /*192a0*/  SHFL.IDX PT, R5, R8, R11, 0x1f ;  /* 0x00001f0b08057589 */ /* 0x00066400000e0000 */
.L_x_564:
[----:B------:R-:W-:Y:S01]  /*192b0*/  ISETP.NE.AND P0, PT, R9, RZ, PT ;  /* 0x000000ff0900720c */ /* 0x000fe20003f05270 */
[----:B------:R-:W-:-:S12]  /*192c0*/  BSSY B0, `(.L_x_512) ;  /* 0x0000005000007945 */ /* 0x000fd80003800000 */
[----:B------:R-:W-:Y:S05]  /*192d0*/  @!P0 BRA `(.L_x_513) ;  /* 0x0000003000008947 */ /* 0x000fea0003800000 */
[----:B------:R-:W-:Y:S01]  /*192e0*/  IADD3 R2, R11, -0x1, RZ ;  /* 0xffffffff0b027810 */ /* 0x000fe20007ffe0ff */
[----:B------:R-:W-:Y:S05]  /*192f0*/  BRA.DIV ~URZ, `(.L_x_514) ;  /* 0x000024327f007947 */ /* 0x000fea000b800000 */
[----:B------:R2:W3:Y:S02]  /*19300*/  SHFL.IDX PT, R16, R4, R2, 0x1f ;  /* 0x00001f0204107589 */ /* 0x0004e400000e0000 */
.L_x_513:
[----:B------:R-:W-:Y:S05]  /*19310*/  BSYNC B0 ;  /* 0x0000000000007941 */ /* 0x000fea0003800000 */
.L_x_512:
[----:B---3--:R-:W-:Y:S01]  /*19320*/  IMAD R15, R16, c[0x0][0x538], R15 ;  /* 0x00014e00100f7a24 */ /* 0x008fe200078e020f */
[----:B----4-:R-:W-:Y:S02]  /*19330*/  IABS R3, R6 ;  /* 0x0000000600037213 */ /* 0x010fe40000000000 */
[----:B-12---:R-:W-:Y:S02]  /*19340*/  IABS R2, R5 ;  /* 0x0000000500027213 */ /* 0x006fe40000000000 */
[----:B------:R1:W-:Y:S01]  /*19350*/  STL [R1+0x20], R15 ;  /* 0x0000200f01007387 */ /* 0x0003e20000100800 */
[----:B------:R-:W2:Y:S03]  /*19360*/  I2F.RP R8, R3 ;  /* 0x0000000300087306 */ /* 0x000ea60000209400 */
[----:B------:R-:W3:Y:S05]  /*19370*/  LDL.LU R19, [R1+0x2c] ;  /* 0x00002c0001137983 */ /* 0x000eea0000300800 */
[----:B--2---:R-:W2:Y:S01]  /*19380*/  MUFU.RCP R8, R8 ;  /* 0x0000000800087308 */ /* 0x004ea20000001000 */
[----:B-1----:R-:W-:Y:S01]  /*19390*/  IMAD.IADD R15, R10, 0x1, -R15 ;  /* 0x000000010a0f7824 */ /* 0x002fe200078e0a0f */
[----:B--2---:R-:W-:-:S06]  /*193a0*/  IADD3 R8, R8, 0xffffffe, RZ ;  /* 0x0ffffffe08087810 */ /* 0x004fcc0007ffe0ff */
[----:B------:R-:W1:Y:S01]  /*193b0*/  F2I.FTZ.U32.TRUNC.NTZ R9, R8 ;  /* 0x0000000800097305 */ /* 0x000e62000021f000 */
[----:B------:R-:W-:Y:S01]  /*193c0*/  IMAD.MOV.U32 R10, RZ, RZ, R2 ;  /* 0x000000ffff0a7224 */ /* 0x000fe200078e0002 */
[----:B------:R-:W-:Y:S02]  /*193d0*/  IABS R2, R6 ;  /* 0x0000000600027213 */ /* 0x000fe40000000000 */
[----:B------:R-:W-:-:S04]  /*193e0*/  IABS R16, R15 ;  /* 0x0000000f00107213 */ /* 0x000fc80000000000 */
[----:B------:R-:W2:Y:S01]  /*193f0*/  I2F.RP R17, R10 ;  /* 0x0000000a00117306 */ /* 0x000ea20000209400 */
[----:B-1----:R-:W-:Y:S01]  /*19400*/  IMAD.MOV R4, RZ, RZ, -R9 ;  /* 0x000000ffff047224 */ /* 0x002fe200078e0a09 */
[----:B------:R-:W-:-:S03]  /*19410*/  MOV R8, RZ ;  /* 0x000000ff00087202 */ /* 0x000fc60000000f00 */
[----:B------:R-:W-:Y:S02]  /*19420*/  IMAD R4, R4, R3, RZ ;  /* 0x0000000304047224 */ /* 0x000fe400078e02ff */
[----:B------:R-:W-:Y:S02]  /*19430*/  IMAD.MOV R2, RZ, RZ, -R2 ;  /* 0x000000ffff027224 */ /* 0x000fe400078e0a02 */
[----:B------:R-:W-:-:S04]  /*19440*/  IMAD.HI.U32 R9, R9, R4, R8 ;  /* 0x0000000409097227 */ /* 0x000fc800078e0008 */
[----:B------:R-:W-:Y:S02]  /*19450*/  IMAD.MOV.U32 R4, RZ, RZ, R16 ;  /* 0x000000ffff047224 */ /* 0x000fe400078e0010 */
[----:B------:R-:W-:Y:S02]  /*19460*/  IMAD.MOV.U32 R8, RZ, RZ, R2 ;  /* 0x000000ffff087224 */ /* 0x000fe400078e0002 */
[----:B------:R-:W-:-:S04]  /*19470*/  IMAD.HI.U32 R2, R9, R4, RZ ;  /* 0x0000000409027227 */ /* 0x000fc800078e00ff */
[----:B------:R-:W-:Y:S02]  /*19480*/  IMAD R4, R2, R8, R4 ;  /* 0x0000000802047224 */ /* 0x000fe400078e0204 */
[----:B--2---:R-:W1:Y:S03]  /*19490*/  MUFU.RCP R8, R17 ;  /* 0x0000001100087308 */ /* 0x004e660000001000 */
[----:B------:R-:W-:Y:S02]  /*194a0*/  ISETP.GT.U32.AND P0, PT, R3, R4, PT ;  /* 0x000000040300720c */ /* 0x000fe40003f04070 */
[----:B-1----:R-:W-:-:S11]  /*194b0*/  IADD3 R8, R8, 0xffffffe, RZ ;  /* 0x0ffffffe08087810 */ /* 0x002fd60007ffe0ff */
[-C--:B------:R-:W-:Y:S01]  /*194c0*/  @!P0 IADD3 R4, R4, -R3.reuse, RZ ;  /* 0x8000000304048210 */ /* 0x080fe20007ffe0ff */
[----:B------:R-:W1:Y:S03]  /*194d0*/  F2I.FTZ.U32.TRUNC.NTZ R9, R8 ;  /* 0x0000000800097305 */ /* 0x000e66000021f000 */
[----:B------:R-:W-:Y:S02]  /*194e0*/  ISETP.GE.U32.AND P2, PT, R4, R3, PT ;  /* 0x000000030400720c */ /* 0x000fe40003f46070 */
[----:B------:R-:W-:Y:S02]  /*194f0*/  LOP3.LUT R3, R15, R6, RZ, 0x3c, !PT ;  /* 0x000000060f037212 */ /* 0x000fe400078e3cff */
[----:B------:R-:W-:Y:S02]  /*19500*/  @!P0 IADD3 R2, R2, 0x1, RZ ;  /* 0x0000000102028810 */ /* 0x000fe40007ffe0ff */
[----:B------:R-:W-:-:S02]  /*19510*/  ISETP.GE.AND P1, PT, R3, RZ, PT ;  /* 0x000000ff0300720c */ /* 0x000fc40003f26270 */
[----:B------:R-:W-:-:S05]  /*19520*/  ISETP.NE.AND P0, PT, R6, RZ, PT ;  /* 0x000000ff0600720c */ /* 0x000fca0003f05270 */
[----:B------:R-:W-:Y:S01]  /*19530*/  @P2 IADD3 R2, R2, 0x1, RZ ;  /* 0x0000000102022810 */ /* 0x000fe20007ffe0ff */
[----:B-1----:R-:W-:-:S04]  /*19540*/  IMAD.MOV R3, RZ, RZ, -R9 ;  /* 0x000000ffff037224 */ /* 0x002fc800078e0a09 */
[----:B------:R-:W-:Y:S02]  /*19550*/  IMAD.MOV.U32 R4, RZ, RZ, R3 ;  /* 0x000000ffff047224 */ /* 0x000fe400078e0003 */
[----:B------:R-:W-:Y:S01]  /*19560*/  @!P1 IMAD.MOV R2, RZ, RZ, -R2 ;  /* 0x000000ffff029224 */ /* 0x000fe200078e0a02 */
[----:B------:R-:W-:Y:S01]  /*19570*/  @!P0 LOP3.LUT R2, RZ, R6, RZ, 0x33, !PT ;  /* 0x00000006ff028212 */ /* 0x000fe200078e33ff */
[----:B------:R-:W-:Y:S01]  /*19580*/  IMAD R4, R4, R10, RZ ;  /* 0x0000000a04047224 */ /* 0x000fe200078e02ff */
[----:B------:R-:W-:Y:S01]  /*19590*/  IABS R3, R5 ;  /* 0x0000000500037213 */ /* 0x000fe20000000000 */
[----:B------:R-:W-:Y:S01]  /*195a0*/  IMAD.MOV.U32 R8, RZ, RZ, RZ ;  /* 0x000000ffff087224 */ /* 0x000fe200078e00ff */
[----:B------:R-:W-:Y:S02]  /*195b0*/  IABS R17, R2 ;  /* 0x0000000200117213 */ /* 0x000fe40000000000 */
[----:B------:R-:W-:Y:S01]  /*195c0*/  IADD3 R16, RZ, -R3, RZ ;  /* 0x80000003ff107210 */ /* 0x000fe20007ffe0ff */
[----:B------:R-:W-:-:S04]  /*195d0*/  IMAD.HI.U32 R3, R9, R4, R8 ;  /* 0x0000000409037227 */ /* 0x000fc800078e0008 */
[----:B------:R-:W-:Y:S01]  /*195e0*/  IMAD.MOV.U32 R4, RZ, RZ, R17 ;  /* 0x000000ffff047224 */ /* 0x000fe200078e0011 */
[----:B------:R-:W-:-:S03]  /*195f0*/  MOV R8, R16 ;  /* 0x0000001000087202 */ /* 0x000fc60000000f00 */
[----:B------:R-:W-:-:S04]  /*19600*/  IMAD.HI.U32 R3, R3, R4, RZ ;  /* 0x0000000403037227 */ /* 0x000fc800078e00ff */
[----:B------:R-:W-:-:S05]  /*19610*/  IMAD R4, R3, R8, R4 ;  /* 0x0000000803047224 */ /* 0x000fca00078e0204 */
[----:B------:R-:W-:-:S13]  /*19620*/  ISETP.GT.U32.AND P0, PT, R10, R4, PT ;  /* 0x000000040a00720c */ /* 0x000fda0003f04070 */
[----:B------:R-:W-:-:S05]  /*19630*/  @!P0 IMAD.IADD R4, R4, 0x1, -R10 ;  /* 0x0000000104048824 */ /* 0x000fca00078e0a0a */
[----:B------:R-:W-:Y:S02]  /*19640*/  ISETP.GE.U32.AND P2, PT, R4, R10, PT ;  /* 0x0000000a0400720c */ /* 0x000fe40003f46070 */
[----:B------:R-:W-:Y:S02]  /*19650*/  LOP3.LUT R4, R2, R5, RZ, 0x3c, !PT ;  /* 0x0000000502047212 */ /* 0x000fe400078e3cff */
[----:B------:R-:W-:Y:S02]  /*19660*/  @!P0 IADD3 R3, R3, 0x1, RZ ;  /* 0x0000000103038810 */ /* 0x000fe40007ffe0ff */
[----:B------:R-:W-:Y:S02]  /*19670*/  ISETP.GE.AND P1, PT, R4, RZ, PT ;  /* 0x000000ff0400720c */ /* 0x000fe40003f26270 */
[----:B------:R-:W-:-:S05]  /*19680*/  ISETP.NE.AND P0, PT, R5, RZ, PT ;  /* 0x000000ff0500720c */ /* 0x000fca0003f05270 */
[----:B------:R-:W-:-:S06]  /*19690*/  @P2 IADD3 R3, R3, 0x1, RZ ;  /* 0x0000000103032810 */ /* 0x000fcc0007ffe0ff */
[----:B------:R-:W-:Y:S02]  /*196a0*/  @!P1 IMAD.MOV R3, RZ, RZ, -R3 ;  /* 0x000000ffff039224 */ /* 0x000fe400078e0a03 */
[----:B------:R-:W-:-:S04]  /*196b0*/  @!P0 LOP3.LUT R3, RZ, R5, RZ, 0x33, !PT ;  /* 0x00000005ff038212 */ /* 0x000fc800078e33ff */
[----:B------:R-:W-:Y:S01]  /*196c0*/  IADD3 R4, -R3, RZ, RZ ;  /* 0x000000ff03047210 */ /* 0x000fe20007ffe1ff */
[----:B------:R-:W-:Y:S02]  /*196d0*/  IMAD R6, R2, R6, RZ ;  /* 0x0000000602067224 */ /* 0x000fe400078e02ff */
[C---:B------:R-:W-:Y:S02]  /*196e0*/  IMAD R3, R5.reuse, 0x1000000, R3 ;  /* 0x0100000005037824 */ /* 0x040fe400078e0203 */
[----:B------:R-:W-:Y:S01]  /*196f0*/  IMAD R2, R5, R4, R2 ;  /* 0x0000000405027224 */ /* 0x000fe200078e0202 */
[----:B------:R-:W-:-:S03]  /*19700*/  IADD3 R4, R15, -R6, RZ ;  /* 0x800000060f047210 */ /* 0x000fc60007ffe0ff */
[----:B------:R-:W-:-:S05]  /*19710*/  IMAD R2, R2, 0x10000, R3 ;  /* 0x0001000002027824 */ /* 0x000fca00078e0203 */
[----:B------:R1:W-:Y:S01]  /*19720*/  STL [R1+0x28], R2 ;  /* 0x0000280201007387 */ /* 0x0003e20000100800 */
[----:B---3--:R-:W-:-:S05]  /*19730*/  IMAD.IADD R19, R11, 0x1, R19 ;  /* 0x000000010b137824 */ /* 0x008fca00078e0213 */
[----:B------:R1:W-:Y:S04]  /*19740*/  STL [R1+0x2c], R19 ;  /* 0x00002c1301007387 */ /* 0x0003e80000100800 */
[----:B------:R1:W-:Y:S01]  /*19750*/  STL [R1+0x24], R4 ;  /* 0x0000240401007387 */ /* 0x0003e20000100800 */
[----:B------:R-:W-:Y:S05]  /*19760*/  BRA `(.L_x_515) ;  /* 0x0000005000007947 */ /* 0x000fea0003800000 */
.L_x_506:
[----:B------:R-:W-:Y:S01]  /*19770*/  MOV R2, c[0x0][0x53c] ;  /* 0x00014f0000027a02 */ /* 0x000fe20000000f00 */
[----:B------:R2:W-:Y:S04]  /*19780*/  STL [R1+0x20], R10 ;  /* 0x0000200a01007387 */ /* 0x0005e80000100800 */
[----:B------:R2:W-:Y:S04]  /*19790*/  STL [R1+0x24], RZ ;  /* 0x000024ff01007387 */ /* 0x0005e80000100800 */
[----:B------:R2:W-:Y:S04]  /*197a0*/  STL [R1+0x28], RZ ;  /* 0x000028ff01007387 */ /* 0x0005e80000100800 */
[----:B------:R2:W-:Y:S02]  /*197b0*/  STL [R1+0x2c], R2 ;  /* 0x00002c0201007387 */ /* 0x0005e40000100800 */
.L_x_515:
[----:B------:R-:W-:Y:S05]  /*197c0*/  BSYNC B1 ;  /* 0x0000000000017941 */ /* 0x000fea0003800000 */
.L_x_504:
[----:B------:R-:W3:Y:S04]  /*197d0*/  LDL R8, [R1+0x20] ;  /* 0x0000200001087983 */ /* 0x000ee80000100800 */
[----:B------:R-:W3:Y:S04]  /*197e0*/  LDL R9, [R1+0x24] ;  /* 0x0000240001097983 */ /* 0x000ee80000100800 */
[----:B--2---:R-:W3:Y:S04]  /*197f0*/  LDL R10, [R1+0x28] ;  /* 0x00002800010a7983 */ /* 0x004ee80000100800 */
[----:B------:R-:W3:Y:S01]  /*19800*/  LDL R11, [R1+0x2c] ;  /* 0x00002c00010b7983 */ /* 0x000ee20000100800 */
[----:B------:R-:W-:Y:S03]  /*19810*/  WARPSYNC 0xffffffff ;  /* 0xffffffff00007948 */ /* 0x000fe60003800000 */
[----:B------:R-:W-:Y:S01]  /*19820*/  BAR.SYNC.DEFER_BLOCKING 0x4, 0x100 ;  /* 0x0104000000007b1d */ /* 0x000fe20000010000 */
[----:B------:R-:W-:-:S13]  /*19830*/  ISETP.NE.AND P0, PT, R18, RZ, PT ;  /* 0x000000ff1200720c */ /* 0x000fda0003f05270 */
[----:B---3--:R2:W-:Y:S04]  /*19840*/  @!P0 STS.128 [0xf100], R8 ;  /* 0x00f10008ff008388 */ /* 0x0085e80000000c00 */
[----:B------:R-:W-:Y:S06]  /*19850*/  BAR.ARV 0x5, 0x100 ;  /* 0x0144000000007b1d */ /* 0x000fec0000002000 */
.L_x_499:
[----:B-1----:R-:W3:Y:S02]  /*19860*/  LDL R2, [R1+0x2c] ;  /* 0x00002c0001027983 */ /* 0x002ee40000100800 */
[----:B---3--:R-:W-:-:S13]  /*19870*/  ISETP.GE.AND P0, PT, R2, c[0x0][0x53c], PT ;  /* 0x00014f0002007a0c */ /* 0x008fda0003f06270 */
[----:B--2---:R-:W-:Y:S01]  /*19880*/  @P0 CALL.REL.NOINC `(.L_x_516) ;  /* 0x0000001000000944 */ /* 0x004fe20003c00000 */
[----:B------:R-:W-:Y:S05]  /*19890*/  BRA `(.L_x_517) ;  /* 0xfffe81e000007947 */ /* 0x000fea000383ffff */
.L_x_516:
[----:B------:R-:W-:Y:S05]  /*198a0*/  EXIT ;  /* 0x000000000000794d */ /* 0x000fea0003800000 */
.L_x_327:
[----:B------:R-:W-:Y:S02]  /*198b0*/  MOV R3, 0x1 ;  /* 0x0000000100037802 */ /* 0x000fe40000000f00 */
[----:B------:R-:W-:Y:S02]  /*198c0*/  MOV R4, 0x198e0 ;  /* 0x000198e000047802 */ /* 0x000fe40000000f00 */
[----:B------:R-:W-:Y:S05]  /*198d0*/  CALL.REL.NOINC `($__internal_8_$__cuda_sm70_shflsync_up_p) ;  /* 0x00001f7000007944 */ /* 0x000fea0003c00000 */
[----:B------:R-:W-:Y:S01]  /*198e0*/  MOV R0, R3 ;  /* 0x0000000300007202 */ /* 0x000fe20000000f00 */
[----:B------:R-:W-:Y:S05]  /*198f0*/  BRA `(.L_x_518) ;  /* 0xfffe6b7000007947 */ /* 0x000fea000383ffff */
.L_x_328:
[----:B------:R-:W-:Y:S02]  /*19900*/  MOV R3, 0x2 ;  /* 0x0000000200037802 */ /* 0x000fe40000000f00 */
[----:B------:R-:W-:Y:S02]  /*19910*/  MOV R4, 0x19930 ;  /* 0x0001993000047802 */ /* 0x000fe40000000f00 */
[----:B------:R-:W-:Y:S05]  /*19920*/  CALL.REL.NOINC `($__internal_8_$__cuda_sm70_shflsync_up_p) ;  /* 0x00001f2000007944 */ /* 0x000fea0003c00000 */
[----:B------:R-:W-:Y:S02]  /*19930*/  SEL R0, R3, RZ, P4 ;  /* 0x000000ff03007207 */ /* 0x000fe40002000000 */
[----:B------:R-:W-:Y:S02]  /*19940*/  MOV R3, 0x4 ;  /* 0x0000000400037802 */ /* 0x000fe40000000f00 */
[----:B------:R-:W-:Y:S01]  /*19950*/  MOV R4, 0x19990 ;  /* 0x0001999000047802 */ /* 0x000fe20000000f00 */
[----:B------:R-:W-:-:S04]  /*19960*/  IMAD.IADD R0, R2, 0x1, R0 ;  /* 0x0000000102007824 */ /* 0x000fc800078e0200 */
[----:B------:R-:W-:Y:S02]  /*19970*/  IMAD.MOV.U32 R2, RZ, RZ, R0 ;  /* 0x000000ffff027224 */ /* 0x000fe400078e0000 */
[----:B------:R-:W-:Y:S05]  /*19980*/  CALL.REL.NOINC `($__internal_8_$__cuda_sm70_shflsync_up_p) ;  /* 0x00001ec000007944 */ /* 0x000fea0003c00000 */
[----:B------:R-:W-:Y:S02]  /*19990*/  SEL R3, R3, RZ, P3 ;  /* 0x000000ff03037207 */ /* 0x000fe40001800000 */
[----:B------:R-:W-:-:S03]  /*199a0*/  MOV R4, 0x199f0 ;  /* 0x000199f000047802 */ /* 0x000fc60000000f00 */
[----:B------:R-:W-:Y:S01]  /*199b0*/  IMAD.IADD R0, R0, 0x1, R3 ;  /* 0x0000000100007824 */ /* 0x000fe200078e0203 */
[----:B------:R-:W-:-:S03]  /*199c0*/  MOV R3, 0x8 ;  /* 0x0000000800037802 */ /* 0x000fc60000000f00 */
        /* <DEDUP_REMOVED lines=8> */
[----:B------:R-:W-:Y:S01]  /*19a50*/  SEL R3, R3, RZ, P1 ;  /* 0x000000ff03037207 */ /* 0x000fe20000800000 */
[----:B------:R-:W-:Y:S01]  /*19a60*/  IMAD.MOV.U32 R44, RZ, RZ, 0x1f ;  /* 0x0000001fff2c7424 */ /* 0x000fe200078e00ff */
[----:B------:R-:W-:-:S03]  /*19a70*/  MOV R2, 0x19ac0 ;  /* 0x00019ac000027802 */ /* 0x000fc60000000f00 */
[----:B------:R-:W-:Y:S01]  /*19a80*/  IMAD.IADD R4, R0, 0x1, R3 ;  /* 0x0000000100047824 */ /* 0x000fe200078e0203 */
[----:B------:R-:W-:-:S03]  /*19a90*/  MOV R3, 0x1f ;  /* 0x0000001f00037802 */ /* 0x000fc60000000f00 */
[----:B------:R-:W-:Y:S02]  /*19aa0*/  IMAD.MOV.U32 R45, RZ, RZ, R4 ;  /* 0x000000ffff2d7224 */ /* 0x000fe400078e0004 */
[----:B------:R-:W-:Y:S05]  /*19ab0*/  CALL.REL.NOINC `($__internal_7_$__cuda_sm70_shflsync_idx_p) ;  /* 0x00001d4000007944 */ /* 0x000fea0003c00000 */
[----:B------:R-:W-:Y:S01]  /*19ac0*/  MOV R0, R44 ;  /* 0x0000002c00007202 */ /* 0x000fe20000000f00 */
[----:B------:R-:W-:Y:S05]  /*19ad0*/  BRA `(.L_x_519) ;  /* 0xfffe6a9000007947 */ /* 0x000fea000383ffff */
.L_x_330:
[----:B------:R-:W-:Y:S02]  /*19ae0*/  SEL R2, RZ, 0x1, P0 ;  /* 0x00000001ff027807 */ /* 0x000fe40000000000 */
[----:B------:R-:W-:Y:S02]  /*19af0*/  MOV R3, 0x19b10 ;  /* 0x00019b1000037802 */ /* 0x000fe40000000f00 */
[----:B------:R-:W-:Y:S05]  /*19b00*/  CALL.REL.NOINC `($__internal_9_$__cuda_sm70_votesync_ballot) ;  /* 0x00001da000007944 */ /* 0x000fea0003c00000 */
[----:B------:R-:W-:Y:S05]  /*19b10*/  BRA `(.L_x_520) ;  /* 0xfffe6ae000007947 */ /* 0x000fea000383ffff */
.L_x_331:
[----:B------:R-:W-:Y:S01]  /*19b20*/  IMAD.MOV.U32 R45, RZ, RZ, R8 ;  /* 0x000000ffff2d7224 */ /* 0x000fe200078e0008 */
[----:B--2---:R-:W-:Y:S01]  /*19b30*/  MOV R44, R13 ;  /* 0x0000000d002c7202 */ /* 0x004fe20000000f00 */
[----:B------:R-:W-:Y:S01]  /*19b40*/  IMAD.MOV.U32 R3, RZ, RZ, 0x1f ;  /* 0x0000001fff037424 */ /* 0x000fe200078e00ff */
[----:B------:R-:W-:Y:S02]  /*19b50*/  MOV R2, 0x19b70 ;  /* 0x00019b7000027802 */ /* 0x000fe40000000f00 */
[----:B-1----:R-:W-:Y:S05]  /*19b60*/  CALL.REL.NOINC `($__internal_7_$__cuda_sm70_shflsync_idx_p) ;  /* 0x00001c9000007944 */ /* 0x002fea0003c00000 */
[----:B------:R-:W-:Y:S01]  /*19b70*/  IMAD.MOV.U32 R11, RZ, RZ, R44 ;  /* 0x000000ffff0b7224 */ /* 0x000fe200078e002c */
[----:B------:R-:W-:Y:S01]  /*19b80*/  MOV R45, R7 ;  /* 0x00000007002d7202 */ /* 0x000fe20000000f00 */
[----:B------:R-:W-:Y:S01]  /*19b90*/  IMAD.MOV.U32 R6, RZ, RZ, RZ ;  /* 0x000000ffff067224 */ /* 0x000fe200078e00ff */
[----:B------:R-:W-:Y:S01]  /*19ba0*/  MOV R44, R13 ;  /* 0x0000000d002c7202 */ /* 0x000fe20000000f00 */
[----:B------:R-:W-:Y:S01]  /*19bb0*/  IMAD.MOV.U32 R3, RZ, RZ, 0x1f ;  /* 0x0000001fff037424 */ /* 0x000fe200078e00ff */
[----:B------:R-:W-:-:S02]  /*19bc0*/  MOV R2, 0x19be0 ;  /* 0x00019be000027802 */ /* 0x000fc40000000f00 */
[----:B------:R-:W-:Y:S05]  /*19bd0*/  CALL.REL.NOINC `($__internal_7_$__cuda_sm70_shflsync_idx_p) ;  /* 0x00001c2000007944 */ /* 0x000fea0003c00000 */
[----:B------:R-:W-:Y:S01]  /*19be0*/  MOV R10, R44 ;  /* 0x0000002c000a7202 */ /* 0x000fe20000000f00 */
[----:B------:R-:W-:Y:S05]  /*19bf0*/  BRA `(.L_x_521) ;  /* 0xfffe6a5000007947 */ /* 0x000fea000383ffff */
.L_x_334:
[----:B------:R-:W-:Y:S01]  /*19c00*/  IMAD.MOV.U32 R45, RZ, RZ, R4 ;  /* 0x000000ffff2d7224 */ /* 0x000fe200078e0004 */
[----:B------:R-:W-:-:S02]  /*19c10*/  MOV R3, 0x1f ;  /* 0x0000001f00037802 */ /* 0x000fc40000000f00 */
[----:B------:R-:W-:Y:S02]  /*19c20*/  MOV R2, 0x19c40 ;  /* 0x00019c4000027802 */ /* 0x000fe40000000f00 */
[----:B-1234-:R-:W-:Y:S05]  /*19c30*/  CALL.REL.NOINC `($__internal_7_$__cuda_sm70_shflsync_idx_p) ;  /* 0x00001bc000007944 */ /* 0x01efea0003c00000 */
[----:B------:R-:W-:Y:S01]  /*19c40*/  MOV R6, R44 ;  /* 0x0000002c00067202 */ /* 0x000fe20000000f00 */
[----:B------:R-:W-:Y:S05]  /*19c50*/  BRA `(.L_x_333) ;  /* 0xfffe6a5000007947 */ /* 0x000fea000383ffff */
.L_x_426:
[----:B------:R-:W-:Y:S01]  /*19c60*/  IMAD.MOV.U32 R45, RZ, RZ, R3 ;  /* 0x000000ffff2d7224 */ /* 0x000fe200078e0003 */
[----:B------:R-:W-:Y:S01]  /*19c70*/  MOV R44, 0x3 ;  /* 0x00000003002c7802 */ /* 0x000fe20000000f00 */
[----:B------:R-:W-:Y:S01]  /*19c80*/  IMAD.MOV.U32 R3, RZ, RZ, 0x181f ;  /* 0x0000181fff037424 */ /* 0x000fe200078e00ff */
[----:B------:R-:W-:Y:S02]  /*19c90*/  MOV R2, 0x19cb0 ;  /* 0x00019cb000027802 */ /* 0x000fe40000000f00 */
[----:B---3-5:R-:W-:Y:S05]  /*19ca0*/  CALL.REL.NOINC `($__internal_7_$__cuda_sm70_shflsync_idx_p) ;  /* 0x00001b5000007944 */ /* 0x028fea0003c00000 */
[----:B------:R-:W-:Y:S01]  /*19cb0*/  IMAD.MOV.U32 R6, RZ, RZ, R44 ;  /* 0x000000ffff067224 */ /* 0x000fe200078e002c */
[----:B------:R-:W-:Y:S01]  /*19cc0*/  MOV R44, 0x3 ;  /* 0x00000003002c7802 */ /* 0x000fe20000000f00 */
[----:B------:R-:W-:Y:S01]  /*19cd0*/  IMAD.MOV.U32 R45, RZ, RZ, R5 ;  /* 0x000000ffff2d7224 */ /* 0x000fe200078e0005 */
[----:B------:R-:W-:Y:S02]  /*19ce0*/  MOV R3, 0x181f ;  /* 0x0000181f00037802 */ /* 0x000fe40000000f00 */
[----:B------:R-:W-:Y:S02]  /*19cf0*/  MOV R2, 0x19d10 ;  /* 0x00019d1000027802 */ /* 0x000fe40000000f00 */
[----:B------:R-:W-:Y:S05]  /*19d00*/  CALL.REL.NOINC `($__internal_7_$__cuda_sm70_shflsync_idx_p) ;  /* 0x00001af000007944 */ /* 0x000fea0003c00000 */
[----:B------:R-:W-:Y:S01]  /*19d10*/  MOV R2, R44 ;  /* 0x0000002c00027202 */ /* 0x000fe20000000f00 */
[----:B------:R-:W-:Y:S05]  /*19d20*/  BRA `(.L_x_522) ;  /* 0xffff43c000007947 */ /* 0x000fea000383ffff */
.L_x_429:
[----:B------:R-:W-:Y:S01]  /*19d30*/  IMAD.MOV.U32 R45, RZ, RZ, R4 ;  /* 0x000000ffff2d7224 */ /* 0x000fe200078e0004 */
[----:B------:R-:W-:Y:S01]  /*19d40*/  MOV R44, RZ ;  /* 0x000000ff002c7202 */ /* 0x000fe20000000f00 */
[----:B------:R-:W-:Y:S01]  /*19d50*/  IMAD.MOV.U32 R3, RZ, RZ, 0x181f ;  /* 0x0000181fff037424 */ /* 0x000fe200078e00ff */
[----:B------:R-:W-:-:S02]  /*19d60*/  MOV R2, 0x19d80 ;  /* 0x00019d8000027802 */ /* 0x000fc40000000f00 */
[----:B------:R-:W-:Y:S05]  /*19d70*/  CALL.REL.NOINC `($__internal_7_$__cuda_sm70_shflsync_idx_p) ;  /* 0x00001a8000007944 */ /* 0x000fea0003c00000 */
[----:B------:R-:W-:Y:S01]  /*19d80*/  MOV R6, R44 ;  /* 0x0000002c00067202 */ /* 0x000fe20000000f00 */
[----:B------:R-:W-:Y:S05]  /*19d90*/  BRA `(.L_x_523) ;  /* 0xffff57e000007947 */ /* 0x000fea000383ffff */
.L_x_430:
[----:B------:R-:W-:Y:S01]  /*19da0*/  IMAD.MOV.U32 R45, RZ, RZ, R5 ;  /* 0x000000ffff2d7224 */ /* 0x000fe200078e0005 */
[----:B------:R-:W-:Y:S01]  /*19db0*/  MOV R44, RZ ;  /* 0x000000ff002c7202 */ /* 0x000fe20000000f00 */
[----:B------:R-:W-:Y:S01]  /*19dc0*/  IMAD.MOV.U32 R3, RZ, RZ, 0x181f ;  /* 0x0000181fff037424 */ /* 0x000fe200078e00ff */
[----:B------:R-:W-:-:S02]  /*19dd0*/  MOV R2, 0x19df0 ;  /* 0x00019df000027802 */ /* 0x000fc40000000f00 */
[----:B-12---:R-:W-:Y:S05]  /*19de0*/  CALL.REL.NOINC `($__internal_7_$__cuda_sm70_shflsync_idx_p) ;  /* 0x00001a1000007944 */ /* 0x006fea0003c00000 */
[----:B------:R-:W-:Y:S01]  /*19df0*/  MOV R2, R44 ;  /* 0x0000002c00027202 */ /* 0x000fe20000000f00 */
[----:B------:R-:W-:Y:S05]  /*19e00*/  BRA `(.L_x_524) ;  /* 0xffff579000007947 */ /* 0x000fea000383ffff */
.L_x_433:
[----:B------:R-:W-:Y:S01]  /*19e10*/  IMAD.MOV.U32 R45, RZ, RZ, R4 ;  /* 0x000000ffff2d7224 */ /* 0x000fe200078e0004 */
[----:B------:R-:W-:Y:S01]  /*19e20*/  MOV R44, 0x1 ;  /* 0x00000001002c7802 */ /* 0x000fe20000000f00 */
[----:B--2---:R-:W-:Y:S01]  /*19e30*/  IMAD.MOV.U32 R3, RZ, RZ, 0x181f ;  /* 0x0000181fff037424 */ /* 0x004fe200078e00ff */
[----:B----4-:R-:W-:-:S02]  /*19e40*/  MOV R2, 0x19e60 ;  /* 0x00019e6000027802 */ /* 0x010fc40000000f00 */
[----:B-1-3--:R-:W-:Y:S05]  /*19e50*/  CALL.REL.NOINC `($__internal_7_$__cuda_sm70_shflsync_idx_p) ;  /* 0x000019a000007944 */ /* 0x00afea0003c00000 */
[----:B------:R-:W-:Y:S01]  /*19e60*/  IMAD.MOV.U32 R6, RZ, RZ, R44 ;  /* 0x000000ffff067224 */ /* 0x000fe200078e002c */
[----:B------:R-:W-:Y:S01]  /*19e70*/  MOV R44, 0x1 ;  /* 0x00000001002c7802 */ /* 0x000fe20000000f00 */
[----:B------:R-:W-:Y:S01]  /*19e80*/  IMAD.MOV.U32 R45, RZ, RZ, R5 ;  /* 0x000000ffff2d7224 */ /* 0x000fe200078e0005 */
[----:B------:R-:W-:-:S02]  /*19e90*/  MOV R3, 0x181f ;  /* 0x0000181f00037802 */ /* 0x000fc40000000f00 */
[----:B------:R-:W-:Y:S02]  /*19ea0*/  MOV R2, 0x19ec0 ;  /* 0x00019ec000027802 */ /* 0x000fe40000000f00 */
[----:B------:R-:W-:Y:S05]  /*19eb0*/  CALL.REL.NOINC `($__internal_7_$__cuda_sm70_shflsync_idx_p) ;  /* 0x0000194000007944 */ /* 0x000fea0003c00000 */
[----:B------:R-:W-:Y:S01]  /*19ec0*/  MOV R2, R44 ;  /* 0x0000002c00027202 */ /* 0x000fe20000000f00 */
[----:B------:R-:W-:Y:S05]  /*19ed0*/  BRA `(.L_x_525) ;  /* 0xffff57d000007947 */ /* 0x000fea000383ffff */
.L_x_436:
[----:B------:R-:W-:Y:S01]  /*19ee0*/  IMAD.MOV.U32 R45, RZ, RZ, R4 ;  /* 0x000000ffff2d7224 */ /* 0x000fe200078e0004 */
[----:B------:R-:W-:Y:S01]  /*19ef0*/  MOV R44, 0x2 ;  /* 0x00000002002c7802 */ /* 0x000fe20000000f00 */
[----:B-1----:R-:W-:Y:S01]  /*19f00*/  IMAD.MOV.U32 R3, RZ, RZ, 0x181f ;  /* 0x0000181fff037424 */ /* 0x002fe200078e00ff */
[----:B----4-:R-:W-:Y:S02]  /*19f10*/  MOV R2, 0x19f30 ;  /* 0x00019f3000027802 */ /* 0x010fe40000000f00 */
[----:B--23--:R-:W-:Y:S05]  /*19f20*/  CALL.REL.NOINC `($__internal_7_$__cuda_sm70_shflsync_idx_p) ;  /* 0x000018d000007944 */ /* 0x00cfea0003c00000 */
[----:B------:R-:W-:Y:S01]  /*19f30*/  MOV R6, R44 ;  /* 0x0000002c00067202 */ /* 0x000fe20000000f00 */
[----:B------:R-:W-:Y:S05]  /*19f40*/  BRA `(.L_x_526) ;  /* 0xffff586000007947 */ /* 0x000fea000383ffff */
.L_x_437:
[----:B------:R-:W-:Y:S01]  /*19f50*/  IMAD.MOV.U32 R45, RZ, RZ, R5 ;  /* 0x000000ffff2d7224 */ /* 0x000fe200078e0005 */
[----:B------:R-:W-:Y:S01]  /*19f60*/  MOV R44, 0x2 ;  /* 0x00000002002c7802 */ /* 0x000fe20000000f00 */
[----:B------:R-:W-:Y:S01]  /*19f70*/  IMAD.MOV.U32 R3, RZ, RZ, 0x181f ;  /* 0x0000181fff037424 */ /* 0x000fe200078e00ff */
[----:B----4-:R-:W-:Y:S02]  /*19f80*/  MOV R2, 0x19fa0 ;  /* 0x00019fa000027802 */ /* 0x010fe40000000f00 */
[----:B-123--:R-:W-:Y:S05]  /*19f90*/  CALL.REL.NOINC `($__internal_7_$__cuda_sm70_shflsync_idx_p) ;  /* 0x0000186000007944 */ /* 0x00efea0003c00000 */
[----:B------:R-:W-:Y:S01]  /*19fa0*/  MOV R2, R44 ;  /* 0x0000002c00027202 */ /* 0x000fe20000000f00 */
[----:B------:R-:W-:Y:S05]  /*19fb0*/  BRA `(.L_x_527) ;  /* 0xffff581000007947 */ /* 0x000fea000383ffff */
.L_x_440:
[----:B------:R-:W-:Y:S01]  /*19fc0*/  IMAD.MOV.U32 R45, RZ, RZ, R4 ;  /* 0x000000ffff2d7224 */ /* 0x000fe200078e0004 */
[----:B------:R-:W-:Y:S01]  /*19fd0*/  MOV R44, 0x3 ;  /* 0x00000003002c7802 */ /* 0x000fe20000000f00 */
[----:B-1----:R-:W-:Y:S01]  /*19fe0*/  IMAD.MOV.U32 R3, RZ, RZ, 0x181f ;  /* 0x0000181fff037424 */ /* 0x002fe200078e00ff */
[----:B------:R-:W-:-:S02]  /*19ff0*/  MOV R2, 0x1a010 ;  /* 0x0001a01000027802 */ /* 0x000fc40000000f00 */
[----:B--234-:R-:W-:Y:S05]  /*1a000*/  CALL.REL.NOINC `($__internal_7_$__cuda_sm70_shflsync_idx_p) ;  /* 0x000017f000007944 */ /* 0x01cfea0003c00000 */
        /* <DEDUP_REMOVED lines=8> */
.L_x_441:
[----:B------:R-:W-:Y:S01]  /*1a090*/  IMAD.MOV.U32 R4, RZ, RZ, R6 ;  /* 0x000000ffff047224 */ /* 0x000fe200078e0006 */
[----:B------:R-:W-:Y:S02]  /*1a0a0*/  MOV R3, 0x2 ;  /* 0x0000000200037802 */ /* 0x000fe40000000f00 */
[----:B------:R-:W-:Y:S02]  /*1a0b0*/  MOV R2, 0x1a0d0 ;  /* 0x0001a0d000027802 */ /* 0x000fe40000000f00 */
[----:B-----5:R-:W-:Y:S05]  /*1a0c0*/  CALL.REL.NOINC `($__internal_6_$__cuda_sm70_shflsync_bfly_p) ;  /* 0x000016d000007944 */ /* 0x020fea0003c00000 */
[----:B------:R-:W-:Y:S01]  /*1a0d0*/  MOV R2, R9 ;  /* 0x0000000900027202 */ /* 0x000fe20000000f00 */
[----:B------:R-:W-:Y:S05]  /*1a0e0*/  BRA `(.L_x_529) ;  /* 0xffff61b000007947 */ /* 0x000fea000383ffff */
.L_x_442:
[----:B------:R-:W-:Y:S01]  /*1a0f0*/  IMAD.MOV.U32 R4, RZ, RZ, R6 ;  /* 0x000000ffff047224 */ /* 0x000fe200078e0006 */
[----:B------:R-:W-:Y:S02]  /*1a100*/  MOV R3, 0x1 ;  /* 0x0000000100037802 */ /* 0x000fe40000000f00 */
[----:B------:R-:W-:Y:S02]  /*1a110*/  MOV R2, 0x1a130 ;  /* 0x0001a13000027802 */ /* 0x000fe40000000f00 */
[----:B-----5:R-:W-:Y:S05]  /*1a120*/  CALL.REL.NOINC `($__internal_6_$__cuda_sm70_shflsync_bfly_p) ;  /* 0x0000167000007944 */ /* 0x020fea0003c00000 */
[----:B------:R-:W-:Y:S01]  /*1a130*/  FMNMX.FTZ R6, R6, R9, !PT ;  /* 0x0000000906067209 */ /* 0x000fe20007810000 */
[----:B------:R-:W-:Y:S01]  /*1a140*/  IMAD.MOV.U32 R4, RZ, RZ, R5 ;  /* 0x000000ffff047224 */ /* 0x000fe200078e0005 */
[----:B------:R-:W-:Y:S01]  /*1a150*/  MOV R2, 0x1a180 ;  /* 0x0001a18000027802 */ /* 0x000fe20000000f00 */
[----:B------:R-:W-:-:S02]  /*1a160*/  IMAD.MOV.U32 R3, RZ, RZ, 0x2 ;  /* 0x00000002ff037424 */ /* 0x000fc400078e00ff */
[----:B------:R-:W-:Y:S05]  /*1a170*/  CALL.REL.NOINC `($__internal_6_$__cuda_sm70_shflsync_bfly_p) ;  /* 0x0000162000007944 */ /* 0x000fea0003c00000 */
[----:B------:R-:W-:Y:S01]  /*1a180*/  FMNMX.FTZ R5, R5, R9, !PT ;  /* 0x0000000905057209 */ /* 0x000fe20007810000 */
[----:B------:R-:W-:Y:S01]  /*1a190*/  IMAD.MOV.U32 R3, RZ, RZ, 0x1 ;  /* 0x00000001ff037424 */ /* 0x000fe200078e00ff */
[----:B------:R-:W-:-:S03]  /*1a1a0*/  MOV R2, 0x1a1d0 ;  /* 0x0001a1d000027802 */ /* 0x000fc60000000f00 */
[----:B------:R-:W-:Y:S02]  /*1a1b0*/  IMAD.MOV.U32 R4, RZ, RZ, R5 ;  /* 0x000000ffff047224 */ /* 0x000fe400078e0005 */
[----:B------:R-:W-:Y:S05]  /*1a1c0*/  CALL.REL.NOINC `($__internal_6_$__cuda_sm70_shflsync_bfly_p) ;  /* 0x000015d000007944 */ /* 0x000fea0003c00000 */
[----:B------:R-:W-:Y:S01]  /*1a1d0*/  MOV R4, R9 ;  /* 0x0000000900047202 */ /* 0x000fe20000000f00 */
[----:B------:R-:W-:Y:S05]  /*1a1e0*/  BRA `(.L_x_530) ;  /* 0xffff612000007947 */ /* 0x000fea000383ffff */
.L_x_444:
[----:B-1-34-:R-:W-:Y:S01]  /*1a1f0*/  MOV R44, RZ ;  /* 0x000000ff002c7202 */ /* 0x01afe20000000f00 */
[----:B------:R-:W-:Y:S01]  /*1a200*/  IMAD.MOV.U32 R45, RZ, RZ, R4 ;  /* 0x000000ffff2d7224 */ /* 0x000fe200078e0004 */
[----:B------:R-:W-:Y:S01]  /*1a210*/  MOV R2, 0x1a240 ;  /* 0x0001a24000027802 */ /* 0x000fe20000000f00 */
[----:B------:R-:W-:Y:S02]  /*1a220*/  IMAD.MOV.U32 R3, RZ, RZ, 0x181f ;  /* 0x0000181fff037424 */ /* 0x000fe400078e00ff */
[----:B------:R-:W-:Y:S05]  /*1a230*/  CALL.REL.NOINC `($__internal_7_$__cuda_sm70_shflsync_idx_p) ;  /* 0x000015c000007944 */ /* 0x000fea0003c00000 */
[----:B------:R-:W-:Y:S01]  /*1a240*/  MOV R3, R44 ;  /* 0x0000002c00037202 */ /* 0x000fe20000000f00 */
[----:B------:R-:W-:-:S05]  /*1a250*/  BRA `(.L_x_531) ;  /* 0xffff7ae000007947 */ /* 0x000fca000383ffff */
.L_x_447:
[----:B------:R-:W-:Y:S01]  /*1a260*/  MOV R44, 0x3 ;  /* 0x00000003002c7802 */ /* 0x000fe20000000f00 */
[----:B------:R-:W-:Y:S01]  /*1a270*/  IMAD.MOV.U32 R45, RZ, RZ, R4 ;  /* 0x000000ffff2d7224 */ /* 0x000fe200078e0004 */
[----:B--2---:R-:W-:Y:S01]  /*1a280*/  MOV R2, 0x1a2b0 ;  /* 0x0001a2b000027802 */ /* 0x004fe20000000f00 */
[----:B------:R-:W-:Y:S02]  /*1a290*/  IMAD.MOV.U32 R3, RZ, RZ, 0x181f ;  /* 0x0000181fff037424 */ /* 0x000fe400078e00ff */
[----:B-1----:R-:W-:Y:S05]  /*1a2a0*/  CALL.REL.NOINC `($__internal_7_$__cuda_sm70_shflsync_idx_p) ;  /* 0x0000155000007944 */ /* 0x002fea0003c00000 */
[----:B------:R-:W-:Y:S01]  /*1a2b0*/  MOV R3, 0x181f ;  /* 0x0000181f00037802 */ /* 0x000fe20000000f00 */
[----:B------:R-:W-:Y:S01]  /*1a2c0*/  IMAD.MOV.U32 R9, RZ, RZ, R44 ;  /* 0x000000ffff097224 */ /* 0x000fe200078e002c */
[----:B------:R-:W-:Y:S01]  /*1a2d0*/  MOV R44, 0x3 ;  /* 0x00000003002c7802 */ /* 0x000fe20000000f00 */
[----:B------:R-:W-:Y:S01]  /*1a2e0*/  IMAD.MOV.U32 R45, RZ, RZ, R8 ;  /* 0x000000ffff2d7224 */ /* 0x000fe200078e0008 */
[----:B------:R-:W-:Y:S02]  /*1a2f0*/  MOV R2, 0x1a310 ;  /* 0x0001a31000027802 */ /* 0x000fe40000000f00 */
[----:B------:R-:W-:Y:S05]  /*1a300*/  CALL.REL.NOINC `($__internal_7_$__cuda_sm70_shflsync_idx_p) ;  /* 0x000014f000007944 */ /* 0x000fea0003c00000 */
[----:B------:R-:W-:Y:S01]  /*1a310*/  MOV R4, R44 ;  /* 0x0000002c00047202 */ /* 0x000fe20000000f00 */
[----:B------:R-:W-:-:S05]  /*1a320*/  BRA `(.L_x_532) ;  /* 0xffff7c9000007947 */ /* 0x000fca000383ffff */
.L_x_450:
[----:B------:R-:W-:Y:S01]  /*1a330*/  MOV R44, RZ ;  /* 0x000000ff002c7202 */ /* 0x000fe20000000f00 */
[----:B------:R-:W-:Y:S01]  /*1a340*/  IMAD.MOV.U32 R45, RZ, RZ, R4 ;  /* 0x000000ffff2d7224 */ /* 0x000fe200078e0004 */
[----:B------:R-:W-:Y:S01]  /*1a350*/  MOV R2, 0x1a380 ;  /* 0x0001a38000027802 */ /* 0x000fe20000000f00 */
[----:B------:R-:W-:Y:S02]  /*1a360*/  IMAD.MOV.U32 R3, RZ, RZ, 0x181f ;  /* 0x0000181fff037424 */ /* 0x000fe400078e00ff */
[----:B------:R-:W-:Y:S05]  /*1a370*/  CALL.REL.NOINC `($__internal_7_$__cuda_sm70_shflsync_idx_p) ;  /* 0x0000148000007944 */ /* 0x000fea0003c00000 */
[----:B------:R-:W-:Y:S01]  /*1a380*/  MOV R10, R44 ;  /* 0x0000002c000a7202 */ /* 0x000fe20000000f00 */
[----:B------:R-:W-:-:S05]  /*1a390*/  BRA `(.L_x_533) ;  /* 0xffff90a000007947 */ /* 0x000fca000383ffff */
.L_x_451:
[----:B------:R-:W-:Y:S01]  /*1a3a0*/  MOV R44, RZ ;  /* 0x000000ff002c7202 */ /* 0x000fe20000000f00 */
[----:B------:R-:W-:Y:S01]  /*1a3b0*/  IMAD.MOV.U32 R45, RZ, RZ, R8 ;  /* 0x000000ffff2d7224 */ /* 0x000fe200078e0008 */
[----:B------:R-:W-:Y:S01]  /*1a3c0*/  MOV R2, 0x1a3f0 ;  /* 0x0001a3f000027802 */ /* 0x000fe20000000f00 */
[----:B------:R-:W-:Y:S02]  /*1a3d0*/  IMAD.MOV.U32 R3, RZ, RZ, 0x181f ;  /* 0x0000181fff037424 */ /* 0x000fe400078e00ff */
[----:B-12---:R-:W-:Y:S05]  /*1a3e0*/  CALL.REL.NOINC `($__internal_7_$__cuda_sm70_shflsync_idx_p) ;  /* 0x0000141000007944 */ /* 0x006fea0003c00000 */
[----:B------:R-:W-:Y:S01]  /*1a3f0*/  MOV R9, R44 ;  /* 0x0000002c00097202 */ /* 0x000fe20000000f00 */
[----:B------:R-:W-:-:S05]  /*1a400*/  BRA `(.L_x_534) ;  /* 0xffff905000007947 */ /* 0x000fca000383ffff */
.L_x_452:
[----:B------:R-:W-:Y:S01]  /*1a410*/  MOV R44, 0x1 ;  /* 0x00000001002c7802 */ /* 0x000fe20000000f00 */
[----:B------:R-:W-:Y:S01]  /*1a420*/  IMAD.MOV.U32 R45, RZ, RZ, R4 ;  /* 0x000000ffff2d7224 */ /* 0x000fe200078e0004 */
[----:B--2---:R-:W-:Y:S01]  /*1a430*/  MOV R2, 0x1a460 ;  /* 0x0001a46000027802 */ /* 0x004fe20000000f00 */
[----:B------:R-:W-:Y:S02]  /*1a440*/  IMAD.MOV.U32 R3, RZ, RZ, 0x181f ;  /* 0x0000181fff037424 */ /* 0x000fe400078e00ff */
[----:B-1-3--:R-:W-:Y:S05]  /*1a450*/  CALL.REL.NOINC `($__internal_7_$__cuda_sm70_shflsync_idx_p) ;  /* 0x000013a000007944 */ /* 0x00afea0003c00000 */
        /* <DEDUP_REMOVED lines=8> */
.L_x_453:
[----:B------:R-:W-:Y:S01]  /*1a4e0*/  MOV R44, 0x2 ;  /* 0x00000002002c7802 */ /* 0x000fe20000000f00 */
[----:B------:R-:W-:Y:S01]  /*1a4f0*/  IMAD.MOV.U32 R45, RZ, RZ, R4 ;  /* 0x000000ffff2d7224 */ /* 0x000fe200078e0004 */
[----:B-1----:R-:W-:Y:S01]  /*1a500*/  MOV R2, 0x1a530 ;  /* 0x0001a53000027802 */ /* 0x002fe20000000f00 */
[----:B------:R-:W-:Y:S02]  /*1a510*/  IMAD.MOV.U32 R3, RZ, RZ, 0x181f ;  /* 0x0000181fff037424 */ /* 0x000fe400078e00ff */
[----:B---34-:R-:W-:Y:S05]  /*1a520*/  CALL.REL.NOINC `($__internal_7_$__cuda_sm70_shflsync_idx_p) ;  /* 0x000012d000007944 */ /* 0x018fea0003c00000 */
[----:B------:R-:W-:Y:S01]  /*1a530*/  MOV R10, R44 ;  /* 0x0000002c000a7202 */ /* 0x000fe20000000f00 */
[----:B------:R-:W-:-:S05]  /*1a540*/  BRA `(.L_x_536) ;  /* 0xffff918000007947 */ /* 0x000fca000383ffff */
.L_x_454:
[----:B------:R-:W-:Y:S01]  /*1a550*/  MOV R44, 0x2 ;  /* 0x00000002002c7802 */ /* 0x000fe20000000f00 */
[----:B------:R-:W-:Y:S01]  /*1a560*/  IMAD.MOV.U32 R45, RZ, RZ, R8 ;  /* 0x000000ffff2d7224 */ /* 0x000fe200078e0008 */
[----:B-1----:R-:W-:Y:S01]  /*1a570*/  MOV R2, 0x1a5a0 ;  /* 0x0001a5a000027802 */ /* 0x002fe20000000f00 */
[----:B------:R-:W-:Y:S02]  /*1a580*/  IMAD.MOV.U32 R3, RZ, RZ, 0x181f ;  /* 0x0000181fff037424 */ /* 0x000fe400078e00ff */
[----:B--234-:R-:W-:Y:S05]  /*1a590*/  CALL.REL.NOINC `($__internal_7_$__cuda_sm70_shflsync_idx_p) ;  /* 0x0000126000007944 */ /* 0x01cfea0003c00000 */
[----:B------:R-:W-:Y:S01]  /*1a5a0*/  MOV R9, R44 ;  /* 0x0000002c00097202 */ /* 0x000fe20000000f00 */
[----:B------:R-:W-:-:S05]  /*1a5b0*/  BRA `(.L_x_537) ;  /* 0xffff913000007947 */ /* 0x000fca000383ffff */
.L_x_455:
[----:B------:R-:W-:Y:S01]  /*1a5c0*/  MOV R44, 0x3 ;  /* 0x00000003002c7802 */ /* 0x000fe20000000f00 */
[----:B------:R-:W-:Y:S01]  /*1a5d0*/  IMAD.MOV.U32 R45, RZ, RZ, R4 ;  /* 0x000000ffff2d7224 */ /* 0x000fe200078e0004 */
[----:B-1----:R-:W-:Y:S01]  /*1a5e0*/  MOV R2, 0x1a610 ;  /* 0x0001a61000027802 */ /* 0x002fe20000000f00 */
[----:B------:R-:W-:Y:S02]  /*1a5f0*/  IMAD.MOV.U32 R3, RZ, RZ, 0x181f ;  /* 0x0000181fff037424 */ /* 0x000fe400078e00ff */
[----:B--2-4-:R-:W-:Y:S05]  /*1a600*/  CALL.REL.NOINC `($__internal_7_$__cuda_sm70_shflsync_idx_p) ;  /* 0x000011f000007944 */ /* 0x014fea0003c00000 */
        /* <DEDUP_REMOVED lines=8> */
.L_x_456:
[----:B------:R-:W-:Y:S02]  /*1a690*/  MOV R3, 0x2 ;  /* 0x0000000200037802 */ /* 0x000fe40000000f00 */
[----:B------:R-:W-:Y:S02]  /*1a6a0*/  MOV R2, 0x1a6c0 ;  /* 0x0001a6c000027802 */ /* 0x000fe40000000f00 */
[----:B------:R-:W-:Y:S05]  /*1a6b0*/  CALL.REL.NOINC `($__internal_6_$__cuda_sm70_shflsync_bfly_p) ;  /* 0x000010e000007944 */ /* 0x000fea0003c00000 */
[----:B------:R-:W-:Y:S01]  /*1a6c0*/  MOV R2, R9 ;  /* 0x0000000900027202 */ /* 0x000fe20000000f00 */
[----:B------:R-:W-:-:S05]  /*1a6d0*/  BRA `(.L_x_539) ;  /* 0xffff962000007947 */ /* 0x000fca000383ffff */
.L_x_457:
[----:B------:R-:W-:Y:S02]  /*1a6e0*/  MOV R3, 0x1 ;  /* 0x0000000100037802 */ /* 0x000fe40000000f00 */
[----:B------:R-:W-:Y:S02]  /*1a6f0*/  MOV R2, 0x1a710 ;  /* 0x0001a71000027802 */ /* 0x000fe40000000f00 */
[----:B------:R-:W-:Y:S05]  /*1a700*/  CALL.REL.NOINC `($__internal_6_$__cuda_sm70_shflsync_bfly_p) ;  /* 0x0000109000007944 */ /* 0x000fea0003c00000 */
[----:B------:R-:W-:Y:S01]  /*1a710*/  IMAD.MOV.U32 R3, RZ, RZ, 0x2 ;  /* 0x00000002ff037424 */ /* 0x000fe200078e00ff */
[----:B------:R-:W-:Y:S01]  /*1a720*/  FMNMX.FTZ R6, R4, R9, !PT ;  /* 0x0000000904067209 */ /* 0x000fe20007810000 */
[----:B------:R-:W-:Y:S01]  /*1a730*/  IMAD.MOV.U32 R4, RZ, RZ, R8 ;  /* 0x000000ffff047224 */ /* 0x000fe200078e0008 */
[----:B------:R-:W-:Y:S02]  /*1a740*/  MOV R2, 0x1a760 ;  /* 0x0001a76000027802 */ /* 0x000fe40000000f00 */
[----:B------:R-:W-:Y:S05]  /*1a750*/  CALL.REL.NOINC `($__internal_6_$__cuda_sm70_shflsync_bfly_p) ;  /* 0x0000104000007944 */ /* 0x000fea0003c00000 */
[----:B------:R-:W-:Y:S01]  /*1a760*/  FMNMX.FTZ R4, R8, R9, !PT ;  /* 0x0000000908047209 */ /* 0x000fe20007810000 */
[----:B------:R-:W-:Y:S01]  /*1a770*/  IMAD.MOV.U32 R3, RZ, RZ, 0x1 ;  /* 0x00000001ff037424 */ /* 0x000fe200078e00ff */
[----:B------:R-:W-:Y:S02]  /*1a780*/  MOV R2, 0x1a7a0 ;  /* 0x0001a7a000027802 */ /* 0x000fe40000000f00 */
[----:B------:R-:W-:Y:S05]  /*1a790*/  CALL.REL.NOINC `($__internal_6_$__cuda_sm70_shflsync_bfly_p) ;  /* 0x0000100000007944 */ /* 0x000fea0003c00000 */
[----:B------:R-:W-:Y:S01]  /*1a7a0*/  MOV R2, R9 ;  /* 0x0000000900027202 */ /* 0x000fe20000000f00 */
[----:B------:R-:W-:-:S05]  /*1a7b0*/  BRA `(.L_x_540) ;  /* 0xffff95b000007947 */ /* 0x000fca000383ffff */
.L_x_459:
[----:B------:R-:W-:Y:S01]  /*1a7c0*/  IMAD.MOV.U32 R4, RZ, RZ, R232 ;  /* 0x000000ffff047224 */ /* 0x000fe200078e00e8 */
[----:B------:R-:W-:-:S02]  /*1a7d0*/  MOV R3, 0x2 ;  /* 0x0000000200037802 */ /* 0x000fc40000000f00 */
[----:B------:R-:W-:Y:S02]  /*1a7e0*/  MOV R2, 0x1a800 ;  /* 0x0001a80000027802 */ /* 0x000fe40000000f00 */
[----:B------:R-:W-:Y:S05]  /*1a7f0*/  CALL.REL.NOINC `($__internal_6_$__cuda_sm70_shflsync_bfly_p) ;  /* 0x00000fa000007944 */ /* 0x000fea0003c00000 */
[----:B------:R-:W-:Y:S01]  /*1a800*/  FADD.FTZ R4, R232, R9 ;  /* 0x00000009e8047221 */ /* 0x000fe20000010000 */
[----:B------:R-:W-:Y:S02]  /*1a810*/  MOV R3, 0x1 ;  /* 0x0000000100037802 */ /* 0x000fe40000000f00 */
[----:B------:R-:W-:Y:S02]  /*1a820*/  MOV R2, 0x1a840 ;  /* 0x0001a84000027802 */ /* 0x000fe40000000f00 */
[----:B------:R-:W-:Y:S05]  /*1a830*/  CALL.REL.NOINC `($__internal_6_$__cuda_sm70_shflsync_bfly_p) ;  /* 0x00000f6000007944 */ /* 0x000fea0003c00000 */
[----:B------:R-:W-:Y:S01]  /*1a840*/  FADD.FTZ R8, R4, R9 ;  /* 0x0000000904087221 */ /* 0x000fe20000010000 */
[----:B------:R-:W-:Y:S02]  /*1a850*/  MOV R4, R247 ;  /* 0x000000f700047202 */ /* 0x000fe40000000f00 */
[----:B------:R-:W-:Y:S02]  /*1a860*/  MOV R3, 0x2 ;  /* 0x0000000200037802 */ /* 0x000fe40000000f00 */
[----:B------:R-:W-:Y:S02]  /*1a870*/  MOV R2, 0x1a890 ;  /* 0x0001a89000027802 */ /* 0x000fe40000000f00 */
[----:B------:R-:W-:Y:S05]  /*1a880*/  CALL.REL.NOINC `($__internal_6_$__cuda_sm70_shflsync_bfly_p) ;  /* 0x00000f1000007944 */ /* 0x000fea0003c00000 */
[----:B------:R-:W-:Y:S01]  /*1a890*/  FADD.FTZ R4, R247, R9 ;  /* 0x00000009f7047221 */ /* 0x000fe20000010000 */
[----:B------:R-:W-:Y:S02]  /*1a8a0*/  MOV R3, 0x1 ;  /* 0x0000000100037802 */ /* 0x000fe40000000f00 */
[----:B------:R-:W-:-:S02]  /*1a8b0*/  MOV R2, 0x1a8d0 ;  /* 0x0001a8d000027802 */ /* 0x000fc40000000f00 */
[----:B------:R-:W-:Y:S05]  /*1a8c0*/  CALL.REL.NOINC `($__internal_6_$__cuda_sm70_shflsync_bfly_p) ;  /* 0x00000ed000007944 */ /* 0x000fea0003c00000 */
[----:B------:R-:W-:Y:S05]  /*1a8d0*/  BRA `(.L_x_541) ;  /* 0xffffb0d000007947 */ /* 0x000fea000383ffff */
.L_x_466:
[----:B--234-:R-:W-:Y:S01]  /*1a8e0*/  IMAD.MOV.U32 R45, RZ, RZ, R6 ;  /* 0x000000ffff2d7224 */ /* 0x01cfe200078e0006 */
[----:B------:R-:W-:Y:S01]  /*1a8f0*/  MOV R44, RZ ;  /* 0x000000ff002c7202 */ /* 0x000fe20000000f00 */
[----:B------:R-:W-:Y:S01]  /*1a900*/  IMAD.MOV.U32 R3, RZ, RZ, 0x181f ;  /* 0x0000181fff037424 */ /* 0x000fe200078e00ff */
[----:B------:R-:W-:-:S02]  /*1a910*/  MOV R2, 0x1a930 ;  /* 0x0001a93000027802 */ /* 0x000fc40000000f00 */
[----:B-1----:R-:W-:Y:S05]  /*1a920*/  CALL.REL.NOINC `($__internal_7_$__cuda_sm70_shflsync_idx_p) ;  /* 0x00000ed000007944 */ /* 0x002fea0003c00000 */
[----:B------:R-:W-:Y:S01]  /*1a930*/  MOV R11, R44 ;  /* 0x0000002c000b7202 */ /* 0x000fe20000000f00 */
[----:B------:R-:W-:Y:S05]  /*1a940*/  BRA `(.L_x_542) ;  /* 0xffffc48000007947 */ /* 0x000fea000383ffff */
.L_x_467:
[----:B------:R-:W-:Y:S01]  /*1a950*/  IMAD.MOV.U32 R45, RZ, RZ, R10 ;  /* 0x000000ffff2d7224 */ /* 0x000fe200078e000a */
[----:B------:R-:W-:Y:S01]  /*1a960*/  MOV R44, RZ ;  /* 0x000000ff002c7202 */ /* 0x000fe20000000f00 */
[----:B------:R-:W-:Y:S01]  /*1a970*/  IMAD.MOV.U32 R3, RZ, RZ, 0x181f ;  /* 0x0000181fff037424 */ /* 0x000fe200078e00ff */
[----:B------:R-:W-:-:S02]  /*1a980*/  MOV R2, 0x1a9a0 ;  /* 0x0001a9a000027802 */ /* 0x000fc40000000f00 */
[----:B-123--:R-:W-:Y:S05]  /*1a990*/  CALL.REL.NOINC `($__internal_7_$__cuda_sm70_shflsync_idx_p) ;  /* 0x00000e6000007944 */ /* 0x00efea0003c00000 */
[----:B------:R-:W-:Y:S01]  /*1a9a0*/  MOV R2, R44 ;  /* 0x0000002c00027202 */ /* 0x000fe20000000f00 */
[----:B------:R-:W-:Y:S05]  /*1a9b0*/  BRA `(.L_x_543) ;  /* 0xffffc43000007947 */ /* 0x000fea000383ffff */
.L_x_470:
[----:B------:R-:W-:Y:S01]  /*1a9c0*/  IMAD.MOV.U32 R45, RZ, RZ, R6 ;  /* 0x000000ffff2d7224 */ /* 0x000fe200078e0006 */
[----:B------:R-:W-:Y:S01]  /*1a9d0*/  MOV R44, 0x1 ;  /* 0x00000001002c7802 */ /* 0x000fe20000000f00 */
[----:B--2---:R-:W-:Y:S01]  /*1a9e0*/  IMAD.MOV.U32 R3, RZ, RZ, 0x181f ;  /* 0x0000181fff037424 */ /* 0x004fe200078e00ff */
[----:B------:R-:W-:-:S02]  /*1a9f0*/  MOV R2, 0x1aa10 ;  /* 0x0001aa1000027802 */ /* 0x000fc40000000f00 */
[----:B-1-34-:R-:W-:Y:S05]  /*1aa00*/  CALL.REL.NOINC `($__internal_7_$__cuda_sm70_shflsync_idx_p) ;  /* 0x00000df000007944 */ /* 0x01afea0003c00000 */
        /* <DEDUP_REMOVED lines=8> */
.L_x_473:
[----:B------:R-:W-:Y:S01]  /*1aa90*/  IMAD.MOV.U32 R45, RZ, RZ, R6 ;  /* 0x000000ffff2d7224 */ /* 0x000fe200078e0006 */
[----:B------:R-:W-:Y:S01]  /*1aaa0*/  MOV R44, 0x2 ;  /* 0x00000002002c7802 */ /* 0x000fe20000000f00 */
[----:B--2---:R-:W-:Y:S01]  /*1aab0*/  IMAD.MOV.U32 R3, RZ, RZ, 0x181f ;  /* 0x0000181fff037424 */ /* 0x004fe200078e00ff */
[----:B------:R-:W-:Y:S02]  /*1aac0*/  MOV R2, 0x1aae0 ;  /* 0x0001aae000027802 */ /* 0x000fe40000000f00 */
[----:B-1-34-:R-:W-:Y:S05]  /*1aad0*/  CALL.REL.NOINC `($__internal_7_$__cuda_sm70_shflsync_idx_p) ;  /* 0x00000d2000007944 */ /* 0x01afea0003c00000 */
[----:B------:R-:W-:Y:S01]  /*1aae0*/  MOV R11, R44 ;  /* 0x0000002c000b7202 */ /* 0x000fe20000000f00 */
[----:B------:R-:W-:Y:S05]  /*1aaf0*/  BRA `(.L_x_545) ;  /* 0xffffc4d000007947 */ /* 0x000fea000383ffff */
.L_x_474:
[----:B------:R-:W-:Y:S01]  /*1ab00*/  IMAD.MOV.U32 R45, RZ, RZ, R10 ;  /* 0x000000ffff2d7224 */ /* 0x000fe200078e000a */
[----:B------:R-:W-:Y:S01]  /*1ab10*/  MOV R44, 0x2 ;  /* 0x00000002002c7802 */ /* 0x000fe20000000f00 */
[----:B--2---:R-:W-:Y:S01]  /*1ab20*/  IMAD.MOV.U32 R3, RZ, RZ, 0x181f ;  /* 0x0000181fff037424 */ /* 0x004fe200078e00ff */
[----:B------:R-:W-:Y:S02]  /*1ab30*/  MOV R2, 0x1ab50 ;  /* 0x0001ab5000027802 */ /* 0x000fe40000000f00 */
[----:B-1-34-:R-:W-:Y:S05]  /*1ab40*/  CALL.REL.NOINC `($__internal_7_$__cuda_sm70_shflsync_idx_p) ;  /* 0x00000cb000007944 */ /* 0x01afea0003c00000 */
[----:B------:R-:W-:Y:S01]  /*1ab50*/  MOV R2, R44 ;  /* 0x0000002c00027202 */ /* 0x000fe20000000f00 */
[----:B------:R-:W-:Y:S05]  /*1ab60*/  BRA `(.L_x_546) ;  /* 0xffffc48000007947 */ /* 0x000fea000383ffff */
.L_x_477:
[----:B------:R-:W-:Y:S01]  /*1ab70*/  IMAD.MOV.U32 R45, RZ, RZ, R6 ;  /* 0x000000ffff2d7224 */ /* 0x000fe200078e0006 */
[----:B------:R-:W-:Y:S01]  /*1ab80*/  MOV R44, 0x3 ;  /* 0x00000003002c7802 */ /* 0x000fe20000000f00 */
[----:B---3--:R-:W-:Y:S01]  /*1ab90*/  IMAD.MOV.U32 R3, RZ, RZ, 0x181f ;  /* 0x0000181fff037424 */ /* 0x008fe200078e00ff */
[----:B----4-:R-:W-:-:S02]  /*1aba0*/  MOV R2, 0x1abc0 ;  /* 0x0001abc000027802 */ /* 0x010fc40000000f00 */
[----:B-12---:R-:W-:Y:S05]  /*1abb0*/  CALL.REL.NOINC `($__internal_7_$__cuda_sm70_shflsync_idx_p) ;  /* 0x00000c4000007944 */ /* 0x006fea0003c00000 */
        /* <DEDUP_REMOVED lines=8> */
.L_x_479:
[----:B------:R-:W-:Y:S01]  /*1ac40*/  IMAD.MOV.U32 R45, RZ, RZ, R6 ;  /* 0x000000ffff2d7224 */ /* 0x000fe200078e0006 */
[----:B------:R-:W-:Y:S01]  /*1ac50*/  MOV R44, RZ ;  /* 0x000000ff002c7202 */ /* 0x000fe20000000f00 */
[----:B------:R-:W-:Y:S01]  /*1ac60*/  IMAD.MOV.U32 R3, RZ, RZ, 0x1c1f ;  /* 0x00001c1fff037424 */ /* 0x000fe200078e00ff */
[----:B------:R-:W-:Y:S02]  /*1ac70*/  MOV R2, 0x1ac90 ;  /* 0x0001ac9000027802 */ /* 0x000fe40000000f00 */
[----:B------:R-:W-:Y:S05]  /*1ac80*/  CALL.REL.NOINC `($__internal_7_$__cuda_sm70_shflsync_idx_p) ;  /* 0x00000b7000007944 */ /* 0x000fea0003c00000 */
[----:B------:R-:W-:Y:S01]  /*1ac90*/  MOV R4, R44 ;  /* 0x0000002c00047202 */ /* 0x000fe20000000f00 */
[----:B------:R-:W-:Y:S05]  /*1aca0*/  BRA `(.L_x_548) ;  /* 0xffffc73000007947 */ /* 0x000fea000383ffff */
.L_x_480:
[----:B------:R-:W-:Y:S01]  /*1acb0*/  IMAD.MOV.U32 R45, RZ, RZ, R5 ;  /* 0x000000ffff2d7224 */ /* 0x000fe200078e0005 */
[----:B------:R-:W-:Y:S01]  /*1acc0*/  MOV R44, RZ ;  /* 0x000000ff002c7202 */ /* 0x000fe20000000f00 */
[----:B------:R-:W-:Y:S01]  /*1acd0*/  IMAD.MOV.U32 R3, RZ, RZ, 0x1c1f ;  /* 0x00001c1fff037424 */ /* 0x000fe200078e00ff */
[----:B------:R-:W-:Y:S02]  /*1ace0*/  MOV R2, 0x1ad00 ;  /* 0x0001ad0000027802 */ /* 0x000fe40000000f00 */
[----:B-12---:R-:W-:Y:S05]  /*1acf0*/  CALL.REL.NOINC `($__internal_7_$__cuda_sm70_shflsync_idx_p) ;  /* 0x00000b0000007944 */ /* 0x006fea0003c00000 */
[----:B------:R-:W-:Y:S01]  /*1ad00*/  MOV R2, R44 ;  /* 0x0000002c00027202 */ /* 0x000fe20000000f00 */
[----:B------:R-:W-:Y:S05]  /*1ad10*/  BRA `(.L_x_549) ;  /* 0xffffc6e000007947 */ /* 0x000fea000383ffff */
.L_x_483:
        /* <DEDUP_REMOVED lines=13> */
.L_x_487:
[----:B------:R-:W-:Y:S01]  /*1adf0*/  IMAD.MOV.U32 R45, RZ, RZ, R5 ;  /* 0x000000ffff2d7224 */ /* 0x000fe200078e0005 */
[----:B------:R-:W-:Y:S01]  /*1ae00*/  MOV R44, RZ ;  /* 0x000000ff002c7202 */ /* 0x000fe20000000f00 */
[----:B------:R-:W-:Y:S01]  /*1ae10*/  IMAD.MOV.U32 R3, RZ, RZ, 0x181f ;  /* 0x0000181fff037424 */ /* 0x000fe200078e00ff */
[----:B------:R-:W-:Y:S02]  /*1ae20*/  MOV R2, 0x1ae40 ;  /* 0x0001ae4000027802 */ /* 0x000fe40000000f00 */
[----:B------:R-:W-:Y:S05]  /*1ae30*/  CALL.REL.NOINC `($__internal_7_$__cuda_sm70_shflsync_idx_p) ;  /* 0x000009c000007944 */ /* 0x000fea0003c00000 */
[----:B------:R-:W-:Y:S01]  /*1ae40*/  MOV R11, R44 ;  /* 0x0000002c000b7202 */ /* 0x000fe20000000f00 */
[----:B------:R-:W-:Y:S05]  /*1ae50*/  BRA `(.L_x_551) ;  /* 0xffffd9f000007947 */ /* 0x000fea000383ffff */
.L_x_488:
[----:B------:R-:W-:Y:S01]  /*1ae60*/  IMAD.MOV.U32 R45, RZ, RZ, R10 ;  /* 0x000000ffff2d7224 */ /* 0x000fe200078e000a */
[----:B------:R-:W-:Y:S01]  /*1ae70*/  MOV R44, RZ ;  /* 0x000000ff002c7202 */ /* 0x000fe20000000f00 */
[----:B------:R-:W-:Y:S01]  /*1ae80*/  IMAD.MOV.U32 R3, RZ, RZ, 0x181f ;  /* 0x0000181fff037424 */ /* 0x000fe200078e00ff */
[----:B------:R-:W-:Y:S02]  /*1ae90*/  MOV R2, 0x1aeb0 ;  /* 0x0001aeb000027802 */ /* 0x000fe40000000f00 */
[----:B-12---:R-:W-:Y:S05]  /*1aea0*/  CALL.REL.NOINC `($__internal_7_$__cuda_sm70_shflsync_idx_p) ;  /* 0x0000095000007944 */ /* 0x006fea0003c00000 */
[----:B------:R-:W-:Y:S01]  /*1aeb0*/  MOV R2, R44 ;  /* 0x0000002c00027202 */ /* 0x000fe20000000f00 */
[----:B------:R-:W-:Y:S05]  /*1aec0*/  BRA `(.L_x_552) ;  /* 0xffffd9a000007947 */ /* 0x000fea000383ffff */
.L_x_491:
        /* <DEDUP_REMOVED lines=13> */
.L_x_494:
[----:B------:R-:W-:Y:S01]  /*1afa0*/  IMAD.MOV.U32 R45, RZ, RZ, R5 ;  /* 0x000000ffff2d7224 */ /* 0x000fe200078e0005 */
[----:B------:R-:W-:Y:S01]  /*1afb0*/  MOV R44, 0x2 ;  /* 0x00000002002c7802 */ /* 0x000fe20000000f00 */
[----:B-1----:R-:W-:Y:S01]  /*1afc0*/  IMAD.MOV.U32 R3, RZ, RZ, 0x181f ;  /* 0x0000181fff037424 */ /* 0x002fe200078e00ff */
[----:B----4-:R-:W-:Y:S02]  /*1afd0*/  MOV R2, 0x1aff0 ;  /* 0x0001aff000027802 */ /* 0x010fe40000000f00 */
[----:B--23--:R-:W-:Y:S05]  /*1afe0*/  CALL.REL.NOINC `($__internal_7_$__cuda_sm70_shflsync_idx_p) ;  /* 0x0000081000007944 */ /* 0x00cfea0003c00000 */
[----:B------:R-:W-:Y:S01]  /*1aff0*/  MOV R11, R44 ;  /* 0x0000002c000b7202 */ /* 0x000fe20000000f00 */
[----:B------:R-:W-:Y:S05]  /*1b000*/  BRA `(.L_x_554) ;  /* 0xffffda5000007947 */ /* 0x000fea000383ffff */
.L_x_495:
[----:B------:R-:W-:Y:S01]  /*1b010*/  IMAD.MOV.U32 R45, RZ, RZ, R10 ;  /* 0x000000ffff2d7224 */ /* 0x000fe200078e000a */
[----:B------:R-:W-:Y:S01]  /*1b020*/  MOV R44, 0x2 ;  /* 0x00000002002c7802 */ /* 0x000fe20000000f00 */
[----:B------:R-:W-:Y:S01]  /*1b030*/  IMAD.MOV.U32 R3, RZ, RZ, 0x181f ;  /* 0x0000181fff037424 */ /* 0x000fe200078e00ff */
[----:B----4-:R-:W-:Y:S02]  /*1b040*/  MOV R2, 0x1b060 ;  /* 0x0001b06000027802 */ /* 0x010fe40000000f00 */
[----:B-123--:R-:W-:Y:S05]  /*1b050*/  CALL.REL.NOINC `($__internal_7_$__cuda_sm70_shflsync_idx_p) ;  /* 0x000007a000007944 */ /* 0x00efea0003c00000 */
[----:B------:R-:W-:Y:S01]  /*1b060*/  MOV R2, R44 ;  /* 0x0000002c00027202 */ /* 0x000fe20000000f00 */
[----:B------:R-:W-:Y:S05]  /*1b070*/  BRA `(.L_x_555) ;  /* 0xffffda0000007947 */ /* 0x000fea000383ffff */
.L_x_498:
        /* <DEDUP_REMOVED lines=13> */
.L_x_500:
[----:B------:R-:W-:Y:S01]  /*1b150*/  IMAD.MOV.U32 R45, RZ, RZ, R74 ;  /* 0x000000ffff2d7224 */ /* 0x000fe200078e004a */
[----:B------:R-:W-:Y:S01]  /*1b160*/  MOV R44, RZ ;  /* 0x000000ff002c7202 */ /* 0x000fe20000000f00 */
[----:B------:R-:W-:Y:S01]  /*1b170*/  IMAD.MOV.U32 R3, RZ, RZ, 0x1f ;  /* 0x0000001fff037424 */ /* 0x000fe200078e00ff */
[----:B------:R-:W-:Y:S02]  /*1b180*/  MOV R2, 0x1b1a0 ;  /* 0x0001b1a000027802 */ /* 0x000fe40000000f00 */
[----:B------:R-:W-:Y:S05]  /*1b190*/  CALL.REL.NOINC `($__internal_7_$__cuda_sm70_shflsync_idx_p) ;  /* 0x0000066000007944 */ /* 0x000fea0003c00000 */
[----:B------:R-:W-:Y:S01]  /*1b1a0*/  MOV R10, R44 ;  /* 0x0000002c000a7202 */ /* 0x000fe20000000f00 */
[----:B------:R-:W-:Y:S05]  /*1b1b0*/  BRA `(.L_x_557) ;  /* 0xffffdb6000007947 */ /* 0x000fea000383ffff */
.L_x_501:
[----:B------:R-:W-:Y:S01]  /*1b1c0*/  IMAD.MOV.U32 R45, RZ, RZ, R74 ;  /* 0x000000ffff2d7224 */ /* 0x000fe200078e004a */
[----:B------:R-:W-:Y:S01]  /*1b1d0*/  MOV R44, 0x1 ;  /* 0x00000001002c7802 */ /* 0x000fe20000000f00 */
[----:B------:R-:W-:Y:S01]  /*1b1e0*/  IMAD.MOV.U32 R3, RZ, RZ, 0x1f ;  /* 0x0000001fff037424 */ /* 0x000fe200078e00ff */
[----:B------:R-:W-:Y:S02]  /*1b1f0*/  MOV R2, 0x1b210 ;  /* 0x0001b21000027802 */ /* 0x000fe40000000f00 */
[----:B-12---:R-:W-:Y:S05]  /*1b200*/  CALL.REL.NOINC `($__internal_7_$__cuda_sm70_shflsync_idx_p) ;  /* 0x000005f000007944 */ /* 0x006fea0003c00000 */
[----:B------:R-:W-:Y:S01]  /*1b210*/  MOV R9, R44 ;  /* 0x0000002c00097202 */ /* 0x000fe20000000f00 */
[----:B------:R-:W-:Y:S05]  /*1b220*/  BRA `(.L_x_558) ;  /* 0xffffdb1000007947 */ /* 0x000fea000383ffff */
.L_x_502:
[----:B------:R-:W-:Y:S02]  /*1b230*/  MOV R3, 0x1 ;  /* 0x0000000100037802 */ /* 0x000fe40000000f00 */
[----:B------:R-:W-:-:S02]  /*1b240*/  MOV R4, 0x1b260 ;  /* 0x0001b26000047802 */ /* 0x000fc40000000f00 */
[----:B-1234-:R-:W-:Y:S05]  /*1b250*/  CALL.REL.NOINC `($__internal_8_$__cuda_sm70_shflsync_up_p) ;  /* 0x000005f000007944 */ /* 0x01efea0003c00000 */
[----:B------:R-:W-:Y:S05]  /*1b260*/  BRA `(.L_x_559) ;  /* 0xffffdc0000007947 */ /* 0x000fea000383ffff */
.L_x_503:
[----:B------:R-:W-:Y:S02]  /*1b270*/  MOV R3, 0x2 ;  /* 0x0000000200037802 */ /* 0x000fe40000000f00 */
[----:B------:R-:W-:-:S02]  /*1b280*/  MOV R4, 0x1b2a0 ;  /* 0x0001b2a000047802 */ /* 0x000fc40000000f00 */
[----:B--2-4-:R-:W-:Y:S05]  /*1b290*/  CALL.REL.NOINC `($__internal_8_$__cuda_sm70_shflsync_up_p) ;  /* 0x000005b000007944 */ /* 0x014fea0003c00000 */
[----:B------:R-:W-:Y:S02]  /*1b2a0*/  SEL R3, R3, RZ, P1 ;  /* 0x000000ff03037207 */ /* 0x000fe40000800000 */
[----:B------:R-:W-:-:S03]  /*1b2b0*/  MOV R4, 0x1b2f0 ;  /* 0x0001b2f000047802 */ /* 0x000fc60000000f00 */
[----:B------:R-:W-:Y:S02]  /*1b2c0*/  IMAD.IADD R2, R2, 0x1, R3 ;  /* 0x0000000102027824 */ /* 0x000fe400078e0203 */
[----:B------:R-:W-:Y:S02]  /*1b2d0*/  IMAD.MOV.U32 R3, RZ, RZ, 0x4 ;  /* 0x00000004ff037424 */ /* 0x000fe400078e00ff */
[----:B------:R-:W-:Y:S05]  /*1b2e0*/  CALL.REL.NOINC `($__internal_8_$__cuda_sm70_shflsync_up_p) ;  /* 0x0000056000007944 */ /* 0x000fea0003c00000 */
        /* <DEDUP_REMOVED lines=10> */
[----:B------:R-:W-:Y:S01]  /*1b390*/  SEL R3, R3, RZ, P4 ;  /* 0x000000ff03037207 */ /* 0x000fe20002000000 */
[----:B------:R-:W-:-:S04]  /*1b3a0*/  IMAD.MOV.U32 R44, RZ, RZ, 0x1f ;  /* 0x0000001fff2c7424 */ /* 0x000fc800078e00ff */
[----:B------:R-:W-:Y:S01]  /*1b3b0*/  IMAD.IADD R4, R3, 0x1, R2 ;  /* 0x0000000103047824 */ /* 0x000fe200078e0202 */
[----:B------:R-:W-:Y:S02]  /*1b3c0*/  MOV R3, 0x1f ;  /* 0x0000001f00037802 */ /* 0x000fe40000000f00 */
[----:B------:R-:W-:Y:S01]  /*1b3d0*/  MOV R2, 0x1b400 ;  /* 0x0001b40000027802 */ /* 0x000fe20000000f00 */
[----:B------:R-:W-:Y:S02]  /*1b3e0*/  IMAD.MOV.U32 R45, RZ, RZ, R4 ;  /* 0x000000ffff2d7224 */ /* 0x000fe400078e0004 */
[----:B------:R-:W-:Y:S05]  /*1b3f0*/  CALL.REL.NOINC `($__internal_7_$__cuda_sm70_shflsync_idx_p) ;  /* 0x0000040000007944 */ /* 0x000fea0003c00000 */
[----:B------:R-:W-:Y:S01]  /*1b400*/  MOV R2, R44 ;  /* 0x0000002c00027202 */ /* 0x000fe20000000f00 */
[----:B------:R-:W-:Y:S05]  /*1b410*/  BRA `(.L_x_560) ;  /* 0xffffdb5000007947 */ /* 0x000fea000383ffff */
.L_x_507:
[----:B------:R-:W-:Y:S02]  /*1b420*/  MOV R3, 0x1 ;  /* 0x0000000100037802 */ /* 0x000fe40000000f00 */
[----:B------:R-:W-:Y:S02]  /*1b430*/  MOV R4, 0x1b450 ;  /* 0x0001b45000047802 */ /* 0x000fe40000000f00 */
[----:B------:R-:W-:Y:S05]  /*1b440*/  CALL.REL.NOINC `($__internal_8_$__cuda_sm70_shflsync_up_p) ;  /* 0x0000040000007944 */ /* 0x000fea0003c00000 */
[----:B------:R-:W-:Y:S05]  /*1b450*/  BRA `(.L_x_561) ;  /* 0xffffdc8000007947 */ /* 0x000fea000383ffff */
.L_x_508:
[----:B------:R-:W-:Y:S02]  /*1b460*/  MOV R3, 0x2 ;  /* 0x0000000200037802 */ /* 0x000fe40000000f00 */
[----:B------:R-:W-:Y:S02]  /*1b470*/  MOV R4, 0x1b490 ;  /* 0x0001b49000047802 */ /* 0x000fe40000000f00 */
        /* <DEDUP_REMOVED lines=25> */
.L_x_510:
[----:B------:R-:W-:Y:S02]  /*1b610*/  SEL R2, RZ, 0x1, P0 ;  /* 0x00000001ff027807 */ /* 0x000fe40000000000 */
[----:B------:R-:W-:Y:S02]  /*1b620*/  MOV R3, 0x1b640 ;  /* 0x0001b64000037802 */ /* 0x000fe40000000f00 */
[----:B-1----:R-:W-:Y:S05]  /*1b630*/  CALL.REL.NOINC `($__internal_9_$__cuda_sm70_votesync_ballot) ;  /* 0x0000027000007944 */ /* 0x002fea0003c00000 */
[----:B------:R-:W-:Y:S01]  /*1b640*/  MOV R9, R5 ;  /* 0x0000000500097202 */ /* 0x000fe20000000f00 */
[----:B------:R-:W-:Y:S05]  /*1b650*/  BRA `(.L_x_563) ;  /* 0xffffdc1000007947 */ /* 0x000fea000383ffff */
.L_x_511:
[----:B------:R-:W-:Y:S01]  /*1b660*/  IMAD.MOV.U32 R45, RZ, RZ, R6 ;  /* 0x000000ffff2d7224 */ /* 0x000fe200078e0006 */
[----:B---3--:R-:W-:Y:S01]  /*1b670*/  MOV R44, R11 ;  /* 0x0000000b002c7202 */ /* 0x008fe20000000f00 */
[----:B------:R-:W-:Y:S01]  /*1b680*/  IMAD.MOV.U32 R3, RZ, RZ, 0x1f ;  /* 0x0000001fff037424 */ /* 0x000fe200078e00ff */
[----:B------:R-:W-:-:S02]  /*1b690*/  MOV R2, 0x1b6b0 ;  /* 0x0001b6b000027802 */ /* 0x000fc40000000f00 */
[----:B-12---:R-:W-:Y:S05]  /*1b6a0*/  CALL.REL.NOINC `($__internal_7_$__cuda_sm70_shflsync_idx_p) ;  /* 0x0000015000007944 */ /* 0x006fea0003c00000 */
[----:B------:R-:W-:Y:S01]  /*1b6b0*/  IMAD.MOV.U32 R6, RZ, RZ, R44 ;  /* 0x000000ffff067224 */ /* 0x000fe200078e002c */
[----:B------:R-:W-:Y:S01]  /*1b6c0*/  MOV R44, R11 ;  /* 0x0000000b002c7202 */ /* 0x000fe20000000f00 */
[----:B------:R-:W-:Y:S01]  /*1b6d0*/  IMAD.MOV.U32 R45, RZ, RZ, R8 ;  /* 0x000000ffff2d7224 */ /* 0x000fe200078e0008 */
[----:B------:R-:W-:-:S02]  /*1b6e0*/  MOV R3, 0x1f ;  /* 0x0000001f00037802 */ /* 0x000fc40000000f00 */
[----:B------:R-:W-:Y:S02]  /*1b6f0*/  MOV R2, 0x1b710 ;  /* 0x0001b71000027802 */ /* 0x000fe40000000f00 */
[----:B------:R-:W-:Y:S05]  /*1b700*/  CALL.REL.NOINC `($__internal_7_$__cuda_sm70_shflsync_idx_p) ;  /* 0x000000f000007944 */ /* 0x000fea0003c00000 */
[----:B------:R-:W-:Y:S01]  /*1b710*/  MOV R5, R44 ;  /* 0x0000002c00057202 */ /* 0x000fe20000000f00 */
[----:B------:R-:W-:Y:S05]  /*1b720*/  BRA `(.L_x_564) ;  /* 0xffffdb8000007947 */ /* 0x000fea000383ffff */
.L_x_514:
[----:B------:R-:W-:Y:S01]  /*1b730*/  MOV R44, R2 ;  /* 0x00000002002c7202 */ /* 0x000fe20000000f00 */
[----:B------:R-:W-:Y:S01]  /*1b740*/  IMAD.MOV.U32 R45, RZ, RZ, R4 ;  /* 0x000000ffff2d7224 */ /* 0x000fe200078e0004 */
[----:B------:R-:W-:Y:S01]  /*1b750*/  MOV R2, 0x1b780 ;  /* 0x0001b78000027802 */ /* 0x000fe20000000f00 */
[----:B------:R-:W-:Y:S02]  /*1b760*/  IMAD.MOV.U32 R3, RZ, RZ, 0x1f ;  /* 0x0000001fff037424 */ /* 0x000fe400078e00ff */
[----:B-1234-:R-:W-:Y:S05]  /*1b770*/  CALL.REL.NOINC `($__internal_7_$__cuda_sm70_shflsync_idx_p) ;  /* 0x0000008000007944 */ /* 0x01efea0003c00000 */
[----:B------:R-:W-:Y:S01]  /*1b780*/  MOV R16, R44 ;  /* 0x0000002c00107202 */ /* 0x000fe20000000f00 */
[----:B------:R-:W-:Y:S05]  /*1b790*/  BRA `(.L_x_513) ;  /* 0xffffdb7000007947 */ /* 0x000fea000383ffff */
        .weak           $__internal_6_$__cuda_sm70_shflsync_bfly_p
        .type           $__internal_6_$__cuda_sm70_shflsync_bfly_p,@function
        .size           $__internal_6_$__cuda_sm70_shflsync_bfly_p,($__internal_7_$__cuda_sm70_shflsync_idx_p - $__internal_6_$__cuda_sm70_shflsync_bfly_p)
$__internal_6_$__cuda_sm70_shflsync_bfly_p:
[----:B------:R-:W-:Y:S02]  /*1b7a0*/  MOV R9, 0x1f ;  /* 0x0000001f00097802 */ /* 0x000fe40000000f00 */
[----:B------:R-:W-:-:S04]  /*1b7b0*/  MOV R43, 0xffffffff ;  /* 0xffffffff002b7802 */ /* 0x000fc80000000f00 */
[----:B------:R-:W-:Y:S04]  /*1b7c0*/  WARPSYNC R43 ;  /* 0x0000002b00007348 */ /* 0x000fe80003800000 */
[----:B------:R1:W2:Y:S02]  /*1b7d0*/  SHFL.BFLY PT, R9, R4, R3, R9 ;  /* 0x0c00000304097389 */ /* 0x0002a400000e0009 */
[----:B-1----:R-:W-:-:S04]  /*1b7e0*/  MOV R3, 0x0 ;  /* 0x0000000000037802 */ /* 0x002fc80000000f00 */
[----:B--2---:R-:W-:Y:S05]  /*1b7f0*/  RET.REL.NODEC R2 `(_ZN7cutlass13device_kernelIN5flash19enable_sm80_to_sm89INS1_16FlashAttnFwdSm80INS1_25CollectiveMainloopFwdSm80ILi8ELi1ELb1EN4cute5tupleIJNS5_1CILi128EEENS7_ILi112EEES8_EEELi128ENS_6half_tEfNS_4arch4Sm80ELb0ELb0ELb1ELb1ELb1ELb1ELb1ELb1EEENS1_21CollectiveEpilogueFwdINS6_IJS8_S8_S9_EEENS6_IJNS7_ILi1EEESH_SH_EEESB_SD_Li256ELb1ELb1ELb1ELb0EEENS1_36VarlenDynamicPersistentTileSchedulerILi128ELi112ELi256ELi256ELb1ELb1ELb0ELb0ELb1ELb1EEEEEEEEEvNT_6ParamsE) ;  /* 0xfffe480002007950 */ /* 0x004fea0003c3ffff */
        .weak           $__internal_7_$__cuda_sm70_shflsync_idx_p
        .type           $__internal_7_$__cuda_sm70_shflsync_idx_p,@function
        .size           $__internal_7_$__cuda_sm70_shflsync_idx_p,($__internal_8_$__cuda_sm70_shflsync_up_p - $__internal_7_$__cuda_sm70_shflsync_idx_p)
$__internal_7_$__cuda_sm70_shflsync_idx_p:
[----:B------:R-:W-:-:S04]  /*1b800*/  MOV R222, 0xffffffff ;  /* 0xffffffff00de7802 */ /* 0x000fc80000000f00 */
[----:B------:R-:W-:Y:S04]  /*1b810*/  WARPSYNC R222 ;  /* 0x000000de00007348 */ /* 0x000fe80003800000 */
[----:B------:R1:W2:Y:S02]  /*1b820*/  SHFL.IDX PT, R44, R45, R44, R3 ;  /* 0x0000002c2d2c7389 */ /* 0x0002a400000e0003 */
[----:B-1----:R-:W-:-:S04]  /*1b830*/  MOV R3, 0x0 ;  /* 0x0000000000037802 */ /* 0x002fc80000000f00 */
[----:B--2---:R-:W-:Y:S05]  /*1b840*/  RET.REL.NODEC R2 `(_ZN7cutlass13device_kernelIN5flash19enable_sm80_to_sm89INS1_16FlashAttnFwdSm80INS1_25CollectiveMainloopFwdSm80ILi8ELi1ELb1EN4cute5tupleIJNS5_1CILi128EEENS7_ILi112EEES8_EEELi128ENS_6half_tEfNS_4arch4Sm80ELb0ELb0ELb1ELb1ELb1ELb1ELb1ELb1EEENS1_21CollectiveEpilogueFwdINS6_IJS8_S8_S9_EEENS6_IJNS7_ILi1EEESH_SH_EEESB_SD_Li256ELb1ELb1ELb1ELb0EEENS1_36VarlenDynamicPersistentTileSchedulerILi128ELi112ELi256ELi256ELb1ELb1ELb0ELb0ELb1ELb1EEEEEEEEEvNT_6ParamsE) ;  /* 0xfffe47b002007950 */ /* 0x004fea0003c3ffff */
        .weak           $__internal_8_$__cuda_sm70_shflsync_up_p
        .type           $__internal_8_$__cuda_sm70_shflsync_up_p,@function
        .size           $__internal_8_$__cuda_sm70_shflsync_up_p,($__internal_9_$__cuda_sm70_votesync_ballot - $__internal_8_$__cuda_sm70_shflsync_up_p)
$__internal_8_$__cuda_sm70_shflsync_up_p:
[----:B------:R-:W-:Y:S02]  /*1b850*/  MOV R11, 0xffffffff ;  /* 0xffffffff000b7802 */ /* 0x000fe40000000f00 */
[----:B------:R-:W-:Y:S02]  /*1b860*/  MOV R5, RZ ;  /* 0x000000ff00057202 */ /* 0x000fe40000000f00 */
[----:B------:R-:W-:Y:S04]  /*1b870*/  WARPSYNC R11 ;  /* 0x0000000b00007348 */ /* 0x000fe80003800000 */
[----:B------:R1:W2:Y:S02]  /*1b880*/  SHFL.UP PT, R3, R2, R3, R5 ;  /* 0x0400000302037389 */ /* 0x0002a400000e0005 */
[----:B-1----:R-:W-:-:S04]  /*1b890*/  MOV R5, 0x0 ;  /* 0x0000000000057802 */ /* 0x002fc80000000f00 */
[----:B--2---:R-:W-:Y:S05]  /*1b8a0*/  RET.REL.NODEC R4 `(_ZN7cutlass13device_kernelIN5flash19enable_sm80_to_sm89INS1_16FlashAttnFwdSm80INS1_25CollectiveMainloopFwdSm80ILi8ELi1ELb1EN4cute5tupleIJNS5_1CILi128EEENS7_ILi112EEES8_EEELi128ENS_6half_tEfNS_4arch4Sm80ELb0ELb0ELb1ELb1ELb1ELb1ELb1ELb1EEENS1_21CollectiveEpilogueFwdINS6_IJS8_S8_S9_EEENS6_IJNS7_ILi1EEESH_SH_EEESB_SD_Li256ELb1ELb1ELb1ELb0EEENS1_36VarlenDynamicPersistentTileSchedulerILi128ELi112ELi256ELi256ELb1ELb1ELb0ELb0ELb1ELb1EEEEEEEEEvNT_6ParamsE) ;  /* 0xfffe475004007950 */ /* 0x004fea0003c3ffff */
        .weak           $__internal_9_$__cuda_sm70_votesync_ballot
        .type           $__internal_9_$__cuda_sm70_votesync_ballot,@function
        .size           $__internal_9_$__cuda_sm70_votesync_ballot,(.L_x_1795 - $__internal_9_$__cuda_sm70_votesync_ballot)
$__internal_9_$__cuda_sm70_votesync_ballot:
[----:B------:R-:W-:Y:S01]  /*1b8b0*/  ISETP.NE.U32.AND P0, PT, R2, 0x1, PT ;  /* 0x000000010200780c */ /* 0x000fe20003f05070 */
[----:B------:R-:W-:-:S04]  /*1b8c0*/  IMAD.MOV.U32 R5, RZ, RZ, -0x1 ;  /* 0xffffffffff057424 */ /* 0x000fc800078e00ff */
[----:B------:R-:W-:Y:S08]  /*1b8d0*/  WARPSYNC R5 ;  /* 0x0000000500007348 */ /* 0x000ff00003800000 */
[----:B------:R-:W-:-:S04]  /*1b8e0*/  VOTE.ANY R2, PT, !P0 ;  /* 0x0000000000027806 */ /* 0x000fc800040e0100 */
[----:B------:R-:W-:Y:S01]  /*1b8f0*/  LOP3.LUT R5, R2, R5, RZ, 0xc0, !PT ;  /* 0x0000000502057212 */ /* 0x000fe200078ec0ff */
[----:B------:R-:W-:Y:S02]  /*1b900*/  IMAD.MOV.U32 R2, RZ, RZ, R3 ;  /* 0x000000ffff027224 */ /* 0x000fe400078e0003 */
[----:B------:R-:W-:-:S04]  /*1b910*/  IMAD.MOV.U32 R3, RZ, RZ, 0x0 ;  /* 0x00000000ff037424 */ /* 0x000fc800078e00ff */
[----:B------:R-:W-:Y:S05]  /*1b920*/  RET.REL.NODEC R2 `(_ZN7cutlass13device_kernelIN5flash19enable_sm80_to_sm89INS1_16FlashAttnFwdSm80INS1_25CollectiveMainloopFwdSm80ILi8ELi1ELb1EN4cute5tupleIJNS5_1CILi128EEENS7_ILi112EEES8_EEELi128ENS_6half_tEfNS_4arch4Sm80ELb0ELb0ELb1ELb1ELb1ELb1ELb1ELb1EEENS1_21CollectiveEpilogueFwdINS6_IJS8_S8_S9_EEENS6_IJNS7_ILi1EEESH_SH_EEESB_SD_Li256ELb1ELb1ELb1ELb0EEENS1_36VarlenDynamicPersistentTileSchedulerILi128ELi112ELi256ELi256ELb1ELb1ELb0ELb0ELb1ELb1EEEEEEEEEvNT_6ParamsE) ;  /* 0xfffe46d002007950 */ /* 0x000fea0003c3ffff */
.L_x_565:
        /* <DEDUP_REMOVED lines=13> */
.L_x_1795:


//--------------------- .text._ZN7cutlass13device_kernelIN5flash19enable_sm80_to_sm89INS1_16FlashAttnFwdSm80INS1_25CollectiveMainloopFwdSm80ILi4ELi1ELb0EN4cute5tupleIJNS5_1CILi128EEENS7_ILi48EEES8_EEELi128ENS_6half_tEfNS_4arch4Sm80ELb0ELb1ELb1ELb0ELb1ELb0ELb1ELb1EEENS1_21CollectiveEpilogueFwdINS6_IJS8_S8_S9_EEENS6_IJNS7_ILi1EEESH_SH_EEESB_SD_Li128ELb0ELb1ELb1ELb0EEENS1_19SingleTileSchedulerILb0ELb1ELb1ELi128EEEEEEEEEvNT_6ParamsE --------------------------
	.section	.text._ZN7cutlass13device_kernelIN5flash19enable_sm80_to_sm89INS1_16FlashAttnFwdSm80INS1_25CollectiveMainloopFwdSm80ILi4ELi1ELb0EN4cute5tupleIJNS5_1CILi128EEENS7_ILi48EEES8_EEELi128ENS_6half_tEfNS_4arch4Sm80ELb0ELb1ELb1ELb0ELb1ELb0ELb1ELb1EEENS1_21CollectiveEpilogueFwdINS6_IJS8_S8_S9_EEENS6_IJNS7_ILi1EEESH_SH_EEESB_SD_Li128ELb0ELb1ELb1ELb0EEENS1_19SingleTileSchedulerILb0ELb1ELb1ELi128EEEEEEEEEvNT_6ParamsE,"ax",@progbits
	.sectioninfo	@"SHI_REGISTERS=255"
	.align	128
.text._ZN7cutlass13device_kernelIN5flash19enable_sm80_to_sm89INS1_16FlashAttnFwdSm80INS1_25CollectiveMainloopFwdSm80ILi4ELi1ELb0EN4cute5tupleIJNS5_1CILi128EEENS7_ILi48EEES8_EEELi128ENS_6half_tEfNS_4arch4Sm80ELb0ELb1ELb1ELb0ELb1ELb0ELb1ELb1EEENS1_21CollectiveEpilogueFwdINS6_IJS8_S8_S9_EEENS6_IJNS7_ILi1EEESH_SH_EEESB_SD_Li128ELb0ELb1ELb1ELb0EEENS1_19SingleTileSchedulerILb0ELb1ELb1ELi128EEEEEEEEEvNT_6ParamsE:
        .type           _ZN7cutlass13device_kernelIN5flash19enable_sm80_to_sm89INS1_16FlashAttnFwdSm80INS1_25CollectiveMainloopFwdSm80ILi4ELi1ELb0EN4cute5tupleIJNS5_1CILi128EEENS7_ILi48EEES8_EEELi128ENS_6half_tEfNS_4arch4Sm80ELb0ELb1ELb1ELb0ELb1ELb0ELb1ELb1EEENS1_21CollectiveEpilogueFwdINS6_IJS8_S8_S9_EEENS6_IJNS7_ILi1EEESH_SH_EEESB_SD_Li128ELb0ELb1ELb1ELb0EEENS1_19SingleTileSchedulerILb0ELb1ELb1ELi128EEEEEEEEEvNT_6ParamsE,@function
        .size           _ZN7cutlass13device_kernelIN5flash19enable_sm80_to_sm89INS1_16FlashAttnFwdSm80INS1_25CollectiveMainloopFwdSm80ILi4ELi1ELb0EN4cute5tupleIJNS5_1CILi128EEENS7_ILi48EEES8_EEELi128ENS_6half_tEfNS_4arch4Sm80ELb0ELb1ELb1ELb0ELb1ELb0ELb1ELb1EEENS1_21CollectiveEpilogueFwdINS6_IJS8_S8_S9_EEENS6_IJNS7_ILi1EEESH_SH_EEESB_SD_Li128ELb0ELb1ELb1ELb0EEENS1_19SingleTileSchedulerILb0ELb1ELb1ELi128EEEEEEEEEvNT_6ParamsE,(.L_x_1800 - _ZN7cutlass13device_kernelIN5flash19enable_sm80_to_sm89INS1_16FlashAttnFwdSm80INS1_25CollectiveMainloopFwdSm80ILi4ELi1ELb0EN4cute5tupleIJNS5_1CILi128EEENS7_ILi48EEES8_EEELi128ENS_6half_tEfNS_4arch4Sm80ELb0ELb1ELb1ELb0ELb1ELb0ELb1ELb1EEENS1_21CollectiveEpilogueFwdINS6_IJS8_S8_S9_EEENS6_IJNS7_ILi1EEESH_SH_EEESB_SD_Li128ELb0ELb1ELb1ELb0EEENS1_19SingleTileSchedulerILb0ELb1ELb1ELi128EEEEEEEEEvNT_6ParamsE)
        .other          _ZN7cutlass13device_kernelIN5flash19enable_sm80_to_sm89INS1_16FlashAttnFwdSm80INS1_25CollectiveMainloopFwdSm80ILi4ELi1ELb0EN4cute5tupleIJNS5_1CILi128EEENS7_ILi48EEES8_EEELi128ENS_6half_tEfNS_4arch4Sm80ELb0ELb1ELb1ELb0ELb1ELb0ELb1ELb1EEENS1_21CollectiveEpilogueFwdINS6_IJS8_S8_S9_EEENS6_IJNS7_ILi1EEESH_SH_EEESB_SD_Li128ELb0ELb1ELb1ELb0EEENS1_19SingleTileSchedulerILb0ELb1ELb1ELi128EEEEEEEEEvNT_6ParamsE,@"STO_CUDA_ENTRY STV_DEFAULT"
_ZN7cutlass13device_kernelIN5flash19enable_sm80_to_sm89INS1_16FlashAttnFwdSm80INS1_25CollectiveMainloopFwdSm80ILi4ELi1ELb0EN4cute5tupleIJNS5_1CILi128EEENS7_ILi48EEES8_EEELi128ENS_6half_tEfNS_4arch4Sm80ELb0ELb1ELb1ELb0ELb1ELb0ELb1ELb1EEENS1_21CollectiveEpilogueFwdINS6_IJS8_S8_S9_EEENS6_IJNS7_ILi1EEESH_SH_EEESB_SD_Li128ELb0ELb1ELb1ELb0EEENS1_19SingleTileSchedulerILb0ELb1ELb1ELi128EEEEEEEEEvNT_6ParamsE:
        /* <DEDUP_REMOVED lines=18> */
.L_x_566:
[----:B------:R-:W-:Y:S02]  /*0120*/  ULDC.64 UR4, c[0x0][0x550] ;  /* 0x0001540000047ab9 */ /* 0x000fe40000000a00 */
[----:B------:R-:W-:Y:S02]  /*0130*/  UISETP.NE.AND UP0, UPT, UR4, 0x1, UPT ;  /* 0x000000010400788c */ /* 0x000fe4000bf05270 */
[----:B------:R-:W-:-:S02]  /*0140*/  UIMAD.WIDE.U32 UR8, UR7, UR5, URZ ;  /* 0x00000005070872a5 */ /* 0x000fc4000f8e003f */
[----:B------:R-:W-:Y:S02]  /*0150*/  ULDC UR4, c[0x0][0x558] ;  /* 0x0001560000047ab9 */ /* 0x000fe40000000800 */
[----:B------:R-:W-:-:S05]  /*0160*/  UMOV UR11, UR7 ;  /* 0x00000007000b7c82 */ /* 0x000fca0008000000 */
[----:B------:R-:W-:-:S03]  /*0170*/  @UP0 USHF.R.U32.HI UR11, URZ, UR4, UR9 ;  /* 0x000000043f0b0299 */ /* 0x000fc60008011609 */
.L_x_567:
        /* <DEDUP_REMOVED lines=16> */
[----:B------:R-:W1:Y:S01]  /*0280*/  S2UR UR26, SR_CTAID.X ;  /* 0x00000000001a79c3 */ /* 0x000e620000002500 */
[----:B------:R-:W-:Y:S02]  /*0290*/  ULDC UR4, c[0x0][0x2c4] ;  /* 0x0000b10000047ab9 */ /* 0x000fe40000000800 */
[----:B------:R-:W-:Y:S02]  /*02a0*/  UISETP.NE.AND UP1, UPT, UR4, 0x1, UPT ;  /* 0x000000010400788c */ /* 0x000fe4000bf25270 */
[----:B------:R-:W-:Y:S02]  /*02b0*/  UMOV UR10, URZ ;  /* 0x0000003f000a7c82 */ /* 0x000fe40008000000 */
[----:B------:R-:W-:Y:S02]  /*02c0*/  ULDC.64 UR4, c[0x0][0x2c8] ;  /* 0x0000b20000047ab9 */ /* 0x000fe40000000a00 */
[----:B------:R-:W-:-:S02]  /*02d0*/  ULDC UR12, c[0x0][0x168] ;  /* 0x00005a00000c7ab9 */ /* 0x000fc40000000800 */
[----:B------:R-:W-:Y:S02]  /*02e0*/  UP2UR UR13, UPR, URZ, 0x2 ;  /* 0x000000023f0d7883 */ /* 0x000fe40008000000 */
[----:B-1----:R-:W-:-:S04]  /*02f0*/  USHF.L.U32 UR26, UR26, 0x7, URZ ;  /* 0x000000071a1a7899 */ /* 0x002fc8000800063f */
[----:B------:R-:W-:Y:S02]  /*0300*/  @UP1 UIADD3 UR14, UR26, 0x7f, URZ ;  /* 0x0000007f1a0e1890 */ /* 0x000fe4000fffe03f */
[----:B------:R-:W-:Y:S02]  /*0310*/  UIADD3 UR8, UR26, 0x7f, URZ ;  /* 0x0000007f1a087890 */ /* 0x000fe4000fffe03f */
[----:B------:R-:W-:-:S03]  /*0320*/  UIMAD.WIDE.U32 UR14, UR14, UR4, URZ ;  /* 0x000000040e0e72a5 */ /* 0x000fc6000f8e003f */
[----:B------:R-:W-:-:S04]  /*0330*/  ULDC UR4, c[0x0][0x2ac] ;  /* 0x0000ab0000047ab9 */ /* 0x000fc80000000800 */
[----:B------:R-:W-:Y:S02]  /*0340*/  @UP1 UMOV UR9, UR15 ;  /* 0x0000000f00091c82 */ /* 0x000fe40008000000 */
[----:B------:R-:W-:Y:S02]  /*0350*/  @UP1 USHF.R.U32.HI UR8, URZ, UR5, UR9 ;  /* 0x000000053f081299 */ /* 0x000fe40008011609 */
[----:B------:R-:W-:Y:S02]  /*0360*/  UMOV UR14, 0x1 ;  /* 0x00000001000e7882 */ /* 0x000fe40000000000 */
[----:B------:R-:W-:Y:S02]  /*0370*/  ULDC UR9, c[0x0][0x1d0] ;  /* 0x0000740000097ab9 */ /* 0x000fe40000000800 */
[----:B------:R-:W-:-:S03]  /*0380*/  UIMAD UR9, UR4, UR9, URZ ;  /* 0x00000009040972a4 */ /* 0x000fc6000f8e023f */
[----:B------:R-:W-:Y:S02]  /*0390*/  ULDC.64 UR4, c[0x0][0x328] ;  /* 0x0000ca0000047ab9 */ /* 0x000fe40000000a00 */
[----:B------:R-:W-:Y:S02]  /*03a0*/  UISETP.LE.AND UP0, UPT, UR14, UR5, UPT ;  /* 0x000000050e00728c */ /* 0x000fe4000bf03270 */
[----:B------:R-:W-:-:S04]  /*03b0*/  UIADD3 UR12, UR9, -UR12, UR14 ;  /* 0x8000000c090c7290 */ /* 0x000fc8000fffe00e */
[----:B------:R-:W-:Y:S02]  /*03c0*/  UIADD3 UR5, UR12, UR8, URZ ;  /* 0x000000080c057290 */ /* 0x000fe4000fffe03f */
[----:B------:R-:W-:Y:S02]  /*03d0*/  UP2UR UR12, UPR, URZ, 0x1 ;  /* 0x000000013f0c7883 */ /* 0x000fe40008000000 */
[----:B------:R-:W-:Y:S01]  /*03e0*/  UIADD3 UR8, UR5, UR4, URZ ;  /* 0x0000000405087290 */ /* 0x000fe2000fffe03f */
[----:B--2---:R1:W2:Y:S01]  /*03f0*/  @P0 R2UR UR10, R2 ;  /* 0x00000000020a03c2 */ /* 0x0042a200000e0000 */
[----:B------:R-:W-:-:S13]  /*0400*/  PLOP3.LUT P0, PT, PT, PT, UP0, 0x40, 0x0 ;  /* 0x000000000000781c */ /* 0x000fda0003f0e808 */
[----:B------:R-:W-:Y:S05]  /*0410*/  @P0 BRA `(.L_x_568) ;  /* 0x0000014000000947 */ /* 0x000fea0003800000 */
[----:B------:R-:W-:Y:S01]  /*0420*/  ISETP.LT.AND P0, PT, RZ, UR5, PT ;  /* 0x00000005ff007c0c */ /* 0x000fe2000bf01270 */
        /* <DEDUP_REMOVED lines=10> */
.L_x_569:
[----:B------:R-:W-:Y:S02]  /*04d0*/  ULDC UR4, c[0x0][0x32c] ;  /* 0x0000cb0000047ab9 */ /* 0x000fe40000000800 */
[----:B------:R-:W-:-:S03]  /*04e0*/  UISETP.NE.AND UP0, UPT, UR14, UR4, UPT ;  /* 0x000000040e00728c */ /* 0x000fc6000bf05270 */
[----:B------:R-:W-:Y:S02]  /*04f0*/  ULDC.64 UR4, c[0x0][0x330] ;  /* 0x0000cc0000047ab9 */ /* 0x000fe40000000a00 */
[----:B------:R-:W-:-:S06]  /*0500*/  UIMAD.WIDE.U32 UR16, UR15, UR4, URZ ;  /* 0x000000040f1072a5 */ /* 0x000fcc000f8e003f */
[----:B------:R-:W-:Y:S02]  /*0510*/  @UP0 USHF.R.U32.HI UR15, URZ, UR5, UR17 ;  /* 0x000000053f0f0299 */ /* 0x000fe40008011611 */
.L_x_570:
[----:B------:R-:W-:Y:S02]  /*0520*/  ULDC UR4, c[0x0][0x32c] ;  /* 0x0000cb0000047ab9 */ /* 0x000fe40000000800 */
[----:B------:R-:W-:-:S04]  /*0530*/  UIMAD UR4, UR15, UR4, UR4 ;  /* 0x000000040f0472a4 */ /* 0x000fc8000f8e0204 */
[----:B------:R-:W-:-:S04]  /*0540*/  UISETP.LT.AND UP0, UPT, UR8, UR4, UPT ;  /* 0x000000040800728c */ /* 0x000fc8000bf01270 */
[----:B------:R-:W-:Y:S02]  /*0550*/  USEL UR8, UR8, UR4, UP0 ;  /* 0x0000000408087287 */ /* 0x000fe40008000000 */
.L_x_568:
[----:B------:R-:W-:Y:S02]  /*0560*/  UISETP.NE.AND UP0, UPT, UR13, URZ, UPT ;  /* 0x0000003f0d00728c */ /* 0x000fe4000bf05270 */
[----:B------:R-:W-:Y:S02]  /*0570*/  UIADD3 UR14, UR9, 0x2f, URZ ;  /* 0x0000002f090e7890 */ /* 0x000fe4000fffe03f */
[----:B------:R-:W-:Y:S02]  /*0580*/  UIADD3 UR18, UR8, 0x2f, URZ ;  /* 0x0000002f08127890 */ /* 0x000fe4000fffe03f */
[----:B------:R-:W-:Y:S02]  /*0590*/  ULDC.64 UR4, c[0x0][0x2c8] ;  /* 0x0000b20000047ab9 */ /* 0x000fe40000000a00 */
[----:B------:R-:W-:Y:S02]  /*05a0*/  UIMAD.WIDE.U32 UR16, UR26, UR4, URZ ;  /* 0x000000041a1072a5 */ /* 0x000fe4000f8e003f */
[----:B------:R-:W-:-:S02]  /*05b0*/  UIMAD.WIDE UR14, UR14, 0x2aaaaaab, URZ ;  /* 0x2aaaaaab0e0e78a5 */ /* 0x000fc4000f8e023f */
[----:B------:R-:W-:Y:S02]  /*05c0*/  UIMAD.WIDE UR18, UR18, 0x2aaaaaab, URZ ;  /* 0x2aaaaaab121278a5 */ /* 0x000fe4000f8e023f */
[----:B------:R-:W-:Y:S02]  /*05d0*/  UISETP.NE.AND UP1, UPT, UR12, URZ, UPT ;  /* 0x0000003f0c00728c */ /* 0x000fe4000bf25270 */
[----:B------:R-:W-:Y:S02]  /*05e0*/  UMOV UR4, UR26 ;  /* 0x0000001a00047c82 */ /* 0x000fe40008000000 */
[----:B------:R-:W-:Y:S02]  /*05f0*/  @UP0 USHF.R.U32.HI UR4, URZ, UR5, UR17 ;  /* 0x000000053f040299 */ /* 0x000fe40008011611 */
[----:B------:R-:W-:Y:S01]  /*0600*/  PLOP3.LUT P0, PT, PT, PT, UP1, 0x40, 0x0 ;  /* 0x000000000000781c */ /* 0x000fe20003f0e818 */
[----:B------:R-:W-:Y:S02]  /*0610*/  UMOV UR17, UR15 ;  /* 0x0000000f00117c82 */ /* 0x000fe40008000000 */
[----:B------:R-:W-:-:S02]  /*0620*/  UMOV UR15, UR19 ;  /* 0x00000013000f7c82 */ /* 0x000fc40008000000 */
[----:B------:R-:W-:Y:S02]  /*0630*/  USHF.R.U32.HI UR14, URZ, 0x1f, UR17 ;  /* 0x0000001f3f0e7899 */ /* 0x000fe40008011611 */
[----:B------:R-:W-:Y:S02]  /*0640*/  USHF.R.U32.HI UR8, URZ, 0x1f, UR15 ;  /* 0x0000001f3f087899 */ /* 0x000fe4000801160f */
[----:B------:R-:W-:Y:S02]  /*0650*/  ULDC UR25, c[0x0][0x168] ;  /* 0x00005a0000197ab9 */ /* 0x000fe40000000800 */
[----:B------:R-:W-:Y:S02]  /*0660*/  UIADD3 UR25, UR9, -UR25, URZ ;  /* 0x8000001909197290 */ /* 0x000fe4000fffe03f */
[----:B------:R-:W-:Y:S02]  /*0670*/  ULEA.HI.SX32 UR14, UR17, UR14, 0x1d ;  /* 0x0000000e110e7291 */ /* 0x000fe4000f8fea3f */
[----:B------:R-:W-:-:S02]  /*0680*/  ULEA.HI.SX32 UR15, UR15, UR8, 0x1d ;  /* 0x000000080f0f7291 */ /* 0x000fc4000f8fea3f */
[----:B------:R-:W-:Y:S02]  /*0690*/  UIADD3 UR4, UR25, UR4, URZ ;  /* 0x0000000419047290 */ /* 0x000fe4000fffe03f */
[----:B------:R-:W-:Y:S02]  /*06a0*/  UISETP.LT.AND UP0, UPT, UR14, UR15, UPT ;  /* 0x0000000f0e00728c */ /* 0x000fe4000bf01270 */
[----:B------:R-:W-:Y:S02]  /*06b0*/  ULDC UR5, c[0x0][0x324] ;  /* 0x0000c90000057ab9 */ /* 0x000fe40000000800 */
[----:B------:R-:W-:Y:S02]  /*06c0*/  UIADD3 UR8, UR4, -UR5, URZ ;  /* 0x8000000504087290 */ /* 0x000fe4000fffe03f */
[----:B------:R-:W-:Y:S01]  /*06d0*/  USEL UR24, UR14, UR15, UP0 ;  /* 0x0000000f0e187287 */ /* 0x000fe20008000000 */
[----:B------:R-:W-:Y:S05]  /*06e0*/  @P0 BRA `(.L_x_571) ;  /* 0x0000017000000947 */ /* 0x000fea0003800000 */
[----:B------:R-:W-:Y:S02]  /*06f0*/  UMOV UR14, UR4 ;  /* 0x00000004000e7c82 */ /* 0x000fe40008000000 */
[----:B------:R-:W-:-:S06]  /*0700*/  UISETP.GT.AND UP0, UPT, UR14, -0x1, UPT ;  /* 0xffffffff0e00788c */ /* 0x000fcc000bf04270 */
[----:B------:R-:W-:-:S13]  /*0710*/  PLOP3.LUT P0, PT, PT, PT, UP0, 0x80, 0x0 ;  /* 0x000000000000781c */ /* 0x000fda0003f0f008 */
[----:B------:R-:W-:Y:S05]  /*0720*/  @P0 BRA `(.L_x_572) ;  /* 0x0000009000000947 */ /* 0x000fea0003800000 */
[----:B------:R-:W-:Y:S02]  /*0730*/  ULDC UR4, c[0x0][0x32c] ;  /* 0x0000cb0000047ab9 */ /* 0x000fe40000000800 */
[----:B------:R-:W-:Y:S02]  /*0740*/  UISETP.NE.AND UP0, UPT, UR4, 0x1, UPT ;  /* 0x000000010400788c */ /* 0x000fe4000bf05270 */
[----:B------:R-:W-:Y:S02]  /*0750*/  ULOP3.LUT UR14, URZ, UR14, URZ, 0x33, !UPT ;  /* 0x0000000e3f0e7292 */ /* 0x000fe4000f8e333f */
[----:B------:R-:W-:Y:S02]  /*0760*/  ULDC.64 UR4, c[0x0][0x330] ;  /* 0x0000cc0000047ab9 */ /* 0x000fe40000000a00 */
[----:B------:R-:W-:-:S07]  /*0770*/  UIMAD.WIDE.U32 UR16, UR14, UR4, URZ ;  /* 0x000000040e1072a5 */ /* 0x000fce000f8e003f */
[----:B------:R-:W-:Y:S02]  /*0780*/  @UP0 UMOV UR15, UR17 ;  /* 0x00000011000f0c82 */ /* 0x000fe40008000000 */
[----:B------:R-:W-:-:S04]  /*0790*/  @UP0 USHF.R.U32.HI UR14, URZ, UR5, UR15 ;  /* 0x000000053f0e0299 */ /* 0x000fc8000801160f */
[----:B------:R-:W-:Y:S01]  /*07a0*/  ULOP3.LUT UR14, URZ, UR14, URZ, 0x33, !UPT ;  /* 0x0000000e3f0e7292 */ /* 0x000fe2000f8e333f */
[----:B------:R-:W-:Y:S05]  /*07b0*/  BRA `(.L_x_573) ;  /* 0x0000006000007947 */ /* 0x000fea0003800000 */
.L_x_572:
[----:B------:R-:W-:Y:S02]  /*07c0*/  ULDC UR4, c[0x0][0x32c] ;  /* 0x0000cb0000047ab9 */ /* 0x000fe40000000800 */
[----:B------:R-:W-:-:S03]  /*07d0*/  UISETP.NE.AND UP0, UPT, UR4, 0x1, UPT ;  /* 0x000000010400788c */ /* 0x000fc6000bf05270 */
[----:B------:R-:W-:Y:S02]  /*07e0*/  ULDC.64 UR4, c[0x0][0x330] ;  /* 0x0000cc0000047ab9 */ /* 0x000fe40000000a00 */
[----:B------:R-:W-:-:S07]  /*07f0*/  UIMAD.WIDE.U32 UR16, UR14, UR4, URZ ;  /* 0x000000040e1072a5 */ /* 0x000fce000f8e003f */
[----:B------:R-:W-:Y:S02]  /*0800*/  @UP0 UMOV UR15, UR17 ;  /* 0x00000011000f0c82 */ /* 0x000fe40008000000 */
[----:B------:R-:W-:Y:S02]  /*0810*/  @UP0 USHF.R.U32.HI UR14, URZ, UR5, UR15 ;  /* 0x000000053f0e0299 */ /* 0x000fe4000801160f */
.L_x_573:
[----:B------:R-:W-:Y:S02]  /*0820*/  ULDC UR4, c[0x0][0x32c] ;  /* 0x0000cb0000047ab9 */ /* 0x000fe40000000800 */
[----:B------:R-:W-:-:S04]  /*0830*/  UIMAD UR4, UR14, UR4, URZ ;  /* 0x000000040e0472a4 */ /* 0x000fc8000f8e023f */
[----:B------:R-:W-:-:S04]  /*0840*/  UISETP.LT.AND UP0, UPT, UR8, UR4, UPT ;  /* 0x000000040800728c */ /* 0x000fc8000bf01270 */
[----:B------:R-:W-:-:S04]  /*0850*/  USEL UR8, UR8, UR4, !UP0 ;  /* 0x0000000408087287 */ /* 0x000fc8000c000000 */
.L_x_571:
[----:B------:R-:W-:-:S04]  /*0860*/  UIMAD.WIDE UR4, UR8, 0x2aaaaaab, URZ ;  /* 0x2aaaaaab080478a5 */ /* 0x000fc8000f8e023f */
[----:B------:R-:W-:-:S04]  /*0870*/  USHF.R.U32.HI UR4, URZ, 0x1f, UR5 ;  /* 0x0000001f3f047899 */ /* 0x000fc80008011605 */
[----:B------:R-:W-:-:S03]  /*0880*/  ULEA.HI.SX32 UR4, UR5, UR4, 0x1d ;  /* 0x0000000405047291 */ /* 0x000fc6000f8fea3f */
[----:B------:R-:W-:Y:S02]  /*0890*/  ULDC UR5, c[0x0][0x338] ;  /* 0x0000ce0000057ab9 */ /* 0x000fe40000000800 */
[----:B------:R-:W-:-:S04]  /*08a0*/  UISETP.LT.AND UP0, UPT, URZ, UR4, UPT ;  /* 0x000000043f00728c */ /* 0x000fc8000bf01270 */
[----:B------:R-:W-:Y:S02]  /*08b0*/  USEL UR8, URZ, UR4, !UP0 ;  /* 0x000000043f087287 */ /* 0x000fe4000c000000 */
[----:B------:R-:W-:Y:S02]  /*08c0*/  USHF.R.U32.HI UR4, URZ, 0x10, UR7 ;  /* 0x000000103f047899 */ /* 0x000fe40008011607 */
[----:B------:R-:W-:Y:S02]  /*08d0*/  UISETP.GT.AND UP0, UPT, UR24, UR8, UPT ;  /* 0x000000081800728c */ /* 0x000fe4000bf04270 */
[----:B------:R-:W-:-:S04]  /*08e0*/  UISETP.NE.AND UP1, UPT, UR4, URZ, UPT ;  /* 0x0000003f0400728c */ /* 0x000fc8000bf25270 */
[----:B------:R-:W-:Y:S01]  /*08f0*/  PLOP3.LUT P0, PT, PT, PT, UP0, 0x80, 0x0 ;  /* 0x000000000000781c */ /* 0x000fe20003f0f008 */
[----:B------:R-:W-:-:S03]  /*0900*/  USEL UR5, UR4, UR5, UP1 ;  /* 0x0000000504057287 */ /* 0x000fc60008800000 */
[----:B------:R-:W-:-:S09]  /*0910*/  UMOV UR4, URZ ;  /* 0x0000003f00047c82 */ /* 0x000fd20008000000 */
[----:B------:R-:W-:Y:S05]  /*0920*/  @!P0 BRA `(.L_x_574) ;  /* 0x0000021000008947 */ /* 0x000fea0003800000 */
[----:B------:R-:W-:Y:S01]  /*0930*/  IMAD.U32 R3, RZ, RZ, UR5 ;  /* 0x00000005ff037e24 */ /* 0x000fe2000f8e00ff */
[----:B------:R-:W-:Y:S02]  /*0940*/  UIADD3 UR17, UR5, -0x1, UR24 ;  /* 0xffffffff05117890 */ /* 0x000fe4000fffe018 */
[----:B------:R-:W-:Y:S02]  /*0950*/  UMOV UR18, URZ ;  /* 0x0000003f00127c82 */ /* 0x000fe40008000000 */
[----:B------:R-:W-:Y:S01]  /*0960*/  IABS R0, R3 ;  /* 0x0000000300007213 */ /* 0x000fe20000000000 */
[----:B------:R-:W-:-:S03]  /*0970*/  UIADD3 UR17, -UR8, UR17, URZ ;  /* 0x0000001108117290 */ /* 0x000fc6000fffe13f */
        /* <DEDUP_REMOVED lines=24> */
[----:B------:R-:W-:-:S05]  /*0b00*/  UISETP.NE.AND UP1, UPT, UR5, URZ, UPT ;  /* 0x0000003f0500728c */ /* 0x000fca000bf25270 */
[----:B------:R-:W-:Y:S02]  /*0b10*/  UMOV UR4, UR19 ;  /* 0x0000001300047c82 */ /* 0x000fe40008000000 */
[----:B------:R-:W-:-:S04]  /*0b20*/  @!UP0 UIADD3 UR4, -UR4, URZ, URZ ;  /* 0x0000003f04048290 */ /* 0x000fc8000fffe13f */
[----:B------:R-:W-:Y:S02]  /*0b30*/  @!UP1 ULOP3.LUT UR4, URZ, UR5, URZ, 0x33, !UPT ;  /* 0x000000053f049292 */ /* 0x000fe4000f8e333f */
.L_x_574:
[----:B------:R-:W-:Y:S01]  /*0b40*/  ULOP3.LUT UR7, UR7, 0xffff, URZ, 0xc0, !UPT ;  /* 0x0000ffff07077892 */ /* 0x000fe2000f8ec03f */
[----:B------:R-:W-:Y:S01]  /*0b50*/  PLOP3.LUT P4, PT, PT, PT, PT, 0x80, 0x0 ;  /* 0x000000000000781c */ /* 0x000fe20003f8f070 */
[----:B------:R-:W-:Y:S01]  /*0b60*/  CS2R R20, SRZ ;  /* 0x0000000000147805 */ /* 0x000fe2000001ff00 */
[----:B------:R-:W-:Y:S01]  /*0b70*/  CS2R R18, SRZ ;  /* 0x0000000000127805 */ /* 0x000fe2000001ff00 */
[----:B------:R-:W-:Y:S01]  /*0b80*/  UIMAD UR8, UR7, UR4, UR8 ;  /* 0x00000004070872a4 */ /* 0x000fe2000f8e0208 */
        /* <DEDUP_REMOVED lines=73> */
[----:B------:R-:W-:Y:S02]  /*1020*/  UISETP.NE.AND.EX UP0, UPT, URZ, UR5, UPT, UP0 ;  /* 0x000000053f00728c */ /* 0x000fe4000bf05300 */
[----:B------:R-:W-:-:S04]  /*1030*/  UISETP.NE.AND UP1, UPT, UR13, URZ, UPT ;  /* 0x0000003f0d00728c */ /* 0x000fc8000bf25270 */
[----:B------:R-:W-:-:S05]  /*1040*/  PLOP3.LUT P2, PT, PT, PT, UP0, 0x80, 0x0 ;  /* 0x000000000000781c */ /* 0x000fca0003f4f008 */
[----:B------:R-:W-:Y:S02]  /*1050*/  @UP0 UMOV UR4, 0x4 ;  /* 0x0000000400040882 */ /* 0x000fe40000000000 */
[----:B------:R-:W-:-:S06]  /*1060*/  @UP0 UIMAD.WIDE UR4, UR6, UR4, UR14 ;  /* 0x00000004060402a5 */ /* 0x000fcc000f8e020e */
[----:B-1----:R-:W-:Y:S02]  /*1070*/  IMAD.U32 R2, RZ, RZ, UR4 ;  /* 0x00000004ff027e24 */ /* 0x002fe4000f8e00ff */
[----:B------:R-:W-:Y:S01]  /*1080*/  IMAD.U32 R3, RZ, RZ, UR5 ;  /* 0x00000005ff037e24 */ /* 0x000fe2000f8e00ff */
[----:B------:R-:W-:Y:S01]  /*1090*/  SHF.R.S32.HI R124, RZ, 0x1f, R132 ;  /* 0x0000001fff7c7819 */ /* 0x000fe20000011484 */
[----:B------:R-:W-:Y:S01]  /*10a0*/  USHF.R.S32.HI UR7, URZ, 0x1f, UR11 ;  /* 0x0000001f3f077899 */ /* 0x000fe2000801140b */
[----:B------:R-:W-:Y:S01]  /*10b0*/  PLOP3.LUT P1, PT, PT, PT, UP1, 0x80, 0x0 ;  /* 0x000000000000781c */ /* 0x000fe20003f2f018 */
[----:B------:R-:W-:Y:S01]  /*10c0*/  ULDC.64 UR4, c[0x0][0x1b8] ;  /* 0x00006e0000047ab9 */ /* 0x000fe20000000a00 */
[----:B------:R1:W3:Y:S01]  /*10d0*/  @P2 LDG.E R7, [R2.64] ;  /* 0x0000001402072981 */ /* 0x0002e2000c1e1900 */
[----:B------:R-:W-:Y:S01]  /*10e0*/  PLOP3.LUT P0, PT, PT, PT, UP1, 0x80, 0x0 ;  /* 0x000000000000781c */ /* 0x000fe20003f0f018 */
[----:B------:R-:W-:Y:S01]  /*10f0*/  UIMAD UR7, UR7, UR4, URZ ;  /* 0x00000004070772a4 */ /* 0x000fe2000f8e023f */
[----:B------:R-:W-:Y:S01]  /*1100*/  LEA.HI R13, R124, R132, RZ, 0x4 ;  /* 0x000000847c0d7211 */ /* 0x000fe200078f20ff */
[----:B------:R-:W-:Y:S01]  /*1110*/  UIMAD.WIDE.U32 UR16, UR11, UR4, URZ ;  /* 0x000000040b1072a5 */ /* 0x000fe2000f8e003f */
[----:B------:R-:W-:Y:S01]  /*1120*/  BSSY B0, `(.L_x_576) ;  /* 0x000004f000007945 */ /* 0x000fe20003800000 */
[----:B------:R-:W-:-:S02]  /*1130*/  UIMAD UR7, UR11, UR5, UR7 ;  /* 0x000000050b0772a4 */ /* 0x000fc4000f8e0207 */
[----:B------:R-:W-:Y:S02]  /*1140*/  USHF.R.S32.HI UR14, URZ, 0x1f, UR6 ;  /* 0x0000001f3f0e7899 */ /* 0x000fe40008011406 */
[----:B------:R-:W-:Y:S02]  /*1150*/  ULDC.64 UR4, c[0x0][0x1c0] ;  /* 0x0000700000047ab9 */ /* 0x000fe40000000a00 */
[----:B------:R-:W-:Y:S02]  /*1160*/  UIADD3 UR17, UR17, UR7, URZ ;  /* 0x0000000711117290 */ /* 0x000fe4000fffe03f */
[----:B------:R-:W-:Y:S02]  /*1170*/  UIMAD UR14, UR14, UR4, URZ ;  /* 0x000000040e0e72a4 */ /* 0x000fe4000f8e023f */
[----:B------:R-:W-:Y:S02]  /*1180*/  UIMAD.WIDE.U32 UR16, UR6, UR4, UR16 ;  /* 0x00000004061072a5 */ /* 0x000fe4000f8e0010 */
[----:B------:R-:W-:-:S02]  /*1190*/  UIMAD UR5, UR6, UR5, UR14 ;  /* 0x00000005060572a4 */ /* 0x000fc4000f8e020e */
[----:B------:R-:W-:Y:S02]  /*11a0*/  ULDC UR4, c[0x0][0x2c4] ;  /* 0x0000b10000047ab9 */ /* 0x000fe40000000800 */
[----:B------:R-:W-:Y:S02]  /*11b0*/  UIADD3 UR5, UR17, UR5, URZ ;  /* 0x0000000511057290 */ /* 0x000fe4000fffe03f */
[----:B------:R-:W-:Y:S01]  /*11c0*/  ULDC UR7, c[0x0][0x168] ;  /* 0x00005a0000077ab9 */ /* 0x000fe20000000800 */
[----:B-1----:R-:W-:Y:S01]  /*11d0*/  LEA.HI R2, R124, R132, RZ, 0x3 ;  /* 0x000000847c027211 */ /* 0x002fe200078f18ff */
[----:B------:R-:W-:Y:S01]  /*11e0*/  IMAD.U32 R3, RZ, RZ, UR17 ;  /* 0x00000011ff037e24 */ /* 0x000fe2000f8e00ff */
[----:B------:R-:W-:Y:S01]  /*11f0*/  UIMAD UR7, UR4, UR7, URZ ;  /* 0x00000007040772a4 */ /* 0x000fe2000f8e023f */
[----:B------:R-:W-:Y:S01]  /*1200*/  IMAD.U32 R3, RZ, RZ, UR5 ;  /* 0x00000005ff037e24 */ /* 0x000fe2000f8e00ff */
[----:B------:R-:W-:Y:S02]  /*1210*/  LOP3.LUT R0, R2, 0xfffffff8, RZ, 0xc0, !PT ;  /* 0xfffffff802007812 */ /* 0x000fe400078ec0ff */
[----:B------:R-:W-:Y:S01]  /*1220*/  SHF.R.S32.HI R15, RZ, 0x3, R2 ;  /* 0x00000003ff0f7819 */ /* 0x000fe20000011402 */
[----:B------:R-:W-:-:S02]  /*1230*/  IMAD.U32 R2, RZ, RZ, UR16 ;  /* 0x00000010ff027e24 */ /* 0x000fc4000f8e00ff */
[----:B------:R-:W-:Y:S01]  /*1240*/  IMAD.IADD R36, R132, 0x1, -R0 ;  /* 0x0000000184247824 */ /* 0x000fe200078e0a00 */
[----:B------:R-:W-:-:S03]  /*1250*/  IADD3 R9, R15, UR26, RZ ;  /* 0x0000001a0f097c10 */ /* 0x000fc6000fffe0ff */
[C---:B------:R-:W-:Y:S01]  /*1260*/  IMAD R129, R36.reuse, 0x10, R15 ;  /* 0x0000001024817824 */ /* 0x040fe200078e020f */
[----:B------:R-:W-:Y:S01]  /*1270*/  ISETP.GE.AND P4, PT, R9, UR7, PT ;  /* 0x0000000709007c0c */ /* 0x000fe2000bf86270 */
[----:B------:R-:W-:-:S03]  /*1280*/  IMAD.SHL.U32 R127, R36, 0x8, RZ ;  /* 0x00000008247f7824 */ /* 0x000fc600078e00ff */
[----:B------:R-:W-:Y:S01]  /*1290*/  IADD3 R5, R129, UR26, RZ ;  /* 0x0000001a81057c10 */ /* 0x000fe2000fffe0ff */
[----:B------:R1:W-:Y:S01]  /*12a0*/  STL [R1+0x14], R129 ;  /* 0x0000148101007387 */ /* 0x0003e20000100800 */
[C---:B------:R-:W-:Y:S02]  /*12b0*/  IADD3 R23, R127.reuse, 0x40, RZ ;  /* 0x000000407f177810 */ /* 0x040fe40007ffe0ff */
[----:B------:R-:W-:Y:S01]  /*12c0*/  ISETP.GE.AND P3, PT, R127, c[0x0][0x198], PT ;  /* 0x000066007f007a0c */ /* 0x000fe20003f66270 */
[----:B------:R-:W-:Y:S01]  /*12d0*/  @P1 IMAD.HI.U32 R0, R5, c[0x0][0x2c8], RZ ;  /* 0x0000b20005001a27 */ /* 0x000fe200078e00ff */
[----:B------:R1:W-:Y:S03]  /*12e0*/  STL [R1+0xc], R127 ;  /* 0x00000c7f01007387 */ /* 0x0003e60000100800 */
[----:B------:R-:W-:Y:S01]  /*12f0*/  IMAD.MOV.U32 R4, RZ, RZ, R5 ;  /* 0x000000ffff047224 */ /* 0x000fe200078e0005 */
[----:B------:R-:W-:-:S04]  /*1300*/  @P0 SHF.R.U32.HI R4, RZ, c[0x0][0x2cc], R0 ;  /* 0x0000b300ff040a19 */ /* 0x000fc80000011600 */
[--C-:B------:R-:W-:Y:S01]  /*1310*/  SHF.R.S32.HI R6, RZ, 0x1f, R4.reuse ;  /* 0x0000001fff067819 */ /* 0x100fe20000011404 */
[----:B------:R-:W-:Y:S02]  /*1320*/  IMAD.MOV R0, RZ, RZ, -R4 ;  /* 0x000000ffff007224 */ /* 0x000fe400078e0a04 */
        /* <DEDUP_REMOVED lines=16> */
[----:B------:R-:W-:Y:S01]  /*1430*/  ISETP.GE.AND P0, PT, R23, c[0x0][0x198], PT ;  /* 0x0000660017007a0c */ /* 0x000fe20003f06270 */
[----:B------:R1:W4:Y:S01]  /*1440*/  SHFL.IDX PT, R4, R12, RZ, 0x181f ;  /* 0x00181fff0c047589 */ /* 0x00032200000e0000 */
        /* <DEDUP_REMOVED lines=13> */
[----:B---3--:R1:W3:Y:S01]  /*1520*/  @P2 R2UR UR14, R7 ;  /* 0x00000000070e23c2 */ /* 0x0082e200000e0000 */
[----:B------:R-:W-:Y:S01]  /*1530*/  R2P PR, R18, 0x6 ;  /* 0x0000000612007804 */ /* 0x000fe20000000000 */
[----:B---3--:R-:W-:-:S04]  /*1540*/  @!UP0 UMOV UR14, UR6 ;  /* 0x00000006000e8c82 */ /* 0x008fc80008000000 */
[----:B------:R-:W-:Y:S02]  /*1550*/  SEL R3, R2, 0xfffffff0, !P1 ;  /* 0xfffffff002037807 */ /* 0x000fe40004800000 */
[----:B------:R-:W-:Y:S01]  /*1560*/  SEL R2, R6, 0xffffffe0, !P2 ;  /* 0xffffffe006027807 */ /* 0x000fe20005000000 */
[----:B------:R-:W-:Y:S05]  /*1570*/  @P4 BRA `(.L_x_577) ;  /* 0x0000009000004947 */ /* 0x000fea0003800000 */
[----:B--2-4-:R-:W-:Y:S01]  /*1580*/  SHF.R.S32.HI R0, RZ, 0x1f, R23 ;  /* 0x0000001fff007819 */ /* 0x014fe20000011417 */
        /* <DEDUP_REMOVED lines=8> */
.L_x_577:
[----:B--2-4-:R-:W-:Y:S05]  /*1610*/  BSYNC B0 ;  /* 0x0000000000007941 */ /* 0x014fea0003800000 */
.L_x_576:
        /* <DEDUP_REMOVED lines=15> */
.L_x_579:
[----:B------:R-:W-:Y:S05]  /*1710*/  BSYNC B0 ;  /* 0x0000000000007941 */ /* 0x000fea0003800000 */
.L_x_578:
        /* <DEDUP_REMOVED lines=15> */
.L_x_581:
[----:B------:R-:W-:Y:S05]  /*1810*/  BSYNC B0 ;  /* 0x0000000000007941 */ /* 0x000fea0003800000 */
.L_x_580:
        /* <DEDUP_REMOVED lines=15> */
.L_x_583:
[----:B------:R-:W-:Y:S05]  /*1910*/  BSYNC B0 ;  /* 0x0000000000007941 */ /* 0x000fea0003800000 */
.L_x_582:
        /* <DEDUP_REMOVED lines=15> */
.L_x_585:
[----:B------:R-:W-:Y:S05]  /*1a10*/  BSYNC B0 ;  /* 0x0000000000007941 */ /* 0x000fea0003800000 */
.L_x_584:
        /* <DEDUP_REMOVED lines=15> */
.L_x_587:
[----:B------:R-:W-:Y:S05]  /*1b10*/  BSYNC B0 ;  /* 0x0000000000007941 */ /* 0x000fea0003800000 */
.L_x_586:
        /* <DEDUP_REMOVED lines=15> */
.L_x_589:
[----:B------:R-:W-:Y:S05]  /*1c10*/  BSYNC B0 ;  /* 0x0000000000007941 */ /* 0x000fea0003800000 */
.L_x_588:
[----:B--2---:R-:W-:Y:S01]  /*1c20*/  IMAD.MOV.U32 R0, RZ, RZ, c[0x0][0x2b8] ;  /* 0x0000ae00ff007624 */ /* 0x004fe200078e00ff */
[----:B------:R-:W-:Y:S01]  /*1c30*/  UMOV UR30, 0x30 ;  /* 0x00000030001e7882 */ /* 0x000fe20000000000 */
[----:B------:R-:W-:Y:S01]  /*1c40*/  SHFL.IDX PT, R4, R12, 0x7, 0x181f ;  /* 0x00f81f000c047f89 */ /* 0x000fe200000e0000 */
[----:B------:R-:W-:Y:S01]  /*1c50*/  UIMAD UR17, UR24, UR30, -0x30 ;  /* 0xffffffd0181174a4 */ /* 0x000fe2000f8e021e */
[----:B------:R-:W-:Y:S01]  /*1c60*/  IADD3 R6, R9, 0x70, RZ ;  /* 0x0000007009067810 */ /* 0x000fe20007ffe0ff */
[----:B------:R-:W-:Y:S01]  /*1c70*/  IMAD.SHL.U32 R252, R10, 0x2, RZ ;  /* 0x000000020afc7824 */ /* 0x000fe200078e00ff */
[----:B------:R-:W-:Y:S01]  /*1c80*/  ISETP.NE.AND P4, PT, R0, 0x1, PT ;  /* 0x000000010000780c */ /* 0x000fe20003f85270 */
[----:B----4-:R-:W2:Y:S01]  /*1c90*/  SHFL.IDX PT, R5, R11, 0x7, 0x181f ;  /* 0x00f81f000b057f89 */ /* 0x010ea200000e0000 */
[----:B------:R-:W-:Y:S01]  /*1ca0*/  ISETP.GE.AND P2, PT, R6, UR7, PT ;  /* 0x0000000706007c0c */ /* 0x000fe2000bf46270 */
[----:B------:R-:W-:Y:S01]  /*1cb0*/  USHF.R.S32.HI UR6, URZ, 0x1f, UR14 ;  /* 0x0000001f3f067899 */ /* 0x000fe2000801140e */
[----:B------:R-:W-:Y:S01]  /*1cc0*/  IADD3 R0, R129, UR17, RZ ;  /* 0x0000001181007c10 */ /* 0x000fe2000fffe0ff */
[----:B------:R-:W-:Y:S01]  /*1cd0*/  ULDC.64 UR4, c[0x0][0x2b0] ;  /* 0x0000ac0000047ab9 */ /* 0x000fe20000000a00 */
[----:B------:R-:W-:Y:S01]  /*1ce0*/  SHF.R.S32.HI R7, RZ, 0x1f, R23 ;  /* 0x0000001fff077819 */ /* 0x000fe20000011417 */
[----:B------:R-:W-:Y:S01]  /*1cf0*/  UIMAD UR6, UR6, UR4, URZ ;  /* 0x00000004060672a4 */ /* 0x000fe2000f8e023f */
[C---:B------:R-:W-:Y:S01]  /*1d00*/  IADD3 R8, R0.reuse, UR10, RZ ;  /* 0x0000000a00087c10 */ /* 0x040fe2000fffe0ff */
[----:B------:R-:W-:Y:S01]  /*1d10*/  UIMAD.WIDE.U32 UR18, UR14, UR4, URZ ;  /* 0x000000040e1272a5 */ /* 0x000fe2000f8e003f */
[----:B------:R-:W-:Y:S01]  /*1d20*/  ISETP.GE.AND P5, PT, R0, UR9, PT ;  /* 0x0000000900007c0c */ /* 0x000fe2000bfa6270 */
[----:B------:R-:W-:Y:S01]  /*1d30*/  UIMAD UR5, UR14, UR5, UR6 ;  /* 0x000000050e0572a4 */ /* 0x000fe2000f8e0206 */
[----:B------:R-:W-:-:S02]  /*1d40*/  IMAD.MOV.U32 R242, RZ, RZ, RZ ;  /* 0x000000fffff27224 */ /* 0x000fc400078e00ff */
[----:B------:R-:W-:Y:S01]  /*1d50*/  @P4 IMAD.HI.U32 R6, R8, c[0x0][0x2bc], RZ ;  /* 0x0000af0008064a27 */ /* 0x000fe200078e00ff */
[----:B------:R-:W-:Y:S01]  /*1d60*/  ISETP.GT.OR P5, PT, R129, 0x2f, P5 ;  /* 0x0000002f8100780c */ /* 0x000fe20002fa4670 */
[----:B------:R-:W-:Y:S02]  /*1d70*/  UIADD3 UR7, UR19, UR5, URZ ;  /* 0x0000000513077290 */ /* 0x000fe4000fffe03f */
[----:B------:R-:W-:Y:S01]  /*1d80*/  IMAD.MOV.U32 R0, RZ, RZ, R8 ;  /* 0x000000ffff007224 */ /* 0x000fe200078e0008 */
[----:B------:R-:W-:Y:S01]  /*1d90*/  @P4 SHF.R.U32.HI R0, RZ, c[0x0][0x2c0], R6 ;  /* 0x0000b000ff004a19 */ /* 0x000fe20000011606 */
[----:B------:R-:W-:Y:S01]  /*1da0*/  USHF.R.S32.HI UR16, URZ, 0x1f, UR11 ;  /* 0x0000001f3f107899 */ /* 0x000fe2000801140b */
[----:B------:R-:W-:Y:S01]  /*1db0*/  LEA.HI R6, R7, R23, RZ, 0x3 ;  /* 0x0000001707067211 */ /* 0x000fe200078f18ff */
[----:B------:R-:W-:-:S03]  /*1dc0*/  ULDC.64 UR4, c[0x0][0x1e8] ;  /* 0x00007a0000047ab9 */ /* 0x000fc60000000a00 */
[----:B------:R-:W-:Y:S01]  /*1dd0*/  LOP3.LUT R126, R6, 0xfffffff8, RZ, 0xc0, !PT ;  /* 0xfffffff8067e7812 */ /* 0x000fe200078ec0ff */
[--C-:B-123--:R-:W-:Y:S02]  /*1de0*/  @!P2 IMAD.WIDE R10, R127, 0x2, R4.reuse ;  /* 0x000000027f0aa825 */ /* 0x10efe400078e0204 */
[----:B------:R-:W-:Y:S02]  /*1df0*/  @!P5 IADD3 R7, P1, R0, UR18, RZ ;  /* 0x000000120007dc10 */ /* 0x000fe4000ff3e0ff */
[----:B------:R-:W-:Y:S01]  /*1e00*/  @!P2 IMAD.WIDE R4, R126, 0x2, R4 ;  /* 0x000000027e04a825 */ /* 0x000fe200078e0204 */
[----:B------:R-:W-:Y:S01]  /*1e10*/  @!PT LDS RZ, [RZ] ;  /* 0x00000000fffff984 */ /* 0x000fe20000000800 */
[----:B------:R1:W-:Y:S01]  /*1e20*/  @!P2 LDGSTS.E.BYPASS.LTC128B.128 [R252+0x9900], [R10.64], !P3 ;  /* 0x099000000afcafae */ /* 0x0003e2000d901d54 */
[----:B------:R-:W-:Y:S02]  /*1e30*/  @!P5 LEA.HI.X.SX32 R9, R0, UR7, 0x1, P1 ;  /* 0x000000070009dc11 */ /* 0x000fe400088f0eff */
[C---:B------:R-:W-:Y:S01]  /*1e40*/  @!P5 LEA R6, P1, R7.reuse, c[0x0][0x2a0], 0x2 ;  /* 0x0000a8000706da11 */ /* 0x040fe200078210ff */
[----:B------:R2:W-:Y:S03]  /*1e50*/  @!P2 LDGSTS.E.BYPASS.LTC128B.128 [R252+0xd900], [R4.64], !P0 ;  /* 0x0d90000004fcafae */ /* 0x0005e6000c101d54 */
[----:B------:R-:W-:Y:S01]  /*1e60*/  @!P5 LEA.HI.X R7, R7, c[0x0][0x2a4], R9, 0x2, P1 ;  /* 0x0000a9000707da11 */ /* 0x000fe200008f1409 */
[----:B------:R-:W0:Y:S04]  /*1e70*/  LDGDEPBAR ;  /* 0x00000000000079af */ /* 0x000e280000000000 */
[----:B------:R-:W-:Y:S01]  /*1e80*/  BAR.SYNC.DEFER_BLOCKING 0x0 ;  /* 0x0000000000007b1d */ /* 0x000fe20000010000 */
[----:B------:R-:W-:-:S04]  /*1e90*/  UIMAD UR6, UR16, UR4, URZ ;  /* 0x00000004100672a4 */ /* 0x000fc8000f8e023f */
[----:B------:R-:W-:Y:S01]  /*1ea0*/  UIMAD UR6, UR11, UR5, UR6 ;  /* 0x000000050b0672a4 */ /* 0x000fe2000f8e0206 */
[----:B------:R-:W-:Y:S01]  /*1eb0*/  ISETP.GE.AND P6, PT, R127, c[0x0][0x1d4], PT ;  /* 0x000075007f007a0c */ /* 0x000fe20003fc6270 */
[----:B------:R-:W-:Y:S01]  /*1ec0*/  UIMAD.WIDE.U32 UR14, UR11, UR4, URZ ;  /* 0x000000040b0e72a5 */ /* 0x000fe2000f8e003f */
[----:B------:R-:W-:Y:S01]  /*1ed0*/  SHF.R.S32.HI R12, RZ, 0x4, R13 ;  /* 0x00000004ff0c7819 */ /* 0x000fe2000001140d */
[----:B------:R-:W-:Y:S01]  /*1ee0*/  UIMAD UR30, UR24, -0x30, UR30 ;  /* 0xffffffd0181e78a4 */ /* 0x000fe2000f8e021e */
[----:B------:R-:W-:Y:S01]  /*1ef0*/  LEA.HI R123, R124, R132, RZ, 0x5 ;  /* 0x000000847c7b7211 */ /* 0x000fe200078f28ff */
[----:B------:R-:W-:Y:S01]  /*1f00*/  UIADD3 UR6, UR15, UR6, URZ ;  /* 0x000000060f067290 */ /* 0x000fe2000fffe03f */
[----:B------:R-:W-:Y:S01]  /*1f10*/  SHF.R.S32.HI R128, RZ, 0x1f, R127 ;  /* 0x0000001fff807819 */ /* 0x000fe2000001147f */
[----:B------:R-:W-:Y:S01]  /*1f20*/  UIADD3 UR27, UR30, UR9, URZ ;  /* 0x000000091e1b7290 */ /* 0x000fe2000fffe03f */
[----:B------:R-:W-:Y:S01]  /*1f30*/  STL [R1+0x34], R126 ;  /* 0x0000347e01007387 */ /* 0x000fe20000100800 */
[----:B------:R-:W-:-:S04]  /*1f40*/  ULDC.64 UR4, c[0x0][0x210] ;  /* 0x0000840000047ab9 */ /* 0x000fc80000000a00 */
[----:B------:R-:W-:-:S04]  /*1f50*/  IADD3 R37, -R15, UR27, RZ ;  /* 0x0000001b0f257c10 */ /* 0x000fc8000fffe1ff */
[C---:B------:R-:W-:Y:S01]  /*1f60*/  ISETP.GE.AND P2, PT, R37.reuse, 0x1, PT ;  /* 0x000000012500780c */ /* 0x040fe20003f46270 */
[----:B------:R3:W4:Y:S01]  /*1f70*/  @!P5 LDG.E R242, [R6.64] ;  /* 0x0000001406f2d981 */ /* 0x000722000c1e1900 */
[----:B------:R-:W-:Y:S01]  /*1f80*/  IMAD.MOV R0, RZ, RZ, -R0 ;  /* 0x000000ffff007224 */ /* 0x000fe200078e0a00 */
[----:B------:R-:W-:Y:S01]  /*1f90*/  ISETP.GE.AND P1, PT, R37, 0x11, PT ;  /* 0x000000112500780c */ /* 0x000fe20003f26270 */
[----:B------:R-:W-:Y:S01]  /*1fa0*/  UIMAD UR16, UR16, UR4, URZ ;  /* 0x00000004101072a4 */ /* 0x000fe2000f8e023f */
[----:B------:R-:W-:Y:S01]  /*1fb0*/  ISETP.GE.AND P5, PT, R23, c[0x0][0x1d4], PT ;  /* 0x0000750017007a0c */ /* 0x000fe20003fa6270 */
[----:B------:R-:W-:Y:S01]  /*1fc0*/  IMAD R243, R0, c[0x0][0x2b8], R8 ;  /* 0x0000ae0000f37a24 */ /* 0x000fe200078e0208 */
[----:B------:R-:W-:Y:S01]  /*1fd0*/  SHF.R.S32.HI R122, RZ, 0x5, R123 ;  /* 0x00000005ff7a7819 */ /* 0x000fe2000001147b */
[----:B------:R-:W-:Y:S01]  /*1fe0*/  UIMAD.WIDE.U32 UR22, UR11, UR4, URZ ;  /* 0x000000040b1672a5 */ /* 0x000fe2000f8e003f */
[----:B------:R-:W-:Y:S01]  /*1ff0*/  STL [R1+0x40], R128 ;  /* 0x0000408001007387 */ /* 0x000fe20000100800 */
[----:B--2---:R-:W-:Y:S01]  /*2000*/  IMAD.WIDE.U32 R4, R243, c[0x0][0x1e0], RZ ;  /* 0x00007800f3047a25 */ /* 0x004fe200078e00ff */
[----:B------:R-:W-:Y:S01]  /*2010*/  SHF.R.S32.HI R16, RZ, 0x1f, R243 ;  /* 0x0000001fff107819 */ /* 0x000fe200000114f3 */
[----:B------:R-:W-:Y:S01]  /*2020*/  UIMAD UR16, UR11, UR5, UR16 ;  /* 0x000000050b1072a4 */ /* 0x000fe2000f8e0210 */
[----:B------:R-:W-:Y:S01]  /*2030*/  SEL R125, RZ, 0x10, P5 ;  /* 0x00000010ff7d7807 */ /* 0x000fe20002800000 */
[----:B------:R-:W-:-:S02]  /*2040*/  UIADD3 UR4, UR24, -0x1, URZ ;  /* 0xffffffff18047890 */ /* 0x000fc4000fffe03f */
[----:B------:R-:W-:Y:S01]  /*2050*/  IMAD R0, R16, c[0x0][0x1e0], RZ ;  /* 0x0000780010007a24 */ /* 0x000fe200078e02ff */
[----:B------:R-:W-:Y:S02]  /*2060*/  UIADD3 UR16, UR23, UR16, URZ ;  /* 0x0000001017107290 */ /* 0x000fe4000fffe03f */
[----:B------:R-:W-:Y:S01]  /*2070*/  UISETP.GT.AND UP0, UPT, UR4, UR8, UPT ;  /* 0x000000080400728c */ /* 0x000fe2000bf04270 */
[----:B------:R-:W-:-:S04]  /*2080*/  IMAD R0, R243, c[0x0][0x1e4], R0 ;  /* 0x00007900f3007a24 */ /* 0x000fc800078e0200 */
[----:B------:R-:W-:Y:S02]  /*2090*/  IMAD.IADD R5, R5, 0x1, R0 ;  /* 0x0000000105057824 */ /* 0x000fe400078e0200 */
[----:B---3--:R-:W-:Y:S01]  /*20a0*/  IMAD R7, R243, c[0x0][0x1e0], RZ ;  /* 0x00007800f3077a24 */ /* 0x008fe200078e02ff */
[----:B----4-:R-:W-:Y:S01]  /*20b0*/  SHF.R.S32.HI R17, RZ, 0x1f, R242 ;  /* 0x0000001fff117819 */ /* 0x010fe200000114f2 */
[----:B------:R-:W-:-:S04]  /*20c0*/  IMAD.WIDE.U32 R4, R242, c[0x0][0x1f0], R4 ;  /* 0x00007c00f2047a25 */ /* 0x000fc800078e0004 */
[----:B------:R-:W-:Y:S01]  /*20d0*/  IMAD R6, R17, c[0x0][0x1f0], RZ ;  /* 0x00007c0011067a24 */ /* 0x000fe200078e02ff */
[----:B------:R-:W-:-:S03]  /*20e0*/  IADD3 R0, P0, R4, UR14, RZ ;  /* 0x0000000e04007c10 */ /* 0x000fc6000ff1e0ff */
[----:B------:R-:W-:-:S05]  /*20f0*/  IMAD R6, R242, c[0x0][0x1f4], R6 ;  /* 0x00007d00f2067a24 */ /* 0x000fca00078e0206 */
[----:B------:R-:W-:Y:S01]  /*2100*/  IADD3.X R4, R5, UR6, R6, P0, !PT ;  /* 0x0000000605047c10 */ /* 0x000fe200087fe406 */
[----:B------:R-:W-:Y:S01]  /*2110*/  IMAD.U32 R5, RZ, RZ, UR11 ;  /* 0x0000000bff057e24 */ /* 0x000fe2000f8e00ff */
[----:B------:R-:W-:Y:S01]  /*2120*/  LEA R8, P0, R0, c[0x0][0x1c8], 0x1 ;  /* 0x0000720000087a11 */ /* 0x000fe200078008ff */
[----:B------:R-:W-:-:S03]  /*2130*/  IMAD R6, R242, c[0x0][0x1f0], R7 ;  /* 0x00007c00f2067a24 */ /* 0x000fc600078e0207 */
[----:B------:R-:W-:Y:S01]  /*2140*/  LEA.HI.X R0, R0, c[0x0][0x1cc], R4, 0x1, P0 ;  /* 0x0000730000007a11 */ /* 0x000fe200000f0c04 */
[----:B------:R-:W-:Y:S01]  /*2150*/  IMAD R6, R5, c[0x0][0x1e8], R6 ;  /* 0x00007a0005067a24 */ /* 0x000fe200078e0206 */
[----:B------:R-:W-:Y:S01]  /*2160*/  SHFL.IDX PT, R4, R8, RZ, 0x181f ;  /* 0x00181fff08047589 */ /* 0x000fe200000e0000 */
[----:B------:R-:W-:-:S03]  /*2170*/  ISETP.GT.AND P0, PT, R37, 0x20, PT ;  /* 0x000000202500780c */ /* 0x000fc60003f04270 */
[----:B------:R-:W1:Y:S01]  /*2180*/  SHFL.IDX PT, R5, R0, RZ, 0x181f ;  /* 0x00181fff00057589 */ /* 0x000e6200000e0000 */
[----:B------:R-:W-:-:S03]  /*2190*/  LEA R6, R6, c[0x0][0x1c8], 0x1 ;  /* 0x0000720006067a11 */ /* 0x000fc600078e08ff */
[----:B------:R-:W-:Y:S04]  /*21a0*/  SHFL.IDX PT, R8, R8, 0x1, 0x181f ;  /* 0x00381f0008087f89 */ /* 0x000fe800000e0000 */
[----:B------:R-:W2:Y:S04]  /*21b0*/  SHFL.IDX PT, R9, R0, 0x1, 0x181f ;  /* 0x00381f0000097f89 */ /* 0x000ea800000e0000 */
[----:B------:R-:W-:Y:S04]  /*21c0*/  SHFL.IDX PT, R6, R6, 0x2, 0x181f ;  /* 0x00581f0006067f89 */ /* 0x000fe800000e0000 */
[----:B------:R3:W4:Y:S01]  /*21d0*/  SHFL.IDX PT, R7, R0, 0x2, 0x181f ;  /* 0x00581f0000077f89 */ /* 0x00072200000e0000 */
[----:B-1----:R-:W-:-:S05]  /*21e0*/  @P2 IMAD.WIDE R10, R127, 0x2, R4 ;  /* 0x000000027f0a2825 */ /* 0x002fca00078e0204 */
[----:B------:R1:W-:Y:S01]  /*21f0*/  @P2 LDGSTS.E.BYPASS.LTC128B.128 [R252+0x3100], [R10.64], !P6 ;  /* 0x031000000afc2fae */ /* 0x0003e2000f101d54 */
[----:B---3--:R-:W-:-:S04]  /*2200*/  LEA.HI R0, R13, R12, RZ, 0x1 ;  /* 0x0000000c0d007211 */ /* 0x008fc800078f08ff */
[----:B------:R-:W-:-:S05]  /*2210*/  LOP3.LUT R0, R0, 0xfffffffe, RZ, 0xc0, !PT ;  /* 0xfffffffe00007812 */ /* 0x000fca00078ec0ff */
[----:B------:R-:W-:Y:S02]  /*2220*/  IMAD.IADD R14, R12, 0x1, -R0 ;  /* 0x000000010c0e7824 */ /* 0x000fe400078e0a00 */
[----:B--2---:R-:W-:-:S04]  /*2230*/  @P1 IMAD.WIDE R12, R127, 0x2, R8 ;  /* 0x000000027f0c1825 */ /* 0x004fc800078e0208 */
[----:B------:R-:W-:-:S04]  /*2240*/  @P1 IMAD.WIDE R8, R126, 0x2, R8 ;  /* 0x000000027e081825 */ /* 0x000fc800078e0208 */
[----:B-1----:R-:W-:-:S04]  /*2250*/  @P2 IMAD.WIDE R10, R126, 0x2, R4 ;  /* 0x000000027e0a2825 */ /* 0x002fc800078e0204 */
[--C-:B----4-:R-:W-:Y:S01]  /*2260*/  @P0 IMAD.WIDE R4, R127, 0x2, R6.reuse ;  /* 0x000000027f040825 */ /* 0x110fe200078e0206 */
[----:B------:R1:W-:Y:S01]  /*2270*/  @P2 LDGSTS.E.BYPASS.LTC128B.128 [R252+0x4900], [R10.64], !P5 ;  /* 0x049000000afc2fae */ /* 0x0003e2000e901d54 */
[----:B------:R-:W-:Y:S02]  /*2280*/  ISETP.GE.AND P2, PT, R23, c[0x0][0x1d4], PT ;  /* 0x0000750017007a0c */ /* 0x000fe40003f46270 */
[----:B------:R-:W-:Y:S01]  /*2290*/  @P0 IMAD.WIDE R6, R126, 0x2, R6 ;  /* 0x000000027e060825 */ /* 0x000fe200078e0206 */
[----:B------:R2:W-:Y:S03]  /*22a0*/  @P1 LDGSTS.E.BYPASS.LTC128B.128 [R252+0x3900], [R12.64], !P6 ;  /* 0x039000000cfc1fae */ /* 0x0005e6000f101d54 */
[C---:B------:R-:W-:Y:S01]  /*22b0*/  IMAD.SHL.U32 R0, R36.reuse, 0x40, RZ ;  /* 0x0000004024007824 */ /* 0x040fe200078e00ff */
[----:B------:R1:W-:Y:S01]  /*22c0*/  @P1 LDGSTS.E.BYPASS.LTC128B.128 [R252+0x5100], [R8.64], !P5 ;  /* 0x0510000008fc1fae */ /* 0x0003e2000e901d54 */
[----:B------:R-:W-:-:S03]  /*22d0*/  LOP3.LUT P1, RZ, R36, 0x2, RZ, 0xc0, !PT ;  /* 0x0000000224ff7812 */ /* 0x000fc6000782c0ff */
[----:B------:R3:W-:Y:S01]  /*22e0*/  @P0 LDGSTS.E.BYPASS.LTC128B.128 [R252+0x4100], [R4.64], !P6 ;  /* 0x0410000004fc0fae */ /* 0x0007e2000f101d54 */
[----:B------:R-:W-:-:S03]  /*22f0*/  LOP3.LUT R0, R0, 0x1c0, RZ, 0xc0, !PT ;  /* 0x000001c000007812 */ /* 0x000fc600078ec0ff */
[----:B------:R4:W-:Y:S04]  /*2300*/  @P0 LDGSTS.E.BYPASS.LTC128B.128 [R252+0x5900], [R6.64], !P5 ;  /* 0x0590000006fc0fae */ /* 0x0009e8000e901d54 */
[----:B------:R-:W0:Y:S01]  /*2310*/  LDGDEPBAR ;  /* 0x00000000000079af */ /* 0x000e220000000000 */
[----:B---3--:R-:W-:Y:S02]  /*2320*/  IMAD.SHL.U32 R4, R18, 0x40, RZ ;  /* 0x0000004012047824 */ /* 0x008fe400078e00ff */
[----:B------:R-:W-:Y:S02]  /*2330*/  IMAD.SHL.U32 R5, R19, 0x40, RZ ;  /* 0x0000004013057824 */ /* 0x000fe400078e00ff */
[----:B----4-:R-:W-:Y:S01]  /*2340*/  IMAD.SHL.U32 R7, R15, 0x8, RZ ;  /* 0x000000080f077824 */ /* 0x010fe200078e00ff */
[----:B------:R-:W-:-:S04]  /*2350*/  DEPBAR.LE SB0, 0x1 ;  /* 0x000080400000791a */ /* 0x000fc80000000000 */
[----:B------:R-:W-:-:S04]  /*2360*/  DEPBAR.LE SB0, 0x0 ;  /* 0x000080000000791a */ /* 0x000fc80000000000 */
[----:B------:R-:W-:Y:S01]  /*2370*/  IMAD.SHL.U32 R6, R14, 0x8, RZ ;  /* 0x000000080e067824 */ /* 0x000fe200078e00ff */
[----:B------:R-:W-:Y:S02]  /*2380*/  LOP3.LUT R4, R4, 0x1c0, RZ, 0xc0, !PT ;  /* 0x000001c004047812 */ /* 0x000fe400078ec0ff */
[----:B------:R-:W-:Y:S02]  /*2390*/  LOP3.LUT R121, R5, 0xfffffe00, RZ, 0xc0, !PT ;  /* 0xfffffe0005797812 */ /* 0x000fe400078ec0ff */
[----:B------:R-:W-:Y:S02]  /*23a0*/  LOP3.LUT R7, R0, 0x8, R7, 0xf8, !PT ;  /* 0x0000000800077812 */ /* 0x000fe400078ef807 */
[----:B------:R-:W-:Y:S02]  /*23b0*/  LOP3.LUT R5, R4, 0x8, R6, 0xf8, !PT ;  /* 0x0000000804057812 */ /* 0x000fe400078ef806 */
[----:B------:R-:W-:Y:S02]  /*23c0*/  SHF.R.U32.HI R0, RZ, 0x3, R0 ;  /* 0x00000003ff007819 */ /* 0x000fe40000011600 */
[----:B------:R-:W-:-:S02]  /*23d0*/  SHF.R.U32.HI R4, RZ, 0x3, R4 ;  /* 0x00000003ff047819 */ /* 0x000fc40000011604 */
[----:B------:R-:W-:Y:S02]  /*23e0*/  LOP3.LUT R0, R7, R0, RZ, 0x3c, !PT ;  /* 0x0000000007007212 */ /* 0x000fe400078e3cff */
[----:B------:R-:W-:Y:S01]  /*23f0*/  LOP3.LUT R120, R5, R4, RZ, 0x3c, !PT ;  /* 0x0000000405787212 */ /* 0x000fe200078e3cff */
[----:B------:R-:W-:Y:S02]  /*2400*/  IMAD R4, R122, 0x400, R121 ;  /* 0x000004007a047824 */ /* 0x000fe400078e0279 */
[----:B------:R-:W-:Y:S02]  /*2410*/  IMAD R0, R14, 0x200, R0 ;  /* 0x000002000e007824 */ /* 0x000fe400078e0200 */
[----:B------:R-:W-:Y:S02]  /*2420*/  IMAD.IADD R4, R120, 0x1, R4 ;  /* 0x0000000178047824 */ /* 0x000fe400078e0204 */
[----:B------:R-:W-:Y:S01]  /*2430*/  IMAD.SHL.U32 R224, R0, 0x2, RZ ;  /* 0x0000000200e07824 */ /* 0x000fe200078e00ff */
[----:B------:R-:W-:Y:S01]  /*2440*/  BAR.SYNC.DEFER_BLOCKING 0x0 ;  /* 0x0000000000007b1d */ /* 0x000fe20000010000 */
[----:B------:R-:W-:-:S02]  /*2450*/  IMAD.SHL.U32 R231, R4, 0x2, RZ ;  /* 0x0000000204e77824 */ /* 0x000fc400078e00ff */
[----:B------:R-:W-:Y:S01]  /*2460*/  IMAD R0, R16, c[0x0][0x208], RZ ;  /* 0x0000820010007a24 */ /* 0x000fe200078e02ff */
[----:B------:R-:W-:Y:S01]  /*2470*/  IADD3 R235, R224, 0x3120, RZ ;  /* 0x00003120e0eb7810 */ /* 0x000fe20007ffe0ff */
[--C-:B------:R-:W-:Y:S02]  /*2480*/  IMAD R233, R3, 0x2, R231.reuse ;  /* 0x0000000203e97824 */ /* 0x100fe400078e02e7 */
[----:B------:R-:W-:Y:S02]  /*2490*/  IMAD R0, R243, c[0x0][0x20c], R0 ;  /* 0x00008300f3007a24 */ /* 0x000fe400078e0200 */
[C---:B------:R-:W-:Y:S02]  /*24a0*/  IMAD R232, R2.reuse, 0x2, R231 ;  /* 0x0000000202e87824 */ /* 0x040fe400078e02e7 */
[----:B------:R-:W-:Y:S02]  /*24b0*/  IMAD R234, R2, 0x2, R233 ;  /* 0x0000000202ea7824 */ /* 0x000fe400078e02e9 */
[----:B------:R-:W-:Y:S01]  /*24c0*/  IMAD R236, R3, 0x2, R232 ;  /* 0x0000000203ec7824 */ /* 0x000fe200078e02e8 */
[----:B------:R-:W-:Y:S04]  /*24d0*/  LDSM.16.M88.4 R4, [R224+0x3100] ;  /* 0x00310000e004783b */ /* 0x000fe80000000200 */
[----:B--2---:R-:W2:Y:S04]  /*24e0*/  LDSM.16.M88.4 R12, [R231+0x6100] ;  /* 0x00610000e70c783b */ /* 0x004ea80000000200 */
[----:B-1----:R-:W1:Y:S04]  /*24f0*/  LDSM.16.M88.4 R8, [R231+0x8100] ;  /* 0x00810000e708783b */ /* 0x002e680000000200 */
[----:B------:R-:W3:Y:S04]  /*2500*/  LDSM.16.M88.4 R24, [R224+0x3900] ;  /* 0x00390000e018783b */ /* 0x000ee80000000200 */
[----:B------:R-:W4:Y:S01]  /*2510*/  LDSM.16.M88.4 R32, [R224+0x4100] ;  /* 0x00410000e020783b */ /* 0x000f220000000200 */
[-C--:B--2---:R-:W-:Y:S08]  /*2520*/  HMMA.16816.F32 R112, R12, R4.reuse, RZ ;  /* 0x000000040c70723c */ /* 0x084ff000000018ff */
[C---:B-1----:R-:W-:Y:S07]  /*2530*/  HMMA.16816.F32 R68, R8.reuse, R4, RZ ;  /* 0x000000040844723c */ /* 0x042fee00000018ff */
[----:B------:R-:W-:Y:S01]  /*2540*/  IMAD.WIDE.U32 R4, R243, c[0x0][0x208], RZ ;  /* 0x00008200f3047a25 */ /* 0x000fe200078e00ff */
[----:B------:R-:W-:Y:S03]  /*2550*/  HMMA.16816.F32 R72, R8, R6, RZ ;  /* 0x000000060848723c */ /* 0x000fe600000018ff */
[----:B------:R-:W-:-:S02]  /*2560*/  IMAD.IADD R5, R5, 0x1, R0 ;  /* 0x0000000105057824 */ /* 0x000fc400078e0200 */
[----:B------:R-:W-:Y:S02]  /*2570*/  IMAD R0, R17, c[0x0][0x218], RZ ;  /* 0x0000860011007a24 */ /* 0x000fe400078e02ff */
[C---:B------:R-:W-:Y:S01]  /*2580*/  IMAD.WIDE.U32 R4, R242.reuse, c[0x0][0x218], R4 ;  /* 0x00008600f2047a25 */ /* 0x040fe200078e0004 */
[C---:B------:R-:W-:Y:S01]  /*2590*/  HMMA.16816.F32 R116, R12.reuse, R6, RZ ;  /* 0x000000060c74723c */ /* 0x040fe200000018ff */
[----:B------:R-:W-:Y:S06]  /*25a0*/  LDSM.16.M88.4 R16, [R233+0x8100] ;  /* 0x00810000e910783b */ /* 0x000fec0000000200 */
[----:B------:R-:W-:Y:S01]  /*25b0*/  IMAD R6, R242, c[0x0][0x21c], R0 ;  /* 0x00008700f2067a24 */ /* 0x000fe200078e0200 */
[----:B------:R-:W-:Y:S01]  /*25c0*/  IADD3 R0, P0, R4, UR22, RZ ;  /* 0x0000001604007c10 */ /* 0x000fe2000ff1e0ff */
[----:B---3--:R-:W-:Y:S01]  /*25d0*/  HMMA.16816.F32 R92, R12, R24, RZ ;  /* 0x000000180c5c723c */ /* 0x008fe200000018ff */
[----:B------:R-:W-:-:S02]  /*25e0*/  IADD3 R7, R224, 0x3100, RZ ;  /* 0x00003100e0077810 */ /* 0x000fc40007ffe0ff */
[----:B------:R-:W-:Y:S02]  /*25f0*/  IADD3.X R5, R5, UR16, R6, P0, !PT ;  /* 0x0000001005057c10 */ /* 0x000fe400087fe406 */
[C---:B------:R-:W-:Y:S02]  /*2600*/  LEA R4, P0, R0.reuse, c[0x0][0x1f8], 0x1 ;  /* 0x00007e0000047a11 */ /* 0x040fe400078008ff */
[----:B------:R-:W-:Y:S01]  /*2610*/  @P1 IADD3 R235, R7, -0x20, RZ ;  /* 0xffffffe007eb1810 */ /* 0x000fe20007ffe0ff */
[C---:B------:R-:W-:Y:S01]  /*2620*/  HMMA.16816.F32 R60, R8.reuse, R24, RZ ;  /* 0x00000018083c723c */ /* 0x040fe200000018ff */
[----:B------:R-:W-:Y:S01]  /*2630*/  LEA.HI.X R0, R0, c[0x0][0x1fc], R5, 0x1, P0 ;  /* 0x00007f0000007a11 */ /* 0x000fe200000f0c05 */
[----:B------:R-:W1:Y:S01]  /*2640*/  SHFL.IDX PT, R20, R4, 0x2, 0x181f ;  /* 0x00581f0004147f89 */ /* 0x000e6200000e0000 */
[C---:B------:R-:W-:Y:S02]  /*2650*/  IADD3 R241, R235.reuse, 0x800, RZ ;  /* 0x00000800ebf17810 */ /* 0x040fe40007ffe0ff */
[----:B------:R-:W-:Y:S01]  /*2660*/  IADD3 R240, R235, 0x1000, RZ ;  /* 0x00001000ebf07810 */ /* 0x000fe20007ffe0ff */
[----:B------:R-:W2:Y:S01]  /*2670*/  SHFL.IDX PT, R7, R4, 0x1, 0x181f ;  /* 0x00381f0004077f89 */ /* 0x000ea200000e0000 */
[----:B------:R-:W-:Y:S01]  /*2680*/  IMAD.WIDE R24, R127, 0x2, RZ ;  /* 0x000000027f187825 */ /* 0x000fe200078e02ff */
[----:B------:R-:W-:Y:S01]  /*2690*/  HMMA.16816.F32 R56, R8, R26, RZ ;  /* 0x0000001a0838723c */ /* 0x000fe200000018ff */
[C---:B------:R-:W-:Y:S01]  /*26a0*/  IADD3 R239, R235.reuse, 0x1800, RZ ;  /* 0x00001800ebef7810 */ /* 0x040fe20007ffe0ff */
[----:B------:R3:W5:Y:S01]  /*26b0*/  SHFL.IDX PT, R6, R4, RZ, 0x181f ;  /* 0x00181fff04067589 */ /* 0x00076200000e0000 */
[----:B------:R-:W-:-:S02]  /*26c0*/  IADD3 R238, R235, 0x2000, RZ ;  /* 0x00002000ebee7810 */ /* 0x000fc40007ffe0ff */
[----:B------:R-:W-:Y:S01]  /*26d0*/  IADD3 R237, R235, 0x2800, RZ ;  /* 0x00002800ebed7810 */ /* 0x000fe20007ffe0ff */
[----:B------:R-:W5:Y:S02]  /*26e0*/  SHFL.IDX PT, R21, R0, RZ, 0x181f ;  /* 0x00181fff00157589 */ /* 0x000f6400000e0000 */
[----:B------:R-:W-:Y:S02]  /*26f0*/  HMMA.16816.F32 R104, R12, R26, RZ ;  /* 0x0000001a0c68723c */ /* 0x000fe400000018ff */
[----:B------:R-:W5:Y:S04]  /*2700*/  SHFL.IDX PT, R22, R0, 0x1, 0x181f ;  /* 0x00381f0000167f89 */ /* 0x000f6800000e0000 */
[----:B------:R-:W5:Y:S02]  /*2710*/  SHFL.IDX PT, R0, R0, 0x2, 0x181f ;  /* 0x00581f0000007f89 */ /* 0x000f6400000e0000 */
[----:B----4-:R-:W-:Y:S01]  /*2720*/  HMMA.16816.F32 R48, R8, R32, RZ ;  /* 0x000000200830723c */ /* 0x010fe200000018ff */
[C---:B-1----:R-:W-:Y:S01]  /*2730*/  IADD3 R30, P0, R24.reuse, R20, RZ ;  /* 0x00000014181e7210 */ /* 0x042fe20007f1e0ff */
[----:B------:R-:W1:Y:S01]  /*2740*/  LDSM.16.M88.4 R44, [R235] ;  /* 0x00000000eb2c783b */ /* 0x000e620000000200 */
[----:B--2---:R-:W-:-:S03]  /*2750*/  IADD3 R26, P1, R24, R7, RZ ;  /* 0x00000007181a7210 */ /* 0x004fc60007f3e0ff */
[----:B------:R-:W2:Y:S02]  /*2760*/  LDSM.16.M88.4 R40, [R235+0x800] ;  /* 0x00080000eb28783b */ /* 0x000ea40000000200 */
[----:B------:R-:W-:Y:S01]  /*2770*/  HMMA.16816.F32 R64, R8, R34, RZ ;  /* 0x000000220840723c */ /* 0x000fe200000018ff */
[----:B---3--:R-:W-:Y:S01]  /*2780*/  IMAD.WIDE R4, R126, 0x2, RZ ;  /* 0x000000027e047825 */ /* 0x008fe200078e02ff */
[----:B-----5:R-:W-:Y:S01]  /*2790*/  IADD3 R28, P3, R6, R24, RZ ;  /* 0x00000018061c7210 */ /* 0x020fe20007f7e0ff */
[----:B------:R-:W3:Y:S04]  /*27a0*/  LDSM.16.M88.4 R52, [R235+0x1000] ;  /* 0x00100000eb34783b */ /* 0x000ee80000000200 */
[----:B------:R-:W-:Y:S01]  /*27b0*/  IMAD.X R29, R21, 0x1, R25, P3 ;  /* 0x00000001151d7824 */ /* 0x000fe200018e0619 */
[----:B------:R-:W-:Y:S01]  /*27c0*/  ISETP.GE.AND P3, PT, R127, c[0x0][0x1d4], PT ;  /* 0x000075007f007a0c */ /* 0x000fe20003f66270 */
[----:B------:R-:W-:Y:S01]  /*27d0*/  HMMA.16816.F32 R84, R12, R32, RZ ;  /* 0x000000200c54723c */ /* 0x000fe200000018ff */
[----:B------:R-:W-:-:S02]  /*27e0*/  IMAD.X R27, R25, 0x1, R22, P1 ;  /* 0x00000001191b7824 */ /* 0x000fc400008e0616 */
[----:B------:R-:W-:Y:S01]  /*27f0*/  IMAD.X R31, R25, 0x1, R0, P0 ;  /* 0x00000001191f7824 */ /* 0x000fe200000e0600 */
[----:B------:R-:W-:Y:S02]  /*2800*/  IADD3 R24, P0, R6, R4, RZ ;  /* 0x0000000406187210 */ /* 0x000fe40007f1e0ff */
[C---:B------:R-:W-:Y:S02]  /*2810*/  IADD3 R6, P1, R4.reuse, R7, RZ ;  /* 0x0000000704067210 */ /* 0x040fe40007f3e0ff */
[----:B------:R-:W-:Y:S01]  /*2820*/  HMMA.16816.F32 R100, R12, R34, RZ ;  /* 0x000000220c64723c */ /* 0x000fe200000018ff */
[----:B------:R-:W-:Y:S01]  /*2830*/  IMAD.X R25, R21, 0x1, R5, P0 ;  /* 0x0000000115197824 */ /* 0x000fe200000e0605 */
[----:B------:R-:W-:Y:S01]  /*2840*/  IADD3 R4, P0, R4, R20, RZ ;  /* 0x0000001404047210 */ /* 0x000fe20007f1e0ff */
[----:B------:R-:W-:Y:S01]  /*2850*/  IMAD.X R7, R5, 0x1, R22, P1 ;  /* 0x0000000105077824 */ /* 0x000fe200008e0616 */
[----:B------:R-:W-:Y:S01]  /*2860*/  ISETP.LT.OR P1, PT, R37, 0x1, P3 ;  /* 0x000000012500780c */ /* 0x000fe20001f21670 */
[----:B------:R-:W4:Y:S02]  /*2870*/  LDSM.16.M88.4 R20, [R233+0x6100] ;  /* 0x00610000e914783b */ /* 0x000f240000000200 */
[----:B------:R-:W-:Y:S01]  /*2880*/  IMAD.X R5, R5, 0x1, R0, P0 ;  /* 0x0000000105057824 */ /* 0x000fe200000e0600 */
[C---:B------:R-:W-:Y:S01]  /*2890*/  ISETP.LT.OR P0, PT, R37.reuse, 0x1, P2 ;  /* 0x000000012500780c */ /* 0x040fe20001701670 */
[----:B------:R-:W-:Y:S01]  /*28a0*/  IMAD.MOV.U32 R0, RZ, RZ, 0x40 ;  /* 0x00000040ff007424 */ /* 0x000fe200078e00ff */
[----:B-1----:R-:W-:Y:S07]  /*28b0*/  HMMA.16816.F32 R80, R16, R46, R72 ;  /* 0x0000002e1050723c */ /* 0x002fee0000001848 */
[----:B------:R-:W-:Y:S01]  /*28c0*/  @!PT LDS RZ, [RZ] ;  /* 0x00000000fffff984 */ /* 0x000fe20000000800 */
[----:B------:R-:W-:Y:S01]  /*28d0*/  @!PT LDS RZ, [RZ] ;  /* 0x00000000fffff984 */ /* 0x000fe20000000800 */
[----:B------:R-:W-:Y:S01]  /*28e0*/  @!PT LDS RZ, [RZ] ;  /* 0x00000000fffff984 */ /* 0x000fe20000000800 */
[----:B------:R1:W-:Y:S01]  /*28f0*/  LDGSTS.E.BYPASS.LTC128B.128 [R252+0x100], [R28.64], !P1 ;  /* 0x001000001cfc7fae */ /* 0x0003e2000c901d54 */
[----:B------:R-:W-:-:S02]  /*2900*/  ISETP.LT.OR P1, PT, R37, 0x11, P3 ;  /* 0x000000112500780c */ /* 0x000fc40001f21670 */
[C---:B------:R-:W-:Y:S01]  /*2910*/  ISETP.LT.OR P3, PT, R37.reuse, 0x21, P3 ;  /* 0x000000212500780c */ /* 0x040fe20001f61670 */
[----:B------:R5:W-:Y:S01]  /*2920*/  LDGSTS.E.BYPASS.LTC128B.128 [R252+0x1900], [R24.64], !P0 ;  /* 0x0190000018fc7fae */ /* 0x000be2000c101d54 */
[C---:B------:R-:W-:Y:S02]  /*2930*/  ISETP.LT.OR P0, PT, R37.reuse, 0x11, P2 ;  /* 0x000000112500780c */ /* 0x040fe40001701670 */
[----:B------:R-:W-:Y:S01]  /*2940*/  ISETP.LT.OR P2, PT, R37, 0x21, P2 ;  /* 0x000000212500780c */ /* 0x000fe20001741670 */
[C---:B--2---:R-:W-:Y:S06]  /*2950*/  HMMA.16816.F32 R76, R16.reuse, R42, R56 ;  /* 0x0000002a104c723c */ /* 0x044fec0000001838 */
[----:B------:R5:W-:Y:S01]  /*2960*/  LDGSTS.E.BYPASS.LTC128B.128 [R252+0x900], [R26.64], !P1 ;  /* 0x009000001afc7fae */ /* 0x000be2000c901d54 */
[----:B------:R-:W-:Y:S01]  /*2970*/  LOP3.LUT P1, RZ, R36, 0x4, RZ, 0xc0, !PT ;  /* 0x0000000424ff7812 */ /* 0x000fe2000782c0ff */
[----:B------:R-:W-:Y:S02]  /*2980*/  HMMA.16816.F32 R108, R16, R44, R68 ;  /* 0x0000002c106c723c */ /* 0x000fe40000001844 */
[----:B------:R2:W-:Y:S01]  /*2990*/  LDGSTS.E.BYPASS.LTC128B.128 [R252+0x2100], [R6.64], !P0 ;  /* 0x0210000006fc7fae */ /* 0x0005e2000c101d54 */
[----:B------:R-:W-:-:S02]  /*29a0*/  SEL R0, R0, 0xffffffc0, !P1 ;  /* 0xffffffc000007807 */ /* 0x000fc40004800000 */
[----:B------:R-:W-:Y:S01]  /*29b0*/  PLOP3.LUT P0, PT, PT, PT, UP0, 0x80, 0x0 ;  /* 0x000000000000781c */ /* 0x000fe20003f0f008 */
[----:B------:R1:W-:Y:S01]  /*29c0*/  LDGSTS.E.BYPASS.LTC128B.128 [R252+0x1100], [R30.64], !P3 ;  /* 0x011000001efc7fae */ /* 0x0003e2000d901d54 */
[----:B------:R-:W-:Y:S01]  /*29d0*/  ISETP.GT.AND P3, PT, R129, 0x2f, PT ;  /* 0x0000002f8100780c */ /* 0x000fe20003f64270 */
[----:B------:R-:W-:Y:S01]  /*29e0*/  IMAD.IADD R230, R224, 0x1, R0 ;  /* 0x00000001e0e67824 */ /* 0x000fe200078e0200 */
[C---:B------:R-:W-:Y:S01]  /*29f0*/  HMMA.16816.F32 R96, R16.reuse, R40, R60 ;  /* 0x000000281060723c */ /* 0x040fe2000000183c */
[----:B------:R2:W-:Y:S01]  /*2a00*/  LDGSTS.E.BYPASS.LTC128B.128 [R252+0x2900], [R4.64], !P2 ;  /* 0x0290000004fc7fae */ /* 0x0005e2000d101d54 */
[----:B------:R-:W-:Y:S01]  /*2a10*/  IMAD.IADD R229, R0, 0x1, R235 ;  /* 0x0000000100e57824 */ /* 0x000fe200078e02eb */
[----:B------:R-:W-:Y:S02]  /*2a20*/  LOP3.LUT R0, R120, R121, RZ, 0xfc, !PT ;  /* 0x0000007978007212 */ /* 0x000fe400078efcff */
[----:B------:R-:W-:Y:S03]  /*2a30*/  LDSM.16.M88.4 R8, [R232+0x8100] ;  /* 0x00810000e808783b */ /* 0x000fe60000000200 */
[C---:B---3--:R-:W-:Y:S01]  /*2a40*/  HMMA.16816.F32 R88, R16.reuse, R52, R48 ;  /* 0x000000341058723c */ /* 0x048fe20000001830 */
[----:B------:R-:W-:Y:S04]  /*2a50*/  LDSM.16.M88.4 R32, [R230+0x4100] ;  /* 0x00410000e620783b */ /* 0x000fe80000000200 */
[----:B------:R-:W-:Y:S03]  /*2a60*/  LDSM.16.M88.4 R12, [R232+0x6100] ;  /* 0x00610000e80c783b */ /* 0x000fe60000000200 */
[----:B------:R-:W-:Y:S01]  /*2a70*/  HMMA.16816.F32 R72, R16, R54, R64 ;  /* 0x000000361048723c */ /* 0x000fe20000001840 */
[----:B-----5:R-:W3:Y:S04]  /*2a80*/  LDSM.16.M88.4 R24, [R230+0x3900] ;  /* 0x00390000e618783b */ /* 0x020ee80000000200 */
[----:B------:R-:W-:Y:S03]  /*2a90*/  LDSM.16.M88.4 R36, [R229] ;  /* 0x00000000e524783b */ /* 0x000fe60000000200 */
[C---:B----4-:R-:W-:Y:S01]  /*2aa0*/  HMMA.16816.F32 R68, R20.reuse, R44, R112 ;  /* 0x0000002c1444723c */ /* 0x050fe20000001870 */
[----:B-1----:R-:W1:Y:S04]  /*2ab0*/  LDSM.16.M88.4 R28, [R230+0x3100] ;  /* 0x00310000e61c783b */ /* 0x002e680000000200 */
[----:B--2---:R-:W2:Y:S03]  /*2ac0*/  LDSM.16.M88.4 R4, [R234+0x8100] ;  /* 0x00810000ea04783b */ /* 0x004ea60000000200 */
[C---:B------:R-:W-:Y:S01]  /*2ad0*/  HMMA.16816.F32 R48, R20.reuse, R52, R84 ;  /* 0x000000341430723c */ /* 0x040fe20000001854 */
[----:B------:R-:W4:Y:S04]  /*2ae0*/  LDSM.16.M88.4 R60, [R229+0x800] ;  /* 0x00080000e53c783b */ /* 0x000f280000000200 */
[----:B------:R-:W-:Y:S03]  /*2af0*/  LDSM.16.M88.4 R64, [R229+0x1000] ;  /* 0x00100000e540783b */ /* 0x000fe60000000200 */
[C---:B------:R-:W-:Y:S01]  /*2b00*/  HMMA.16816.F32 R44, R20.reuse, R46, R116 ;  /* 0x0000002e142c723c */ /* 0x040fe20000001874 */
[----:B------:R-:W0:Y:S07]  /*2b10*/  LDGDEPBAR ;  /* 0x00000000000079af */ /* 0x000e2e0000000000 */
[C---:B------:R-:W-:Y:S08]  /*2b20*/  HMMA.16816.F32 R16, R20.reuse, R42, R104 ;  /* 0x0000002a1410723c */ /* 0x040ff00000001868 */
[C---:B------:R-:W-:Y:S08]  /*2b30*/  HMMA.16816.F32 R56, R20.reuse, R40, R92 ;  /* 0x000000281438723c */ /* 0x040ff0000000185c */
[----:B------:R-:W-:Y:S01]  /*2b40*/  HMMA.16816.F32 R52, R20, R54, R100 ;  /* 0x000000361434723c */ /* 0x000fe20000001864 */
[----:B------:R-:W5:Y:S07]  /*2b50*/  LDSM.16.M88.4 R20, [R234+0x6100] ;  /* 0x00610000ea14783b */ /* 0x000f6e0000000200 */
[C---:B---3--:R-:W-:Y:S08]  /*2b60*/  HMMA.16816.F32 R84, R8.reuse, R26, R76 ;  /* 0x0000001a0854723c */ /* 0x048ff0000000184c */
[C---:B-1----:R-:W-:Y:S08]  /*2b70*/  HMMA.16816.F32 R40, R8.reuse, R28, R108 ;  /* 0x0000001c0828723c */ /* 0x042ff0000000186c */
[C---:B------:R-:W-:Y:S08]  /*2b80*/  HMMA.16816.F32 R92, R8.reuse, R24, R96 ;  /* 0x00000018085c723c */ /* 0x040ff00000001860 */
[C---:B------:R-:W-:Y:S08]  /*2b90*/  HMMA.16816.F32 R88, R8.reuse, R32, R88 ;  /* 0x000000200858723c */ /* 0x040ff00000001858 */
[C---:B------:R-:W-:Y:S08]  /*2ba0*/  HMMA.16816.F32 R80, R8.reuse, R30, R80 ;  /* 0x0000001e0850723c */ /* 0x040ff00000001850 */
[----:B------:R-:W-:Y:S08]  /*2bb0*/  HMMA.16816.F32 R76, R8, R34, R72 ;  /* 0x00000022084c723c */ /* 0x000ff00000001848 */
[C---:B------:R-:W-:Y:S08]  /*2bc0*/  HMMA.16816.F32 R8, R12.reuse, R28, R68 ;  /* 0x0000001c0c08723c */ /* 0x040ff00000001844 */
[C---:B------:R-:W-:Y:S01]  /*2bd0*/  HMMA.16816.F32 R44, R12.reuse, R30, R44 ;  /* 0x0000001e0c2c723c */ /* 0x040fe2000000182c */
[----:B------:R-:W-:Y:S07]  /*2be0*/  LDSM.16.M88.4 R28, [R224+0x4900] ;  /* 0x00490000e01c783b */ /* 0x000fee0000000200 */
[C---:B------:R-:W-:Y:S01]  /*2bf0*/  HMMA.16816.F32 R104, R12.reuse, R26, R16 ;  /* 0x0000001a0c68723c */ /* 0x040fe20000001810 */
[----:B------:R-:W1:Y:S07]  /*2c00*/  LDSM.16.M88.4 R16, [R231+0xc100] ;  /* 0x00c10000e710783b */ /* 0x000e6e0000000200 */
[C---:B------:R-:W-:Y:S01]  /*2c10*/  HMMA.16816.F32 R56, R12.reuse, R24, R56 ;  /* 0x000000180c38723c */ /* 0x040fe20000001838 */
[----:B------:R-:W3:Y:S07]  /*2c20*/  LDSM.16.M88.4 R24, [R224+0x5100] ;  /* 0x00510000e018783b */ /* 0x000eee0000000200 */
[C---:B------:R-:W-:Y:S01]  /*2c30*/  HMMA.16816.F32 R108, R12.reuse, R32, R48 ;  /* 0x000000200c6c723c */ /* 0x040fe20000001830 */
[----:B------:R-:W-:Y:S07]  /*2c40*/  LDSM.16.M88.4 R48, [R235+0x1800] ;  /* 0x00180000eb30783b */ /* 0x000fee0000000200 */
[----:B------:R-:W-:Y:S01]  /*2c50*/  HMMA.16816.F32 R52, R12, R34, R52 ;  /* 0x000000220c34723c */ /* 0x000fe20000001834 */
[----:B------:R-:W1:Y:S07]  /*2c60*/  LDSM.16.M88.4 R12, [R224+0x5900] ;  /* 0x00590000e00c783b */ /* 0x000e6e0000000200 */
[C---:B--2---:R-:W-:Y:S08]  /*2c70*/  HMMA.16816.F32 R40, R4.reuse, R36, R40 ;  /* 0x000000240428723c */ /* 0x044ff00000001828 */
[C---:B----4-:R-:W-:Y:S08]  /*2c80*/  HMMA.16816.F32 R68, R4.reuse, R60, R92 ;  /* 0x0000003c0444723c */ /* 0x050ff0000000185c */
[----:B------:R-:W-:Y:S08]  /*2c90*/  HMMA.16816.F32 R32, R4, R38, R80 ;  /* 0x000000260420723c */ /* 0x000ff00000001850 */
[----:B-----5:R-:W-:Y:S01]  /*2ca0*/  HMMA.16816.F32 R92, R20, R36, R8 ;  /* 0x00000024145c723c */ /* 0x020fe20000001808 */
[----:B------:R-:W2:Y:S07]  /*2cb0*/  LDSM.16.M88.4 R8, [R231+0xa100] ;  /* 0x00a10000e708783b */ /* 0x000eae0000000200 */
[C---:B------:R-:W-:Y:S08]  /*2cc0*/  HMMA.16816.F32 R72, R4.reuse, R62, R84 ;  /* 0x0000003e0448723c */ /* 0x040ff00000001854 */
[C---:B------:R-:W-:Y:S08]  /*2cd0*/  HMMA.16816.F32 R100, R4.reuse, R64, R88 ;  /* 0x000000400464723c */ /* 0x040ff00000001858 */
[----:B------:R-:W-:Y:S01]  /*2ce0*/  HMMA.16816.F32 R96, R4, R66, R76 ;  /* 0x000000420460723c */ /* 0x000fe2000000184c */
[----:B------:R-:W-:Y:S07]  /*2cf0*/  LDSM.16.M88.4 R4, [R233+0xc100] ;  /* 0x00c10000e904783b */ /* 0x000fee0000000200 */
[C---:B------:R-:W-:Y:S01]  /*2d00*/  HMMA.16816.F32 R84, R20.reuse, R38, R44 ;  /* 0x000000261454723c */ /* 0x040fe2000000182c */
[----:B------:R-:W4:Y:S07]  /*2d10*/  LDSM.16.M88.4 R44, [R235+0x2000] ;  /* 0x00200000eb2c783b */ /* 0x000f2e0000000200 */
[C---:B------:R-:W-:Y:S01]  /*2d20*/  HMMA.16816.F32 R88, R20.reuse, R60, R56 ;  /* 0x0000003c1458723c */ /* 0x040fe20000001838 */
[----:B------:R-:W5:Y:S07]  /*2d30*/  LDSM.16.M88.4 R56, [R235+0x2800] ;  /* 0x00280000eb38783b */ /* 0x000f6e0000000200 */
[C---:B------:R-:W-:Y:S08]  /*2d40*/  HMMA.16816.F32 R104, R20.reuse, R62, R104 ;  /* 0x0000003e1468723c */ /* 0x040ff00000001868 */
[C---:B------:R-:W-:Y:S08]  /*2d50*/  HMMA.16816.F32 R108, R20.reuse, R64, R108 ;  /* 0x00000040146c723c */ /* 0x040ff0000000186c */
[----:B------:R-:W-:Y:S01]  /*2d60*/  HMMA.16816.F32 R80, R20, R66, R52 ;  /* 0x000000421450723c */ /* 0x000fe20000001834 */
[----:B------:R-:W2:Y:S07]  /*2d70*/  LDSM.16.M88.4 R20, [R233+0xa100] ;  /* 0x00a10000e914783b */ /* 0x000eae0000000200 */
[C---:B-1----:R-:W-:Y:S08]  /*2d80*/  HMMA.16816.F32 R76, R16.reuse, R28, R40 ;  /* 0x0000001c104c723c */ /* 0x042ff00000001828 */
[C---:B------:R-:W-:Y:S08]  /*2d90*/  HMMA.16816.F32 R52, R16.reuse, R30, R32 ;  /* 0x0000001e1034723c */ /* 0x040ff00000001820 */
[C---:B---3--:R-:W-:Y:S08]  /*2da0*/  HMMA.16816.F32 R40, R16.reuse, R24, R68 ;  /* 0x000000181028723c */ /* 0x048ff00000001844 */
[C---:B------:R-:W-:Y:S08]  /*2db0*/  HMMA.16816.F32 R36, R16.reuse, R26, R72 ;  /* 0x0000001a1024723c */ /* 0x040ff00000001848 */
[----:B------:R-:W-:Y:S08]  /*2dc0*/  HMMA.16816.F32 R32, R16, R12, R100 ;  /* 0x0000000c1020723c */ /* 0x000ff00000001864 */
[C---:B--2---:R-:W-:Y:S08]  /*2dd0*/  HMMA.16816.F32 R72, R8.reuse, R28, R92 ;  /* 0x0000001c0848723c */ /* 0x044ff0000000185c */
[----:B------:R-:W-:Y:S08]  /*2de0*/  HMMA.16816.F32 R68, R8, R30, R84 ;  /* 0x0000001e0844723c */ /* 0x000ff00000001854 */
[----:B------:R-:W-:Y:S01]  /*2df0*/  HMMA.16816.F32 R64, R16, R14, R96 ;  /* 0x0000000e1040723c */ /* 0x000fe20000001860 */
[----:B------:R-:W-:Y:S07]  /*2e00*/  LDSM.16.M88.4 R16, [R232+0xc100] ;  /* 0x00c10000e810783b */ /* 0x000fee0000000200 */
[C---:B------:R-:W-:Y:S08]  /*2e10*/  HMMA.16816.F32 R60, R8.reuse, R24, R88 ;  /* 0x00000018083c723c */ /* 0x040ff00000001858 */
[C---:B------:R-:W-:Y:S08]  /*2e20*/  HMMA.16816.F32 R28, R8.reuse, R26, R104 ;  /* 0x0000001a081c723c */ /* 0x040ff00000001868 */
[C---:B------:R-:W-:Y:S08]  /*2e30*/  HMMA.16816.F32 R24, R8.reuse, R12, R108 ;  /* 0x0000000c0818723c */ /* 0x040ff0000000186c */
[----:B------:R-:W-:Y:S01]  /*2e40*/  HMMA.16816.F32 R80, R8, R14, R80 ;  /* 0x0000000e0850723c */ /* 0x000fe20000001850 */
[----:B------:R-:W-:Y:S04]  /*2e50*/  LDSM.16.M88.4 R12, [R232+0xa100] ;  /* 0x00a10000e80c783b */ /* 0x000fe80000000200 */
[----:B------:R-:W-:Y:S03]  /*2e60*/  LDSM.16.M88.4 R8, [R234+0xa100] ;  /* 0x00a10000ea08783b */ /* 0x000fe60000000200 */
[C---:B----4-:R-:W-:Y:S01]  /*2e70*/  HMMA.16816.F32 R108, R4.reuse, R44, R40 ;  /* 0x0000002c046c723c */ /* 0x050fe20000001828 */
[----:B------:R-:W1:Y:S07]  /*2e80*/  LDSM.16.M88.4 R40, [R230+0x4900] ;  /* 0x00490000e628783b */ /* 0x000e6e0000000200 */
[C---:B------:R-:W-:Y:S01]  /*2e90*/  HMMA.16816.F32 R104, R4.reuse, R46, R36 ;  /* 0x0000002e0468723c */ /* 0x040fe20000001824 */
[----:B------:R-:W2:Y:S07]  /*2ea0*/  LDSM.16.M88.4 R36, [R230+0x5100] ;  /* 0x00510000e624783b */ /* 0x000eae0000000200 */
[C---:B-----5:R-:W-:Y:S01]  /*2eb0*/  HMMA.16816.F32 R100, R4.reuse, R56, R32 ;  /* 0x000000380464723c */ /* 0x060fe20000001820 */
[----:B------:R-:W3:Y:S07]  /*2ec0*/  LDSM.16.M88.4 R32, [R230+0x5900] ;  /* 0x00590000e620783b */ /* 0x000eee0000000200 */
[C---:B------:R-:W-:Y:S08]  /*2ed0*/  HMMA.16816.F32 R112, R4.reuse, R48, R76 ;  /* 0x000000300470723c */ /* 0x040ff0000000184c */
[----:B------:R-:W-:Y:S08]  /*2ee0*/  HMMA.16816.F32 R76, R4, R50, R52 ;  /* 0x00000032044c723c */ /* 0x000ff00000001834 */
[C---:B------:R-:W-:Y:S08]  /*2ef0*/  HMMA.16816.F32 R96, R20.reuse, R48, R72 ;  /* 0x000000301460723c */ /* 0x040ff00000001848 */
[----:B------:R-:W-:Y:S08]  /*2f00*/  HMMA.16816.F32 R92, R20, R50, R68 ;  /* 0x00000032145c723c */ /* 0x000ff00000001844 */
[----:B------:R-:W-:Y:S01]  /*2f10*/  HMMA.16816.F32 R52, R4, R58, R64 ;  /* 0x0000003a0434723c */ /* 0x000fe20000001840 */
[----:B------:R-:W-:Y:S07]  /*2f20*/  LDSM.16.M88.4 R4, [R236+0xc100] ;  /* 0x00c10000ec04783b */ /* 0x000fee0000000200 */
[C---:B------:R-:W-:Y:S08]  /*2f30*/  HMMA.16816.F32 R88, R20.reuse, R44, R60 ;  /* 0x0000002c1458723c */ /* 0x040ff0000000183c */
[C---:B------:R-:W-:Y:S01]  /*2f40*/  HMMA.16816.F32 R84, R20.reuse, R46, R28 ;  /* 0x0000002e1454723c */ /* 0x040fe2000000181c */
[----:B------:R-:W4:Y:S07]  /*2f50*/  LDSM.16.M88.4 R28, [R229+0x1800] ;  /* 0x00180000e51c783b */ /* 0x000f2e0000000200 */
[C---:B------:R-:W-:Y:S01]  /*2f60*/  HMMA.16816.F32 R60, R20.reuse, R56, R24 ;  /* 0x00000038143c723c */ /* 0x040fe20000001818 */
[----:B------:R-:W5:Y:S07]  /*2f70*/  LDSM.16.M88.4 R24, [R229+0x2000] ;  /* 0x00200000e518783b */ /* 0x000f6e0000000200 */
[----:B------:R-:W-:Y:S01]  /*2f80*/  HMMA.16816.F32 R56, R20, R58, R80 ;  /* 0x0000003a1438723c */ /* 0x000fe20000001850 */
[----:B------:R-:W3:Y:S01]  /*2f90*/  LDSM.16.M88.4 R20, [R229+0x2800] ;  /* 0x00280000e514783b */ /* 0x000ee20000000200 */
[----:B------:R-:W-:-:S06]  /*2fa0*/  DEPBAR.LE SB0, 0x0 ;  /* 0x000080000000791a */ /* 0x000fcc0000000000 */
[C---:B-1----:R-:W-:Y:S08]  /*2fb0*/  HMMA.16816.F32 R80, R16.reuse, R40, R112 ;  /* 0x000000281050723c */ /* 0x042ff00000001870 */
[----:B------:R-:W-:Y:S08]  /*2fc0*/  HMMA.16816.F32 R76, R16, R42, R76 ;  /* 0x0000002a104c723c */ /* 0x000ff0000000184c */
[C---:B------:R-:W-:Y:S08]  /*2fd0*/  HMMA.16816.F32 R48, R12.reuse, R40, R96 ;  /* 0x000000280c30723c */ /* 0x040ff00000001860 */
[----:B------:R-:W-:Y:S08]  /*2fe0*/  HMMA.16816.F32 R44, R12, R42, R92 ;  /* 0x0000002a0c2c723c */ /* 0x000ff0000000185c */
[C---:B--2---:R-:W-:Y:S08]  /*2ff0*/  HMMA.16816.F32 R72, R16.reuse, R36, R108 ;  /* 0x000000241048723c */ /* 0x044ff0000000186c */
[C---:B------:R-:W-:Y:S08]  /*3000*/  HMMA.16816.F32 R68, R16.reuse, R38, R104 ;  /* 0x000000261044723c */ /* 0x040ff00000001868 */
[C---:B---3--:R-:W-:Y:S08]  /*3010*/  HMMA.16816.F32 R64, R16.reuse, R32, R100 ;  /* 0x000000201040723c */ /* 0x048ff00000001864 */
[----:B------:R-:W-:Y:S08]  /*3020*/  HMMA.16816.F32 R52, R16, R34, R52 ;  /* 0x000000221034723c */ /* 0x000ff00000001834 */
[C---:B------:R-:W-:Y:S08]  /*3030*/  HMMA.16816.F32 R40, R12.reuse, R36, R88 ;  /* 0x000000240c28723c */ /* 0x040ff00000001858 */
[C---:B------:R-:W-:Y:S08]  /*3040*/  HMMA.16816.F32 R36, R12.reuse, R38, R84 ;  /* 0x000000260c24723c */ /* 0x040ff00000001854 */
[C---:B------:R-:W-:Y:S08]  /*3050*/  HMMA.16816.F32 R16, R12.reuse, R32, R60 ;  /* 0x000000200c10723c */ /* 0x040ff0000000183c */
[----:B------:R-:W-:Y:S08]  /*3060*/  HMMA.16816.F32 R12, R12, R34, R56 ;  /* 0x000000220c0c723c */ /* 0x000ff00000001838 */
[C---:B----4-:R-:W-:Y:S08]  /*3070*/  HMMA.16816.F32 R56, R8.reuse, R28, R48 ;  /* 0x0000001c0838723c */ /* 0x050ff00000001830 */
[C---:B------:R-:W-:Y:S08]  /*3080*/  HMMA.16816.F32 R48, R8.reuse, R30, R44 ;  /* 0x0000001e0830723c */ /* 0x040ff0000000182c */
[C---:B-----5:R-:W-:Y:S08]  /*3090*/  HMMA.16816.F32 R44, R8.reuse, R24, R40 ;  /* 0x00000018082c723c */ /* 0x060ff00000001828 */
[----:B------:R-:W-:Y:S07]  /*30a0*/  HMMA.16816.F32 R40, R8, R22, R12 ;  /* 0x000000160828723c */ /* 0x000fee000000180c */
[----:B------:R-:W-:Y:S01]  /*30b0*/  SHF.R.S32.HI R12, RZ, 0x1f, R126 ;  /* 0x0000001fff0c7819 */ /* 0x000fe2000001147e */
[C---:B------:R-:W-:Y:S04]  /*30c0*/  HMMA.16816.F32 R84, R4.reuse, R24, R72 ;  /* 0x000000180454723c */ /* 0x040fe80000001848 */
[----:B------:R1:W-:Y:S04]  /*30d0*/  STL [R1+0x3c], R12 ;  /* 0x00003c0c01007387 */ /* 0x0003e80000100800 */
[C---:B------:R-:W-:Y:S08]  /*30e0*/  HMMA.16816.F32 R92, R4.reuse, R28, R80 ;  /* 0x0000001c045c723c */ /* 0x040ff00000001850 */
[C---:B------:R-:W-:Y:S08]  /*30f0*/  HMMA.16816.F32 R88, R4.reuse, R30, R76 ;  /* 0x0000001e0458723c */ /* 0x040ff0000000184c */
[C---:B------:R-:W-:Y:S08]  /*3100*/  HMMA.16816.F32 R72, R4.reuse, R22, R52 ;  /* 0x000000160448723c */ /* 0x040ff00000001834 */
[C---:B------:R-:W-:Y:S08]  /*3110*/  HMMA.16816.F32 R76, R4.reuse, R26, R68 ;  /* 0x0000001a044c723c */ /* 0x040ff00000001844 */
[----:B------:R-:W-:Y:S07]  /*3120*/  HMMA.16816.F32 R80, R4, R20, R64 ;  /* 0x000000140450723c */ /* 0x000fee0000001840 */
[----:B------:R-:W-:Y:S01]  /*3130*/  IADD3 R4, R252, 0x100, RZ ;  /* 0x00000100fc047810 */ /* 0x000fe20007ffe0ff */
[C---:B------:R-:W-:Y:S08]  /*3140*/  HMMA.16816.F32 R52, R8.reuse, R26, R36 ;  /* 0x0000001a0834723c */ /* 0x040ff00000001824 */
[----:B------:R-:W-:Y:S01]  /*3150*/  HMMA.16816.F32 R32, R8, R20, R16 ;  /* 0x000000140820723c */ /* 0x000fe20000001810 */
[----:B------:R-:W-:Y:S06]  /*3160*/  BAR.SYNC.DEFER_BLOCKING 0x0 ;  /* 0x0000000000007b1d */ /* 0x000fec0000010000 */
[----:B------:R-:W-:Y:S05]  /*3170*/  @!P0 BRA `(.L_x_590) ;  /* 0x000003e000008947 */ /* 0x000fea0003800000 */
[----:B-1----:R-:W-:Y:S02]  /*3180*/  IMAD.U32 R4, RZ, RZ, UR17 ;  /* 0x00000011ff047e24 */ /* 0x002fe4000f8e00ff */
[----:B------:R-:W-:-:S03]  /*3190*/  IMAD.MOV.U32 R242, RZ, RZ, RZ ;  /* 0x000000fffff27224 */ /* 0x000fc600078e00ff */
[----:B------:R-:W-:-:S04]  /*31a0*/  IADD3 R4, R129, UR10, R4 ;  /* 0x0000000a81047c10 */ /* 0x000fc8000fffe004 */
[----:B------:R-:W-:-:S05]  /*31b0*/  IADD3 R5, R4, -0x30, RZ ;  /* 0xffffffd004057810 */ /* 0x000fca0007ffe0ff */
[----:B------:R-:W-:-:S04]  /*31c0*/  @P4 IMAD.HI.U32 R6, R5, c[0x0][0x2bc], RZ ;  /* 0x0000af0005064a27 */ /* 0x000fc800078e00ff */
[----:B------:R-:W-:Y:S01]  /*31d0*/  IMAD.MOV.U32 R4, RZ, RZ, R5 ;  /* 0x000000ffff047224 */ /* 0x000fe200078e0005 */
        /* <DEDUP_REMOVED lines=9> */
[----:B------:R-:W-:Y:S01]  /*3270*/  IADD3 R8, -R125, 0x10, RZ ;  /* 0x000000107d087810 */ /* 0x000fe20007ffe1ff */
        /* <DEDUP_REMOVED lines=9> */
[----:B------:R-:W-:-:S03]  /*3310*/  IADD3 R4, P0, R4, UR14, RZ ;  /* 0x0000000e04047c10 */ /* 0x000fc6000ff1e0ff */
[----:B------:R-:W-:-:S05]  /*3320*/  IMAD R6, R242, c[0x0][0x1f4], R6 ;  /* 0x00007d00f2067a24 */ /* 0x000fca00078e0206 */
[----:B------:R-:W-:Y:S02]  /*3330*/  IADD3.X R6, R5, UR6, R6, P0, !PT ;  /* 0x0000000605067c10 */ /* 0x000fe400087fe406 */
[----:B------:R-:W-:-:S04]  /*3340*/  LEA R5, P0, R4, c[0x0][0x1c8], 0x1 ;  /* 0x0000720004057a11 */ /* 0x000fc800078008ff */
[----:B------:R-:W-:Y:S01]  /*3350*/  LEA.HI.X R4, R4, c[0x0][0x1cc], R6, 0x1, P0 ;  /* 0x0000730004047a11 */ /* 0x000fe200000f0c06 */
[----:B------:R-:W-:Y:S01]  /*3360*/  SHFL.IDX PT, R7, R5, 0x2, 0x181f ;  /* 0x00581f0005077f89 */ /* 0x000fe200000e0000 */
[----:B------:R-:W-:-:S03]  /*3370*/  SHF.L.U64.HI R6, R127, 0x1, R128 ;  /* 0x000000017f067819 */ /* 0x000fc60000010280 */
[----:B------:R-:W-:Y:S04]  /*3380*/  SHFL.IDX PT, R9, R4, 0x2, 0x181f ;  /* 0x00581f0004097f89 */ /* 0x000fe800000e0000 */
[----:B------:R-:W1:Y:S04]  /*3390*/  SHFL.IDX PT, R10, R5, RZ, 0x181f ;  /* 0x00181fff050a7589 */ /* 0x000e6800000e0000 */
[----:B------:R2:W3:Y:S04]  /*33a0*/  SHFL.IDX PT, R11, R5, 0x1, 0x181f ;  /* 0x00381f00050b7f89 */ /* 0x0004e800000e0000 */
[----:B------:R-:W4:Y:S04]  /*33b0*/  SHFL.IDX PT, R13, R4, RZ, 0x181f ;  /* 0x00181fff040d7589 */ /* 0x000f2800000e0000 */
[----:B------:R5:W3:Y:S01]  /*33c0*/  SHFL.IDX PT, R18, R4, 0x1, 0x181f ;  /* 0x00381f0004127f89 */ /* 0x000ae200000e0000 */
[----:B-1----:R-:W-:-:S02]  /*33d0*/  IADD3 R14, P2, R10, R15, RZ ;  /* 0x0000000f0a0e7210 */ /* 0x002fc40007f5e0ff */
[----:B--2---:R-:W-:-:S04]  /*33e0*/  IADD3 R5, -R19, 0x10, RZ ;  /* 0x0000001013057810 */ /* 0x004fc80007ffe1ff */
[----:B------:R-:W-:Y:S01]  /*33f0*/  LOP3.LUT R5, R5, 0xf, RZ, 0xc0, !PT ;  /* 0x0000000f05057812 */ /* 0x000fe200078ec0ff */
[----:B-----5:R-:W-:-:S03]  /*3400*/  IMAD.SHL.U32 R4, R126, 0x2, RZ ;  /* 0x000000027e047824 */ /* 0x020fc600078e00ff */
[----:B------:R-:W-:Y:S02]  /*3410*/  IADD3 R16, P1, P0, R5, R7, R15 ;  /* 0x0000000705107210 */ /* 0x000fe4000783e00f */
[----:B------:R-:W-:Y:S02]  /*3420*/  LOP3.LUT R5, R8, 0xf, RZ, 0xc0, !PT ;  /* 0x0000000f08057812 */ /* 0x000fe400078ec0ff */
[----:B------:R-:W-:Y:S02]  /*3430*/  IADD3.X R17, RZ, R9, R6, P1, P0 ;  /* 0x00000009ff117210 */ /* 0x000fe40000fe0406 */
[----:B------:R-:W-:Y:S02]  /*3440*/  IADD3 R8, P1, P0, R5, R7, R4 ;  /* 0x0000000705087210 */ /* 0x000fe4000783e004 */
[----:B------:R-:W-:-:S04]  /*3450*/  SHF.L.U64.HI R5, R126, 0x1, R12 ;  /* 0x000000017e057819 */ /* 0x000fc8000001020c */
[--C-:B------:R-:W-:Y:S02]  /*3460*/  IADD3.X R9, RZ, R9, R5.reuse, P1, P0 ;  /* 0x00000009ff097210 */ /* 0x100fe40000fe0405 */
[-C--:B------:R-:W-:Y:S02]  /*3470*/  IADD3 R12, P1, R10, R4.reuse, RZ ;  /* 0x000000040a0c7210 */ /* 0x080fe40007f3e0ff */
[----:B---3--:R-:W-:Y:S01]  /*3480*/  IADD3 R10, P0, R11, R15, RZ ;  /* 0x0000000f0b0a7210 */ /* 0x008fe20007f1e0ff */
[--C-:B----4-:R-:W-:Y:S01]  /*3490*/  IMAD.X R15, R13, 0x1, R6.reuse, P2 ;  /* 0x000000010d0f7824 */ /* 0x110fe200010e0606 */
        /* <DEDUP_REMOVED lines=10> */
[----:B------:R1:W-:Y:S04]  /*3540*/  LDGSTS.E.BYPASS.LTC128B.128.ZFILL [R252+0x4100], [R16.64], P1 ;  /* 0x0410000010fc7fae */ /* 0x0003e80008941d54 */
[----:B------:R1:W-:Y:S02]  /*3550*/  LDGSTS.E.BYPASS.LTC128B.128.ZFILL [R252+0x5900], [R8.64], P0 ;  /* 0x0590000008fc7fae */ /* 0x0003e40008141d54 */
.L_x_590:
[----:B-1----:R-:W-:Y:S01]  /*3560*/  FMUL.FTZ R4, R48, c[0x0][0x320] ;  /* 0x0000c80030047a20 */ /* 0x002fe20000410000 */
[----:B------:R-:W-:Y:S01]  /*3570*/  SHF.R.S32.HI R7, RZ, 0x1f, R122 ;  /* 0x0000001fff077819 */ /* 0x000fe2000001147a */
[----:B------:R-:W-:Y:S01]  /*3580*/  FMUL.FTZ R5, R45, c[0x0][0x320] ;  /* 0x0000c8002d057a20 */ /* 0x000fe20000410000 */
[----:B------:R-:W-:Y:S01]  /*3590*/  LEA.HI R6, R124, R132, RZ, 0x2 ;  /* 0x000000847c067211 */ /* 0x000fe200078f10ff */
[----:B------:R1:W2:Y:S01]  /*35a0*/  MUFU.TANH R20, R4 ;  /* 0x0000000400147308 */ /* 0x0002a20000002400 */
[----:B------:R-:W-:Y:S01]  /*35b0*/  FMUL.FTZ R8, R52, c[0x0][0x320] ;  /* 0x0000c80034087a20 */ /* 0x000fe20000410000 */
[----:B------:R-:W-:Y:S01]  /*35c0*/  UISETP.NE.AND UP1, UPT, UR13, URZ, UPT ;  /* 0x0000003f0d00728c */ /* 0x000fe2000bf25270 */
[----:B------:R-:W-:Y:S01]  /*35d0*/  LOP3.LUT R6, R6, 0xfffffffc, RZ, 0xc0, !PT ;  /* 0xfffffffc06067812 */ /* 0x000fe200078ec0ff */
[----:B------:R-:W-:Y:S01]  /*35e0*/  UISETP.NE.AND UP0, UPT, UR12, URZ, UPT ;  /* 0x0000003f0c00728c */ /* 0x000fe2000bf05270 */
[----:B------:R-:W-:Y:S01]  /*35f0*/  FMUL.FTZ R10, R53, c[0x0][0x320] ;  /* 0x0000c800350a7a20 */ /* 0x000fe20000410000 */
[----:B------:R-:W-:Y:S01]  /*3600*/  ULDC UR17, c[0x0][0x324] ;  /* 0x0000c90000117ab9 */ /* 0x000fe20000000800 */
[----:B------:R-:W0:Y:S01]  /*3610*/  LDGDEPBAR ;  /* 0x00000000000079af */ /* 0x000e220000000000 */
[----:B------:R3:W4:Y:S01]  /*3620*/  MUFU.TANH R29, R5 ;  /* 0x00000005001d7308 */ /* 0x0007220000002400 */
[----:B------:R-:W-:Y:S01]  /*3630*/  IMAD.IADD R6, R132, 0x1, -R6 ;  /* 0x0000000184067824 */ /* 0x000fe200078e0a06 */
[----:B------:R-:W-:Y:S01]  /*3640*/  PLOP3.LUT P1, PT, PT, PT, UP1, 0x80, 0x0 ;  /* 0x000000000000781c */ /* 0x000fe20003f2f018 */
[----:B------:R-:W-:Y:S01]  /*3650*/  ULDC UR5, c[0x0][0x2ac] ;  /* 0x0000ab0000057ab9 */ /* 0x000fe20000000800 */
[----:B------:R-:W-:Y:S01]  /*3660*/  PLOP3.LUT P0, PT, PT, PT, UP1, 0x80, 0x0 ;  /* 0x000000000000781c */ /* 0x000fe20003f0f018 */
[----:B------:R-:W-:-:S02]  /*3670*/  ULDC UR4, c[0x0][0x1d0] ;  /* 0x0000740000047ab9 */ /* 0x000fc40000000800 */
[----:B------:R-:W-:Y:S01]  /*3680*/  ULOP3.LUT UR17, URZ, UR17, URZ, 0x33, !UPT ;  /* 0x000000113f117292 */ /* 0x000fe2000f8e333f */
[----:B-1----:R-:W-:Y:S01]  /*3690*/  FMUL.FTZ R4, R49, c[0x0][0x320] ;  /* 0x0000c80031047a20 */ /* 0x002fe20000410000 */
[----:B------:R-:W1:Y:S01]  /*36a0*/  MUFU.TANH R28, R8 ;  /* 0x00000008001c7308 */ /* 0x000e620000002400 */
[----:B------:R-:W-:Y:S01]  /*36b0*/  UIMAD UR4, UR5, UR4, UR30 ;  /* 0x00000004050472a4 */ /* 0x000fe2000f8e021e */
[----:B---3--:R-:W-:-:S06]  /*36c0*/  LEA.HI R5, R7, R122, RZ, 0x2 ;  /* 0x0000007a07057211 */ /* 0x008fcc00078f10ff */
[----:B------:R3:W1:Y:S01]  /*36d0*/  MUFU.TANH R36, R4 ;  /* 0x0000000400247308 */ /* 0x0006620000002400 */
[----:B------:R-:W-:-:S05]  /*36e0*/  LOP3.LUT R5, R5, 0xffffffc, RZ, 0xc0, !PT ;  /* 0x0ffffffc05057812 */ /* 0x000fca00078ec0ff */
[----:B------:R-:W-:Y:S01]  /*36f0*/  IMAD.IADD R9, R122, 0x1, -R5 ;  /* 0x000000017a097824 */ /* 0x000fe200078e0a05 */
[----:B------:R-:W-:Y:S01]  /*3700*/  LEA.HI R5, R6, R6, RZ, 0x1 ;  /* 0x0000000606057211 */ /* 0x000fe200078f08ff */
[----:B------:R5:W1:Y:S01]  /*3710*/  MUFU.TANH R27, R10 ;  /* 0x0000000a001b7308 */ /* 0x000a620000002400 */
[----:B---3--:R-:W-:-:S07]  /*3720*/  FMUL.FTZ R4, R44, c[0x0][0x320] ;  /* 0x0000c8002c047a20 */ /* 0x008fce0000410000 */
[----:B------:R3:W1:Y:S01]  /*3730*/  MUFU.TANH R30, R4 ;  /* 0x00000004001e7308 */ /* 0x0006620000002400 */
[----:B-----5:R-:W-:-:S07]  /*3740*/  FMUL.FTZ R10, R32, c[0x0][0x320] ;  /* 0x0000c800200a7a20 */ /* 0x020fce0000410000 */
[----:B------:R-:W1:Y:S01]  /*3750*/  MUFU.TANH R22, R10 ;  /* 0x0000000a00167308 */ /* 0x000e620000002400 */
[----:B---3--:R-:W-:-:S05]  /*3760*/  LOP3.LUT R4, R123, 0xffffffe0, RZ, 0xc0, !PT ;  /* 0xffffffe07b047812 */ /* 0x008fca00078ec0ff */
[----:B------:R-:W-:-:S05]  /*3770*/  IMAD.IADD R4, R132, 0x1, -R4 ;  /* 0x0000000184047824 */ /* 0x000fca00078e0a04 */
[----:B------:R-:W-:-:S04]  /*3780*/  SHF.R.S32.HI R7, RZ, 0x1f, R4 ;  /* 0x0000001fff077819 */ /* 0x000fc80000011404 */
[----:B------:R-:W-:-:S04]  /*3790*/  LEA.HI R7, R7, R4, RZ, 0x2 ;  /* 0x0000000407077211 */ /* 0x000fc800078f10ff */
[C---:B------:R-:W-:Y:S02]  /*37a0*/  LEA.HI.SX32 R8, R7.reuse, UR26, 0x1e ;  /* 0x0000001a07087c11 */ /* 0x040fe4000f8ff2ff */
[----:B------:R-:W-:-:S03]  /*37b0*/  LOP3.LUT R7, R7, 0x7ffffffc, RZ, 0xc0, !PT ;  /* 0x7ffffffc07077812 */ /* 0x000fc600078ec0ff */
[----:B------:R-:W-:Y:S01]  /*37c0*/  IMAD R11, R9, 0x10, R8 ;  /* 0x00000010090b7824 */ /* 0x000fe200078e0208 */
[C---:B------:R-:W-:Y:S01]  /*37d0*/  LOP3.LUT R9, R5.reuse, 0x1ffffffe, RZ, 0xc0, !PT ;  /* 0x1ffffffe05097812 */ /* 0x040fe200078ec0ff */
[----:B------:R-:W-:Y:S02]  /*37e0*/  IMAD.SHL.U32 R8, R5, 0x20, RZ ;  /* 0x0000002005087824 */ /* 0x000fe400078e00ff */
[----:B------:R-:W-:Y:S02]  /*37f0*/  IMAD.IADD R7, R4, 0x1, -R7 ;  /* 0x0000000104077824 */ /* 0x000fe400078e0a07 */
[----:B------:R-:W-:Y:S01]  /*3800*/  IMAD.IADD R6, R6, 0x1, -R9 ;  /* 0x0000000106067824 */ /* 0x000fe200078e0a09 */
[----:B------:R-:W-:Y:S01]  /*3810*/  LOP3.LUT R5, R8, 0xffffffc0, RZ, 0xc0, !PT ;  /* 0xffffffc008057812 */ /* 0x000fe200078ec0ff */
[----:B------:R-:W-:Y:S01]  /*3820*/  IMAD.U32 R4, RZ, RZ, UR27 ;  /* 0x0000001bff047e24 */ /* 0x000fe2000f8e00ff */
[----:B------:R-:W-:Y:S02]  /*3830*/  SHF.L.U32 R8, R7, 0x1, RZ ;  /* 0x0000000107087819 */ /* 0x000fe400000006ff */
[----:B------:R-:W-:-:S02]  /*3840*/  IADD3 R5, R5, R11, RZ ;  /* 0x0000000b05057210 */ /* 0x000fc40007ffe0ff */
[C---:B------:R-:W-:Y:S02]  /*3850*/  IADD3 R4, -R8.reuse, 0x1, R4 ;  /* 0x0000000108047810 */ /* 0x040fe40007ffe104 */
[----:B------:R-:W-:Y:S01]  /*3860*/  IADD3 R14, -R8, UR4, RZ ;  /* 0x00000004080e7c10 */ /* 0x000fe2000fffe1ff */
[----:B------:R-:W-:Y:S01]  /*3870*/  IMAD R12, R6, 0x8, R5 ;  /* 0x00000008060c7824 */ /* 0x000fe200078e0205 */
[----:B------:R-:W-:Y:S01]  /*3880*/  IADD3 R4, R4, -c[0x0][0x168], RZ ;  /* 0x80005a0004047a10 */ /* 0x000fe20007ffe0ff */
[----:B------:R-:W-:Y:S01]  /*3890*/  FMUL.FTZ R5, R40, c[0x0][0x320] ;  /* 0x0000c80028057a20 */ /* 0x000fe20000410000 */
[----:B------:R-:W-:Y:S01]  /*38a0*/  IADD3 R16, -R8, UR30, RZ ;  /* 0x0000001e08107c10 */ /* 0x000fe2000fffe1ff */
[----:B------:R-:W-:Y:S01]  /*38b0*/  @P1 IMAD.HI.U32 R6, R12, c[0x0][0x2c8], RZ ;  /* 0x0000b2000c061a27 */ /* 0x000fe200078e00ff */
[----:B------:R3:W-:Y:S01]  /*38c0*/  STL [R1+0x30], R12 ;  /* 0x0000300c01007387 */ /* 0x0007e20000100800 */
[----:B------:R5:W1:Y:S01]  /*38d0*/  MUFU.TANH R26, R5 ;  /* 0x00000005001a7308 */ /* 0x000a620000002400 */
[----:B------:R-:W-:-:S02]  /*38e0*/  IADD3 R13, R4, c[0x0][0x328], RZ ;  /* 0x0000ca00040d7a10 */ /* 0x000fc40007ffe0ff */
[----:B------:R-:W-:Y:S01]  /*38f0*/  STL [R1+0x1c], R8 ;  /* 0x00001c0801007387 */ /* 0x000fe20000100800 */
[----:B------:R-:W-:Y:S01]  /*3900*/  IADD3 R15, R4, UR17, RZ ;  /* 0x00000011040f7c10 */ /* 0x000fe2000fffe0ff */
[----:B-----5:R-:W-:-:S04]  /*3910*/  FMUL.FTZ R5, R41, c[0x0][0x320] ;  /* 0x0000c80029057a20 */ /* 0x020fc80000410000 */
[----:B------:R5:W1:Y:S01]  /*3920*/  MUFU.TANH R25, R5 ;  /* 0x0000000500197308 */ /* 0x000a620000002400 */
[----:B---3--:R-:W-:Y:S02]  /*3930*/  @P0 SHF.R.U32.HI R12, RZ, c[0x0][0x2cc], R6 ;  /* 0x0000b300ff0c0a19 */ /* 0x008fe40000011606 */
[----:B------:R-:W-:-:S03]  /*3940*/  PLOP3.LUT P0, PT, PT, PT, UP0, 0x40, 0x0 ;  /* 0x000000000000781c */ /* 0x000fc60003f0e808 */
[----:B------:R-:W3:Y:S01]  /*3950*/  SHFL.IDX PT, R6, R12, RZ, 0x1c1f ;  /* 0x001c1fff0c067589 */ /* 0x000ee200000e0000 */
[----:B-----5:R-:W-:-:S04]  /*3960*/  FMUL.FTZ R5, R56, c[0x0][0x320] ;  /* 0x0000c80038057a20 */ /* 0x020fc80000410000 */
[----:B------:R5:W1:Y:S01]  /*3970*/  MUFU.TANH R18, R5 ;  /* 0x0000000500127308 */ /* 0x000a620000002400 */
[----:B---3--:R-:W-:Y:S02]  /*3980*/  IMAD.IADD R4, R15, 0x1, R6 ;  /* 0x000000010f047824 */ /* 0x008fe400078e0206 */
[----:B-----5:R-:W-:-:S05]  /*3990*/  FMUL.FTZ R5, R57, c[0x0][0x320] ;  /* 0x0000c80039057a20 */ /* 0x020fca0000410000 */
[----:B------:R3:W1:Y:S02]  /*39a0*/  MUFU.TANH R17, R5 ;  /* 0x0000000500117308 */ /* 0x0006640000002400 */
[----:B---3--:R-:W-:-:S06]  /*39b0*/  FMUL.FTZ R5, R33, c[0x0][0x320] ;  /* 0x0000c80021057a20 */ /* 0x008fcc0000410000 */
[----:B------:R3:W1:Y:S02]  /*39c0*/  MUFU.TANH R19, R5 ;  /* 0x0000000500137308 */ /* 0x0006640000002400 */
[----:B---3--:R-:W-:-:S05]  /*39d0*/  IMAD.IADD R5, R13, 0x1, R6 ;  /* 0x000000010d057824 */ /* 0x008fca00078e0206 */
[----:B------:R-:W-:Y:S01]  /*39e0*/  IMNMX R5, R5, R14, PT ;  /* 0x0000000e05057217 */ /* 0x000fe20003800200 */
[----:B------:R-:W-:Y:S05]  /*39f0*/  @P0 BRA `(.L_x_591) ;  /* 0x0000015000000947 */ /* 0x000fea0003800000 */
[----:B-12-4-:R-:W-:Y:S01]  /*3a00*/  IMAD.U32 R7, RZ, RZ, UR9 ;  /* 0x00000009ff077e24 */ /* 0x016fe2000f8e00ff */
        /* <DEDUP_REMOVED lines=11> */
.L_x_593:
[----:B------:R-:W-:-:S04]  /*3ac0*/  MOV R7, c[0x0][0x32c] ;  /* 0x0000cb0000077a02 */ /* 0x000fc80000000f00 */
[----:B------:R-:W-:-:S13]  /*3ad0*/  ISETP.NE.AND P0, PT, R7, 0x1, PT ;  /* 0x000000010700780c */ /* 0x000fda0003f05270 */
[----:B------:R-:W-:-:S05]  /*3ae0*/  @P0 IMAD.HI.U32 R7, R6, c[0x0][0x330], RZ ;  /* 0x0000cc0006070a27 */ /* 0x000fca00078e00ff */
[----:B------:R-:W-:Y:S02]  /*3af0*/  @P0 SHF.R.U32.HI R6, RZ, c[0x0][0x334], R7 ;  /* 0x0000cd00ff060a19 */ /* 0x000fe40000011607 */
.L_x_594:
[----:B------:R-:W-:Y:S05]  /*3b00*/  BSYNC B0 ;  /* 0x0000000000007941 */ /* 0x000fea0003800000 */
.L_x_592:
[----:B------:R-:W-:-:S05]  /*3b10*/  IMAD R6, R6, c[0x0][0x32c], R16 ;  /* 0x0000cb0006067a24 */ /* 0x000fca00078e0210 */
[----:B------:R-:W-:Y:S02]  /*3b20*/  IADD3 R7, R6, c[0x0][0x32c], RZ ;  /* 0x0000cb0006077a10 */ /* 0x000fe40007ffe0ff */
[----:B------:R-:W-:Y:S02]  /*3b30*/  IMNMX R4, R4, R6, !PT ;  /* 0x0000000604047217 */ /* 0x000fe40007800200 */
[----:B------:R-:W-:Y:S02]  /*3b40*/  IMNMX R5, R5, R7, PT ;  /* 0x0000000705057217 */ /* 0x000fe40003800200 */
.L_x_591:
[----:B-12-4-:R-:W-:Y:S01]  /*3b50*/  UISETP.GE.AND UP0, UPT, UR30, 0x1, UPT ;  /* 0x000000011e00788c */ /* 0x016fe2000bf06270 */
[----:B------:R-:W-:Y:S01]  /*3b60*/  FMUL.FTZ R6, R34, c[0x0][0x320] ;  /* 0x0000c80022067a20 */ /* 0x000fe20000410000 */
[----:B------:R-:W-:Y:S01]  /*3b70*/  UISETP.GE.AND UP1, UPT, UR30, 0xa, UPT ;  /* 0x0000000a1e00788c */ /* 0x000fe2000bf26270 */
[----:B------:R-:W-:Y:S01]  /*3b80*/  FMUL.FTZ R10, R51, c[0x0][0x320] ;  /* 0x0000c800330a7a20 */ /* 0x000fe20000410000 */
[----:B------:R-:W-:Y:S01]  /*3b90*/  UISETP.GE.AND UP3, UPT, UR30, 0x2, UPT ;  /* 0x000000021e00788c */ /* 0x000fe2000bf66270 */
[----:B------:R1:W2:Y:S01]  /*3ba0*/  MUFU.TANH R32, R6 ;  /* 0x0000000600207308 */ /* 0x0002a20000002400 */
[----:B------:R-:W-:Y:S01]  /*3bb0*/  PLOP3.LUT P0, PT, PT, PT, UP0, 0x40, 0x0 ;  /* 0x000000000000781c */ /* 0x000fe20003f0e808 */
[----:B------:R-:W-:Y:S01]  /*3bc0*/  UISETP.GE.AND UP2, UPT, UR30, 0x9, UPT ;  /* 0x000000091e00788c */ /* 0x000fe2000bf46270 */
[----:B------:R-:W-:Y:S01]  /*3bd0*/  FMUL.FTZ R8, R58, c[0x0][0x320] ;  /* 0x0000c8003a087a20 */ /* 0x000fe20000410000 */
[----:B------:R-:W-:Y:S01]  /*3be0*/  UP2UR UR29, UPR, URZ, 0x1 ;  /* 0x000000013f1d7883 */ /* 0x000fe20008000000 */
[----:B------:R-:W-:Y:S01]  /*3bf0*/  ISETP.GT.AND P0, PT, R4, RZ, P0 ;  /* 0x000000ff0400720c */ /* 0x000fe20000704270 */
[----:B------:R-:W-:Y:S01]  /*3c00*/  UISETP.GE.AND UP5, UPT, UR30, 0x19, UPT ;  /* 0x000000191e00788c */ /* 0x000fe2000bfa6270 */
[----:B------:R-:W-:Y:S01]  /*3c10*/  PLOP3.LUT P2, PT, PT, PT, UP3, 0x40, 0x0 ;  /* 0x000000000000781c */ /* 0x000fe20003f4e838 */
[----:B------:R-:W-:Y:S01]  /*3c20*/  UISETP.GE.AND UP0, UPT, UR30, 0x11, UPT ;  /* 0x000000111e00788c */ /* 0x000fe2000bf06270 */
[----:B------:R-:W-:Y:S01]  /*3c30*/  ISETP.LT.OR P0, PT, R5, 0x1, P0 ;  /* 0x000000010500780c */ /* 0x000fe20000701670 */
[----:B------:R-:W-:Y:S01]  /*3c40*/  UISETP.GE.AND UP6, UPT, UR30, 0x12, UPT ;  /* 0x000000121e00788c */ /* 0x000fe2000bfc6270 */
[----:B------:R-:W-:Y:S01]  /*3c50*/  PLOP3.LUT P1, PT, PT, PT, UP2, 0x40, 0x0 ;  /* 0x000000000000781c */ /* 0x000fe20003f2e828 */
[----:B------:R-:W-:Y:S01]  /*3c60*/  UP2UR UR27, UPR, URZ, 0x4 ;  /* 0x000000043f1b7883 */ /* 0x000fe20008000000 */
[----:B------:R-:W-:Y:S01]  /*3c70*/  FSEL R38, R18, -INF , !P0 ;  /* 0xff80000012267808 */ /* 0x000fe20004000000 */
[----:B------:R-:W-:Y:S01]  /*3c80*/  UP2UR UR28, UPR, URZ, 0x8 ;  /* 0x000000083f1c7883 */ /* 0x000fe20008000000 */
[----:B------:R-:W-:Y:S01]  /*3c90*/  PLOP3.LUT P0, PT, PT, PT, UP1, 0x40, 0x0 ;  /* 0x000000000000781c */ /* 0x000fe20003f0e818 */
[----:B-1----:R-:W-:Y:S01]  /*3ca0*/  FMUL.FTZ R6, R35, c[0x0][0x320] ;  /* 0x0000c80023067a20 */ /* 0x002fe20000410000 */
[C---:B------:R-:W-:Y:S01]  /*3cb0*/  ISETP.GT.AND P2, PT, R4.reuse, 0x1, P2 ;  /* 0x000000010400780c */ /* 0x040fe20001744270 */
[----:B------:R-:W-:Y:S01]  /*3cc0*/  UISETP.GE.AND UP2, UPT, UR30, 0x22, UPT ;  /* 0x000000221e00788c */ /* 0x000fe2000bf46270 */
[C---:B------:R-:W-:Y:S01]  /*3cd0*/  ISETP.GT.AND P0, PT, R4.reuse, 0x9, P0 ;  /* 0x000000090400780c */ /* 0x040fe20000704270 */
[----:B------:R1:W3:Y:S01]  /*3ce0*/  MUFU.TANH R35, R6 ;  /* 0x0000000600237308 */ /* 0x0002e20000002400 */
[----:B------:R-:W-:Y:S01]  /*3cf0*/  ISETP.GT.AND P1, PT, R4, 0x8, P1 ;  /* 0x000000080400780c */ /* 0x000fe20000f24270 */
[----:B------:R-:W-:Y:S01]  /*3d00*/  UISETP.GE.AND UP4, UPT, UR30, 0x1a, UPT ;  /* 0x0000001a1e00788c */ /* 0x000fe2000bf86270 */
[C---:B------:R-:W-:Y:S01]  /*3d10*/  ISETP.LT.OR P0, PT, R5.reuse, 0xa, P0 ;  /* 0x0000000a0500780c */ /* 0x040fe20000701670 */
[----:B------:R-:W-:Y:S01]  /*3d20*/  UISETP.GE.AND UP3, UPT, UR30, 0x21, UPT ;  /* 0x000000211e00788c */ /* 0x000fe2000bf66270 */
[C---:B------:R-:W-:Y:S01]  /*3d30*/  ISETP.LT.OR P2, PT, R5.reuse, 0x2, P2 ;  /* 0x000000020500780c */ /* 0x040fe20001741670 */
[----:B------:R-:W-:Y:S01]  /*3d40*/  UP2UR UR31, UPR, URZ, 0x40 ;  /* 0x000000403f1f7883 */ /* 0x000fe20008000000 */
[----:B------:R-:W-:Y:S01]  /*3d50*/  ISETP.LT.OR P1, PT, R5, 0x9, P1 ;  /* 0x000000090500780c */ /* 0x000fe20000f21670 */
[----:B------:R-:W-:Y:S01]  /*3d60*/  UP2UR UR5, UPR, URZ, 0x2 ;  /* 0x000000023f057883 */ /* 0x000fe20008000000 */
[----:B------:R-:W-:Y:S01]  /*3d70*/  FSEL R40, R17, -INF , !P2 ;  /* 0xff80000011287808 */ /* 0x000fe20005000000 */
[----:B------:R-:W-:Y:S01]  /*3d80*/  UP2UR UR4, UPR, URZ, 0x1 ;  /* 0x000000013f047883 */ /* 0x000fe20008000000 */
[----:B------:R-:W-:Y:S01]  /*3d90*/  FSEL R41, R20, -INF , !P1 ;  /* 0xff80000014297808 */ /* 0x000fe20004800000 */
[----:B------:R-:W-:Y:S01]  /*3da0*/  UISETP.GE.AND UP1, UPT, UR30, 0x29, UPT ;  /* 0x000000291e00788c */ /* 0x000fe2000bf26270 */
[----:B------:R-:W-:Y:S01]  /*3db0*/  PLOP3.LUT P2, PT, PT, PT, UP0, 0x40, 0x0 ;  /* 0x000000000000781c */ /* 0x000fe20003f4e808 */
[----:B------:R-:W-:Y:S01]  /*3dc0*/  UISETP.GE.AND UP0, UPT, UR30, 0x2a, UPT ;  /* 0x0000002a1e00788c */ /* 0x000fe2000bf06270 */
[----:B------:R-:W-:Y:S01]  /*3dd0*/  PLOP3.LUT P1, PT, PT, PT, UP6, 0x40, 0x0 ;  /* 0x000000000000781c */ /* 0x000fe20003f2e868 */
[----:B-1----:R-:W-:Y:S01]  /*3de0*/  FMUL.FTZ R6, R47, c[0x0][0x320] ;  /* 0x0000c8002f067a20 */ /* 0x002fe20000410000 */
[C---:B------:R-:W-:Y:S01]  /*3df0*/  ISETP.GT.AND P2, PT, R4.reuse, 0x10, P2 ;  /* 0x000000100400780c */ /* 0x040fe20001744270 */
[----:B------:R-:W-:Y:S01]  /*3e00*/  UISETP.NE.AND UP6, UPT, UR12, URZ, UPT ;  /* 0x0000003f0c00728c */ /* 0x000fe2000bfc5270 */
[----:B------:R-:W-:Y:S01]  /*3e10*/  ISETP.GT.AND P1, PT, R4, 0x11, P1 ;  /* 0x000000110400780c */ /* 0x000fe20000f24270 */
[----:B------:R1:W4:Y:S01]  /*3e20*/  MUFU.TANH R31, R6 ;  /* 0x00000006001f7308 */ /* 0x0003220000002400 */
[----:B------:R-:W-:Y:S01]  /*3e30*/  ISETP.LT.OR P2, PT, R5, 0x11, P2 ;  /* 0x000000110500780c */ /* 0x000fe20001741670 */
[----:B------:R-:W-:Y:S01]  /*3e40*/  FMUL.FTZ R7, R59, c[0x0][0x320] ;  /* 0x0000c8003b077a20 */ /* 0x000fe20000410000 */
[----:B------:R-:W-:Y:S01]  /*3e50*/  ISETP.LT.OR P1, PT, R5, 0x12, P1 ;  /* 0x000000120500780c */ /* 0x000fe20000f21670 */
[----:B------:R-:W-:Y:S01]  /*3e60*/  FMUL.FTZ R9, R54, c[0x0][0x320] ;  /* 0x0000c80036097a20 */ /* 0x000fe20000410000 */
[----:B------:R-:W-:Y:S01]  /*3e70*/  FSEL R64, R30, -INF , !P2 ;  /* 0xff8000001e407808 */ /* 0x000fe20005000000 */
[----:B------:R-:W-:Y:S01]  /*3e80*/  FMUL.FTZ R11, R46, c[0x0][0x320] ;  /* 0x0000c8002e0b7a20 */ /* 0x000fe20000410000 */
[----:B------:R-:W-:Y:S01]  /*3e90*/  FSEL R70, R29, -INF , !P1 ;  /* 0xff8000001d467808 */ /* 0x000fe20004800000 */
[----:B------:R-:W2:Y:S01]  /*3ea0*/  MUFU.TANH R21, R10 ;  /* 0x0000000a00157308 */ /* 0x000ea20000002400 */
[----:B------:R-:W-:-:S02]  /*3eb0*/  PLOP3.LUT P2, PT, PT, PT, UP4, 0x40, 0x0 ;  /* 0x000000000000781c */ /* 0x000fc40003f4e848 */
[----:B------:R-:W-:Y:S02]  /*3ec0*/  PLOP3.LUT P1, PT, PT, PT, UP3, 0x40, 0x0 ;  /* 0x000000000000781c */ /* 0x000fe40003f2e838 */
[C---:B------:R-:W-:Y:S02]  /*3ed0*/  ISETP.GT.AND P2, PT, R4.reuse, 0x19, P2 ;  /* 0x000000190400780c */ /* 0x040fe40001744270 */
[----:B------:R-:W-:Y:S01]  /*3ee0*/  ISETP.GT.AND P1, PT, R4, 0x20, P1 ;  /* 0x000000200400780c */ /* 0x000fe20000f24270 */
[----:B-1----:R-:W-:Y:S01]  /*3ef0*/  FMUL.FTZ R6, R50, c[0x0][0x320] ;  /* 0x0000c80032067a20 */ /* 0x002fe20000410000 */
[C---:B------:R-:W-:Y:S01]  /*3f00*/  ISETP.LT.OR P2, PT, R5.reuse, 0x1a, P2 ;  /* 0x0000001a0500780c */ /* 0x040fe20001741670 */
[----:B------:R-:W1:Y:S01]  /*3f10*/  MUFU.TANH R23, R9 ;  /* 0x0000000900177308 */ /* 0x000e620000002400 */
[----:B------:R-:W-:Y:S02]  /*3f20*/  ISETP.LT.OR P1, PT, R5, 0x21, P1 ;  /* 0x000000210500780c */ /* 0x000fe40000f21670 */
[----:B------:R-:W-:-:S02]  /*3f30*/  FSEL R71, R27, -INF , !P2 ;  /* 0xff8000001b477808 */ /* 0x000fc40005000000 */
[----:B------:R-:W-:Y:S02]  /*3f40*/  FSEL R193, R22, -INF , !P1 ;  /* 0xff80000016c17808 */ /* 0x000fe40004800000 */
[----:B------:R-:W-:Y:S01]  /*3f50*/  PLOP3.LUT P2, PT, PT, PT, UP1, 0x40, 0x0 ;  /* 0x000000000000781c */ /* 0x000fe20003f4e818 */
[----:B------:R5:W1:Y:S01]  /*3f60*/  MUFU.TANH R24, R6 ;  /* 0x0000000600187308 */ /* 0x000a620000002400 */
[----:B------:R-:W-:Y:S02]  /*3f70*/  PLOP3.LUT P1, PT, PT, PT, UP0, 0x40, 0x0 ;  /* 0x000000000000781c */ /* 0x000fe40003f2e808 */
[C---:B------:R-:W-:Y:S02]  /*3f80*/  ISETP.GT.AND P2, PT, R4.reuse, 0x28, P2 ;  /* 0x000000280400780c */ /* 0x040fe40001744270 */
[----:B------:R-:W-:Y:S02]  /*3f90*/  ISETP.GT.AND P1, PT, R4, 0x29, P1 ;  /* 0x000000290400780c */ /* 0x000fe40000f24270 */
[C---:B------:R-:W-:Y:S01]  /*3fa0*/  ISETP.LT.OR P2, PT, R5.reuse, 0x29, P2 ;  /* 0x000000290500780c */ /* 0x040fe20001741670 */
[----:B------:R-:W1:Y:S01]  /*3fb0*/  MUFU.TANH R20, R8 ;  /* 0x0000000800147308 */ /* 0x000e620000002400 */
[----:B------:R-:W-:-:S02]  /*3fc0*/  ISETP.LT.OR P1, PT, R5, 0x2a, P1 ;  /* 0x0000002a0500780c */ /* 0x000fc40000f21670 */
[----:B------:R-:W-:Y:S02]  /*3fd0*/  FSEL R207, R26, -INF , !P2 ;  /* 0xff8000001acf7808 */ /* 0x000fe40005000000 */
[----:B------:R-:W-:Y:S01]  /*3fe0*/  FSEL R191, R25, -INF , !P1 ;  /* 0xff80000019bf7808 */ /* 0x000fe20004800000 */
[----:B-----5:R-:W-:Y:S01]  /*3ff0*/  FMUL.FTZ R6, R42, c[0x0][0x320] ;  /* 0x0000c8002a067a20 */ /* 0x020fe20000410000 */
[----:B------:R-:W-:Y:S01]  /*4000*/  FSEL R42, R36, -INF , !P0 ;  /* 0xff800000242a7808 */ /* 0x000fe20004000000 */
[----:B------:R-:W1:Y:S01]  /*4010*/  MUFU.TANH R17, R7 ;  /* 0x0000000700117308 */ /* 0x000e620000002400 */
[----:B------:R-:W-:-:S04]  /*4020*/  PLOP3.LUT P0, PT, PT, PT, UP5, 0x40, 0x0 ;  /* 0x000000000000781c */ /* 0x000fc80003f0e858 */
[----:B------:R-:W-:-:S03]  /*4030*/  ISETP.GT.AND P0, PT, R4, 0x18, P0 ;  /* 0x000000180400780c */ /* 0x000fc60000704270 */
[----:B------:R5:W1:Y:S01]  /*4040*/  MUFU.TANH R34, R6 ;  /* 0x0000000600227308 */ /* 0x000a620000002400 */
[----:B------:R-:W-:-:S04]  /*4050*/  ISETP.LT.OR P0, PT, R5, 0x19, P0 ;  /* 0x000000190500780c */ /* 0x000fc80000701670 */
[----:B------:R-:W-:Y:S02]  /*4060*/  FSEL R69, R28, -INF , !P0 ;  /* 0xff8000001c457808 */ /* 0x000fe40004000000 */
[----:B------:R-:W-:Y:S01]  /*4070*/  PLOP3.LUT P0, PT, PT, PT, UP2, 0x40, 0x0 ;  /* 0x000000000000781c */ /* 0x000fe20003f0e828 */
[----:B------:R-:W1:Y:S03]  /*4080*/  MUFU.TANH R18, R11 ;  /* 0x0000000b00127308 */ /* 0x000e660000002400 */
[----:B------:R-:W-:Y:S01]  /*4090*/  ISETP.GT.AND P0, PT, R4, 0x21, P0 ;  /* 0x000000210400780c */ /* 0x000fe20000704270 */
[----:B------:R-:W-:-:S03]  /*40a0*/  FMUL.FTZ R4, R55, c[0x0][0x320] ;  /* 0x0000c80037047a20 */ /* 0x000fc60000410000 */
[----:B------:R-:W-:Y:S01]  /*40b0*/  ISETP.LT.OR P0, PT, R5, 0x22, P0 ;  /* 0x000000220500780c */ /* 0x000fe20000701670 */
[----:B-----5:R-:W-:Y:S01]  /*40c0*/  FMUL.FTZ R6, R43, c[0x0][0x320] ;  /* 0x0000c8002b067a20 */ /* 0x020fe20000410000 */
[----:B------:R-:W1:Y:S02]  /*40d0*/  MUFU.TANH R11, R4 ;  /* 0x00000004000b7308 */ /* 0x000e640000002400 */
[----:B------:R-:W-:Y:S02]  /*40e0*/  FSEL R216, R19, -INF , !P0 ;  /* 0xff80000013d87808 */ /* 0x000fe40004000000 */
[----:B------:R-:W-:Y:S01]  /*40f0*/  PLOP3.LUT P0, PT, PT, PT, UP6, 0x40, 0x0 ;  /* 0x000000000000781c */ /* 0x000fe20003f0e868 */
[----:B------:R-:W-:-:S03]  /*4100*/  UISETP.NE.AND UP6, UPT, UR31, URZ, UPT ;  /* 0x0000003f1f00728c */ /* 0x000fc6000bfc5270 */
[----:B------:R5:W1:Y:S02]  /*4110*/  MUFU.TANH R33, R6 ;  /* 0x0000000600217308 */ /* 0x000a640000002400 */
[----:B-----5:R-:W5:Y:S02]  /*4120*/  SHFL.IDX PT, R6, R12, 0x1, 0x1c1f ;  /* 0x003c1f000c067f89 */ /* 0x020f6400000e0000 */
[--C-:B-----5:R-:W-:Y:S02]  /*4130*/  IMAD.IADD R5, R13, 0x1, R6.reuse ;  /* 0x000000010d057824 */ /* 0x120fe400078e0206 */
[----:B------:R-:W-:-:S03]  /*4140*/  IMAD.IADD R4, R15, 0x1, R6 ;  /* 0x000000010f047824 */ /* 0x000fc600078e0206 */
[----:B------:R-:W-:Y:S01]  /*4150*/  IMNMX R5, R5, R14, PT ;  /* 0x0000000e05057217 */ /* 0x000fe20003800200 */
        /* <DEDUP_REMOVED lines=13> */
.L_x_597:
[----:B------:R-:W-:-:S04]  /*4230*/  MOV R7, c[0x0][0x32c] ;  /* 0x0000cb0000077a02 */ /* 0x000fc80000000f00 */
[----:B------:R-:W-:-:S13]  /*4240*/  ISETP.NE.AND P0, PT, R7, 0x1, PT ;  /* 0x000000010700780c */ /* 0x000fda0003f05270 */
[----:B------:R-:W-:-:S05]  /*4250*/  @P0 IMAD.HI.U32 R7, R6, c[0x0][0x330], RZ ;  /* 0x0000cc0006070a27 */ /* 0x000fca00078e00ff */
[----:B------:R-:W-:Y:S02]  /*4260*/  @P0 SHF.R.U32.HI R6, RZ, c[0x0][0x334], R7 ;  /* 0x0000cd00ff060a19 */ /* 0x000fe40000011607 */
.L_x_598:
[----:B------:R-:W-:Y:S05]  /*4270*/  BSYNC B0 ;  /* 0x0000000000007941 */ /* 0x000fea0003800000 */
.L_x_596:
[----:B------:R-:W-:-:S05]  /*4280*/  IMAD R6, R6, c[0x0][0x32c], R16 ;  /* 0x0000cb0006067a24 */ /* 0x000fca00078e0210 */
[----:B------:R-:W-:Y:S02]  /*4290*/  IADD3 R7, R6, c[0x0][0x32c], RZ ;  /* 0x0000cb0006077a10 */ /* 0x000fe40007ffe0ff */
[----:B------:R-:W-:Y:S02]  /*42a0*/  IMNMX R4, R4, R6, !PT ;  /* 0x0000000604047217 */ /* 0x000fe40007800200 */
[----:B------:R-:W-:Y:S02]  /*42b0*/  IMNMX R5, R5, R7, PT ;  /* 0x0000000705057217 */ /* 0x000fe40003800200 */
.L_x_595:
[----:B-1234-:R-:W-:Y:S01]  /*42c0*/  UP2UR UR30, UPR, URZ, 0x1 ;  /* 0x000000013f1e7883 */ /* 0x01efe20008000000 */
[----:B------:R-:W-:Y:S01]  /*42d0*/  FMUL.FTZ R6, R77, c[0x0][0x320] ;  /* 0x0000c8004d067a20 */ /* 0x000fe20000410000 */
[----:B------:R-:W-:Y:S01]  /*42e0*/  UISETP.NE.AND UP0, UPT, UR29, URZ, UPT ;  /* 0x0000003f1d00728c */ /* 0x000fe2000bf05270 */
[----:B------:R-:W-:Y:S01]  /*42f0*/  FMUL.FTZ R8, R84, c[0x0][0x320] ;  /* 0x0000c80054087a20 */ /* 0x000fe20000410000 */
[----:B------:R-:W-:Y:S01]  /*4300*/  UP2UR UR31, UPR, URZ, 0x2 ;  /* 0x000000023f1f7883 */ /* 0x000fe20008000000 */
[----:B------:R1:W2:Y:S01]  /*4310*/  MUFU.TANH R30, R6 ;  /* 0x00000006001e7308 */ /* 0x0002a20000002400 */
[----:B------:R-:W-:Y:S01]  /*4320*/  UP2UR UR33, UPR, URZ, 0x8 ;  /* 0x000000083f217883 */ /* 0x000fe20008000000 */
[----:B------:R-:W-:Y:S01]  /*4330*/  FMUL.FTZ R10, R72, c[0x0][0x320] ;  /* 0x0000c800480a7a20 */ /* 0x000fe20000410000 */
[----:B------:R-:W-:Y:S01]  /*4340*/  PLOP3.LUT P0, PT, PT, PT, UP0, 0x40, 0x0 ;  /* 0x000000000000781c */ /* 0x000fe20003f0e808 */
[----:B------:R-:W-:Y:S01]  /*4350*/  UP2UR UR32, UPR, URZ, 0x4 ;  /* 0x000000043f207883 */ /* 0x000fe20008000000 */
[----:B------:R-:W-:Y:S01]  /*4360*/  FMUL.FTZ R7, R73, c[0x0][0x320] ;  /* 0x0000c80049077a20 */ /* 0x000fe20000410000 */
[----:B------:R-:W-:Y:S01]  /*4370*/  UISETP.NE.AND UP1, UPT, UR5, URZ, UPT ;  /* 0x0000003f0500728c */ /* 0x000fe2000bf25270 */
[----:B------:R-:W-:Y:S01]  /*4380*/  ISETP.GT.AND P0, PT, R4, RZ, P0 ;  /* 0x000000ff0400720c */ /* 0x000fe20000704270 */
[----:B------:R-:W-:Y:S01]  /*4390*/  UISETP.NE.AND UP3, UPT, UR28, URZ, UPT ;  /* 0x0000003f1c00728c */ /* 0x000fe2000bf65270 */
[----:B------:R3:W4:Y:S01]  /*43a0*/  MUFU.TANH R22, R8 ;  /* 0x0000000800167308 */ /* 0x0007220000002400 */
[----:B------:R-:W-:Y:S01]  /*43b0*/  UISETP.NE.AND UP2, UPT, UR27, URZ, UPT ;  /* 0x0000003f1b00728c */ /* 0x000fe2000bf45270 */
[----:B------:R-:W-:Y:S01]  /*43c0*/  ISETP.LT.OR P0, PT, R5, 0x1, P0 ;  /* 0x000000010500780c */ /* 0x000fe20000701670 */
[----:B------:R-:W-:Y:S01]  /*43d0*/  UISETP.NE.AND UP0, UPT, UR4, URZ, UPT ;  /* 0x0000003f0400728c */ /* 0x000fe2000bf05270 */
[----:B------:R-:W-:Y:S01]  /*43e0*/  FMUL.FTZ R9, R89, c[0x0][0x320] ;  /* 0x0000c80059097a20 */ /* 0x000fe20000410000 */
[----:B------:R-:W-:Y:S01]  /*43f0*/  PLOP3.LUT P2, PT, PT, PT, UP3, 0x40, 0x0 ;  /* 0x000000000000781c */ /* 0x000fe20003f4e838 */
[----:B------:R-:W-:Y:S01]  /*4400*/  UISETP.NE.AND UP3, UPT, UR33, URZ, UPT ;  /* 0x0000003f2100728c */ /* 0x000fe2000bf65270 */
[----:B-1----:R-:W-:Y:S01]  /*4410*/  FMUL.FTZ R6, R92, c[0x0][0x320] ;  /* 0x0000c8005c067a20 */ /* 0x002fe20000410000 */
[----:B------:R-:W-:Y:S01]  /*4420*/  FSEL R36, R20, -INF , !P0 ;  /* 0xff80000014247808 */ /* 0x000fe20004000000 */
[----:B------:R-:W1:Y:S01]  /*4430*/  MUFU.TANH R27, R10 ;  /* 0x0000000a001b7308 */ /* 0x000e620000002400 */
[----:B------:R-:W-:Y:S01]  /*4440*/  PLOP3.LUT P0, PT, PT, PT, UP1, 0x40, 0x0 ;  /* 0x000000000000781c */ /* 0x000fe20003f0e818 */
[----:B------:R-:W-:Y:S01]  /*4450*/  UISETP.NE.AND UP1, UPT, UR31, URZ, UPT ;  /* 0x0000003f1f00728c */ /* 0x000fe2000bf25270 */
[----:B------:R-:W-:Y:S01]  /*4460*/  PLOP3.LUT P1, PT, PT, PT, UP2, 0x40, 0x0 ;  /* 0x000000000000781c */ /* 0x000fe20003f2e828 */
[----:B------:R-:W-:Y:S01]  /*4470*/  UISETP.NE.AND UP2, UPT, UR32, URZ, UPT ;  /* 0x0000003f2000728c */ /* 0x000fe2000bf45270 */
[----:B------:R-:W-:-:S02]  /*4480*/  ISETP.GT.AND P0, PT, R4, 0x9, P0 ;  /* 0x000000090400780c */ /* 0x000fc40000704270 */
[C---:B------:R-:W-:Y:S01]  /*4490*/  ISETP.GT.AND P2, PT, R4.reuse, 0x1, P2 ;  /* 0x000000010400780c */ /* 0x040fe20001744270 */
[----:B------:R5:W1:Y:S01]  /*44a0*/  MUFU.TANH R28, R6 ;  /* 0x00000006001c7308 */ /* 0x000a620000002400 */
[----:B------:R-:W-:Y:S01]  /*44b0*/  ISETP.GT.AND P1, PT, R4, 0x8, P1 ;  /* 0x000000080400780c */ /* 0x000fe20000f24270 */
[----:B---3--:R-:W-:Y:S01]  /*44c0*/  FMUL.FTZ R8, R76, c[0x0][0x320] ;  /* 0x0000c8004c087a20 */ /* 0x008fe20000410000 */
[C---:B------:R-:W-:Y:S02]  /*44d0*/  ISETP.LT.OR P0, PT, R5.reuse, 0xa, P0 ;  /* 0x0000000a0500780c */ /* 0x040fe40000701670 */
[C---:B------:R-:W-:Y:S02]  /*44e0*/  ISETP.LT.OR P2, PT, R5.reuse, 0x2, P2 ;  /* 0x000000020500780c */ /* 0x040fe40001741670 */
[----:B------:R-:W-:Y:S01]  /*44f0*/  ISETP.LT.OR P1, PT, R5, 0x9, P1 ;  /* 0x000000090500780c */ /* 0x000fe20000f21670 */
[----:B------:R-:W3:Y:S01]  /*4500*/  MUFU.TANH R19, R9 ;  /* 0x0000000900137308 */ /* 0x000ee20000002400 */
[----:B------:R-:W-:-:S02]  /*4510*/  FSEL R21, R21, -INF , !P0 ;  /* 0xff80000015157808 */ /* 0x000fc40004000000 */
[----:B------:R-:W-:Y:S02]  /*4520*/  FSEL R37, R17, -INF , !P2 ;  /* 0xff80000011257808 */ /* 0x000fe40005000000 */
[----:B------:R-:W-:Y:S02]  /*4530*/  FSEL R39, R24, -INF , !P1 ;  /* 0xff80000018277808 */ /* 0x000fe40004800000 */
[----:B------:R-:W-:Y:S01]  /*4540*/  PLOP3.LUT P0, PT, PT, PT, UP5, 0x40, 0x0 ;  /* 0x000000000000781c */ /* 0x000fe20003f0e858 */
[----:B-----5:R-:W-:Y:S01]  /*4550*/  FMUL.FTZ R6, R93, c[0x0][0x320] ;  /* 0x0000c8005d067a20 */ /* 0x020fe20000410000 */
[----:B------:R-:W-:Y:S01]  /*4560*/  PLOP3.LUT P2, PT, PT, PT, UP0, 0x40, 0x0 ;  /* 0x000000000000781c */ /* 0x000fe20003f4e808 */
[----:B------:R-:W-:Y:S01]  /*4570*/  UISETP.NE.AND UP0, UPT, UR30, URZ, UPT ;  /* 0x0000003f1e00728c */ /* 0x000fe2000bf05270 */
[----:B------:R-:W-:Y:S01]  /*4580*/  PLOP3.LUT P1, PT, PT, PT, UP6, 0x40, 0x0 ;  /* 0x000000000000781c */ /* 0x000fe20003f2e868 */
[----:B------:R5:W1:Y:S01]  /*4590*/  MUFU.TANH R26, R6 ;  /* 0x00000006001a7308 */ /* 0x000a620000002400 */
[C---:B------:R-:W-:Y:S01]  /*45a0*/  ISETP.GT.AND P0, PT, R4.reuse, 0x18, P0 ;  /* 0x000000180400780c */ /* 0x040fe20000704270 */
[----:B------:R-:W-:Y:S01]  /*45b0*/  UP2UR UR30, UPR, URZ, 0x40 ;  /* 0x000000403f1e7883 */ /* 0x000fe20008000000 */
[C---:B------:R-:W-:Y:S01]  /*45c0*/  ISETP.GT.AND P2, PT, R4.reuse, 0x10, P2 ;  /* 0x000000100400780c */ /* 0x040fe20001744270 */
[----:B------:R-:W-:Y:S01]  /*45d0*/  UISETP.NE.AND UP6, UPT, UR12, URZ, UPT ;  /* 0x0000003f0c00728c */ /* 0x000fe2000bfc5270 */
[----:B------:R-:W-:-:S02]  /*45e0*/  ISETP.GT.AND P1, PT, R4, 0x11, P1 ;  /* 0x000000110400780c */ /* 0x000fc40000f24270 */
[C---:B------:R-:W-:Y:S01]  /*45f0*/  ISETP.LT.OR P0, PT, R5.reuse, 0x19, P0 ;  /* 0x000000190500780c */ /* 0x040fe20000701670 */
[----:B------:R-:W1:Y:S01]  /*4600*/  MUFU.TANH R24, R7 ;  /* 0x0000000700187308 */ /* 0x000e620000002400 */
[C---:B------:R-:W-:Y:S02]  /*4610*/  ISETP.LT.OR P2, PT, R5.reuse, 0x11, P2 ;  /* 0x000000110500780c */ /* 0x040fe40001741670 */
[----:B------:R-:W-:Y:S02]  /*4620*/  ISETP.LT.OR P1, PT, R5, 0x12, P1 ;  /* 0x000000120500780c */ /* 0x000fe40000f21670 */
[----:B------:R-:W-:Y:S02]  /*4630*/  FSEL R62, R23, -INF , !P0 ;  /* 0xff800000173e7808 */ /* 0x000fe40004000000 */
[----:B------:R-:W-:Y:S01]  /*4640*/  FSEL R61, R18, -INF , !P2 ;  /* 0xff800000123d7808 */ /* 0x000fe20005000000 */
[----:B-----5:R-:W-:Y:S01]  /*4650*/  FMUL.FTZ R6, R80, c[0x0][0x320] ;  /* 0x0000c80050067a20 */ /* 0x020fe20000410000 */
[----:B------:R-:W-:Y:S01]  /*4660*/  FSEL R63, R31, -INF , !P1 ;  /* 0xff8000001f3f7808 */ /* 0x000fe20004800000 */
[----:B------:R-:W1:Y:S01]  /*4670*/  MUFU.TANH R18, R8 ;  /* 0x0000000800127308 */ /* 0x000e620000002400 */
[----:B------:R-:W-:-:S02]  /*4680*/  PLOP3.LUT P0, PT, PT, PT, UP2, 0x40, 0x0 ;  /* 0x000000000000781c */ /* 0x000fc40003f0e828 */
[----:B------:R-:W-:Y:S02]  /*4690*/  PLOP3.LUT P2, PT, PT, PT, UP4, 0x40, 0x0 ;  /* 0x000000000000781c */ /* 0x000fe40003f4e848 */
[----:B------:R-:W-:Y:S02]  /*46a0*/  PLOP3.LUT P1, PT, PT, PT, UP3, 0x40, 0x0 ;  /* 0x000000000000781c */ /* 0x000fe40003f2e838 */
[C---:B------:R-:W-:Y:S01]  /*46b0*/  ISETP.GT.AND P0, PT, R4.reuse, 0x21, P0 ;  /* 0x000000210400780c */ /* 0x040fe20000704270 */
[----:B------:R5:W1:Y:S01]  /*46c0*/  MUFU.TANH R25, R6 ;  /* 0x0000000600197308 */ /* 0x000a620000002400 */
[C---:B------:R-:W-:Y:S02]  /*46d0*/  ISETP.GT.AND P2, PT, R4.reuse, 0x19, P2 ;  /* 0x000000190400780c */ /* 0x040fe40001744270 */
[----:B------:R-:W-:Y:S02]  /*46e0*/  ISETP.GT.AND P1, PT, R4, 0x20, P1 ;  /* 0x000000200400780c */ /* 0x000fe40000f24270 */
[----:B------:R-:W-:-:S02]  /*46f0*/  ISETP.LT.OR P0, PT, R5, 0x22, P0 ;  /* 0x000000220500780c */ /* 0x000fc40000701670 */
[C---:B------:R-:W-:Y:S02]  /*4700*/  ISETP.LT.OR P2, PT, R5.reuse, 0x1a, P2 ;  /* 0x0000001a0500780c */ /* 0x040fe40001741670 */
[----:B------:R-:W-:Y:S02]  /*4710*/  ISETP.LT.OR P1, PT, R5, 0x21, P1 ;  /* 0x000000210500780c */ /* 0x000fe40000f21670 */
[----:B------:R-:W-:Y:S02]  /*4720*/  FSEL R189, R35, -INF , !P0 ;  /* 0xff80000023bd7808 */ /* 0x000fe40004000000 */
[----:B------:R-:W-:Y:S02]  /*4730*/  FSEL R68, R11, -INF , !P2 ;  /* 0xff8000000b447808 */ /* 0x000fe40005000000 */
[----:B------:R-:W-:Y:S01]  /*4740*/  FSEL R190, R32, -INF , !P1 ;  /* 0xff80000020be7808 */ /* 0x000fe20004800000 */
[----:B-----5:R-:W-:Y:S01]  /*4750*/  FMUL.FTZ R6, R81, c[0x0][0x320] ;  /* 0x0000c80051067a20 */ /* 0x020fe20000410000 */
[----:B------:R-:W-:Y:S01]  /*4760*/  PLOP3.LUT P0, PT, PT, PT, UP6, 0x40, 0x0 ;  /* 0x000000000000781c */ /* 0x000fe20003f0e868 */
[----:B------:R-:W-:Y:S01]  /*4770*/  UISETP.NE.AND UP6, UPT, UR30, URZ, UPT ;  /* 0x0000003f1e00728c */ /* 0x000fe2000bfc5270 */
[----:B------:R-:W-:Y:S01]  /*4780*/  PLOP3.LUT P2, PT, PT, PT, UP1, 0x40, 0x0 ;  /* 0x000000000000781c */ /* 0x000fe20003f4e818 */
[----:B------:R5:W1:Y:S01]  /*4790*/  MUFU.TANH R29, R6 ;  /* 0x00000006001d7308 */ /* 0x000a620000002400 */
[----:B------:R-:W-:-:S02]  /*47a0*/  PLOP3.LUT P1, PT, PT, PT, UP0, 0x40, 0x0 ;  /* 0x000000000000781c */ /* 0x000fc40003f2e808 */
[C---:B------:R-:W-:Y:S02]  /*47b0*/  ISETP.GT.AND P2, PT, R4.reuse, 0x28, P2 ;  /* 0x000000280400780c */ /* 0x040fe40001744270 */
[----:B------:R-:W-:Y:S01]  /*47c0*/  ISETP.GT.AND P1, PT, R4, 0x29, P1 ;  /* 0x000000290400780c */ /* 0x000fe20000f24270 */
[----:B------:R-:W-:Y:S01]  /*47d0*/  FMUL.FTZ R4, R85, c[0x0][0x320] ;  /* 0x0000c80055047a20 */ /* 0x000fe20000410000 */
[C---:B------:R-:W-:Y:S02]  /*47e0*/  ISETP.LT.OR P2, PT, R5.reuse, 0x29, P2 ;  /* 0x000000290500780c */ /* 0x040fe40001741670 */
[----:B------:R-:W-:Y:S01]  /*47f0*/  ISETP.LT.OR P1, PT, R5, 0x2a, P1 ;  /* 0x0000002a0500780c */ /* 0x000fe20000f21670 */
[----:B------:R-:W1:Y:S01]  /*4800*/  MUFU.TANH R17, R4 ;  /* 0x0000000400117308 */ /* 0x000e620000002400 */
[----:B------:R-:W-:Y:S02]  /*4810*/  FSEL R188, R34, -INF , !P2 ;  /* 0xff80000022bc7808 */ /* 0x000fe40005000000 */
[----:B------:R-:W-:Y:S01]  /*4820*/  FSEL R139, R33, -INF , !P1 ;  /* 0xff800000218b7808 */ /* 0x000fe20004800000 */
[----:B-----5:R-:W-:-:S04]  /*4830*/  FMUL.FTZ R6, R88, c[0x0][0x320] ;  /* 0x0000c80058067a20 */ /* 0x020fc80000410000 */
        /* <DEDUP_REMOVED lines=18> */
.L_x_601:
[----:B------:R-:W-:-:S04]  /*4960*/  MOV R7, c[0x0][0x32c] ;  /* 0x0000cb0000077a02 */ /* 0x000fc80000000f00 */
[----:B------:R-:W-:-:S13]  /*4970*/  ISETP.NE.AND P0, PT, R7, 0x1, PT ;  /* 0x000000010700780c */ /* 0x000fda0003f05270 */
[----:B------:R-:W-:-:S05]  /*4980*/  @P0 IMAD.HI.U32 R7, R6, c[0x0][0x330], RZ ;  /* 0x0000cc0006070a27 */ /* 0x000fca00078e00ff */
[----:B------:R-:W-:Y:S02]  /*4990*/  @P0 SHF.R.U32.HI R6, RZ, c[0x0][0x334], R7 ;  /* 0x0000cd00ff060a19 */ /* 0x000fe40000011607 */
.L_x_602:
[----:B------:R-:W-:Y:S05]  /*49a0*/  BSYNC B0 ;  /* 0x0000000000007941 */ /* 0x000fea0003800000 */
.L_x_600:
[----:B------:R-:W-:-:S05]  /*49b0*/  IMAD R6, R6, c[0x0][0x32c], R16 ;  /* 0x0000cb0006067a24 */ /* 0x000fca00078e0210 */
[----:B------:R-:W-:Y:S02]  /*49c0*/  IADD3 R7, R6, c[0x0][0x32c], RZ ;  /* 0x0000cb0006077a10 */ /* 0x000fe40007ffe0ff */
[----:B------:R-:W-:Y:S02]  /*49d0*/  IMNMX R4, R4, R6, !PT ;  /* 0x0000000604047217 */ /* 0x000fe40007800200 */
[----:B------:R-:W-:Y:S02]  /*49e0*/  IMNMX R5, R5, R7, PT ;  /* 0x0000000705057217 */ /* 0x000fe40003800200 */
.L_x_599:
        /* <DEDUP_REMOVED lines=14> */
[----:B------:R-:W-:Y:S01]  /*4ad0*/  FMUL.FTZ R8, R82, c[0x0][0x320] ;  /* 0x0000c80052087a20 */ /* 0x000fe20000410000 */
[----:B------:R-:W-:Y:S01]  /*4ae0*/  UISETP.NE.AND UP2, UPT, UR27, URZ, UPT ;  /* 0x0000003f1b00728c */ /* 0x000fe2000bf45270 */
[----:B------:R-:W-:Y:S01]  /*4af0*/  ISETP.LT.OR P0, PT, R5, 0x1, P0 ;  /* 0x000000010500780c */ /* 0x000fe20000701670 */
[----:B------:R-:W-:Y:S01]  /*4b00*/  UISETP.NE.AND UP0, UPT, UR4, URZ, UPT ;  /* 0x0000003f0400728c */ /* 0x000fe2000bf05270 */
[----:B------:R-:W3:Y:S01]  /*4b10*/  MUFU.TANH R48, R10 ;  /* 0x0000000a00307308 */ /* 0x000ee20000002400 */
[----:B------:R-:W-:Y:S01]  /*4b20*/  PLOP3.LUT P2, PT, PT, PT, UP3, 0x40, 0x0 ;  /* 0x000000000000781c */ /* 0x000fe20003f4e838 */
[----:B------:R-:W-:Y:S01]  /*4b30*/  UISETP.NE.AND UP3, UPT, UR33, URZ, UPT ;  /* 0x0000003f2100728c */ /* 0x000fe2000bf65270 */
[----:B------:R-:W-:Y:S01]  /*4b40*/  FSEL R55, R28, -INF , !P0 ;  /* 0xff8000001c377808 */ /* 0x000fe20004000000 */
[----:B-1----:R-:W-:Y:S01]  /*4b50*/  FMUL.FTZ R6, R86, c[0x0][0x320] ;  /* 0x0000c80056067a20 */ /* 0x002fe20000410000 */
[----:B------:R-:W-:Y:S01]  /*4b60*/  PLOP3.LUT P0, PT, PT, PT, UP1, 0x40, 0x0 ;  /* 0x000000000000781c */ /* 0x000fe20003f0e818 */
[----:B------:R-:W-:Y:S01]  /*4b70*/  UISETP.NE.AND UP1, UPT, UR31, URZ, UPT ;  /* 0x0000003f1f00728c */ /* 0x000fe2000bf25270 */
[----:B------:R-:W-:Y:S01]  /*4b80*/  PLOP3.LUT P1, PT, PT, PT, UP2, 0x40, 0x0 ;  /* 0x000000000000781c */ /* 0x000fe20003f2e828 */
[----:B------:R1:W4:Y:S01]  /*4b90*/  MUFU.TANH R52, R6 ;  /* 0x0000000600347308 */ /* 0x0003220000002400 */
[C---:B------:R-:W-:Y:S01]  /*4ba0*/  ISETP.GT.AND P0, PT, R4.reuse, 0x9, P0 ;  /* 0x000000090400780c */ /* 0x040fe20000704270 */
[----:B------:R-:W-:Y:S01]  /*4bb0*/  UISETP.NE.AND UP2, UPT, UR32, URZ, UPT ;  /* 0x0000003f2000728c */ /* 0x000fe2000bf45270 */
[C---:B------:R-:W-:Y:S01]  /*4bc0*/  ISETP.GT.AND P2, PT, R4.reuse, 0x1, P2 ;  /* 0x000000010400780c */ /* 0x040fe20001744270 */
[----:B------:R-:W-:Y:S01]  /*4bd0*/  FMUL.FTZ R9, R75, c[0x0][0x320] ;  /* 0x0000c8004b097a20 */ /* 0x000fe20000410000 */
[----:B------:R-:W-:-:S02]  /*4be0*/  ISETP.GT.AND P1, PT, R4, 0x8, P1 ;  /* 0x000000080400780c */ /* 0x000fc40000f24270 */
[C---:B------:R-:W-:Y:S01]  /*4bf0*/  ISETP.LT.OR P0, PT, R5.reuse, 0xa, P0 ;  /* 0x0000000a0500780c */ /* 0x040fe20000701670 */
[----:B------:R-:W2:Y:S01]  /*4c00*/  MUFU.TANH R11, R11 ;  /* 0x0000000b000b7308 */ /* 0x000ea20000002400 */
[C---:B------:R-:W-:Y:S02]  /*4c10*/  ISETP.LT.OR P2, PT, R5.reuse, 0x2, P2 ;  /* 0x000000020500780c */ /* 0x040fe40001741670 */
[----:B------:R-:W-:Y:S02]  /*4c20*/  ISETP.LT.OR P1, PT, R5, 0x9, P1 ;  /* 0x000000090500780c */ /* 0x000fe40000f21670 */
[----:B------:R-:W-:Y:S02]  /*4c30*/  FSEL R56, R19, -INF , !P0 ;  /* 0xff80000013387808 */ /* 0x000fe40004000000 */
[----:B------:R-:W-:Y:S01]  /*4c40*/  FSEL R54, R26, -INF , !P2 ;  /* 0xff8000001a367808 */ /* 0x000fe20005000000 */
[----:B-1----:R-:W-:Y:S01]  /*4c50*/  FMUL.FTZ R6, R79, c[0x0][0x320] ;  /* 0x0000c8004f067a20 */ /* 0x002fe20000410000 */
[----:B------:R-:W-:Y:S01]  /*4c60*/  FSEL R57, R20, -INF , !P1 ;  /* 0xff80000014397808 */ /* 0x000fe20004800000 */
[----:B------:R1:W1:Y:S01]  /*4c70*/  MUFU.TANH R19, R7 ;  /* 0x0000000700137308 */ /* 0x0002620000002400 */
[----:B------:R-:W-:-:S02]  /*4c80*/  PLOP3.LUT P0, PT, PT, PT, UP5, 0x40, 0x0 ;  /* 0x000000000000781c */ /* 0x000fc40003f0e858 */
[----:B------:R-:W-:Y:S01]  /*4c90*/  PLOP3.LUT P2, PT, PT, PT, UP0, 0x40, 0x0 ;  /* 0x000000000000781c */ /* 0x000fe20003f4e808 */
[----:B------:R-:W-:Y:S01]  /*4ca0*/  UISETP.NE.AND UP0, UPT, UR30, URZ, UPT ;  /* 0x0000003f1e00728c */ /* 0x000fe2000bf05270 */
[----:B------:R-:W-:Y:S01]  /*4cb0*/  PLOP3.LUT P1, PT, PT, PT, UP6, 0x40, 0x0 ;  /* 0x000000000000781c */ /* 0x000fe20003f2e868 */
[----:B------:R-:W-:Y:S01]  /*4cc0*/  UP2UR UR30, UPR, URZ, 0x40 ;  /* 0x000000403f1e7883 */ /* 0x000fe20008000000 */
[C---:B------:R-:W-:Y:S01]  /*4cd0*/  ISETP.GT.AND P0, PT, R4.reuse, 0x18, P0 ;  /* 0x000000180400780c */ /* 0x040fe20000704270 */
[----:B------:R5:W2:Y:S01]  /*4ce0*/  MUFU.TANH R53, R6 ;  /* 0x0000000600357308 */ /* 0x000aa20000002400 */
[C---:B------:R-:W-:Y:S01]  /*4cf0*/  ISETP.GT.AND P2, PT, R4.reuse, 0x10, P2 ;  /* 0x000000100400780c */ /* 0x040fe20001744270 */
[----:B------:R-:W-:Y:S01]  /*4d00*/  UISETP.NE.AND UP6, UPT, UR12, URZ, UPT ;  /* 0x0000003f0c00728c */ /* 0x000fe2000bfc5270 */
[----:B------:R-:W-:Y:S02]  /*4d10*/  ISETP.GT.AND P1, PT, R4, 0x11, P1 ;  /* 0x000000110400780c */ /* 0x000fe40000f24270 */
[----:B------:R-:W-:-:S02]  /*4d20*/  ISETP.LT.OR P0, PT, R5, 0x19, P0 ;  /* 0x000000190500780c */ /* 0x000fc40000701670 */
[----:B------:R-:W-:Y:S01]  /*4d30*/  ISETP.LT.OR P2, PT, R5, 0x11, P2 ;  /* 0x000000110500780c */ /* 0x000fe20001741670 */
[----:B-1----:R-:W-:Y:S01]  /*4d40*/  FMUL.FTZ R7, R95, c[0x0][0x320] ;  /* 0x0000c8005f077a20 */ /* 0x002fe20000410000 */
[----:B------:R-:W-:Y:S01]  /*4d50*/  ISETP.LT.OR P1, PT, R5, 0x12, P1 ;  /* 0x000000120500780c */ /* 0x000fe20000f21670 */
[----:B------:R-:W1:Y:S01]  /*4d60*/  MUFU.TANH R20, R8 ;  /* 0x0000000800147308 */ /* 0x000e620000002400 */
[----:B------:R-:W-:Y:S02]  /*4d70*/  FSEL R59, R18, -INF , !P0 ;  /* 0xff800000123b7808 */ /* 0x000fe40004000000 */
[----:B------:R-:W-:Y:S02]  /*4d80*/  FSEL R58, R22, -INF , !P2 ;  /* 0xff800000163a7808 */ /* 0x000fe40005000000 */
[----:B------:R-:W-:Y:S01]  /*4d90*/  FSEL R60, R17, -INF , !P1 ;  /* 0xff800000113c7808 */ /* 0x000fe20004800000 */
[----:B-----5:R-:W-:Y:S01]  /*4da0*/  FMUL.FTZ R6, R91, c[0x0][0x320] ;  /* 0x0000c8005b067a20 */ /* 0x020fe20000410000 */
[----:B------:R-:W-:Y:S01]  /*4db0*/  PLOP3.LUT P0, PT, PT, PT, UP2, 0x40, 0x0 ;  /* 0x000000000000781c */ /* 0x000fe20003f0e828 */
[----:B------:R-:W1:Y:S01]  /*4dc0*/  MUFU.TANH R10, R7 ;  /* 0x00000007000a7308 */ /* 0x000e620000002400 */
[----:B------:R-:W-:-:S02]  /*4dd0*/  PLOP3.LUT P2, PT, PT, PT, UP4, 0x40, 0x0 ;  /* 0x000000000000781c */ /* 0x000fc40003f4e848 */
[----:B------:R-:W-:Y:S02]  /*4de0*/  PLOP3.LUT P1, PT, PT, PT, UP3, 0x40, 0x0 ;  /* 0x000000000000781c */ /* 0x000fe40003f2e838 */
[C---:B------:R-:W-:Y:S02]  /*4df0*/  ISETP.GT.AND P0, PT, R4.reuse, 0x21, P0 ;  /* 0x000000210400780c */ /* 0x040fe40000704270 */
[C---:B------:R-:W-:Y:S01]  /*4e00*/  ISETP.GT.AND P2, PT, R4.reuse, 0x19, P2 ;  /* 0x000000190400780c */ /* 0x040fe20001744270 */
[----:B------:R5:W1:Y:S01]  /*4e10*/  MUFU.TANH R49, R6 ;  /* 0x0000000600317308 */ /* 0x000a620000002400 */
[----:B------:R-:W-:Y:S02]  /*4e20*/  ISETP.GT.AND P1, PT, R4, 0x20, P1 ;  /* 0x000000200400780c */ /* 0x000fe40000f24270 */
[C---:B------:R-:W-:Y:S02]  /*4e30*/  ISETP.LT.OR P0, PT, R5.reuse, 0x22, P0 ;  /* 0x000000220500780c */ /* 0x040fe40000701670 */
[----:B------:R-:W-:-:S02]  /*4e40*/  ISETP.LT.OR P2, PT, R5, 0x1a, P2 ;  /* 0x0000001a0500780c */ /* 0x000fc40001741670 */
[----:B------:R-:W-:Y:S01]  /*4e50*/  ISETP.LT.OR P1, PT, R5, 0x21, P1 ;  /* 0x000000210500780c */ /* 0x000fe20000f21670 */
[----:B------:R-:W1:Y:S01]  /*4e60*/  MUFU.TANH R31, R9 ;  /* 0x00000009001f7308 */ /* 0x000e620000002400 */
[----:B------:R-:W-:Y:S02]  /*4e70*/  FSEL R132, R29, -INF , !P0 ;  /* 0xff8000001d847808 */ /* 0x000fe40004000000 */
        /* <DEDUP_REMOVED lines=8> */
[----:B------:R-:W-:-:S02]  /*4f00*/  ISETP.GT.AND P2, PT, R4, 0x28, P2 ;  /* 0x000000280400780c */ /* 0x000fc40001744270 */
[----:B------:R-:W-:Y:S01]  /*4f10*/  ISETP.GT.AND P1, PT, R4, 0x29, P1 ;  /* 0x000000290400780c */ /* 0x000fe20000f24270 */
[----:B------:R-:W-:Y:S01]  /*4f20*/  FMUL.FTZ R4, R94, c[0x0][0x320] ;  /* 0x0000c8005e047a20 */ /* 0x000fe20000410000 */
[C---:B------:R-:W-:Y:S02]  /*4f30*/  ISETP.LT.OR P2, PT, R5.reuse, 0x29, P2 ;  /* 0x000000290500780c */ /* 0x040fe40001741670 */
[----:B------:R-:W-:Y:S01]  /*4f40*/  ISETP.LT.OR P1, PT, R5, 0x2a, P1 ;  /* 0x0000002a0500780c */ /* 0x000fe20000f21670 */
[----:B------:R1:W1:Y:S01]  /*4f50*/  MUFU.TANH R9, R4 ;  /* 0x0000000400097308 */ /* 0x0002620000002400 */
[----:B------:R-:W-:Y:S02]  /*4f60*/  FSEL R133, R27, -INF , !P2 ;  /* 0xff8000001b857808 */ /* 0x000fe40005000000 */
[----:B------:R-:W-:Y:S01]  /*4f70*/  FSEL R138, R24, -INF , !P1 ;  /* 0xff800000188a7808 */ /* 0x000fe20004800000 */
[----:B-----5:R-:W5:Y:S02]  /*4f80*/  SHFL.IDX PT, R6, R12, 0x3, 0x1c1f ;  /* 0x007c1f000c067f89 */ /* 0x020f6400000e0000 */
[----:B-----5:R-:W-:-:S02]  /*4f90*/  IMAD.IADD R5, R13, 0x1, R6 ;  /* 0x000000010d057824 */ /* 0x020fc400078e0206 */
[----:B-1----:R-:W-:-:S03]  /*4fa0*/  IMAD.IADD R4, R15, 0x1, R6 ;  /* 0x000000010f047824 */ /* 0x002fc600078e0206 */
[----:B------:R-:W-:Y:S01]  /*4fb0*/  IMNMX R5, R5, R14, PT ;  /* 0x0000000e05057217 */ /* 0x000fe20003800200 */
[----:B------:R-:W-:Y:S05]  /*4fc0*/  @P0 BRA `(.L_x_603) ;  /* 0x0000015000000947 */ /* 0x000fea0003800000 */
[----:B--234-:R-:W-:Y:S01]  /*4fd0*/  IMAD.U32 R7, RZ, RZ, UR9 ;  /* 0x00000009ff077e24 */ /* 0x01cfe2000f8e00ff */
        /* <DEDUP_REMOVED lines=11> */
.L_x_605:
[----:B------:R-:W-:-:S04]  /*5090*/  MOV R7, c[0x0][0x32c] ;  /* 0x0000cb0000077a02 */ /* 0x000fc80000000f00 */
[----:B------:R-:W-:-:S13]  /*50a0*/  ISETP.NE.AND P0, PT, R7, 0x1, PT ;  /* 0x000000010700780c */ /* 0x000fda0003f05270 */
[----:B------:R-:W-:-:S05]  /*50b0*/  @P0 IMAD.HI.U32 R7, R6, c[0x0][0x330], RZ ;  /* 0x0000cc0006070a27 */ /* 0x000fca00078e00ff */
[----:B------:R-:W-:Y:S02]  /*50c0*/  @P0 SHF.R.U32.HI R6, RZ, c[0x0][0x334], R7 ;  /* 0x0000cd00ff060a19 */ /* 0x000fe40000011607 */
.L_x_606:
[----:B------:R-:W-:Y:S05]  /*50d0*/  BSYNC B0 ;  /* 0x0000000000007941 */ /* 0x000fea0003800000 */
.L_x_604:
[----:B------:R-:W-:-:S05]  /*50e0*/  IMAD R6, R6, c[0x0][0x32c], R16 ;  /* 0x0000cb0006067a24 */ /* 0x000fca00078e0210 */
[----:B------:R-:W-:Y:S02]  /*50f0*/  IADD3 R7, R6, c[0x0][0x32c], RZ ;  /* 0x0000cb0006077a10 */ /* 0x000fe40007ffe0ff */
[----:B------:R-:W-:Y:S02]  /*5100*/  IMNMX R4, R4, R6, !PT ;  /* 0x0000000604047217 */ /* 0x000fe40007800200 */
[----:B------:R-:W-:Y:S02]  /*5110*/  IMNMX R5, R5, R7, PT ;  /* 0x0000000705057217 */ /* 0x000fe40003800200 */
.L_x_603:
[----:B--234-:R-:W-:Y:S01]  /*5120*/  FMNMX.FTZ R7, R38, R40, !PT ;  /* 0x0000002826077209 */ /* 0x01cfe20007810000 */
[----:B------:R-:W-:Y:S01]  /*5130*/  UP2UR UR30, UPR, URZ, 0x4 ;  /* 0x000000043f1e7883 */ /* 0x000fe20008000000 */
[----:B------:R-:W-:Y:S01]  /*5140*/  FMNMX.FTZ R6, R36, R37, !PT ;  /* 0x0000002524067209 */ /* 0x000fe20007810000 */
[----:B------:R-:W-:Y:S01]  /*5150*/  UISETP.NE.AND UP2, UPT, UR28, URZ, UPT ;  /* 0x0000003f1c00728c */ /* 0x000fe2000bf45270 */
[----:B------:R-:W-:Y:S01]  /*5160*/  FMNMX.FTZ R7, R41, R7, !PT ;  /* 0x0000000729077209 */ /* 0x000fe20007810000 */
        /* <DEDUP_REMOVED lines=8> */
[----:B------:R-:W-:Y:S01]  /*51f0*/  IMAD.SHL.U32 R225, R0, 0x2, RZ ;  /* 0x0000000200e17824 */ /* 0x000fe200078e00ff */
[----:B------:R-:W-:Y:S01]  /*5200*/  FMNMX.FTZ R6, R61, R6, !PT ;  /* 0x000000063d067209 */ /* 0x000fe20007810000 */
[----:B------:R-:W-:Y:S01]  /*5210*/  STL [R1+0x70], R239 ;  /* 0x000070ef01007387 */ /* 0x000fe20000100800 */
[----:B------:R-:W-:Y:S01]  /*5220*/  FMNMX.FTZ R137, R70, R137, !PT ;  /* 0x0000008946897209 */ /* 0x000fe20007810000 */
[----:B------:R-:W-:Y:S01]  /*5230*/  IMAD R226, R3, 0x2, R225 ;  /* 0x0000000203e27824 */ /* 0x000fe200078e02e1 */
[----:B------:R-:W-:Y:S01]  /*5240*/  FMNMX.FTZ R6, R63, R6, !PT ;  /* 0x000000063f067209 */ /* 0x000fe20007810000 */
[----:B------:R-:W-:Y:S01]  /*5250*/  LDSM.16.MT88.4 R32, [R225+0x100] ;  /* 0x00010000e120783b */ /* 0x000fe20000004200 */
[----:B------:R-:W-:Y:S01]  /*5260*/  FMNMX.FTZ R137, R69, R137, !PT ;  /* 0x0000008945897209 */ /* 0x000fe20007810000 */
[----:B------:R-:W-:Y:S01]  /*5270*/  IMAD R227, R2, 0x2, R226 ;  /* 0x0000000202e37824 */ /* 0x000fe200078e02e2 */
[----:B------:R-:W-:Y:S01]  /*5280*/  FMNMX.FTZ R6, R62, R6, !PT ;  /* 0x000000063e067209 */ /* 0x000fe20007810000 */
[----:B------:R-:W-:Y:S01]  /*5290*/  STL [R1+0x6c], R238 ;  /* 0x00006cee01007387 */ /* 0x000fe20000100800 */
[----:B------:R-:W-:-:S02]  /*52a0*/  FMNMX.FTZ R137, R71, R137, !PT ;  /* 0x0000008947897209 */ /* 0x000fc40007810000 */
[----:B------:R-:W-:Y:S01]  /*52b0*/  FMNMX.FTZ R6, R68, R6, !PT ;  /* 0x0000000644067209 */ /* 0x000fe20007810000 */
[----:B------:R-:W-:Y:S01]  /*52c0*/  LDSM.16.MT88.4 R44, [R227+0x1900] ;  /* 0x00190000e32c783b */ /* 0x000fe20000004200 */
[----:B------:R-:W-:Y:S02]  /*52d0*/  FMNMX.FTZ R137, R193, R137, !PT ;  /* 0x00000089c1897209 */ /* 0x000fe40007810000 */
[----:B------:R-:W-:Y:S01]  /*52e0*/  FMNMX.FTZ R6, R190, R6, !PT ;  /* 0x00000006be067209 */ /* 0x000fe20007810000 */
[----:B------:R-:W-:Y:S01]  /*52f0*/  STL [R1+0x68], R237 ;  /* 0x000068ed01007387 */ /* 0x000fe20000100800 */
[----:B------:R-:W-:Y:S02]  /*5300*/  FMNMX.FTZ R137, R216, R137, !PT ;  /* 0x00000089d8897209 */ /* 0x000fe40007810000 */
[----:B------:R-:W-:Y:S01]  /*5310*/  FMNMX.FTZ R6, R189, R6, !PT ;  /* 0x00000006bd067209 */ /* 0x000fe20007810000 */
[----:B------:R-:W-:Y:S01]  /*5320*/  STL [R1+0x64], R236 ;  /* 0x000064ec01007387 */ /* 0x000fe20000100800 */
[----:B------:R-:W-:-:S02]  /*5330*/  FMNMX.FTZ R137, R207, R137, !PT ;  /* 0x00000089cf897209 */ /* 0x000fc40007810000 */
[----:B------:R-:W-:Y:S01]  /*5340*/  FMNMX.FTZ R6, R188, R6, !PT ;  /* 0x00000006bc067209 */ /* 0x000fe20007810000 */
[----:B------:R-:W-:Y:S01]  /*5350*/  STL [R1+0x60], R235 ;  /* 0x000060eb01007387 */ /* 0x000fe20000100800 */
[----:B------:R-:W-:Y:S02]  /*5360*/  FMNMX.FTZ R137, R191, R137, !PT ;  /* 0x00000089bf897209 */ /* 0x000fe40007810000 */
[----:B------:R-:W-:Y:S01]  /*5370*/  FMNMX.FTZ R6, R139, R6, !PT ;  /* 0x000000068b067209 */ /* 0x000fe20007810000 */
[----:B------:R-:W-:Y:S01]  /*5380*/  STL [R1+0x5c], R234 ;  /* 0x00005cea01007387 */ /* 0x000fe20000100800 */
[----:B------:R-:W-:Y:S01]  /*5390*/  PLOP3.LUT P1, PT, PT, PT, UP2, 0x40, 0x0 ;  /* 0x000000000000781c */ /* 0x000fe20003f2e828 */
[----:B------:R-:W-:Y:S01]  /*53a0*/  UISETP.NE.AND UP2, UPT, UR27, URZ, UPT ;  /* 0x0000003f1b00728c */ /* 0x000fe2000bf45270 */
[----:B------:R-:W-:Y:S01]  /*53b0*/  PLOP3.LUT P2, PT, PT, PT, UP1, 0x40, 0x0 ;  /* 0x000000000000781c */ /* 0x000fe20003f4e818 */
[----:B------:R-:W1:Y:S01]  /*53c0*/  SHFL.BFLY PT, R7, R137, 0x2, 0x1f ;  /* 0x0c401f0089077f89 */ /* 0x000e6200000e0000 */
[C---:B------:R-:W-:Y:S01]  /*53d0*/  ISETP.GT.AND P1, PT, R4.reuse, 0x1, P1 ;  /* 0x000000010400780c */ /* 0x040fe20000f24270 */
[----:B------:R-:W-:Y:S01]  /*53e0*/  UISETP.NE.AND UP1, UPT, UR5, URZ, UPT ;  /* 0x0000003f0500728c */ /* 0x000fe2000bf25270 */
[----:B------:R-:W-:Y:S01]  /*53f0*/  ISETP.GT.AND P2, PT, R4, RZ, P2 ;  /* 0x000000ff0400720c */ /* 0x000fe20001744270 */
[----:B------:R-:W2:Y:S01]  /*5400*/  SHFL.BFLY PT, R8, R6, 0x2, 0x1f ;  /* 0x0c401f0006087f89 */ /* 0x000ea200000e0000 */
[C---:B------:R-:W-:Y:S01]  /*5410*/  ISETP.LT.OR P1, PT, R5.reuse, 0x2, P1 ;  /* 0x000000020500780c */ /* 0x040fe20000f21670 */
[----:B------:R-:W-:Y:S01]  /*5420*/  ULDC.64 UR4, c[0x0][0x2c8] ;  /* 0x0000b20000047ab9 */ /* 0x000fe20000000a00 */
[----:B------:R-:W-:Y:S01]  /*5430*/  ISETP.LT.OR P2, PT, R5, 0x1, P2 ;  /* 0x000000010500780c */ /* 0x000fe20001741670 */
[----:B------:R-:W-:Y:S01]  /*5440*/  STL [R1+0x58], R233 ;  /* 0x000058e901007387 */ /* 0x000fe20000100800 */
[----:B------:R-:W-:-:S02]  /*5450*/  FSEL R15, R10, -INF , !P1 ;  /* 0xff8000000a0f7808 */ /* 0x000fc40004800000 */
[----:B------:R-:W-:Y:S01]  /*5460*/  FSEL R14, R9, -INF , !P2 ;  /* 0xff800000090e7808 */ /* 0x000fe20005000000 */
[----:B------:R-:W-:Y:S01]  /*5470*/  STL [R1+0x54], R232 ;  /* 0x000054e801007387 */ /* 0x000fe20000100800 */
[----:B------:R-:W-:Y:S01]  /*5480*/  PLOP3.LUT P2, PT, PT, PT, UP1, 0x40, 0x0 ;  /* 0x000000000000781c */ /* 0x000fe20003f4e818 */
[----:B------:R-:W-:Y:S01]  /*5490*/  UISETP.NE.AND UP1, UPT, UR28, URZ, UPT ;  /* 0x0000003f1c00728c */ /* 0x000fe2000bf25270 */
[----:B------:R-:W-:Y:S01]  /*54a0*/  PLOP3.LUT P1, PT, PT, PT, UP0, 0x40, 0x0 ;  /* 0x000000000000781c */ /* 0x000fe20003f2e808 */
[----:B------:R-:W-:Y:S01]  /*54b0*/  UISETP.NE.AND UP0, UPT, UR29, URZ, UPT ;  /* 0x0000003f1d00728c */ /* 0x000fe2000bf05270 */
[C---:B------:R-:W-:Y:S01]  /*54c0*/  ISETP.GT.AND P2, PT, R4.reuse, 0x9, P2 ;  /* 0x000000090400780c */ /* 0x040fe20001744270 */
[----:B------:R-:W-:Y:S01]  /*54d0*/  STL [R1+0x50], R231 ;  /* 0x000050e701007387 */ /* 0x000fe20000100800 */
[----:B------:R-:W-:Y:S02]  /*54e0*/  ISETP.GT.AND P1, PT, R4, 0x10, P1 ;  /* 0x000000100400780c */ /* 0x000fe40000f24270 */
[C---:B------:R-:W-:Y:S01]  /*54f0*/  ISETP.LT.OR P2, PT, R5.reuse, 0xa, P2 ;  /* 0x0000000a0500780c */ /* 0x040fe20001741670 */
[----:B------:R-:W-:Y:S01]  /*5500*/  STL [R1+0x4c], R230 ;  /* 0x00004ce601007387 */ /* 0x000fe20000100800 */
[----:B------:R-:W-:-:S02]  /*5510*/  ISETP.LT.OR P1, PT, R5, 0x11, P1 ;  /* 0x000000110500780c */ /* 0x000fc40000f21670 */
[----:B-1----:R-:W-:Y:S01]  /*5520*/  FMNMX.FTZ R137, R137, R7, !PT ;  /* 0x0000000789897209 */ /* 0x002fe20007810000 */
[----:B------:R-:W-:Y:S01]  /*5530*/  STL [R1+0x48], R229 ;  /* 0x000048e501007387 */ /* 0x000fe20000100800 */
[----:B------:R-:W-:Y:S02]  /*5540*/  FSEL R49, R49, -INF , !P2 ;  /* 0xff80000031317808 */ /* 0x000fe40005000000 */
[----:B--2---:R-:W-:Y:S01]  /*5550*/  FMNMX.FTZ R6, R6, R8, !PT ;  /* 0x0000000806067209 */ /* 0x004fe20007810000 */
[----:B------:R-:W1:Y:S01]  /*5560*/  SHFL.BFLY PT, R7, R137, 0x1, 0x1f ;  /* 0x0c201f0089077f89 */ /* 0x000e6200000e0000 */
[----:B------:R-:W-:Y:S02]  /*5570*/  FMNMX.FTZ R8, R14, R15, !PT ;  /* 0x0000000f0e087209 */ /* 0x000fe40007810000 */
[----:B------:R-:W-:Y:S01]  /*5580*/  FSEL R52, R52, -INF , !P1 ;  /* 0xff80000034347808 */ /* 0x000fe20004800000 */
[----:B------:R-:W2:Y:S01]  /*5590*/  SHFL.BFLY PT, R136, R6, 0x1, 0x1f ;  /* 0x0c201f0006887f89 */ /* 0x000ea200000e0000 */
[----:B------:R-:W-:Y:S01]  /*55a0*/  PLOP3.LUT P2, PT, PT, PT, UP5, 0x40, 0x0 ;  /* 0x000000000000781c */ /* 0x000fe20003f4e858 */
[----:B------:R-:W-:Y:S01]  /*55b0*/  UISETP.NE.AND UP5, UPT, UR13, URZ, UPT ;  /* 0x0000003f0d00728c */ /* 0x000fe2000bfa5270 */
[----:B------:R-:W-:Y:S01]  /*55c0*/  PLOP3.LUT P1, PT, PT, PT, UP4, 0x40, 0x0 ;  /* 0x000000000000781c */ /* 0x000fe20003f2e848 */
[----:B------:R-:W-:Y:S01]  /*55d0*/  STL [R1+0x44], R224 ;  /* 0x000044e001007387 */ /* 0x000fe20000100800 */
[----:B------:R-:W-:-:S02]  /*55e0*/  ISETP.GT.AND P2, PT, R4, 0x18, P2 ;  /* 0x000000180400780c */ /* 0x000fc40001744270 */
[----:B------:R-:W-:Y:S02]  /*55f0*/  ISETP.GT.AND P1, PT, R4, 0x19, P1 ;  /* 0x000000190400780c */ /* 0x000fe40000f24270 */
[C---:B------:R-:W-:Y:S02]  /*5600*/  ISETP.LT.OR P2, PT, R5.reuse, 0x19, P2 ;  /* 0x000000190500780c */ /* 0x040fe40001741670 */
[----:B------:R-:W-:Y:S02]  /*5610*/  ISETP.LT.OR P1, PT, R5, 0x1a, P1 ;  /* 0x0000001a0500780c */ /* 0x000fe40000f21670 */
[----:B------:R-:W-:Y:S02]  /*5620*/  FSEL R50, R50, -INF , !P2 ;  /* 0xff80000032327808 */ /* 0x000fe40005000000 */
[----:B------:R-:W-:Y:S02]  /*5630*/  FSEL R53, R53, -INF , !P1 ;  /* 0xff80000035357808 */ /* 0x000fe40004800000 */
[----:B------:R-:W-:-:S02]  /*5640*/  PLOP3.LUT P1, PT, PT, PT, UP1, 0x40, 0x0 ;  /* 0x000000000000781c */ /* 0x000fc40003f2e818 */
[----:B------:R-:W-:Y:S02]  /*5650*/  LEA R228, R2, R225, 0x1 ;  /* 0x000000e102e47211 */ /* 0x000fe400078e08ff */
[----:B-1----:R-:W-:Y:S02]  /*5660*/  FMNMX.FTZ R137, R137, R7, !PT ;  /* 0x0000000789897209 */ /* 0x002fe40007810000 */
[----:B------:R-:W-:Y:S01]  /*5670*/  ISETP.GT.AND P1, PT, R4, 0x28, P1 ;  /* 0x000000280400780c */ /* 0x000fe20000f24270 */
[----:B------:R-:W-:Y:S01]  /*5680*/  LDSM.16.MT88.4 R24, [R228+0x100] ;  /* 0x00010000e418783b */ /* 0x000fe20000004200 */
[----:B--2---:R-:W-:Y:S01]  /*5690*/  FMNMX.FTZ R136, R6, R136, !PT ;  /* 0x0000008806887209 */ /* 0x004fe20007810000 */
[C---:B------:R-:W-:Y:S01]  /*56a0*/  FMUL.FTZ R13, R137.reuse, c[0x0][0x2d0] ;  /* 0x0000b400890d7a20 */ /* 0x040fe20000410000 */
[----:B------:R-:W-:Y:S02]  /*56b0*/  FSETP.NEU.FTZ.AND P0, PT, R137, -INF , PT ;  /* 0xff8000008900780b */ /* 0x000fe40003f1d000 */
[----:B------:R-:W-:Y:S01]  /*56c0*/  FMNMX.FTZ R6, R55, R54, !PT ;  /* 0x0000003637067209 */ /* 0x000fe20007810000 */
[----:B------:R-:W-:Y:S01]  /*56d0*/  FMUL.FTZ R12, R136, c[0x0][0x2d0] ;  /* 0x0000b400880c7a20 */ /* 0x000fe20000410000 */
[----:B------:R-:W-:-:S02]  /*56e0*/  FSEL R13, R13, RZ, P0 ;  /* 0x000000ff0d0d7208 */ /* 0x000fc40000000000 */
[----:B------:R-:W-:Y:S02]  /*56f0*/  FSETP.NEU.FTZ.AND P0, PT, R136, -INF , PT ;  /* 0xff8000008800780b */ /* 0x000fe40003f1d000 */
[----:B------:R-:W-:Y:S01]  /*5700*/  FMNMX.FTZ R6, R57, R6, !PT ;  /* 0x0000000639067209 */ /* 0x000fe20007810000 */
[----:B------:R-:W-:Y:S01]  /*5710*/  FFMA.FTZ R7, R38, c[0x0][0x2d0], -R13 ;  /* 0x0000b40026077a23 */ /* 0x000fe2000001080d */
[----:B------:R-:W-:Y:S02]  /*5720*/  FSEL R12, R12, RZ, P0 ;  /* 0x000000ff0c0c7208 */ /* 0x000fe40000000000 */
[----:B------:R-:W-:Y:S01]  /*5730*/  PLOP3.LUT P0, PT, PT, PT, UP2, 0x40, 0x0 ;  /* 0x000000000000781c */ /* 0x000fe20003f0e828 */
[----:B------:R-:W-:Y:S01]  /*5740*/  UISETP.NE.AND UP2, UPT, UR30, URZ, UPT ;  /* 0x0000003f1e00728c */ /* 0x000fe2000bf45270 */
[----:B------:R-:W-:Y:S01]  /*5750*/  FMNMX.FTZ R6, R56, R6, !PT ;  /* 0x0000000638067209 */ /* 0x000fe20007810000 */
[----:B------:R1:W-:Y:S01]  /*5760*/  MUFU.EX2 R211, R7 ;  /* 0x0000000700d37308 */ /* 0x0003e20000000800 */
[----:B------:R-:W-:Y:S01]  /*5770*/  ISETP.GT.AND P0, PT, R4, 0x8, P0 ;  /* 0x000000080400780c */ /* 0x000fe20000704270 */
[----:B------:R-:W-:Y:S01]  /*5780*/  FFMA.FTZ R2, R21, c[0x0][0x2d0], -R12 ;  /* 0x0000b40015027a23 */ /* 0x000fe2000001080c */
[----:B------:R-:W-:-:S02]  /*5790*/  FMNMX.FTZ R6, R58, R6, !PT ;  /* 0x000000063a067209 */ /* 0x000fc40007810000 */
[----:B------:R-:W-:Y:S02]  /*57a0*/  ISETP.LT.OR P0, PT, R5, 0x9, P0 ;  /* 0x000000090500780c */ /* 0x000fe40000701670 */
[----:B------:R-:W-:Y:S01]  /*57b0*/  FMNMX.FTZ R6, R60, R6, !PT ;  /* 0x000000063c067209 */ /* 0x000fe20007810000 */
[----:B------:R-:W-:Y:S01]  /*57c0*/  MUFU.EX2 R196, R2 ;  /* 0x0000000200c47308 */ /* 0x000fe20000000800 */
[----:B------:R-:W-:Y:S02]  /*57d0*/  FSEL R48, R48, -INF , !P0 ;  /* 0xff80000030307808 */ /* 0x000fe40004000000 */
[----:B------:R-:W-:Y:S01]  /*57e0*/  PLOP3.LUT P0, PT, PT, PT, UP6, 0x40, 0x0 ;  /* 0x000000000000781c */ /* 0x000fe20003f0e868 */
[----:B------:R-:W-:Y:S01]  /*57f0*/  UISETP.NE.AND UP6, UPT, UR12, URZ, UPT ;  /* 0x0000003f0c00728c */ /* 0x000fe2000bfc5270 */
[----:B------:R-:W-:Y:S02]  /*5800*/  FMNMX.FTZ R6, R59, R6, !PT ;  /* 0x000000063b067209 */ /* 0x000fe40007810000 */
[----:B------:R-:W-:Y:S01]  /*5810*/  ISETP.GT.AND P0, PT, R4, 0x11, P0 ;  /* 0x000000110400780c */ /* 0x000fe20000704270 */
[----:B-1----:R-:W-:Y:S01]  /*5820*/  FFMA.FTZ R7, R40, c[0x0][0x2d0], -R13 ;  /* 0x0000b40028077a23 */ /* 0x002fe2000001080d */
[----:B------:R-:W-:-:S02]  /*5830*/  FMNMX.FTZ R6, R72, R6, !PT ;  /* 0x0000000648067209 */ /* 0x000fc40007810000 */
[----:B------:R-:W-:Y:S01]  /*5840*/  ISETP.LT.OR P0, PT, R5, 0x12, P0 ;  /* 0x000000120500780c */ /* 0x000fe20000701670 */
[----:B------:R1:W2:Y:S01]  /*5850*/  MUFU.EX2 R210, R7 ;  /* 0x0000000700d27308 */ /* 0x0002a20000000800 */
[----:B------:R-:W-:Y:S02]  /*5860*/  FMNMX.FTZ R8, R48, R8, !PT ;  /* 0x0000000830087209 */ /* 0x000fe40007810000 */
[----:B------:R-:W-:Y:S02]  /*5870*/  FSEL R51, R11, -INF , !P0 ;  /* 0xff8000000b337808 */ /* 0x000fe40004000000 */
[----:B------:R-:W-:Y:S02]  /*5880*/  PLOP3.LUT P0, PT, PT, PT, UP3, 0x40, 0x0 ;  /* 0x000000000000781c */ /* 0x000fe40003f0e838 */
[----:B------:R-:W-:Y:S02]  /*5890*/  FMNMX.FTZ R6, R134, R6, !PT ;  /* 0x0000000686067209 */ /* 0x000fe40007810000 */
[----:B------:R-:W-:-:S02]  /*58a0*/  ISETP.GT.AND P0, PT, R4, 0x20, P0 ;  /* 0x000000200400780c */ /* 0x000fc40000704270 */
[----:B------:R-:W-:Y:S02]  /*58b0*/  FMNMX.FTZ R8, R49, R8, !PT ;  /* 0x0000000831087209 */ /* 0x000fe40007810000 */
[----:B------:R-:W-:Y:S02]  /*58c0*/  FMNMX.FTZ R6, R132, R6, !PT ;  /* 0x0000000684067209 */ /* 0x000fe40007810000 */
[----:B------:R-:W-:Y:S01]  /*58d0*/  ISETP.LT.OR P0, PT, R5, 0x21, P0 ;  /* 0x000000210500780c */ /* 0x000fe20000701670 */
[----:B-1----:R-:W-:Y:S01]  /*58e0*/  FFMA.FTZ R7, R41, c[0x0][0x2d0], -R13 ;  /* 0x0000b40029077a23 */ /* 0x002fe2000001080d */
[----:B------:R-:W-:Y:S02]  /*58f0*/  FMNMX.FTZ R8, R52, R8, !PT ;  /* 0x0000000834087209 */ /* 0x000fe40007810000 */
[----:B------:R-:W-:Y:S01]  /*5900*/  FMNMX.FTZ R6, R133, R6, !PT ;  /* 0x0000000685067209 */ /* 0x000fe20007810000 */
[----:B------:R1:W-:Y:S01]  /*5910*/  MUFU.EX2 R195, R7 ;  /* 0x0000000700c37308 */ /* 0x0003e20000000800 */
[----:B------:R-:W-:-:S02]  /*5920*/  FSEL R87, R20, -INF , !P0 ;  /* 0xff80000014577808 */ /* 0x000fc40004000000 */
[----:B------:R-:W-:Y:S02]  /*5930*/  PLOP3.LUT P2, PT, PT, PT, UP2, 0x40, 0x0 ;  /* 0x000000000000781c */ /* 0x000fe40003f4e828 */
[----:B------:R-:W-:Y:S02]  /*5940*/  PLOP3.LUT P0, PT, PT, PT, UP0, 0x40, 0x0 ;  /* 0x000000000000781c */ /* 0x000fe40003f0e808 */
[----:B------:R-:W-:Y:S02]  /*5950*/  FMNMX.FTZ R8, R51, R8, !PT ;  /* 0x0000000833087209 */ /* 0x000fe40007810000 */
[----:B------:R-:W-:Y:S02]  /*5960*/  FMNMX.FTZ R6, R138, R6, !PT ;  /* 0x000000068a067209 */ /* 0x000fe40007810000 */
[C---:B------:R-:W-:Y:S02]  /*5970*/  ISETP.GT.AND P2, PT, R4.reuse, 0x21, P2 ;  /* 0x000000210400780c */ /* 0x040fe40001744270 */
[----:B------:R-:W-:-:S02]  /*5980*/  ISETP.GT.AND P0, PT, R4, 0x29, P0 ;  /* 0x000000290400780c */ /* 0x000fc40000704270 */
[----:B------:R-:W-:Y:S01]  /*5990*/  FMNMX.FTZ R4, R50, R8, !PT ;  /* 0x0000000832047209 */ /* 0x000fe20007810000 */
[----:B-1----:R-:W-:Y:S01]  /*59a0*/  FFMA.FTZ R7, R42, c[0x0][0x2d0], -R13 ;  /* 0x0000b4002a077a23 */ /* 0x002fe2000001080d */
[----:B------:R-:W1:Y:S01]  /*59b0*/  SHFL.BFLY PT, R8, R6, 0x2, 0x1f ;  /* 0x0c401f0006087f89 */ /* 0x000e6200000e0000 */
[----:B------:R-:W-:Y:S02]  /*59c0*/  ISETP.LT.OR P2, PT, R5, 0x22, P2 ;  /* 0x000000220500780c */ /* 0x000fe40001741670 */
[----:B------:R-:W-:Y:S01]  /*59d0*/  FMNMX.FTZ R4, R53, R4, !PT ;  /* 0x0000000435047209 */ /* 0x000fe20007810000 */
[----:B------:R-:W-:Y:S01]  /*59e0*/  LDSM.16.MT88.4 R40, [R228+0x1900] ;  /* 0x00190000e428783b */ /* 0x000fe20000004200 */
[----:B------:R-:W-:Y:S01]  /*59f0*/  ISETP.LT.OR P1, PT, R5, 0x29, P1 ;  /* 0x000000290500780c */ /* 0x000fe20000f21670 */
[----:B------:R-:W3:Y:S01]  /*5a00*/  MUFU.EX2 R192, R7 ;  /* 0x0000000700c07308 */ /* 0x000ee20000000800 */
[----:B------:R-:W-:Y:S02]  /*5a10*/  FSEL R86, R19, -INF , !P2 ;  /* 0xff80000013567808 */ /* 0x000fe40005000000 */
[----:B------:R-:W-:Y:S01]  /*5a20*/  FMNMX.FTZ R4, R87, R4, !PT ;  /* 0x0000000457047209 */ /* 0x000fe20007810000 */
[----:B------:R-:W-:Y:S01]  /*5a30*/  LDSM.16.MT88.4 R16, [R225+0x1900] ;  /* 0x00190000e110783b */ /* 0x000fe20000004200 */
[----:B------:R-:W-:Y:S01]  /*5a40*/  ISETP.LT.OR P0, PT, R5, 0x2a, P0 ;  /* 0x0000002a0500780c */ /* 0x000fe20000701670 */
[----:B------:R-:W-:Y:S01]  /*5a50*/  FFMA.FTZ R5, R36, c[0x0][0x2d0], -R12 ;  /* 0x0000b40024057a23 */ /* 0x000fe2000001080c */
[----:B------:R-:W-:-:S02]  /*5a60*/  FSEL R85, R23, -INF , !P1 ;  /* 0xff80000017557808 */ /* 0x000fc40004800000 */
[----:B------:R-:W-:Y:S01]  /*5a70*/  FMNMX.FTZ R4, R86, R4, !PT ;  /* 0x0000000456047209 */ /* 0x000fe20007810000 */
[----:B------:R4:W-:Y:S01]  /*5a80*/  MUFU.EX2 R222, R5 ;  /* 0x0000000500de7308 */ /* 0x0009e20000000800 */
[----:B------:R-:W-:Y:S01]  /*5a90*/  FSEL R84, R31, -INF , !P0 ;  /* 0xff8000001f547808 */ /* 0x000fe20004000000 */
[----:B------:R-:W-:Y:S01]  /*5aa0*/  LDSM.16.MT88.4 R20, [R227+0x100] ;  /* 0x00010000e314783b */ /* 0x000fe20000004200 */
[----:B------:R-:W-:Y:S01]  /*5ab0*/  FMNMX.FTZ R0, R85, R4, !PT ;  /* 0x0000000455007209 */ /* 0x000fe20007810000 */
[----:B------:R-:W-:Y:S02]  /*5ac0*/  FFMA.FTZ R4, R37, c[0x0][0x2d0], -R12 ;  /* 0x0000b40025047a23 */ /* 0x000fe4000001080c */
[----:B------:R-:W-:Y:S01]  /*5ad0*/  LDSM.16.MT88.4 R28, [R226+0x100] ;  /* 0x00010000e21c783b */ /* 0x000fe20000004200 */
[----:B------:R-:W-:Y:S01]  /*5ae0*/  FMNMX.FTZ R0, R84, R0, !PT ;  /* 0x0000000054007209 */ /* 0x000fe20007810000 */
[----:B------:R4:W4:Y:S01]  /*5af0*/  MUFU.EX2 R209, R4 ;  /* 0x0000000400d17308 */ /* 0x0009220000000800 */
[----:B-1----:R-:W-:-:S02]  /*5b00*/  FMNMX.FTZ R3, R6, R8, !PT ;  /* 0x0000000806037209 */ /* 0x002fc40007810000 */
[----:B--2---:R-:W-:Y:S02]  /*5b10*/  F2FP.PACK_AB R8, R210, R211 ;  /* 0x000000d3d208723e */ /* 0x004fe400000000ff */
[----:B---3--:R-:W-:Y:S01]  /*5b20*/  F2FP.PACK_AB R10, R192, R195 ;  /* 0x000000c3c00a723e */ /* 0x008fe200000000ff */
[----:B------:R-:W1:Y:S04]  /*5b30*/  SHFL.BFLY PT, R135, R3, 0x1, 0x1f ;  /* 0x0c201f0003877f89 */ /* 0x000e6800000e0000 */
[----:B----4-:R-:W2:Y:S01]  /*5b40*/  SHFL.BFLY PT, R5, R0, 0x2, 0x1f ;  /* 0x0c401f0000057f89 */ /* 0x010ea200000e0000 */
[----:B------:R-:W-:Y:S01]  /*5b50*/  FFMA.FTZ R4, R39, c[0x0][0x2d0], -R12 ;  /* 0x0000b40027047a23 */ /* 0x000fe2000001080c */
[----:B------:R-:W-:Y:S02]  /*5b60*/  F2FP.PACK_AB R9, R209, R222 ;  /* 0x000000ded109723e */ /* 0x000fe400000000ff */
[----:B------:R-:W-:Y:S01]  /*5b70*/  LDSM.16.MT88.4 R36, [R226+0x1900] ;  /* 0x00190000e224783b */ /* 0x000fe20000004200 */
[----:B------:R-:W3:Y:S01]  /*5b80*/  MUFU.EX2 R65, R4 ;  /* 0x0000000400417308 */ /* 0x000ee20000000800 */
[----:B-1----:R-:W-:-:S02]  /*5b90*/  FMNMX.FTZ R135, R3, R135, !PT ;  /* 0x0000008703877209 */ /* 0x002fc40007810000 */
[----:B--2---:R-:W-:-:S03]  /*5ba0*/  FMNMX.FTZ R0, R0, R5, !PT ;  /* 0x0000000500007209 */ /* 0x004fc60007810000 */
[C---:B------:R-:W-:Y:S01]  /*5bb0*/  FMUL.FTZ R2, R135.reuse, c[0x0][0x2d0] ;  /* 0x0000b40087027a20 */ /* 0x040fe20000410000 */
[----:B------:R-:W-:Y:S02]  /*5bc0*/  FSETP.NEU.FTZ.AND P0, PT, R135, -INF , PT ;  /* 0xff8000008700780b */ /* 0x000fe40003f1d000 */
[----:B---3--:R-:W-:Y:S01]  /*5bd0*/  F2FP.PACK_AB R11, R196, R65 ;  /* 0x00000041c40b723e */ /* 0x008fe200000000ff */
[----:B------:R-:W1:Y:S01]  /*5be0*/  SHFL.BFLY PT, R4, R0, 0x1, 0x1f ;  /* 0x0c201f0000047f89 */ /* 0x000e6200000e0000 */
[----:B------:R-:W-:-:S05]  /*5bf0*/  FSEL R2, R2, RZ, P0 ;  /* 0x000000ff02027208 */ /* 0x000fca0000000000 */
[--C-:B------:R-:W-:Y:S01]  /*5c00*/  FFMA.FTZ R3, R55, c[0x0][0x2d0], -R2.reuse ;  /* 0x0000b40037037a23 */ /* 0x100fe20000010802 */
[C---:B------:R-:W-:Y:S03]  /*5c10*/  HMMA.16816.F32 R144, R8.reuse, R32, RZ ;  /* 0x000000200890723c */ /* 0x040fe600000018ff */
[----:B------:R2:W-:Y:S05]  /*5c20*/  MUFU.EX2 R221, R3 ;  /* 0x0000000300dd7308 */ /* 0x0005ea0000000800 */
[C---:B------:R-:W-:Y:S08]  /*5c30*/  HMMA.16816.F32 R184, R8.reuse, R28, RZ ;  /* 0x0000001c08b8723c */ /* 0x040ff000000018ff */
[----:B------:R-:W-:Y:S01]  /*5c40*/  HMMA.16816.F32 R180, R8, R24, RZ ;  /* 0x0000001808b4723c */ /* 0x000fe200000018ff */
[----:B--2---:R-:W-:-:S04]  /*5c50*/  FFMA.FTZ R3, R54, c[0x0][0x2d0], -R2 ;  /* 0x0000b40036037a23 */ /* 0x004fc80000010802 */
[----:B------:R1:W-:Y:S03]  /*5c60*/  MUFU.EX2 R208, R3 ;  /* 0x0000000300d07308 */ /* 0x0003e60000000800 */
[C---:B------:R-:W-:Y:S08]  /*5c70*/  HMMA.16816.F32 R176, R8.reuse, R20, RZ ;  /* 0x0000001408b0723c */ /* 0x040ff000000018ff */
[----:B------:R-:W-:Y:S01]  /*5c80*/  HMMA.16816.F32 R172, R8, R16, RZ ;  /* 0x0000001008ac723c */ /* 0x000fe200000018ff */
[----:B-1----:R-:W-:Y:S01]  /*5c90*/  FMNMX.FTZ R3, R4, R0, !PT ;  /* 0x0000000004037209 */ /* 0x002fe20007810000 */
[----:B------:R-:W-:-:S06]  /*5ca0*/  FFMA.FTZ R0, R57, c[0x0][0x2d0], -R2 ;  /* 0x0000b40039007a23 */ /* 0x000fcc0000010802 */
[C---:B------:R-:W-:Y:S01]  /*5cb0*/  HMMA.16816.F32 R168, R8.reuse, R36, RZ ;  /* 0x0000002408a8723c */ /* 0x040fe200000018ff */
[----:B------:R-:W-:Y:S01]  /*5cc0*/  FFMA.FTZ R4, R56, c[0x0][0x2d0], -R2 ;  /* 0x0000b40038047a23 */ /* 0x000fe20000010802 */
[C---:B------:R-:W-:Y:S01]  /*5cd0*/  FSETP.NEU.FTZ.AND P0, PT, R3.reuse, -INF , PT ;  /* 0xff8000000300780b */ /* 0x040fe20003f1d000 */
[----:B------:R1:W-:Y:S05]  /*5ce0*/  MUFU.EX2 R194, R0 ;  /* 0x0000000000c27308 */ /* 0x0003ea0000000800 */
[C---:B------:R-:W-:Y:S03]  /*5cf0*/  HMMA.16816.F32 R164, R8.reuse, R40, RZ ;  /* 0x0000002808a4723c */ /* 0x040fe600000018ff */
[----:B------:R-:W2:Y:S05]  /*5d00*/  MUFU.EX2 R197, R4 ;  /* 0x0000000400c57308 */ /* 0x000eaa0000000800 */
[----:B------:R-:W-:Y:S01]  /*5d10*/  HMMA.16816.F32 R160, R8, R44, RZ ;  /* 0x0000002c08a0723c */ /* 0x000fe200000018ff */
[----:B-1----:R-:W-:-:S07]  /*5d20*/  FMUL.FTZ R0, R3, c[0x0][0x2d0] ;  /* 0x0000b40003007a20 */ /* 0x002fce0000410000 */
[----:B------:R-:W-:Y:S01]  /*5d30*/  HMMA.16816.F32 R156, R8, R34, RZ ;  /* 0x00000022089c723c */ /* 0x000fe200000018ff */
[----:B------:R-:W-:Y:S02]  /*5d40*/  FSEL R0, R0, RZ, P0 ;  /* 0x000000ff00007208 */ /* 0x000fe40000000000 */
[----:B--2---:R-:W-:-:S03]  /*5d50*/  F2FP.PACK_AB R6, R197, R194 ;  /* 0x000000c2c506723e */ /* 0x004fc600000000ff */
[--C-:B------:R-:W-:Y:S02]  /*5d60*/  FFMA.FTZ R4, R14, c[0x0][0x2d0], -R0.reuse ;  /* 0x0000b4000e047a23 */ /* 0x100fe40000010800 */
[C---:B------:R-:W-:Y:S01]  /*5d70*/  HMMA.16816.F32 R152, R8.reuse, R30, RZ ;  /* 0x0000001e0898723c */ /* 0x040fe200000018ff */
[----:B------:R-:W-:Y:S01]  /*5d80*/  IMAD.MOV.U32 R14, RZ, RZ, R65 ;  /* 0x000000ffff0e7224 */ /* 0x000fe200078e0041 */
[----:B------:R1:W-:Y:S06]  /*5d90*/  MUFU.EX2 R220, R4 ;  /* 0x0000000400dc7308 */ /* 0x0003ec0000000800 */
[C---:B------:R-:W-:Y:S08]  /*5da0*/  HMMA.16816.F32 R148, R8.reuse, R26, RZ ;  /* 0x0000001a0894723c */ /* 0x040ff000000018ff */
[----:B------:R-:W-:Y:S01]  /*5db0*/  HMMA.16816.F32 R140, R8, R22, RZ ;  /* 0x00000016088c723c */ /* 0x000fe200000018ff */
[----:B-1----:R-:W-:-:S04]  /*5dc0*/  FFMA.FTZ R4, R15, c[0x0][0x2d0], -R0 ;  /* 0x0000b4000f047a23 */ /* 0x002fc80000010800 */
[----:B------:R1:W2:Y:S03]  /*5dd0*/  MUFU.EX2 R237, R4 ;  /* 0x0000000400ed7308 */ /* 0x0002a60000000800 */
[C---:B------:R-:W-:Y:S08]  /*5de0*/  HMMA.16816.F32 R128, R8.reuse, R18, RZ ;  /* 0x000000120880723c */ /* 0x040ff000000018ff */
[----:B------:R-:W-:Y:S01]  /*5df0*/  HMMA.16816.F32 R124, R8, R38, RZ ;  /* 0x00000026087c723c */ /* 0x000fe200000018ff */
[----:B-1----:R-:W-:Y:S01]  /*5e00*/  FFMA.FTZ R4, R48, c[0x0][0x2d0], -R0 ;  /* 0x0000b40030047a23 */ /* 0x002fe20000010800 */
[----:B--2---:R-:W-:-:S06]  /*5e10*/  F2FP.PACK_AB R5, R237, R220 ;  /* 0x000000dced05723e */ /* 0x004fcc00000000ff */
[C---:B------:R-:W-:Y:S01]  /*5e20*/  HMMA.16816.F32 R120, R8.reuse, R42, RZ ;  /* 0x0000002a0878723c */ /* 0x040fe200000018ff */
[----:B------:R1:W-:Y:S07]  /*5e30*/  MUFU.EX2 R234, R4 ;  /* 0x0000000400ea7308 */ /* 0x0003ee0000000800 */
[----:B------:R-:W-:Y:S07]  /*5e40*/  HMMA.16816.F32 R112, R8, R46, RZ ;  /* 0x0000002e0870723c */ /* 0x000fee00000018ff */
[----:B------:R-:W-:-:S02]  /*5e50*/  FFMA.FTZ R8, R64, c[0x0][0x2d0], -R13 ;  /* 0x0000b40040087a23 */ /* 0x000fc4000001080d */
[----:B-1----:R-:W-:Y:S02]  /*5e60*/  FFMA.FTZ R4, R49, c[0x0][0x2d0], -R0 ;  /* 0x0000b40031047a23 */ /* 0x002fe40000010800 */
[----:B------:R1:W-:Y:S08]  /*5e70*/  MUFU.EX2 R198, R8 ;  /* 0x0000000800c67308 */ /* 0x0003f00000000800 */
[----:B------:R2:W3:Y:S01]  /*5e80*/  MUFU.EX2 R230, R4 ;  /* 0x0000000400e67308 */ /* 0x0004e20000000800 */
[----:B-1----:R-:W-:-:S07]  /*5e90*/  FFMA.FTZ R8, R70, c[0x0][0x2d0], -R13 ;  /* 0x0000b40046087a23 */ /* 0x002fce000001080d */
[----:B------:R1:W-:Y:S01]  /*5ea0*/  MUFU.EX2 R238, R8 ;  /* 0x0000000800ee7308 */ /* 0x0003e20000000800 */
[----:B--2---:R-:W-:Y:S02]  /*5eb0*/  F2FP.PACK_AB R4, R208, R221 ;  /* 0x000000ddd004723e */ /* 0x004fe400000000ff */
[----:B---3--:R-:W-:-:S07]  /*5ec0*/  F2FP.PACK_AB R7, R230, R234 ;  /* 0x000000eae607723e */ /* 0x008fce00000000ff */
[----:B------:R-:W-:Y:S01]  /*5ed0*/  HMMA.16816.F32 R92, R4, R24, RZ ;  /* 0x00000018045c723c */ /* 0x000fe200000018ff */
[----:B-1----:R-:W-:-:S04]  /*5ee0*/  FFMA.FTZ R8, R69, c[0x0][0x2d0], -R13 ;  /* 0x0000b40045087a23 */ /* 0x002fc8000001080d */
[----:B------:R1:W-:Y:S03]  /*5ef0*/  MUFU.EX2 R235, R8 ;  /* 0x0000000800eb7308 */ /* 0x0003e60000000800 */
[C---:B------:R-:W-:Y:S01]  /*5f00*/  HMMA.16816.F32 R100, R4.reuse, R26, RZ ;  /* 0x0000001a0464723c */ /* 0x040fe200000018ff */
[----:B------:R-:W2:Y:S07]  /*5f10*/  LDSM.16.MT88.4 R24, [R226+0x900] ;  /* 0x00090000e218783b */ /* 0x000eae0000004200 */
[----:B------:R-:W-:Y:S01]  /*5f20*/  HMMA.16816.F32 R88, R4, R18, RZ ;  /* 0x000000120458723c */ /* 0x000fe200000018ff */
[----:B-1----:R-:W-:-:S07]  /*5f30*/  FFMA.FTZ R8, R71, c[0x0][0x2d0], -R13 ;  /* 0x0000b40047087a23 */ /* 0x002fce000001080d */
[C---:B------:R-:W-:Y:S01]  /*5f40*/  HMMA.16816.F32 R76, R4.reuse, R38, RZ ;  /* 0x00000026044c723c */ /* 0x040fe200000018ff */
[----:B------:R1:W3:Y:S07]  /*5f50*/  MUFU.EX2 R229, R8 ;  /* 0x0000000800e57308 */ /* 0x0002ee0000000800 */
[C---:B------:R-:W-:Y:S08]  /*5f60*/  HMMA.16816.F32 R80, R4.reuse, R20, RZ ;  /* 0x000000140450723c */ /* 0x040ff000000018ff */
[----:B------:R-:W-:Y:S01]  /*5f70*/  HMMA.16816.F32 R96, R4, R22, RZ ;  /* 0x000000160460723c */ /* 0x000fe200000018ff */
[----:B------:R-:W-:Y:S01]  /*5f80*/  LDSM.16.MT88.4 R20, [R228+0x900] ;  /* 0x00090000e414783b */ /* 0x000fe20000004200 */
[----:B-1----:R-:W-:Y:S01]  /*5f90*/  FFMA.FTZ R8, R61, c[0x0][0x2d0], -R12 ;  /* 0x0000b4003d087a23 */ /* 0x002fe2000001080c */
[----:B---3--:R-:W-:-:S03]  /*5fa0*/  F2FP.PACK_AB R10, R229, R235 ;  /* 0x000000ebe50a723e */ /* 0x008fc600000000ff */
[----:B------:R1:W-:Y:S02]  /*5fb0*/  MUFU.EX2 R199, R8 ;  /* 0x0000000800c77308 */ /* 0x0003e40000000800 */
[C---:B------:R-:W-:Y:S08]  /*5fc0*/  HMMA.16816.F32 R64, R4.reuse, R32, RZ ;  /* 0x000000200440723c */ /* 0x040ff000000018ff */
[----:B------:R-:W-:Y:S01]  /*5fd0*/  HMMA.16816.F32 R116, R4, R34, RZ ;  /* 0x000000220474723c */ /* 0x000fe200000018ff */
[----:B------:R-:W-:Y:S01]  /*5fe0*/  LDSM.16.MT88.4 R32, [R225+0x900] ;  /* 0x00090000e120783b */ /* 0x000fe20000004200 */
[----:B-1----:R-:W-:-:S06]  /*5ff0*/  FFMA.FTZ R8, R63, c[0x0][0x2d0], -R12 ;  /* 0x0000b4003f087a23 */ /* 0x002fcc000001080c */
[C---:B------:R-:W-:Y:S01]  /*6000*/  HMMA.16816.F32 R104, R4.reuse, R28, RZ ;  /* 0x0000001c0468723c */ /* 0x040fe200000018ff */
[----:B------:R1:W3:Y:S07]  /*6010*/  MUFU.EX2 R236, R8 ;  /* 0x0000000800ec7308 */ /* 0x0002ee0000000800 */
[----:B------:R-:W-:Y:S01]  /*6020*/  HMMA.16816.F32 R108, R4, R30, RZ ;  /* 0x0000001e046c723c */ /* 0x000fe200000018ff */
[----:B------:R-:W-:Y:S01]  /*6030*/  LDSM.16.MT88.4 R28, [R225+0x2100] ;  /* 0x00210000e11c783b */ /* 0x000fe20000004200 */
[----:B-1----:R-:W-:Y:S01]  /*6040*/  FFMA.FTZ R8, R62, c[0x0][0x2d0], -R12 ;  /* 0x0000b4003e087a23 */ /* 0x002fe2000001080c */
[----:B---3--:R-:W-:-:S03]  /*6050*/  F2FP.PACK_AB R9, R236, R199 ;  /* 0x000000c7ec09723e */ /* 0x008fc600000000ff */
[----:B------:R1:W-:Y:S02]  /*6060*/  MUFU.EX2 R232, R8 ;  /* 0x0000000800e87308 */ /* 0x0003e40000000800 */
[----:B-1----:R-:W-:Y:S02]  /*6070*/  FFMA.FTZ R8, R68, c[0x0][0x2d0], -R12 ;  /* 0x0000b40044087a23 */ /* 0x002fe4000001080c */
[----:B------:R-:W-:Y:S01]  /*6080*/  HMMA.16816.F32 R68, R4, R16, RZ ;  /* 0x000000100444723c */ /* 0x000fe200000018ff */
[----:B------:R-:W1:Y:S03]  /*6090*/  LDSM.16.MT88.4 R16, [R227+0x900] ;  /* 0x00090000e310783b */ /* 0x000e660000004200 */
[----:B------:R3:W4:Y:S02]  /*60a0*/  MUFU.EX2 R224, R8 ;  /* 0x0000000800e07308 */ /* 0x0007240000000800 */
[----:B---3--:R-:W-:Y:S01]  /*60b0*/  FFMA.FTZ R8, R58, c[0x0][0x2d0], -R2 ;  /* 0x0000b4003a087a23 */ /* 0x008fe20000010802 */
[----:B----4-:R-:W-:-:S05]  /*60c0*/  F2FP.PACK_AB R11, R224, R232 ;  /* 0x000000e8e00b723e */ /* 0x010fca00000000ff */
[----:B------:R3:W-:Y:S02]  /*60d0*/  MUFU.EX2 R239, R8 ;  /* 0x0000000800ef7308 */ /* 0x0007e40000000800 */
[--C-:B---3--:R-:W-:Y:S02]  /*60e0*/  FFMA.FTZ R8, R60, c[0x0][0x2d0], -R2.reuse ;  /* 0x0000b4003c087a23 */ /* 0x108fe40000010802 */
[----:B------:R-:W-:Y:S01]  /*60f0*/  HMMA.16816.F32 R60, R4, R36, RZ ;  /* 0x00000024043c723c */ /* 0x000fe200000018ff */
[----:B------:R-:W3:Y:S03]  /*6100*/  LDSM.16.MT88.4 R36, [R226+0x2100] ;  /* 0x00210000e224783b */ /* 0x000ee60000004200 */
[----:B------:R4:W1:Y:S02]  /*6110*/  MUFU.EX2 R223, R8 ;  /* 0x0000000800df7308 */ /* 0x0008640000000800 */
[----:B----4-:R-:W-:-:S02]  /*6120*/  FFMA.FTZ R8, R59, c[0x0][0x2d0], -R2 ;  /* 0x0000b4003b087a23 */ /* 0x010fc40000010802 */
[C---:B------:R-:W-:Y:S04]  /*6130*/  HMMA.16816.F32 R56, R4.reuse, R40, RZ ;  /* 0x000000280438723c */ /* 0x040fe800000018ff */
[----:B------:R4:W-:Y:S02]  /*6140*/  MUFU.EX2 R231, R8 ;  /* 0x0000000800e77308 */ /* 0x0009e40000000800 */
[----:B----4-:R-:W-:Y:S02]  /*6150*/  FFMA.FTZ R8, R72, c[0x0][0x2d0], -R2 ;  /* 0x0000b40048087a23 */ /* 0x010fe40000010802 */
[----:B------:R-:W-:Y:S01]  /*6160*/  HMMA.16816.F32 R72, R4, R42, RZ ;  /* 0x0000002a0448723c */ /* 0x000fe200000018ff */
[----:B------:R-:W4:Y:S03]  /*6170*/  LDSM.16.MT88.4 R40, [R228+0x2100] ;  /* 0x00210000e428783b */ /* 0x000f260000004200 */
[----:B------:R1:W1:Y:S02]  /*6180*/  MUFU.EX2 R233, R8 ;  /* 0x0000000800e97308 */ /* 0x0002640000000800 */
[----:B-1----:R-:W-:-:S06]  /*6190*/  FFMA.FTZ R8, R52, c[0x0][0x2d0], -R0 ;  /* 0x0000b40034087a23 */ /* 0x002fcc0000010800 */
[----:B------:R1:W-:Y:S02]  /*61a0*/  MUFU.EX2 R15, R8 ;  /* 0x00000008000f7308 */ /* 0x0003e40000000800 */
[----:B-1----:R-:W-:-:S06]  /*61b0*/  FFMA.FTZ R8, R51, c[0x0][0x2d0], -R0 ;  /* 0x0000b40033087a23 */ /* 0x002fcc0000010800 */
[----:B------:R1:W1:Y:S02]  /*61c0*/  MUFU.EX2 R206, R8 ;  /* 0x0000000800ce7308 */ /* 0x0002640000000800 */
[--C-:B-1----:R-:W-:Y:S02]  /*61d0*/  FFMA.FTZ R8, R50, c[0x0][0x2d0], -R0.reuse ;  /* 0x0000b40032087a23 */ /* 0x102fe40000010800 */
[----:B------:R-:W-:Y:S04]  /*61e0*/  HMMA.16816.F32 R48, R4, R44, RZ ;  /* 0x0000002c0430723c */ /* 0x000fe800000018ff */
[----:B------:R1:W-:Y:S02]  /*61f0*/  MUFU.EX2 R205, R8 ;  /* 0x0000000800cd7308 */ /* 0x0003e40000000800 */
[----:B-1----:R-:W-:-:S02]  /*6200*/  FFMA.FTZ R8, R53, c[0x0][0x2d0], -R0 ;  /* 0x0000b40035087a23 */ /* 0x002fc40000010800 */
[----:B------:R-:W-:Y:S01]  /*6210*/  HMMA.16816.F32 R52, R4, R46, RZ ;  /* 0x0000002e0434723c */ /* 0x000fe200000018ff */
[----:B------:R-:W1:Y:S03]  /*6220*/  LDSM.16.MT88.4 R44, [R227+0x2100] ;  /* 0x00210000e32c783b */ /* 0x000e660000004200 */
[----:B------:R2:W2:Y:S03]  /*6230*/  MUFU.EX2 R204, R8 ;  /* 0x0000000800cc7308 */ /* 0x0004a60000000800 */
[----:B------:R-:W-:Y:S02]  /*6240*/  F2FP.PACK_AB R4, R223, R239 ;  /* 0x000000efdf04723e */ /* 0x000fe400000000ff */
[----:B------:R-:W-:Y:S02]  /*6250*/  F2FP.PACK_AB R6, R233, R231 ;  /* 0x000000e7e906723e */ /* 0x000fe400000000ff */
[----:B------:R-:W-:-:S02]  /*6260*/  F2FP.PACK_AB R5, R206, R15 ;  /* 0x0000000fce05723e */ /* 0x000fc400000000ff */
[----:B--2---:R-:W-:Y:S02]  /*6270*/  F2FP.PACK_AB R8, R238, R198 ;  /* 0x000000c6ee08723e */ /* 0x004fe400000000ff */
[----:B------:R-:W-:-:S05]  /*6280*/  F2FP.PACK_AB R7, R204, R205 ;  /* 0x000000cdcc07723e */ /* 0x000fca00000000ff */
[----:B------:R-:W-:Y:S08]  /*6290*/  HMMA.16816.F32 R200, R8, R24, R184 ;  /* 0x0000001808c8723c */ /* 0x000ff000000018b8 */
[C---:B------:R-:W-:Y:S08]  /*62a0*/  HMMA.16816.F32 R80, R4.reuse, R16, R80 ;  /* 0x000000100450723c */ /* 0x040ff00000001850 */
[----:B---3--:R-:W-:Y:S08]  /*62b0*/  HMMA.16816.F32 R60, R4, R36, R60 ;  /* 0x00000024043c723c */ /* 0x008ff0000000183c */
[----:B------:R-:W-:Y:S01]  /*62c0*/  HMMA.16816.F32 R244, R8, R20, R180 ;  /* 0x0000001408f4723c */ /* 0x000fe200000018b4 */
[----:B------:R-:W-:Y:S01]  /*62d0*/  IMAD.MOV.U32 R187, RZ, RZ, R200 ;  /* 0x000000ffffbb7224 */ /* 0x000fe200078e00c8 */
[----:B------:R-:W-:Y:S01]  /*62e0*/  MOV R186, R201 ;  /* 0x000000c900ba7202 */ /* 0x000fe20000000f00 */
[----:B------:R-:W-:-:S02]  /*62f0*/  IMAD.MOV.U32 R185, RZ, RZ, R202 ;  /* 0x000000ffffb97224 */ /* 0x000fc400078e00ca */
[----:B------:R-:W-:Y:S02]  /*6300*/  IMAD.MOV.U32 R184, RZ, RZ, R203 ;  /* 0x000000ffffb87224 */ /* 0x000fe400078e00cb */
[----:B------:R-:W-:Y:S01]  /*6310*/  MOV R182, R193 ;  /* 0x000000c100b67202 */ /* 0x000fe20000000f00 */
[----:B------:R-:W-:Y:S01]  /*6320*/  HMMA.16816.F32 R248, R8, R26, R152 ;  /* 0x0000001a08f8723c */ /* 0x000fe20000001898 */
[----:B------:R-:W-:-:S06]  /*6330*/  IMAD.MOV.U32 R183, RZ, RZ, R192 ;  /* 0x000000ffffb77224 */ /* 0x000fcc00078e00c0 */
[----:B------:R-:W-:Y:S01]  /*6340*/  IMAD.MOV.U32 R152, RZ, RZ, R216 ;  /* 0x000000ffff987224 */ /* 0x000fe200078e00d8 */
[----:B------:R-:W-:Y:S01]  /*6350*/  HMMA.16816.F32 R144, R8, R32, R144 ;  /* 0x000000200890723c */ /* 0x000fe20000001890 */
[----:B------:R-:W-:Y:S01]  /*6360*/  IMAD.MOV.U32 R155, RZ, RZ, R183 ;  /* 0x000000ffff9b7224 */ /* 0x000fe200078e00b7 */
[----:B------:R-:W-:Y:S01]  /*6370*/  MOV R153, R197 ;  /* 0x000000c500997202 */ /* 0x000fe20000000f00 */
[----:B------:R-:W-:-:S05]  /*6380*/  IMAD.MOV.U32 R154, RZ, RZ, R196 ;  /* 0x000000ffff9a7224 */ /* 0x000fca00078e00c4 */
[----:B------:R-:W-:Y:S07]  /*6390*/  HMMA.16816.F32 R64, R4, R32, R64 ;  /* 0x000000200440723c */ /* 0x000fee0000001840 */
[----:B------:R-:W-:Y:S01]  /*63a0*/  MOV R32, R195 ;  /* 0x000000c300207202 */ /* 0x000fe20000000f00 */
[----:B------:R-:W-:Y:S01]  /*63b0*/  HMMA.16816.F32 R200, R8, R28, R172 ;  /* 0x0000001c08c8723c */ /* 0x000fe200000018ac */
[----:B------:R-:W-:-:S07]  /*63c0*/  IMAD.MOV.U32 R33, RZ, RZ, R194 ;  /* 0x000000ffff217224 */ /* 0x000fce00078e00c2 */
[C---:B----4-:R-:W-:Y:S08]  /*63d0*/  HMMA.16816.F32 R172, R8.reuse, R40, R164 ;  /* 0x0000002808ac723c */ /* 0x050ff000000018a4 */
[C---:B------:R-:W-:Y:S07]  /*63e0*/  HMMA.16816.F32 R216, R8.reuse, R22, R148 ;  /* 0x0000001608d8723c */ /* 0x040fee0000001894 */
[----:B------:R-:W-:Y:S01]  /*63f0*/  MOV R151, R182 ;  /* 0x000000b600977202 */ /* 0x000fe20000000f00 */
[----:B------:R-:W-:Y:S01]  /*6400*/  HMMA.16816.F32 R192, R8, R36, R168 ;  /* 0x0000002408c0723c */ /* 0x000fe200000018a8 */
[----:B------:R-:W-:Y:S01]  /*6410*/  MOV R148, R32 ;  /* 0x0000002000947202 */ /* 0x000fe20000000f00 */
[----:B------:R-:W-:-:S02]  /*6420*/  IMAD.MOV.U32 R150, RZ, RZ, R154 ;  /* 0x000000ffff967224 */ /* 0x000fc400078e009a */
[----:B------:R-:W-:-:S03]  /*6430*/  IMAD.MOV.U32 R149, RZ, RZ, R155 ;  /* 0x000000ffff957224 */ /* 0x000fc600078e009b */
[----:B------:R-:W-:Y:S01]  /*6440*/  IMAD.MOV.U32 R168, RZ, RZ, R210 ;  /* 0x000000ffffa87224 */ /* 0x000fe200078e00d2 */
[----:B-1----:R-:W-:Y:S01]  /*6450*/  HMMA.16816.F32 R164, R8, R44, R160 ;  /* 0x0000002c08a4723c */ /* 0x002fe200000018a0 */
[----:B------:R-:W-:Y:S01]  /*6460*/  IMAD.MOV.U32 R169, RZ, RZ, R209 ;  /* 0x000000ffffa97224 */ /* 0x000fe200078e00d1 */
[----:B------:R-:W-:Y:S01]  /*6470*/  MOV R170, R208 ;  /* 0x000000d000aa7202 */ /* 0x000fe20000000f00 */
[----:B------:R-:W-:-:S04]  /*6480*/  IMAD.MOV.U32 R171, RZ, RZ, R220 ;  /* 0x000000ffffab7224 */ /* 0x000fc800078e00dc */
[----:B------:R-:W-:Y:S01]  /*6490*/  MOV R163, R211 ;  /* 0x000000d300a37202 */ /* 0x000fe20000000f00 */
[----:B------:R-:W-:Y:S01]  /*64a0*/  IMAD.MOV.U32 R161, RZ, RZ, R199 ;  /* 0x000000ffffa17224 */ /* 0x000fe200078e00c7 */
[----:B------:R-:W-:Y:S01]  /*64b0*/  HMMA.16816.F32 R208, R8, R18, R140 ;  /* 0x0000001208d0723c */ /* 0x000fe2000000188c */
[----:B------:R-:W-:Y:S02]  /*64c0*/  IMAD.MOV.U32 R160, RZ, RZ, R198 ;  /* 0x000000ffffa07224 */ /* 0x000fe400078e00c6 */
[----:B------:R-:W-:-:S05]  /*64d0*/  IMAD.MOV.U32 R162, RZ, RZ, R223 ;  /* 0x000000ffffa27224 */ /* 0x000fca00078e00df */
[C---:B------:R-:W-:Y:S08]  /*64e0*/  HMMA.16816.F32 R140, R8.reuse, R42, R120 ;  /* 0x0000002a088c723c */ /* 0x040ff00000001878 */
[C---:B------:R-:W-:Y:S07]  /*64f0*/  HMMA.16816.F32 R212, R8.reuse, R16, R176 ;  /* 0x0000001008d4723c */ /* 0x040fee00000018b0 */
[----:B------:R-:W-:Y:S01]  /*6500*/  MOV R178, R222 ;  /* 0x000000de00b27202 */ /* 0x000fe20000000f00 */
[----:B------:R-:W-:Y:S01]  /*6510*/  HMMA.16816.F32 R156, R8, R34, R156 ;  /* 0x00000022089c723c */ /* 0x000fe2000000189c */
[----:B------:R-:W-:-:S07]  /*6520*/  IMAD.MOV.U32 R179, RZ, RZ, R221 ;  /* 0x000000ffffb37224 */ /* 0x000fce00078e00dd */
[C---:B------:R-:W-:Y:S07]  /*6530*/  HMMA.16816.F32 R196, R8.reuse, R30, R128 ;  /* 0x0000001e08c4723c */ /* 0x040fee0000001880 */
[----:B------:R-:W-:Y:S01]  /*6540*/  IMAD.MOV.U32 R130, RZ, RZ, R14 ;  /* 0x000000ffff827224 */ /* 0x000fe200078e000e */
[----:B------:R-:W-:Y:S01]  /*6550*/  HMMA.16816.F32 R180, R8, R38, R124 ;  /* 0x0000002608b4723c */ /* 0x000fe2000000187c */
[----:B------:R-:W-:-:S07]  /*6560*/  IMAD.MOV.U32 R131, RZ, RZ, R33 ;  /* 0x000000ffff837224 */ /* 0x000fce00078e0021 */
[----:B------:R-:W-:Y:S07]  /*6570*/  HMMA.16816.F32 R120, R8, R46, R112 ;  /* 0x0000002e0878723c */ /* 0x000fee0000001870 */
[----:B------:R-:W-:Y:S01]  /*6580*/  FFMA.FTZ R8, R151, c[0x0][0x2d0], -R13 ;  /* 0x0000b40097087a23 */ /* 0x000fe2000001080d */
[----:B------:R-:W-:Y:S01]  /*6590*/  HMMA.16816.F32 R220, R4, R20, R92 ;  /* 0x0000001404dc723c */ /* 0x000fe2000000185c */
[----:B------:R-:W-:Y:S01]  /*65a0*/  IMAD.MOV.U32 R9, RZ, RZ, R80 ;  /* 0x000000ffff097224 */ /* 0x000fe200078e0050 */
[----:B------:R-:W-:Y:S01]  /*65b0*/  MOV R151, R153 ;  /* 0x0000009900977202 */ /* 0x000fe20000000f00 */
[----:B------:R-:W-:Y:S01]  /*65c0*/  IMAD.MOV.U32 R112, RZ, RZ, R63 ;  /* 0x000000ffff707224 */ /* 0x000fe200078e003f */
[----:B------:R-:W-:Y:S01]  /*65d0*/  MOV R114, R148 ;  /* 0x0000009400727202 */ /* 0x000fe20000000f00 */
[----:B------:R-:W-:-:S02]  /*65e0*/  IMAD.MOV.U32 R80, RZ, RZ, R62 ;  /* 0x000000ffff507224 */ /* 0x000fc400078e003e */
[----:B------:R-:W-:Y:S01]  /*65f0*/  IMAD.MOV.U32 R92, RZ, RZ, R83 ;  /* 0x000000ffff5c7224 */ /* 0x000fe200078e0053 */
[----:B------:R-:W-:Y:S01]  /*6600*/  MOV R93, R82 ;  /* 0x00000052005d7202 */ /* 0x000fe20000000f00 */
[----:B------:R1:W-:Y:S01]  /*6610*/  MUFU.EX2 R83, R8 ;  /* 0x0000000800537308 */ /* 0x0003e20000000800 */
[----:B------:R-:W-:Y:S01]  /*6620*/  IMAD.MOV.U32 R82, RZ, RZ, R60 ;  /* 0x000000ffff527224 */ /* 0x000fe200078e003c */
[----:B------:R-:W-:Y:S01]  /*6630*/  HMMA.16816.F32 R56, R4, R40, R56 ;  /* 0x000000280438723c */ /* 0x000fe20000001838 */
[----:B------:R-:W-:Y:S01]  /*6640*/  IMAD.MOV.U32 R94, RZ, RZ, R81 ;  /* 0x000000ffff5e7224 */ /* 0x000fe200078e0051 */
[----:B------:R-:W-:Y:S01]  /*6650*/  MOV R81, R61 ;  /* 0x0000003d00517202 */ /* 0x000fe20000000f00 */
[----:B------:R-:W-:-:S05]  /*6660*/  IMAD.MOV.U32 R115, RZ, RZ, R130 ;  /* 0x000000ffff737224 */ /* 0x000fca00078e0082 */
[----:B------:R-:W-:Y:S01]  /*6670*/  HMMA.16816.F32 R88, R4, R30, R88 ;  /* 0x0000001e0458723c */ /* 0x000fe20000001858 */
[----:B-1----:R-:W-:-:S07]  /*6680*/  FFMA.FTZ R8, R152, c[0x0][0x2d0], -R13 ;  /* 0x0000b40098087a23 */ /* 0x002fce000001080d */
[C---:B------:R-:W-:Y:S01]  /*6690*/  HMMA.16816.F32 R32, R4.reuse, R34, R116 ;  /* 0x000000220420723c */ /* 0x040fe20000001874 */
[----:B------:R-:W-:Y:S01]  /*66a0*/  LDSM.16.MT88.4 R152, [R225+0x1100] ;  /* 0x00110000e198783b */ /* 0x000fe20000004200 */
[----:B------:R1:W2:Y:S06]  /*66b0*/  MUFU.EX2 R10, R8 ;  /* 0x00000008000a7308 */ /* 0x0002ac0000000800 */
[----:B------:R-:W-:Y:S01]  /*66c0*/  MOV R37, R58 ;  /* 0x0000003a00257202 */ /* 0x000fe20000000f00 */
[----:B------:R-:W-:Y:S01]  /*66d0*/  IMAD.MOV.U32 R36, RZ, RZ, R59 ;  /* 0x000000ffff247224 */ /* 0x000fe200078e003b */
[----:B------:R-:W-:Y:S01]  /*66e0*/  HMMA.16816.F32 R20, R4, R22, R100 ;  /* 0x000000160414723c */ /* 0x000fe20000001864 */
[----:B------:R-:W-:Y:S01]  /*66f0*/  IMAD.MOV.U32 R40, RZ, RZ, R57 ;  /* 0x000000ffff287224 */ /* 0x000fe200078e0039 */
[----:B------:R-:W-:Y:S01]  /*6700*/  MOV R117, R37 ;  /* 0x0000002500757202 */ /* 0x000fe20000000f00 */
[----:B------:R-:W-:Y:S01]  /*6710*/  IMAD.MOV.U32 R118, RZ, RZ, R36 ;  /* 0x000000ffff767224 */ /* 0x000fe200078e0024 */
[----:B------:R-:W-:Y:S01]  /*6720*/  MOV R59, R92 ;  /* 0x0000005c003b7202 */ /* 0x000fe20000000f00 */
[----:B------:R-:W-:-:S02]  /*6730*/  IMAD.MOV.U32 R57, RZ, RZ, R94 ;  /* 0x000000ffff397224 */ /* 0x000fc400078e005e */
[----:B------:R-:W-:Y:S01]  /*6740*/  IMAD.MOV.U32 R100, RZ, RZ, R160 ;  /* 0x000000ffff647224 */ /* 0x000fe200078e00a0 */
[C---:B------:R-:W-:Y:S01]  /*6750*/  HMMA.16816.F32 R36, R4.reuse, R38, R76 ;  /* 0x000000260424723c */ /* 0x040fe2000000184c */
[----:B-1----:R-:W-:Y:S01]  /*6760*/  FFMA.FTZ R8, R207, c[0x0][0x2d0], -R13 ;  /* 0x0000b400cf087a23 */ /* 0x002fe2000001080d */
[----:B------:R-:W-:Y:S01]  /*6770*/  LDSM.16.MT88.4 R76, [R225+0x2900] ;  /* 0x00290000e14c783b */ /* 0x000fe20000004200 */
[----:B------:R-:W-:Y:S01]  /*6780*/  IMAD.MOV.U32 R160, RZ, RZ, R187 ;  /* 0x000000ffffa07224 */ /* 0x000fe200078e00bb */
[----:B--2---:R-:W-:Y:S01]  /*6790*/  F2FP.PACK_AB R128, R10, R83 ;  /* 0x000000530a80723e */ /* 0x004fe200000000ff */
[----:B------:R1:W2:Y:S01]  /*67a0*/  MUFU.EX2 R60, R8 ;  /* 0x00000008003c7308 */ /* 0x0002a20000000800 */
[----:B------:R-:W-:Y:S02]  /*67b0*/  IMAD.MOV.U32 R58, RZ, RZ, R93 ;  /* 0x000000ffff3a7224 */ /* 0x000fe400078e005d */
[----:B------:R-:W-:Y:S01]  /*67c0*/  HMMA.16816.F32 R104, R4, R24, R104 ;  /* 0x000000180468723c */ /* 0x000fe20000001868 */
[----:B------:R-:W-:Y:S01]  /*67d0*/  LDSM.16.MT88.4 R92, [R226+0x2900] ;  /* 0x00290000e25c783b */ /* 0x000fe20000004200 */
[----:B------:R-:W-:-:S02]  /*67e0*/  IMAD.MOV.U32 R116, RZ, RZ, R40 ;  /* 0x000000ffff747224 */ /* 0x000fc400078e0028 */
[----:B------:R-:W-:Y:S02]  /*67f0*/  IMAD.MOV.U32 R103, RZ, RZ, R118 ;  /* 0x000000ffff677224 */ /* 0x000fe400078e0076 */
[----:B------:R-:W-:Y:S01]  /*6800*/  IMAD.MOV.U32 R102, RZ, RZ, R117 ;  /* 0x000000ffff667224 */ /* 0x000fe200078e0075 */
[----:B------:R-:W-:Y:S01]  /*6810*/  MOV R101, R116 ;  /* 0x0000007400657202 */ /* 0x000fe20000000f00 */
[C---:B------:R-:W-:Y:S01]  /*6820*/  HMMA.16816.F32 R24, R4.reuse, R26, R108 ;  /* 0x0000001a0418723c */ /* 0x040fe2000000186c */
[----:B------:R-:W-:Y:S01]  /*6830*/  LDSM.16.MT88.4 R108, [R228+0x2900] ;  /* 0x00290000e46c783b */ /* 0x000fe20000004200 */
[----:B-1----:R-:W-:Y:S01]  /*6840*/  FFMA.FTZ R8, R191, c[0x0][0x2d0], -R13 ;  /* 0x0000b400bf087a23 */ /* 0x002fe2000001080d */
[----:B--2---:R-:W-:Y:S01]  /*6850*/  MOV R31, R60 ;  /* 0x0000003c001f7202 */ /* 0x004fe20000000f00 */
[----:B------:R-:W-:Y:S01]  /*6860*/  IMAD.MOV.U32 R13, RZ, RZ, R56 ;  /* 0x000000ffff0d7224 */ /* 0x000fe200078e0038 */
[----:B------:R-:W-:Y:S01]  /*6870*/  MOV R191, R162 ;  /* 0x000000a200bf7202 */ /* 0x000fe20000000f00 */
[----:B------:R1:W-:Y:S01]  /*6880*/  MUFU.EX2 R16, R8 ;  /* 0x0000000800107308 */ /* 0x0003e20000000800 */
[----:B------:R-:W2:Y:S01]  /*6890*/  LDSM.16.MT88.4 R60, [R227+0x1100] ;  /* 0x00110000e33c783b */ /* 0x000ea20000004200 */
[----:B------:R-:W-:Y:S01]  /*68a0*/  MOV R162, R185 ;  /* 0x000000b900a27202 */ /* 0x000fe20000000f00 */
[----:B------:R-:W-:Y:S01]  /*68b0*/  IMAD.MOV.U32 R56, RZ, RZ, R9 ;  /* 0x000000ffff387224 */ /* 0x000fe200078e0009 */
[----:B------:R-:W-:Y:S01]  /*68c0*/  MOV R9, R171 ;  /* 0x000000ab00097202 */ /* 0x000fe20000000f00 */
[----:B------:R-:W-:Y:S01]  /*68d0*/  HMMA.16816.F32 R68, R4, R28, R68 ;  /* 0x0000001c0444723c */ /* 0x000fe20000001844 */
[----:B------:R-:W-:-:S07]  /*68e0*/  IMAD.MOV.U32 R119, RZ, RZ, R13 ;  /* 0x000000ffff777224 */ /* 0x000fce00078e000d */
[C---:B------:R-:W-:Y:S01]  /*68f0*/  HMMA.16816.F32 R48, R4.reuse, R44, R48 ;  /* 0x0000002c0430723c */ /* 0x040fe20000001830 */
[----:B-1----:R-:W-:Y:S02]  /*6900*/  FFMA.FTZ R8, R190, c[0x0][0x2d0], -R12 ;  /* 0x0000b400be087a23 */ /* 0x002fe4000001080c */
[----:B------:R-:W-:Y:S02]  /*6910*/  IMAD.MOV.U32 R190, RZ, RZ, R163 ;  /* 0x000000ffffbe7224 */ /* 0x000fe400078e00a3 */
[----:B------:R1:W-:Y:S01]  /*6920*/  MUFU.EX2 R207, R8 ;  /* 0x0000000800cf7308 */ /* 0x0003e20000000800 */
[----:B------:R-:W-:Y:S02]  /*6930*/  IMAD.MOV.U32 R163, RZ, RZ, R184 ;  /* 0x000000ffffa37224 */ /* 0x000fe400078e00b8 */
[----:B------:R-:W-:Y:S08]  /*6940*/  HMMA.16816.F32 R44, R4, R46, R52 ;  /* 0x0000002e042c723c */ /* 0x000ff00000001834 */
[----:B------:R-:W-:Y:S01]  /*6950*/  MOV R11, R71 ;  /* 0x00000047000b7202 */ /* 0x000fe20000000f00 */
[----:B------:R-:W-:Y:S01]  /*6960*/  IMAD.MOV.U32 R71, RZ, RZ, R131 ;  /* 0x000000ffff477224 */ /* 0x000fe200078e0083 */
[----:B------:R-:W-:Y:S01]  /*6970*/  MOV R177, R68 ;  /* 0x0000004400b17202 */ /* 0x000fe20000000f00 */
[----:B------:R-:W-:Y:S01]  /*6980*/  IMAD.MOV.U32 R176, RZ, RZ, R69 ;  /* 0x000000ffffb07224 */ /* 0x000fe200078e0045 */
[----:B------:R-:W-:Y:S01]  /*6990*/  MOV R68, R151 ;  /* 0x0000009700447202 */ /* 0x000fe20000000f00 */
[----:B------:R-:W-:-:S02]  /*69a0*/  IMAD.MOV.U32 R113, RZ, RZ, R70 ;  /* 0x000000ffff717224 */ /* 0x000fc400078e0046 */
[----:B-1----:R-:W-:Y:S01]  /*69b0*/  FFMA.FTZ R8, R189, c[0x0][0x2d0], -R12 ;  /* 0x0000b400bd087a23 */ /* 0x002fe2000001080c */
[----:B------:R-:W-:Y:S01]  /*69c0*/  MOV R189, R168 ;  /* 0x000000a800bd7202 */ /* 0x000fe20000000f00 */
[----:B------:R-:W-:Y:S02]  /*69d0*/  IMAD.MOV.U32 R69, RZ, RZ, R150 ;  /* 0x000000ffff457224 */ /* 0x000fe400078e0096 */
[----:B------:R1:W3:Y:S01]  /*69e0*/  MUFU.EX2 R41, R8 ;  /* 0x0000000800297308 */ /* 0x0002e20000000800 */
[----:B------:R-:W-:Y:S01]  /*69f0*/  IMAD.MOV.U32 R70, RZ, RZ, R149 ;  /* 0x000000ffff467224 */ /* 0x000fe200078e0095 */
[----:B------:R-:W-:Y:S01]  /*6a00*/  MOV R118, R189 ;  /* 0x000000bd00767202 */ /* 0x000fe20000000f00 */
[----:B------:R-:W-:Y:S02]  /*6a10*/  IMAD.MOV.U32 R189, RZ, RZ, R176 ;  /* 0x000000ffffbd7224 */ /* 0x000fe400078e00b0 */
[----:B-1----:R-:W-:Y:S02]  /*6a20*/  FFMA.FTZ R8, R188, c[0x0][0x2d0], -R12 ;  /* 0x0000b400bc087a23 */ /* 0x002fe4000001080c */
[----:B------:R-:W-:-:S02]  /*6a30*/  IMAD.MOV.U32 R188, RZ, RZ, R169 ;  /* 0x000000ffffbc7224 */ /* 0x000fc400078e00a9 */
[----:B------:R1:W4:Y:S01]  /*6a40*/  MUFU.EX2 R14, R8 ;  /* 0x00000008000e7308 */ /* 0x0003220000000800 */
[----:B---3--:R-:W-:Y:S02]  /*6a50*/  IMAD.MOV.U32 R30, RZ, RZ, R41 ;  /* 0x000000ffff1e7224 */ /* 0x008fe400078e0029 */
[----:B------:R-:W-:Y:S01]  /*6a60*/  HMMA.16816.F32 R40, R4, R42, R72 ;  /* 0x0000002a0428723c */ /* 0x000fe20000001848 */
[----:B------:R-:W-:Y:S01]  /*6a70*/  IMAD.MOV.U32 R117, RZ, RZ, R188 ;  /* 0x000000ffff757224 */ /* 0x000fe200078e00bc */
[----:B------:R-:W-:Y:S02]  /*6a80*/  MOV R188, R177 ;  /* 0x000000b100bc7202 */ /* 0x000fe40000000f00 */
[----:B------:R-:W-:-:S03]  /*6a90*/  F2FP.PACK_AB R129, R30, R207 ;  /* 0x000000cf1e81723e */ /* 0x000fc600000000ff */
[----:B------:R-:W-:Y:S01]  /*6aa0*/  MOV R72, R188 ;  /* 0x000000bc00487202 */ /* 0x000fe20000000f00 */
[----:B------:R-:W-:Y:S02]  /*6ab0*/  IMAD.MOV.U32 R73, RZ, RZ, R189 ;  /* 0x000000ffff497224 */ /* 0x000fe400078e00bd */
[----:B-1----:R-:W-:Y:S02]  /*6ac0*/  FFMA.FTZ R8, R139, c[0x0][0x2d0], -R12 ;  /* 0x0000b4008b087a23 */ /* 0x002fe4000001080c */
[----:B------:R-:W-:Y:S02]  /*6ad0*/  IMAD.MOV.U32 R12, RZ, RZ, R170 ;  /* 0x000000ffff0c7224 */ /* 0x000fe400078e00aa */
[----:B------:R1:W-:Y:S01]  /*6ae0*/  MUFU.EX2 R139, R8 ;  /* 0x00000008008b7308 */ /* 0x0003e20000000800 */
[----:B------:R-:W3:Y:S01]  /*6af0*/  LDSM.16.MT88.4 R168, [R226+0x1100] ;  /* 0x00110000e2a8783b */ /* 0x000ee20000004200 */
[----:B------:R-:W-:Y:S02]  /*6b00*/  IMAD.MOV.U32 R116, RZ, RZ, R12 ;  /* 0x000000ffff747224 */ /* 0x000fe400078e000c */
[----:B------:R-:W-:Y:S01]  /*6b10*/  IMAD.MOV.U32 R12, RZ, RZ, R191 ;  /* 0x000000ffff0c7224 */ /* 0x000fe200078e00bf */
[----:B------:R-:W-:Y:S01]  /*6b20*/  MOV R191, R11 ;  /* 0x0000000b00bf7202 */ /* 0x000fe20000000f00 */
[----:B------:R-:W-:-:S04]  /*6b30*/  IMAD.MOV.U32 R11, RZ, RZ, R179 ;  /* 0x000000ffff0b7224 */ /* 0x000fc800078e00b3 */
[----:B------:R-:W-:Y:S02]  /*6b40*/  IMAD.MOV.U32 R75, RZ, RZ, R191 ;  /* 0x000000ffff4b7224 */ /* 0x000fe400078e00bf */
[----:B-1----:R-:W-:-:S04]  /*6b50*/  FFMA.FTZ R8, R134, c[0x0][0x2d0], -R2 ;  /* 0x0000b40086087a23 */ /* 0x002fc80000010802 */
[----:B------:R1:W-:Y:S02]  /*6b60*/  MUFU.EX2 R134, R8 ;  /* 0x0000000800867308 */ /* 0x0003e40000000800 */
[----:B-1----:R-:W-:-:S06]  /*6b70*/  FFMA.FTZ R8, R132, c[0x0][0x2d0], -R2 ;  /* 0x0000b40084087a23 */ /* 0x002fcc0000010802 */
[----:B------:R1:W1:Y:S02]  /*6b80*/  MUFU.EX2 R132, R8 ;  /* 0x0000000800847308 */ /* 0x0002640000000800 */
[--C-:B-1----:R-:W-:Y:S01]  /*6b90*/  FFMA.FTZ R8, R133, c[0x0][0x2d0], -R2.reuse ;  /* 0x0000b40085087a23 */ /* 0x102fe20000010802 */
[----:B------:R-:W-:Y:S01]  /*6ba0*/  MOV R133, R16 ;  /* 0x0000001000857202 */ /* 0x000fe20000000f00 */
[----:B------:R-:W-:Y:S01]  /*6bb0*/  FFMA.FTZ R2, R138, c[0x0][0x2d0], -R2 ;  /* 0x0000b4008a027a23 */ /* 0x000fe20000010802 */
[----:B------:R-:W-:Y:S01]  /*6bc0*/  HMMA.16816.F32 R16, R4, R18, R96 ;  /* 0x000000120410723c */ /* 0x000fe20000001860 */
[----:B----4-:R-:W-:Y:S02]  /*6bd0*/  IMAD.MOV.U32 R138, RZ, RZ, R14 ;  /* 0x000000ffff8a7224 */ /* 0x010fe400078e000e */
[----:B------:R1:W-:Y:S01]  /*6be0*/  MUFU.EX2 R29, R8 ;  /* 0x00000008001d7308 */ /* 0x0003e20000000800 */
[----:B------:R-:W-:Y:S01]  /*6bf0*/  F2FP.PACK_AB R130, R133, R31 ;  /* 0x0000001f8582723e */ /* 0x000fe200000000ff */
[----:B------:R-:W-:Y:S01]  /*6c00*/  LDSM.16.MT88.4 R4, [R227+0x2900] ;  /* 0x00290000e304783b */ /* 0x000fe20000004200 */
[----:B------:R-:W-:Y:S01]  /*6c10*/  F2FP.PACK_AB R124, R132, R134 ;  /* 0x00000086847c723e */ /* 0x000fe200000000ff */
[----:B------:R-:W-:Y:S01]  /*6c20*/  IMAD.MOV.U32 R99, RZ, RZ, R161 ;  /* 0x000000ffff637224 */ /* 0x000fe200078e00a1 */
[----:B------:R-:W-:Y:S01]  /*6c30*/  F2FP.PACK_AB R131, R139, R138 ;  /* 0x0000008a8b83723e */ /* 0x000fe200000000ff */
[----:B------:R-:W-:-:S02]  /*6c40*/  IMAD.MOV.U32 R161, RZ, RZ, R186 ;  /* 0x000000ffffa17224 */ /* 0x000fc400078e00ba */
[----:B------:R-:W4:Y:S01]  /*6c50*/  MUFU.EX2 R28, R2 ;  /* 0x00000002001c7308 */ /* 0x000f220000000800 */
[----:B------:R-:W3:Y:S03]  /*6c60*/  LDSM.16.MT88.4 R184, [R228+0x1100] ;  /* 0x00110000e4b8783b */ /* 0x000ee60000004200 */
[----:B--2---:R-:W-:Y:S01]  /*6c70*/  HMMA.16816.F32 R52, R128, R60, R212 ;  /* 0x0000003c8034723c */ /* 0x004fe200000018d4 */
[----:B-1----:R-:W-:Y:S01]  /*6c80*/  MOV R8, R119 ;  /* 0x0000007700087202 */ /* 0x002fe20000000f00 */
[----:B------:R-:W-:Y:S02]  /*6c90*/  IMAD.MOV.U32 R119, RZ, RZ, R190 ;  /* 0x000000ffff777224 */ /* 0x000fe400078e00be */
[----:B------:R-:W-:-:S03]  /*6ca0*/  IMAD.MOV.U32 R190, RZ, RZ, R113 ;  /* 0x000000ffffbe7224 */ /* 0x000fc600078e0071 */
[----:B------:R-:W-:Y:S01]  /*6cb0*/  MOV R214, R69 ;  /* 0x0000004500d67202 */ /* 0x000fe20000000f00 */
[----:B------:R-:W-:Y:S01]  /*6cc0*/  IMAD.MOV.U32 R113, RZ, RZ, R178 ;  /* 0x000000ffff717224 */ /* 0x000fe200078e00b2 */
[C---:B------:R-:W-:Y:S01]  /*6cd0*/  HMMA.16816.F32 R144, R128.reuse, R152, R144 ;  /* 0x000000988090723c */ /* 0x040fe20000001890 */
[----:B------:R-:W-:Y:S01]  /*6ce0*/  IMAD.MOV.U32 R215, RZ, RZ, R68 ;  /* 0x000000ffffd77224 */ /* 0x000fe200078e0044 */
[----:B----4-:R-:W-:Y:S01]  /*6cf0*/  F2FP.PACK_AB R126, R28, R29 ;  /* 0x0000001d1c7e723e */ /* 0x010fe200000000ff */
[----:B------:R-:W-:Y:S01]  /*6d00*/  FFMA.FTZ R2, R87, c[0x0][0x2d0], -R0 ;  /* 0x0000b40057027a23 */ /* 0x000fe20000010800 */
[----:B------:R-:W-:Y:S01]  /*6d10*/  MOV R74, R190 ;  /* 0x000000be004a7202 */ /* 0x000fe20000000f00 */
[----:B------:R-:W-:Y:S02]  /*6d20*/  IMAD.MOV.U32 R213, RZ, RZ, R70 ;  /* 0x000000ffffd57224 */ /* 0x000fe400078e0046 */
[----:B------:R1:W-:Y:S01]  /*6d30*/  MUFU.EX2 R14, R2 ;  /* 0x00000002000e7308 */ /* 0x0003e20000000800 */
[----:B------:R-:W-:Y:S01]  /*6d40*/  IMAD.MOV.U32 R212, RZ, RZ, R71 ;  /* 0x000000ffffd47224 */ /* 0x000fe200078e0047 */
[C---:B---3--:R-:W-:Y:S08]  /*6d50*/  HMMA.16816.F32 R160, R128.reuse, R168, R160 ;  /* 0x000000a880a0723c */ /* 0x048ff000000018a0 */
[----:B------:R-:W-:Y:S01]  /*6d60*/  HMMA.16816.F32 R68, R128, R76, R200 ;  /* 0x0000004c8044723c */ /* 0x000fe200000018c8 */
[----:B-1----:R-:W-:-:S06]  /*6d70*/  FFMA.FTZ R2, R86, c[0x0][0x2d0], -R0 ;  /* 0x0000b40056027a23 */ /* 0x002fcc0000010800 */
[----:B------:R-:W-:Y:S01]  /*6d80*/  MOV R201, R101 ;  /* 0x0000006500c97202 */ /* 0x000fe20000000f00 */
[----:B------:R-:W-:Y:S01]  /*6d90*/  IMAD.MOV.U32 R202, RZ, RZ, R102 ;  /* 0x000000ffffca7224 */ /* 0x000fe200078e0066 */
[----:B------:R-:W-:Y:S01]  /*6da0*/  MOV R203, R103 ;  /* 0x0000006700cb7202 */ /* 0x000fe20000000f00 */
[----:B------:R1:W2:Y:S01]  /*6db0*/  MUFU.EX2 R13, R2 ;  /* 0x00000002000d7308 */ /* 0x0002a20000000800 */
[----:B------:R-:W-:Y:S01]  /*6dc0*/  HMMA.16816.F32 R176, R128, R184, R244 ;  /* 0x000000b880b0723c */ /* 0x000fe200000018f4 */
[----:B------:R-:W-:Y:S02]  /*6dd0*/  IMAD.MOV.U32 R200, RZ, RZ, R8 ;  /* 0x000000ffffc87224 */ /* 0x000fe400078e0008 */
[----:B------:R-:W-:-:S04]  /*6de0*/  IMAD.MOV.U32 R8, RZ, RZ, R119 ;  /* 0x000000ffff087224 */ /* 0x000fc800078e0077 */
[----:B------:R-:W-:Y:S01]  /*6df0*/  IMAD.MOV.U32 R244, RZ, RZ, R100 ;  /* 0x000000fffff47224 */ /* 0x000fe200078e0064 */
[----:B------:R-:W-:Y:S01]  /*6e00*/  HMMA.16816.F32 R188, R128, R186, R216 ;  /* 0x000000ba80bc723c */ /* 0x000fe200000018d8 */
[----:B------:R-:W-:Y:S01]  /*6e10*/  IMAD.MOV.U32 R246, RZ, RZ, R83 ;  /* 0x000000fffff67224 */ /* 0x000fe200078e0053 */
[----:B------:R-:W-:Y:S01]  /*6e20*/  MOV R247, R10 ;  /* 0x0000000a00f77202 */ /* 0x000fe20000000f00 */
[----:B------:R-:W-:Y:S01]  /*6e30*/  IMAD.MOV.U32 R10, RZ, RZ, R113 ;  /* 0x000000ffff0a7224 */ /* 0x000fe200078e0071 */
[----:B------:R-:W-:Y:S01]  /*6e40*/  MOV R245, R99 ;  /* 0x0000006300f57202 */ /* 0x000fe20000000f00 */
[----:B-1----:R-:W-:-:S03]  /*6e50*/  FFMA.FTZ R2, R85, c[0x0][0x2d0], -R0 ;  /* 0x0000b40055027a23 */ /* 0x002fc60000010800 */
[C---:B------:R-:W-:Y:S01]  /*6e60*/  HMMA.16816.F32 R100, R128.reuse, R108, R172 ;  /* 0x0000006c8064723c */ /* 0x040fe200000018ac */
[----:B------:R-:W-:Y:S01]  /*6e70*/  FFMA.FTZ R0, R84, c[0x0][0x2d0], -R0 ;  /* 0x0000b40054007a23 */ /* 0x000fe20000010800 */
[----:B--2---:R-:W-:Y:S02]  /*6e80*/  F2FP.PACK_AB R125, R13, R14 ;  /* 0x0000000e0d7d723e */ /* 0x004fe400000000ff */
[----:B------:R-:W-:Y:S01]  /*6e90*/  MOV R219, R115 ;  /* 0x0000007300db7202 */ /* 0x000fe20000000f00 */
[----:B------:R-:W-:Y:S03]  /*6ea0*/  MUFU.EX2 R2, R2 ;  /* 0x0000000200027308 */ /* 0x000fe60000000800 */
[C---:B------:R-:W-:Y:S05]  /*6eb0*/  HMMA.16816.F32 R84, R128.reuse, R92, R192 ;  /* 0x0000005c8054723c */ /* 0x040fea00000018c0 */
[----:B------:R-:W1:Y:S02]  /*6ec0*/  MUFU.EX2 R0, R0 ;  /* 0x0000000000007308 */ /* 0x000e640000000800 */
[----:B------:R-:W-:Y:S01]  /*6ed0*/  MOV R193, R118 ;  /* 0x0000007600c17202 */ /* 0x000fe20000000f00 */
[----:B------:R-:W-:Y:S01]  /*6ee0*/  HMMA.16816.F32 R172, R128, R170, R248 ;  /* 0x000000aa80ac723c */ /* 0x000fe200000018f8 */
[----:B------:R-:W-:Y:S01]  /*6ef0*/  IMAD.MOV.U32 R194, RZ, RZ, R117 ;  /* 0x000000ffffc27224 */ /* 0x000fe200078e0075 */
[----:B------:R-:W-:-:S02]  /*6f00*/  MOV R195, R116 ;  /* 0x0000007400c37202 */ /* 0x000fc40000000f00 */
[----:B------:R-:W-:-:S03]  /*6f10*/  MOV R192, R112 ;  /* 0x0000007000c07202 */ /* 0x000fc60000000f00 */
[----:B------:R-:W-:Y:S01]  /*6f20*/  IMAD.MOV.U32 R249, RZ, RZ, R82 ;  /* 0x000000fffff97224 */ /* 0x000fe200078e0052 */
[----:B------:R-:W-:Y:S01]  /*6f30*/  MOV R250, R81 ;  /* 0x0000005100fa7202 */ /* 0x000fe20000000f00 */
[----:B------:R-:W-:Y:S01]  /*6f40*/  IMAD.MOV.U32 R251, RZ, RZ, R80 ;  /* 0x000000fffffb7224 */ /* 0x000fe200078e0050 */
[----:B------:R-:W-:Y:S01]  /*6f50*/  MOV R248, R114 ;  /* 0x0000007200f87202 */ /* 0x000fe20000000f00 */
[----:B------:R-:W-:Y:S01]  /*6f60*/  IMAD.MOV.U32 R217, RZ, RZ, R249 ;  /* 0x000000ffffd97224 */ /* 0x000fe200078e00f9 */
[----:B------:R-:W-:Y:S01]  /*6f70*/  MOV R218, R250 ;  /* 0x000000fa00da7202 */ /* 0x000fe20000000f00 */
[----:B------:R-:W-:Y:S01]  /*6f80*/  IMAD.MOV.U32 R249, RZ, RZ, R193 ;  /* 0x000000fffff97224 */ /* 0x000fe200078e00c1 */
[----:B-1----:R-:W-:Y:S01]  /*6f90*/  F2FP.PACK_AB R127, R0, R2 ;  /* 0x00000002007f723e */ /* 0x002fe200000000ff */
[----:B------:R-:W-:Y:S01]  /*6fa0*/  HMMA.16816.F32 R80, R128, R78, R196 ;  /* 0x0000004e8050723c */ /* 0x000fe200000018c4 */
[----:B------:R-:W-:Y:S01]  /*6fb0*/  MOV R216, R248 ;  /* 0x000000f800d87202 */ /* 0x000fe20000000f00 */
[----:B------:R-:W-:Y:S01]  /*6fc0*/  IMAD.MOV.U32 R193, RZ, RZ, R201 ;  /* 0x000000ffffc17224 */ /* 0x000fe200078e00c9 */
[----:B------:R-:W-:Y:S01]  /*6fd0*/  MOV R250, R194 ;  /* 0x000000c200fa7202 */ /* 0x000fe20000000f00 */
[----:B------:R-:W-:Y:S01]  /*6fe0*/  IMAD.MOV.U32 R201, RZ, RZ, R213 ;  /* 0x000000ffffc97224 */ /* 0x000fe200078e00d5 */
[----:B------:R-:W-:Y:S01]  /*6ff0*/  MOV R248, R192 ;  /* 0x000000c000f87202 */ /* 0x000fe20000000f00 */
[----:B------:R-:W-:Y:S01]  /*7000*/  IMAD.MOV.U32 R213, RZ, RZ, R245 ;  /* 0x000000ffffd57224 */ /* 0x000fe200078e00f5 */
[----:B------:R-:W-:Y:S01]  /*7010*/  MOV R192, R200 ;  /* 0x000000c800c07202 */ /* 0x000fe20000000f00 */
[----:B------:R-:W-:Y:S01]  /*7020*/  HMMA.16816.F32 R148, R124, R152, R64 ;  /* 0x000000987c94723c */ /* 0x000fe20000001840 */
[----:B------:R-:W-:Y:S01]  /*7030*/  IMAD.MOV.U32 R199, RZ, RZ, R249 ;  /* 0x000000ffffc77224 */ /* 0x000fe200078e00f9 */
[----:B------:R-:W-:-:S02]  /*7040*/  MOV R194, R202 ;  /* 0x000000ca00c27202 */ /* 0x000fc40000000f00 */
[----:B------:R-:W-:-:S04]  /*7050*/  MOV R200, R212 ;  /* 0x000000d400c87202 */ /* 0x000fc80000000f00 */
[----:B------:R-:W-:Y:S01]  /*7060*/  HMMA.16816.F32 R64, R128, R62, R208 ;  /* 0x0000003e8040723c */ /* 0x000fe200000018d0 */
[----:B------:R-:W-:Y:S01]  /*7070*/  FADD.FTZ R8, R8, R199 ;  /* 0x000000c708087221 */ /* 0x000fe20000010000 */
[----:B------:R-:W-:Y:S01]  /*7080*/  MOV R202, R214 ;  /* 0x000000d600ca7202 */ /* 0x000fe20000000f00 */
[----:B------:R-:W-:Y:S01]  /*7090*/  IMAD.MOV.U32 R249, RZ, RZ, R201 ;  /* 0x000000fffff97224 */ /* 0x000fe200078e00c9 */
[----:B------:R-:W-:-:S03]  /*70a0*/  MOV R212, R244 ;  /* 0x000000f400d47202 */ /* 0x000fc60000000f00 */
[----:B------:R-:W-:Y:S01]  /*70b0*/  IMAD.MOV.U32 R211, RZ, RZ, R219 ;  /* 0x000000ffffd37224 */ /* 0x000fe200078e00db */
[----:B------:R-:W-:Y:S01]  /*70c0*/  MOV R210, R216 ;  /* 0x000000d800d27202 */ /* 0x000fe20000000f00 */
[----:B------:R-:W-:Y:S01]  /*70d0*/  IMAD.MOV.U32 R219, RZ, RZ, R251 ;  /* 0x000000ffffdb7224 */ /* 0x000fe200078e00fb */
[----:B------:R-:W-:Y:S01]  /*70e0*/  MOV R208, R250 ;  /* 0x000000fa00d07202 */ /* 0x000fe20000000f00 */
[----:B------:R-:W-:Y:S01]  /*70f0*/  IMAD.MOV.U32 R251, RZ, RZ, R195 ;  /* 0x000000fffffb7224 */ /* 0x000fe200078e00c3 */
[----:B------:R-:W-:Y:S01]  /*7100*/  HMMA.16816.F32 R112, R128, R110, R140 ;  /* 0x0000006e8070723c */ /* 0x000fe2000000188c */
[----:B------:R-:W-:Y:S01]  /*7110*/  FADD.FTZ R8, R210, R8 ;  /* 0x00000008d2087221 */ /* 0x000fe20000010000 */
[----:B------:R-:W-:Y:S01]  /*7120*/  MOV R214, R239 ;  /* 0x000000ef00d67202 */ /* 0x000fe20000000f00 */
[----:B------:R-:W-:Y:S01]  /*7130*/  IMAD.MOV.U32 R209, RZ, RZ, R251 ;  /* 0x000000ffffd17224 */ /* 0x000fe200078e00fb */
[----:B------:R-:W-:Y:S01]  /*7140*/  MOV R216, R192 ;  /* 0x000000c000d87202 */ /* 0x000fe20000000f00 */
[----:B------:R-:W-:-:S02]  /*7150*/  FADD.FTZ R10, R10, R208 ;  /* 0x000000d00a0a7221 */ /* 0x000fc40000010000 */
[----:B------:R-:W-:Y:S01]  /*7160*/  MOV R143, R248 ;  /* 0x000000f8008f7202 */ /* 0x000fe20000000f00 */
[----:B------:R-:W-:Y:S01]  /*7170*/  IMAD.MOV.U32 R195, RZ, RZ, R203 ;  /* 0x000000ffffc37224 */ /* 0x000fe200078e00cb */
[----:B------:R-:W-:Y:S01]  /*7180*/  MOV R248, R200 ;  /* 0x000000c800f87202 */ /* 0x000fe20000000f00 */
[----:B------:R-:W-:Y:S01]  /*7190*/  IMAD.MOV.U32 R203, RZ, RZ, R215 ;  /* 0x000000ffffcb7224 */ /* 0x000fe200078e00d7 */
[----:B------:R-:W-:Y:S01]  /*71a0*/  MOV R250, R202 ;  /* 0x000000ca00fa7202 */ /* 0x000fe20000000f00 */
[----:B------:R-:W-:Y:S01]  /*71b0*/  FADD.FTZ R11, R11, R209 ;  /* 0x000000d10b0b7221 */ /* 0x000fe20000010000 */
[----:B------:R-:W-:Y:S01]  /*71c0*/  MOV R192, R212 ;  /* 0x000000d400c07202 */ /* 0x000fe20000000f00 */
[----:B------:R-:W-:Y:S01]  /*71d0*/  IMAD.MOV.U32 R215, RZ, RZ, R238 ;  /* 0x000000ffffd77224 */ /* 0x000fe200078e00ee */
[----:B------:R-:W-:Y:S01]  /*71e0*/  MOV R244, R237 ;  /* 0x000000ed00f47202 */ /* 0x000fe20000000f00 */
[----:B------:R-:W-:Y:S01]  /*71f0*/  FADD.FTZ R10, R211, R10 ;  /* 0x0000000ad30a7221 */ /* 0x000fe20000010000 */
[----:B------:R-:W-:Y:S01]  /*7200*/  HMMA.16816.F32 R116, R128, R4, R164 ;  /* 0x000000048074723c */ /* 0x000fe200000018a4 */
[----:B------:R-:W-:-:S02]  /*7210*/  FADD.FTZ R8, R249, R8 ;  /* 0x00000008f9087221 */ /* 0x000fc40000010000 */
[----:B------:R-:W-:Y:S02]  /*7220*/  IMAD.MOV.U32 R140, RZ, RZ, R217 ;  /* 0x000000ffff8c7224 */ /* 0x000fe400078e00d9 */
        /* <DEDUP_REMOVED lines=8> */
[----:B------:R-:W-:Y:S01]  /*72b0*/  FADD.FTZ R11, R248, R11 ;  /* 0x0000000bf80b7221 */ /* 0x000fe20000010000 */
[----:B------:R-:W-:Y:S01]  /*72c0*/  MOV R218, R194 ;  /* 0x000000c200da7202 */ /* 0x000fe20000000f00 */
[----:B------:R-:W-:-:S02]  /*72d0*/  IMAD.MOV.U32 R245, RZ, RZ, R236 ;  /* 0x000000fffff57224 */ /* 0x000fc400078e00ec */
[----:B------:R-:W-:Y:S01]  /*72e0*/  IMAD.MOV.U32 R193, RZ, RZ, R213 ;  /* 0x000000ffffc17224 */ /* 0x000fe200078e00d5 */
[----:B------:R-:W-:Y:S01]  /*72f0*/  MOV R202, R12 ;  /* 0x0000000c00ca7202 */ /* 0x000fe20000000f00 */
[----:B------:R-:W-:Y:S01]  /*7300*/  IMAD.MOV.U32 R195, RZ, RZ, R215 ;  /* 0x000000ffffc37224 */ /* 0x000fe200078e00d7 */
[----:B------:R-:W-:Y:S01]  /*7310*/  MOV R212, R232 ;  /* 0x000000e800d47202 */ /* 0x000fe20000000f00 */
[----:B------:R-:W-:Y:S01]  /*7320*/  FADD.FTZ R10, R250, R10 ;  /* 0x0000000afa0a7221 */ /* 0x000fe20000010000 */
[C---:B------:R-:W-:Y:S01]  /*7330*/  HMMA.16816.F32 R96, R128.reuse, R94, R180 ;  /* 0x0000005e8060723c */ /* 0x040fe200000018b4 */
[----:B------:R-:W-:Y:S01]  /*7340*/  FADD.FTZ R8, R192, R8 ;  /* 0x00000008c0087221 */ /* 0x000fe20000010000 */
[----:B------:R-:W-:Y:S01]  /*7350*/  MOV R194, R214 ;  /* 0x000000d600c27202 */ /* 0x000fe20000000f00 */
[----:B------:R-:W-:Y:S01]  /*7360*/  FADD.FTZ R11, R251, R11 ;  /* 0x0000000bfb0b7221 */ /* 0x000fe20000010000 */
[----:B------:R-:W-:Y:S01]  /*7370*/  MOV R203, R234 ;  /* 0x000000ea00cb7202 */ /* 0x000fe20000000f00 */
[----:B------:R-:W-:Y:S01]  /*7380*/  IMAD.MOV.U32 R201, RZ, RZ, R245 ;  /* 0x000000ffffc97224 */ /* 0x000fe200078e00f5 */
[----:B------:R-:W-:Y:S01]  /*7390*/  MOV R244, R224 ;  /* 0x000000e000f47202 */ /* 0x000fe20000000f00 */
[----:B------:R-:W-:Y:S01]  /*73a0*/  IMAD.MOV.U32 R12, RZ, RZ, R235 ;  /* 0x000000ffff0c7224 */ /* 0x000fe200078e00eb */
[----:B------:R-:W-:Y:S01]  /*73b0*/  HMMA.16816.F32 R128, R128, R6, R120 ;  /* 0x000000068080723c */ /* 0x000fe20000001878 */
[----:B------:R-:W-:Y:S01]  /*73c0*/  FADD.FTZ R10, R193, R10 ;  /* 0x0000000ac10a7221 */ /* 0x000fe20000010000 */
[----:B------:R1:W5:Y:S01]  /*73d0*/  LDL.LU R238, [R1+0x6c] ;  /* 0x00006c0001ee7983 */ /* 0x0003620000300800 */
[----:B------:R-:W-:-:S02]  /*73e0*/  FADD.FTZ R8, R195, R8 ;  /* 0x00000008c3087221 */ /* 0x000fc40000010000 */
[----:B------:R-:W-:Y:S01]  /*73f0*/  FADD.FTZ R9, R9, R200 ;  /* 0x000000c809097221 */ /* 0x000fe20000010000 */
[----:B------:R-:W-:Y:S01]  /*7400*/  MOV R214, R230 ;  /* 0x000000e600d67202 */ /* 0x000fe20000000f00 */
[----:B------:R-:W-:Y:S01]  /*7410*/  FADD.FTZ R11, R194, R11 ;  /* 0x0000000bc20b7221 */ /* 0x000fe20000010000 */
[C---:B------:R-:W-:Y:S01]  /*7420*/  HMMA.16816.F32 R120, R124.reuse, R4, R48 ;  /* 0x000000047c78723c */ /* 0x040fe20000001830 */
[----:B------:R-:W-:Y:S01]  /*7430*/  FADD.FTZ R10, R201, R10 ;  /* 0x0000000ac90a7221 */ /* 0x000fe20000010000 */
[----:B------:R1:W5:Y:S01]  /*7440*/  LDL.LU R237, [R1+0x68] ;  /* 0x0000680001ed7983 */ /* 0x0003620000300800 */
[----:B------:R-:W-:Y:S02]  /*7450*/  FADD.FTZ R12, R12, R8 ;  /* 0x000000080c0c7221 */ /* 0x000fe40000010000 */
[----:B------:R-:W-:Y:S01]  /*7460*/  FADD.FTZ R8, R203, R9 ;  /* 0x00000009cb087221 */ /* 0x000fe20000010000 */
[----:B------:R1:W5:Y:S01]  /*7470*/  LDL.LU R236, [R1+0x64] ;  /* 0x0000640001ec7983 */ /* 0x0003620000300800 */
[----:B------:R-:W-:Y:S01]  /*7480*/  IMAD.MOV.U32 R213, RZ, RZ, R231 ;  /* 0x000000ffffd57224 */ /* 0x000fe200078e00e7 */
[----:B------:R-:W-:Y:S01]  /*7490*/  HMMA.16816.F32 R72, R124, R76, R72 ;  /* 0x0000004c7c48723c */ /* 0x000fe20000001848 */
[----:B------:R-:W-:Y:S01]  /*74a0*/  FADD.FTZ R11, R202, R11 ;  /* 0x0000000bca0b7221 */ /* 0x000fe20000010000 */
[----:B------:R1:W5:Y:S01]  /*74b0*/  LDL.LU R235, [R1+0x60] ;  /* 0x0000600001eb7983 */ /* 0x0003620000300800 */
[----:B------:R-:W-:-:S02]  /*74c0*/  IMAD.MOV.U32 R215, RZ, RZ, R229 ;  /* 0x000000ffffd77224 */ /* 0x000fc400078e00e5 */
[----:B------:R-:W-:Y:S01]  /*74d0*/  FADD.FTZ R5, R212, R10 ;  /* 0x0000000ad4057221 */ /* 0x000fe20000010000 */
[----:B------:R1:W5:Y:S01]  /*74e0*/  LDL.LU R234, [R1+0x5c] ;  /* 0x00005c0001ea7983 */ /* 0x0003620000300800 */
[----:B------:R-:W-:Y:S01]  /*74f0*/  FADD.FTZ R8, R214, R8 ;  /* 0x00000008d6087221 */ /* 0x000fe20000010000 */
[C---:B------:R-:W-:Y:S01]  /*7500*/  HMMA.16816.F32 R164, R124.reuse, R168, R104 ;  /* 0x000000a87ca4723c */ /* 0x040fe20000001868 */
[----:B------:R-:W-:Y:S02]  /*7510*/  IMAD.MOV.U32 R245, RZ, RZ, R233 ;  /* 0x000000fffff57224 */ /* 0x000fe400078e00e9 */
[----:B------:R-:W-:Y:S01]  /*7520*/  FADD.FTZ R4, R213, R11 ;  /* 0x0000000bd5047221 */ /* 0x000fe20000010000 */
[----:B------:R1:W5:Y:S01]  /*7530*/  LDL.LU R233, [R1+0x58] ;  /* 0x0000580001e97983 */ /* 0x0003620000300800 */
[----:B------:R-:W-:Y:S02]  /*7540*/  FADD.FTZ R10, R215, R12 ;  /* 0x0000000cd70a7221 */ /* 0x000fe40000010000 */
[----:B------:R-:W-:Y:S01]  /*7550*/  FADD.FTZ R9, R244, R5 ;  /* 0x00000005f4097221 */ /* 0x000fe20000010000 */
[----:B------:R-:W-:Y:S01]  /*7560*/  HMMA.16816.F32 R76, R124, R78, R88 ;  /* 0x0000004e7c4c723c */ /* 0x000fe20000001858 */
[----:B------:R-:W-:Y:S01]  /*7570*/  FADD.FTZ R5, R15, R8 ;  /* 0x000000080f057221 */ /* 0x000fe20000010000 */
[----:B------:R1:W5:Y:S01]  /*7580*/  LDL.LU R232, [R1+0x54] ;  /* 0x0000540001e87983 */ /* 0x0003620000300800 */
[----:B------:R-:W-:-:S02]  /*7590*/  FADD.FTZ R11, R245, R4 ;  /* 0x00000004f50b7221 */ /* 0x000fc40000010000 */
[----:B------:R-:W-:Y:S01]  /*75a0*/  FADD.FTZ R4, R246, R10 ;  /* 0x0000000af6047221 */ /* 0x000fe20000010000 */
[----:B------:R1:W5:Y:S01]  /*75b0*/  LDL.LU R231, [R1+0x50] ;  /* 0x0000500001e77983 */ /* 0x0003620000300800 */
[----:B------:R-:W-:Y:S01]  /*75c0*/  FADD.FTZ R5, R206, R5 ;  /* 0x00000005ce057221 */ /* 0x000fe20000010000 */
[C---:B------:R-:W-:Y:S08]  /*75d0*/  HMMA.16816.F32 R180, R124.reuse, R184, R220 ;  /* 0x000000b87cb4723c */ /* 0x040ff000000018dc */
[C---:B------:R-:W-:Y:S08]  /*75e0*/  HMMA.16816.F32 R56, R124.reuse, R60, R56 ;  /* 0x0000003c7c38723c */ /* 0x040ff00000001838 */
[C---:B------:R-:W-:Y:S08]  /*75f0*/  HMMA.16816.F32 R88, R124.reuse, R92, R140 ;  /* 0x0000005c7c58723c */ /* 0x040ff0000000188c */
[C---:B------:R-:W-:Y:S08]  /*7600*/  HMMA.16816.F32 R104, R124.reuse, R108, R216 ;  /* 0x0000006c7c68723c */ /* 0x040ff000000018d8 */
[C---:B------:R-:W-:Y:S08]  /*7610*/  HMMA.16816.F32 R152, R124.reuse, R154, R32 ;  /* 0x0000009a7c98723c */ /* 0x040ff00000001820 */
[C---:B------:R-:W-:Y:S01]  /*7620*/  HMMA.16816.F32 R168, R124.reuse, R170, R24 ;  /* 0x000000aa7ca8723c */ /* 0x040fe20000001818 */
[----:B------:R-:W-:Y:S01]  /*7630*/  FADD.FTZ R8, R134, R11 ;  /* 0x0000000b86087221 */ /* 0x000fe20000010000 */
[----:B------:R1:W5:Y:S04]  /*7640*/  LDL.LU R230, [R1+0x4c] ;  /* 0x00004c0001e67983 */ /* 0x0003680000300800 */
[----:B------:R1:W5:Y:S02]  /*7650*/  LDL.LU R229, [R1+0x48] ;  /* 0x0000480001e57983 */ /* 0x0003640000300800 */
[C---:B------:R-:W-:Y:S02]  /*7660*/  HMMA.16816.F32 R184, R124.reuse, R186, R20 ;  /* 0x000000ba7cb8723c */ /* 0x040fe40000001814 */
[----:B------:R1:W5:Y:S06]  /*7670*/  LDL.LU R224, [R1+0x44] ;  /* 0x0000440001e07983 */ /* 0x00036c0000300800 */
[C---:B------:R-:W-:Y:S08]  /*7680*/  HMMA.16816.F32 R60, R124.reuse, R62, R16 ;  /* 0x0000003e7c3c723c */ /* 0x040ff00000001810 */
[C---:B------:R-:W-:Y:S08]  /*7690*/  HMMA.16816.F32 R92, R124.reuse, R94, R36 ;  /* 0x0000005e7c5c723c */ /* 0x040ff00000001824 */
[C---:B------:R-:W-:Y:S08]  /*76a0*/  HMMA.16816.F32 R108, R124.reuse, R110, R40 ;  /* 0x0000006e7c6c723c */ /* 0x040ff00000001828 */
[----:B------:R-:W-:Y:S07]  /*76b0*/  HMMA.16816.F32 R124, R124, R6, R44 ;  /* 0x000000067c7c723c */ /* 0x000fee000000182c */
[----:B------:R-:W-:-:S02]  /*76c0*/  FADD.FTZ R7, R247, R4 ;  /* 0x00000004f7077221 */ /* 0x000fc40000010000 */
[----:B------:R-:W-:-:S04]  /*76d0*/  FADD.FTZ R4, R205, R5 ;  /* 0x00000005cd047221 */ /* 0x000fc80000010000 */
        /* <DEDUP_REMOVED lines=13> */
[----:B------:R-:W-:Y:S01]  /*77b0*/  FADD.FTZ R2, R28, R6 ;  /* 0x000000061c027221 */ /* 0x000fe20000010000 */
[----:B------:R1:W-:Y:S01]  /*77c0*/  STL [R1+0x20], R7 ;  /* 0x0000200701007387 */ /* 0x0003e20000100800 */
[----:B------:R-:W-:-:S03]  /*77d0*/  UIMAD.WIDE.U32 UR28, UR26, UR4, URZ ;  /* 0x000000041a1c72a5 */ /* 0x000fc6000f8e003f */
[----:B------:R1:W-:Y:S04]  /*77e0*/  STL [R1+0x24], R5 ;  /* 0x0000240501007387 */ /* 0x0003e80000100800 */
[----:B------:R1:W-:Y:S04]  /*77f0*/  STL [R1+0x2c], R0 ;  /* 0x00002c0001007387 */ /* 0x0003e80000100800 */
[----:B------:R1:W-:Y:S01]  /*7800*/  STL [R1+0x28], R2 ;  /* 0x0000280201007387 */ /* 0x0003e20000100800 */
[----:B------:R-:W-:Y:S01]  /*7810*/  PLOP3.LUT P0, PT, PT, PT, UP6, 0x40, 0x0 ;  /* 0x000000000000781c */ /* 0x000fe20003f0e868 */
[----:B------:R-:W-:-:S02]  /*7820*/  @UP5 UMOV UR27, UR29 ;  /* 0x0000001d001b5c82 */ /* 0x000fc40008000000 */
[----:B------:R-:W-:-:S04]  /*7830*/  @UP5 USHF.R.U32.HI UR26, URZ, UR5, UR27 ;  /* 0x000000053f1a5299 */ /* 0x000fc8000801161b */
[----:B------:R-:W-:-:S03]  /*7840*/  UIADD3 UR4, UR25, UR26, URZ ;  /* 0x0000001a19047290 */ /* 0x000fc6000fffe03f */
[----:B------:R-:W-:Y:S02]  /*7850*/  ULDC UR25, c[0x0][0x328] ;  /* 0x0000ca0000197ab9 */ /* 0x000fe40000000800 */
[----:B------:R-:W-:Y:S02]  /*7860*/  UIADD3 UR24, UR24, -0x2, URZ ;  /* 0xfffffffe18187890 */ /* 0x000fe4000fffe03f */
[----:B------:R-:W-:Y:S01]  /*7870*/  UIADD3 UR25, UR4, UR25, URZ ;  /* 0x0000001904197290 */ /* 0x000fe2000fffe03f */
[----:B------:R-:W-:Y:S05]  /*7880*/  @P0 BRA `(.L_x_607) ;  /* 0x0000018000000947 */ /* 0x000fea0003800000 */
        /* <DEDUP_REMOVED lines=8> */
[----:B------:R-:W-:-:S07]  /*7910*/  UIMAD.WIDE.U32 UR28, UR26, UR4, URZ ;  /* 0x000000041a1c72a5 */ /* 0x000fce000f8e003f */
[----:B------:R-:W-:Y:S02]  /*7920*/  @UP0 UMOV UR27, UR29 ;  /* 0x0000001d001b0c82 */ /* 0x000fe40008000000 */
[----:B------:R-:W-:-:S04]  /*7930*/  @UP0 USHF.R.U32.HI UR26, URZ, UR5, UR27 ;  /* 0x000000053f1a0299 */ /* 0x000fc8000801161b */
[----:B------:R-:W-:Y:S01]  /*7940*/  ULOP3.LUT UR26, URZ, UR26, URZ, 0x33, !UPT ;  /* 0x0000001a3f1a7292 */ /* 0x000fe2000f8e333f */
[----:B------:R-:W-:Y:S05]  /*7950*/  BRA `(.L_x_609) ;  /* 0x0000007000007947 */ /* 0x000fea0003800000 */
.L_x_608:
[----:B------:R-:W-:Y:S02]  /*7960*/  UMOV UR5, 0x1 ;  /* 0x0000000100057882 */ /* 0x000fe40000000000 */
[----:B------:R-:W-:Y:S02]  /*7970*/  ULDC UR4, c[0x0][0x32c] ;  /* 0x0000cb0000047ab9 */ /* 0x000fe40000000800 */
[----:B------:R-:W-:-:S03]  /*7980*/  UISETP.NE.AND UP0, UPT, UR5, UR4, UPT ;  /* 0x000000040500728c */ /* 0x000fc6000bf05270 */
[----:B------:R-:W-:Y:S02]  /*7990*/  ULDC.64 UR4, c[0x0][0x330] ;  /* 0x0000cc0000047ab9 */ /* 0x000fe40000000a00 */
[----:B------:R-:W-:-:S07]  /*79a0*/  UIMAD.WIDE.U32 UR28, UR26, UR4, URZ ;  /* 0x000000041a1c72a5 */ /* 0x000fce000f8e003f */
[----:B------:R-:W-:Y:S02]  /*79b0*/  @UP0 UMOV UR27, UR29 ;  /* 0x0000001d001b0c82 */ /* 0x000fe40008000000 */
[----:B------:R-:W-:Y:S02]  /*79c0*/  @UP0 USHF.R.U32.HI UR26, URZ, UR5, UR27 ;  /* 0x000000053f1a0299 */ /* 0x000fe4000801161b */
.L_x_609:
[----:B------:R-:W-:Y:S02]  /*79d0*/  ULDC UR4, c[0x0][0x32c] ;  /* 0x0000cb0000047ab9 */ /* 0x000fe40000000800 */
[----:B------:R-:W-:-:S04]  /*79e0*/  UIMAD UR4, UR26, UR4, UR4 ;  /* 0x000000041a0472a4 */ /* 0x000fc8000f8e0204 */
[----:B------:R-:W-:-:S04]  /*79f0*/  UISETP.LT.AND UP0, UPT, UR25, UR4, UPT ;  /* 0x000000041900728c */ /* 0x000fc8000bf01270 */
[----:B------:R-:W-:-:S04]  /*7a00*/  USEL UR25, UR25, UR4, UP0 ;  /* 0x0000000419197287 */ /* 0x000fc80008000000 */
.L_x_607:
[----:B------:R-:W-:-:S04]  /*7a10*/  UIMAD.WIDE UR4, UR25, 0x2aaaaaab, URZ ;  /* 0x2aaaaaab190478a5 */ /* 0x000fc8000f8e023f */
[----:B------:R-:W-:-:S04]  /*7a20*/  USHF.R.U32.HI UR4, URZ, 0x1f, UR5 ;  /* 0x0000001f3f047899 */ /* 0x000fc80008011605 */
[----:B------:R-:W-:-:S04]  /*7a30*/  ULEA.HI.SX32 UR4, UR5, UR4, 0x1d ;  /* 0x0000000405047291 */ /* 0x000fc8000f8fea3f */
[----:B------:R-:W-:-:S04]  /*7a40*/  UISETP.LT.AND UP0, UPT, UR8, UR4, UPT ;  /* 0x000000040800728c */ /* 0x000fc8000bf01270 */
[----:B------:R-:W-:-:S04]  /*7a50*/  USEL UR5, UR8, UR4, !UP0 ;  /* 0x0000000408057287 */ /* 0x000fc8000c000000 */
[----:B------:R-:W-:-:S06]  /*7a60*/  UISETP.GE.AND UP0, UPT, UR24, UR5, UPT ;  /* 0x000000051800728c */ /* 0x000fcc000bf06270 */
[----:B------:R-:W-:-:S13]  /*7a70*/  PLOP3.LUT P0, PT, PT, PT, UP0, 0x80, 0x0 ;  /* 0x000000000000781c */ /* 0x000fda0003f0f008 */
[----:B------:R-:W-:Y:S05]  /*7a80*/  @!P0 BRA `(.L_x_610) ;  /* 0x0000538000008947 */ /* 0x000fea0003800000 */
[----:B------:R-:W2:Y:S04]  /*7a90*/  LDL R4, [R1+0xc] ;  /* 0x00000c0001047983 */ /* 0x000ea80000100800 */
[----:B-1----:R-:W3:Y:S04]  /*7aa0*/  LDL R2, [R1+0x3c] ;  /* 0x00003c0001027983 */ /* 0x002ee80000100800 */
[----:B------:R-:W3:Y:S04]  /*7ab0*/  LDL R0, [R1+0x34] ;  /* 0x0000340001007983 */ /* 0x000ee80000100800 */
[----:B------:R-:W4:Y:S01]  /*7ac0*/  LDL.LU R5, [R1+0x40] ;  /* 0x0000400001057983 */ /* 0x000f220000300800 */
[----:B------:R-:W-:Y:S01]  /*7ad0*/  MOV R139, R3 ;  /* 0x00000003008b7202 */ /* 0x000fe20000000f00 */
[----:B------:R-:W-:-:S02]  /*7ae0*/  IMAD.MOV.U32 R134, RZ, RZ, R136 ;  /* 0x000000ffff867224 */ /* 0x000fc400078e0088 */
[----:B------:R-:W-:Y:S02]  /*7af0*/  IMAD.MOV.U32 R132, RZ, RZ, R137 ;  /* 0x000000ffff847224 */ /* 0x000fe400078e0089 */
[----:B------:R-:W-:Y:S01]  /*7b00*/  IMAD.MOV.U32 R138, RZ, RZ, R135 ;  /* 0x000000ffff8a7224 */ /* 0x000fe200078e0087 */
[----:B--2---:R-:W-:Y:S02]  /*7b10*/  SHF.L.U32 R3, R4, 0x1, RZ ;  /* 0x0000000104037819 */ /* 0x004fe400000006ff */
[C---:B---3--:R-:W-:Y:S01]  /*7b20*/  SHF.L.U64.HI R2, R0.reuse, 0x1, R2 ;  /* 0x0000000100027819 */ /* 0x048fe20000010202 */
[----:B------:R-:W-:Y:S01]  /*7b30*/  IMAD.SHL.U32 R0, R0, 0x2, RZ ;  /* 0x0000000200007824 */ /* 0x000fe200078e00ff */
[----:B----4-:R-:W-:-:S05]  /*7b40*/  SHF.L.U64.HI R5, R4, 0x1, R5 ;  /* 0x0000000104057819 */ /* 0x010fca0000010205 */
[----:B------:R1:W-:Y:S04]  /*7b50*/  STL [R1+0x8], R5 ;  /* 0x0000080501007387 */ /* 0x0003e80000100800 */
[----:B------:R1:W-:Y:S04]  /*7b60*/  STL [R1+0x18], R3 ;  /* 0x0000180301007387 */ /* 0x0003e80000100800 */
[----:B------:R1:W-:Y:S04]  /*7b70*/  STL [R1+0x4], R2 ;  /* 0x0000040201007387 */ /* 0x0003e80000100800 */
[----:B------:R1:W-:Y:S02]  /*7b80*/  STL [R1], R0 ;  /* 0x0000000001007387 */ /* 0x0003e40000100800 */
.L_x_629:
[----:B-----5:R2:W5:Y:S01]  /*7b90*/  LDL R247, [R1+0x18] ;  /* 0x0000180001f77983 */ /* 0x0205620000100800 */
[----:B------:R-:W-:Y:S04]  /*7ba0*/  DEPBAR.LE SB0, 0x0 ;  /* 0x000080000000791a */ /* 0x000fe80000000000 */
[----:B------:R-:W-:Y:S01]  /*7bb0*/  BAR.SYNC.DEFER_BLOCKING 0x0 ;  /* 0x0000000000007b1d */ /* 0x000fe20000010000 */
[----:B------:R-:W-:Y:S01]  /*7bc0*/  UISETP.GT.AND UP0, UPT, UR8, UR24, UPT ;  /* 0x000000180800728c */ /* 0x000fe2000bf04270 */
[----:B------:R-:W-:Y:S04]  /*7bd0*/  SEL R244, RZ, 0x10, P5 ;  /* 0x00000010fff47807 */ /* 0x000fe80002800000 */
[----:B------:R2:W5:Y:S01]  /*7be0*/  LDL R246, [R1] ;  /* 0x0000000001f67983 */ /* 0x0005620000100800 */
[----:B------:R-:W-:Y:S03]  /*7bf0*/  PLOP3.LUT P0, PT, PT, PT, UP0, 0x80, 0x0 ;  /* 0x000000000000781c */ /* 0x000fe60003f0f008 */
[----:B------:R2:W5:Y:S04]  /*7c00*/  LDL R245, [R1+0x8] ;  /* 0x0000080001f57983 */ /* 0x0005680000100800 */
[----:B------:R2:W5:Y:S04]  /*7c10*/  LDL R223, [R1+0x4] ;  /* 0x0000040001df7983 */ /* 0x0005680000100800 */
[----:B------:R2:W3:Y:S04]  /*7c20*/  LDSM.16.M88.4 R48, [R231+0x6100] ;  /* 0x00610000e730783b */ /* 0x0004e80000000200 */
[----:B------:R2:W4:Y:S04]  /*7c30*/  LDSM.16.M88.4 R44, [R231+0x8100] ;  /* 0x00810000e72c783b */ /* 0x0005280000000200 */
[----:B-1----:R2:W1:Y:S04]  /*7c40*/  LDSM.16.M88.4 R16, [R224+0x3100] ;  /* 0x00310000e010783b */ /* 0x0024680000000200 */
[----:B------:R2:W1:Y:S04]  /*7c50*/  LDSM.16.M88.4 R32, [R224+0x3900] ;  /* 0x00390000e020783b */ /* 0x0004680000000200 */
[----:B------:R2:W1:Y:S04]  /*7c60*/  LDSM.16.M88.4 R140, [R224+0x4100] ;  /* 0x00410000e08c783b */ /* 0x0004680000000200 */
[----:B------:R2:W1:Y:S04]  /*7c70*/  LDSM.16.M88.4 R192, [R233+0x6100] ;  /* 0x00610000e9c0783b */ /* 0x0004680000000200 */
[----:B------:R2:W1:Y:S04]  /*7c80*/  LDSM.16.M88.4 R200, [R233+0x8100] ;  /* 0x00810000e9c8783b */ /* 0x0004680000000200 */
[----:B------:R2:W1:Y:S04]  /*7c90*/  LDSM.16.M88.4 R196, [R235] ;  /* 0x00000000ebc4783b */ /* 0x0004680000000200 */
[----:B------:R2:W1:Y:S04]  /*7ca0*/  LDSM.16.M88.4 R204, [R241] ;  /* 0x00000000f1cc783b */ /* 0x0004680000000200 */
[----:B------:R2:W1:Y:S01]  /*7cb0*/  LDSM.16.M88.4 R208, [R240] ;  /* 0x00000000f0d0783b */ /* 0x0004620000000200 */
[----:B------:R-:W-:-:S05]  /*7cc0*/  @P0 BRA `(.L_x_611) ;  /* 0x0000029000000947 */ /* 0x000fca0003800000 */
[----:B-1----:R-:W-:Y:S01]  /*7cd0*/  SHF.R.S32.HI R0, RZ, 0x1f, R243 ;  /* 0x0000001fff007819 */ /* 0x002fe200000114f3 */
[C---:B------:R-:W-:Y:S01]  /*7ce0*/  IMAD.WIDE.U32 R2, R243.reuse, c[0x0][0x208], RZ ;  /* 0x00008200f3027a25 */ /* 0x040fe200078e00ff */
[----:B------:R-:W-:Y:S02]  /*7cf0*/  SHF.R.S32.HI R4, RZ, 0x1f, R242 ;  /* 0x0000001fff047819 */ /* 0x000fe400000114f2 */
[----:B------:R-:W-:Y:S01]  /*7d00*/  IADD3 R15, R252, 0x100, RZ ;  /* 0x00000100fc0f7810 */ /* 0x000fe20007ffe0ff */
[----:B------:R-:W-:Y:S01]  /*7d10*/  IMAD R0, R0, c[0x0][0x208], RZ ;  /* 0x0000820000007a24 */ /* 0x000fe200078e02ff */
[----:B------:R-:W-:Y:S01]  /*7d20*/  IADD3 R14, -R244, 0x10, RZ ;  /* 0x00000010f40e7810 */ /* 0x000fe20007ffe1ff */
[----:B------:R-:W-:Y:S02]  /*7d30*/  IMAD R4, R4, c[0x0][0x218], RZ ;  /* 0x0000860004047a24 */ /* 0x000fe400078e02ff */
[----:B------:R-:W-:Y:S01]  /*7d40*/  IMAD R0, R243, c[0x0][0x20c], R0 ;  /* 0x00008300f3007a24 */ /* 0x000fe200078e0200 */
[----:B------:R-:W-:Y:S01]  /*7d50*/  LOP3.LUT R14, R14, 0xf, RZ, 0xc0, !PT ;  /* 0x0000000f0e0e7812 */ /* 0x000fe200078ec0ff */
[C---:B------:R-:W-:Y:S02]  /*7d60*/  IMAD R4, R242.reuse, c[0x0][0x21c], R4 ;  /* 0x00008700f2047a24 */ /* 0x040fe400078e0204 */
[----:B------:R-:W-:Y:S04]  /*7d70*/  IMAD.IADD R3, R3, 0x1, R0 ;  /* 0x0000000103037824 */ /* 0x000fe800078e0200 */
[----:B------:R-:W-:Y:S05]  /*7d80*/  IMAD.WIDE.U32 R2, R242, c[0x0][0x218], R2 ;  /* 0x00008600f2027a25 */ /* 0x000fea00078e0002 */
[----:B------:R-:W-:Y:S04]  /*7d90*/  IADD3 R0, P0, R2, UR22, RZ ;  /* 0x0000001602007c10 */ /* 0x000fe8000ff1e0ff */
[----:B------:R-:W-:Y:S02]  /*7da0*/  IADD3.X R3, R3, UR16, R4, P0, !PT ;  /* 0x0000001003037c10 */ /* 0x000fe400087fe404 */
[C---:B------:R-:W-:Y:S04]  /*7db0*/  LEA R2, P0, R0.reuse, c[0x0][0x1f8], 0x1 ;  /* 0x00007e0000027a11 */ /* 0x040fe800078008ff */
[----:B------:R-:W-:Y:S01]  /*7dc0*/  LEA.HI.X R0, R0, c[0x0][0x1fc], R3, 0x1, P0 ;  /* 0x00007f0000007a11 */ /* 0x000fe200000f0c03 */
[----:B------:R-:W1:Y:S04]  /*7dd0*/  SHFL.IDX PT, R6, R2, 0x1, 0x181f ;  /* 0x00381f0002067f89 */ /* 0x000e6800000e0000 */
[----:B------:R-:W2:Y:S04]  /*7de0*/  SHFL.IDX PT, R3, R2, RZ, 0x181f ;  /* 0x00181fff02037589 */ /* 0x000ea800000e0000 */
[----:B------:R-:W4:Y:S04]  /*7df0*/  SHFL.IDX PT, R4, R0, RZ, 0x181f ;  /* 0x00181fff00047589 */ /* 0x000f2800000e0000 */
[----:B------:R-:W3:Y:S04]  /*7e00*/  SHFL.IDX PT, R2, R2, 0x2, 0x181f ;  /* 0x00581f0002027f89 */ /* 0x000ee800000e0000 */
[----:B------:R-:W3:Y:S04]  /*7e10*/  SHFL.IDX PT, R5, R0, 0x1, 0x181f ;  /* 0x00381f0000057f89 */ /* 0x000ee800000e0000 */
[----:B------:R-:W3:Y:S01]  /*7e20*/  SHFL.IDX PT, R0, R0, 0x2, 0x181f ;  /* 0x00581f0000007f89 */ /* 0x000ee200000e0000 */
[-C--:B-1---5:R-:W-:Y:S02]  /*7e30*/  IADD3 R8, P1, R6, R247.reuse, RZ ;  /* 0x000000f706087210 */ /* 0x0a2fe40007f3e0ff */
[CC--:B--2---:R-:W-:Y:S02]  /*7e40*/  IADD3 R12, P0, R3.reuse, R247.reuse, RZ ;  /* 0x000000f7030c7210 */ /* 0x0c4fe40007f1e0ff */
[-C--:B------:R-:W-:Y:S03]  /*7e50*/  IADD3 R10, P2, R3, R246.reuse, RZ ;  /* 0x000000f6030a7210 */ /* 0x080fe60007f5e0ff */
[----:B----4-:R-:W-:Y:S01]  /*7e60*/  IMAD.X R13, R4, 0x1, R245, P0 ;  /* 0x00000001040d7824 */ /* 0x010fe200000e06f5 */
[----:B------:R-:W-:Y:S01]  /*7e70*/  IADD3 R6, P0, R6, R246, RZ ;  /* 0x000000f606067210 */ /* 0x000fe20007f1e0ff */
[----:B------:R-:W-:Y:S01]  /*7e80*/  IMAD.X R11, R4, 0x1, R223, P2 ;  /* 0x00000001040b7824 */ /* 0x000fe200010e06df */
[----:B---3--:R-:W-:Y:S02]  /*7e90*/  IADD3 R4, P2, R2, R247, RZ ;  /* 0x000000f702047210 */ /* 0x008fe40007f5e0ff */
[----:B------:R1:W-:Y:S01]  /*7ea0*/  LDGSTS.E.BYPASS.LTC128B.128 [R15], [R12.64], !P6 ;  /* 0x000000000c0f7fae */ /* 0x0003e2000f101d54 */
[C---:B------:R-:W-:Y:S03]  /*7eb0*/  IMAD.X R9, R5.reuse, 0x1, R245, P1 ;  /* 0x0000000105097824 */ /* 0x040fe600008e06f5 */
[----:B------:R1:W-:Y:S01]  /*7ec0*/  LDGSTS.E.BYPASS.LTC128B.128 [R15+0x1800], [R10.64], !P5 ;  /* 0x018000000a0f7fae */ /* 0x0003e2000e901d54 */
[----:B------:R-:W-:Y:S01]  /*7ed0*/  IMAD.X R7, R5, 0x1, R223, P0 ;  /* 0x0000000105077824 */ /* 0x000fe200000e06df */
[----:B------:R-:W-:Y:S01]  /*7ee0*/  IADD3 R2, P1, P0, R14, R2, R246 ;  /* 0x000000020e027210 */ /* 0x000fe2000783e0f6 */
[----:B------:R-:W-:Y:S01]  /*7ef0*/  IMAD.X R5, R0, 0x1, R245, P2 ;  /* 0x0000000100057824 */ /* 0x000fe200010e06f5 */
[----:B------:R1:W-:Y:S01]  /*7f00*/  LDGSTS.E.BYPASS.LTC128B.128 [R15+0x800], [R8.64], !P6 ;  /* 0x00800000080f7fae */ /* 0x0003e2000f101d54 */
[----:B------:R-:W-:Y:S02]  /*7f10*/  ISETP.NE.U32.AND P2, PT, R244, RZ, PT ;  /* 0x000000fff400720c */ /* 0x000fe40003f45070 */
[----:B------:R-:W-:Y:S01]  /*7f20*/  IADD3.X R3, RZ, R0, R223, P1, P0 ;  /* 0x00000000ff037210 */ /* 0x000fe20000fe04df */
[----:B------:R1:W-:Y:S04]  /*7f30*/  LDGSTS.E.BYPASS.LTC128B.128 [R15+0x2000], [R6.64], !P5 ;  /* 0x02000000060f7fae */ /* 0x0003e8000e901d54 */
[----:B------:R1:W-:Y:S06]  /*7f40*/  LDGSTS.E.BYPASS.LTC128B.128 [R15+0x1000], [R4.64], !P6 ;  /* 0x01000000040f7fae */ /* 0x0003ec000f101d54 */
[----:B------:R1:W-:Y:S02]  /*7f50*/  LDGSTS.E.BYPASS.LTC128B.128.ZFILL [R15+0x2800], [R2.64], P2 ;  /* 0x02800000020f7fae */ /* 0x0003e40009141d54 */
.L_x_611:
[-C--:B-1-3--:R-:W-:Y:S01]  /*7f60*/  HMMA.16816.F32 R4, R48, R16.reuse, RZ ;  /* 0x000000103004723c */ /* 0x08afe200000018ff */
[----:B------:R-:W-:Y:S01]  /*7f70*/  LDSM.16.M88.4 R212, [R230+0x3100] ;  /* 0x00310000e6d4783b */ /* 0x000fe20000000200 */
[----:B------:R-:W-:Y:S06]  /*7f80*/  UISETP.GT.AND UP0, UPT, UR24, UR8, UPT ;  /* 0x000000081800728c */ /* 0x000fec000bf04270 */
[C---:B----4-:R-:W-:Y:S01]  /*7f90*/  HMMA.16816.F32 R8, R44.reuse, R16, RZ ;  /* 0x000000102c08723c */ /* 0x050fe200000018ff */
[----:B------:R-:W0:Y:S01]  /*7fa0*/  LDGDEPBAR ;  /* 0x00000000000079af */ /* 0x000e220000000000 */
[----:B------:R-:W-:Y:S06]  /*7fb0*/  PLOP3.LUT P0, PT, PT, PT, UP0, 0x80, 0x0 ;  /* 0x000000000000781c */ /* 0x000fec0003f0f008 */
[-C--:B------:R-:W-:Y:S01]  /*7fc0*/  HMMA.16816.F32 R12, R44, R18.reuse, RZ ;  /* 0x000000122c0c723c */ /* 0x080fe200000018ff */
[----:B------:R-:W-:Y:S07]  /*7fd0*/  LDSM.16.M88.4 R216, [R232+0x8100] ;  /* 0x00810000e8d8783b */ /* 0x000fee0000000200 */
[C---:B------:R-:W-:Y:S08]  /*7fe0*/  HMMA.16816.F32 R16, R48.reuse, R18, RZ ;  /* 0x000000123010723c */ /* 0x040ff000000018ff */
[-C--:B------:R-:W-:Y:S08]  /*7ff0*/  HMMA.16816.F32 R20, R48, R32.reuse, RZ ;  /* 0x000000203014723c */ /* 0x080ff000000018ff */
[C---:B------:R-:W-:Y:S08]  /*8000*/  HMMA.16816.F32 R24, R44.reuse, R32, RZ ;  /* 0x000000202c18723c */ /* 0x040ff000000018ff */
[-C--:B------:R-:W-:Y:S08]  /*8010*/  HMMA.16816.F32 R28, R44, R34.reuse, RZ ;  /* 0x000000222c1c723c */ /* 0x080ff000000018ff */
[C---:B------:R-:W-:Y:S08]  /*8020*/  HMMA.16816.F32 R32, R48.reuse, R34, RZ ;  /* 0x000000223020723c */ /* 0x040ff000000018ff */
[-C--:B------:R-:W-:Y:S08]  /*8030*/  HMMA.16816.F32 R36, R48, R140.reuse, RZ ;  /* 0x0000008c3024723c */ /* 0x080ff000000018ff */
[C---:B------:R-:W-:Y:S08]  /*8040*/  HMMA.16816.F32 R40, R44.reuse, R140, RZ ;  /* 0x0000008c2c28723c */ /* 0x040ff000000018ff */
[-C--:B------:R-:W-:Y:S08]  /*8050*/  HMMA.16816.F32 R44, R44, R142.reuse, RZ ;  /* 0x0000008e2c2c723c */ /* 0x080ff000000018ff */
[----:B------:R-:W-:Y:S01]  /*8060*/  HMMA.16816.F32 R48, R48, R142, RZ ;  /* 0x0000008e3030723c */ /* 0x000fe200000018ff */
[----:B------:R-:W1:Y:S07]  /*8070*/  LDSM.16.M88.4 R140, [R232+0x6100] ;  /* 0x00610000e88c783b */ /* 0x000e6e0000000200 */
[-C--:B------:R-:W-:Y:S08]  /*8080*/  HMMA.16816.F32 R4, R192, R196.reuse, R4 ;  /* 0x000000c4c004723c */ /* 0x080ff00000001804 */
[C---:B------:R-:W-:Y:S08]  /*8090*/  HMMA.16816.F32 R8, R200.reuse, R196, R8 ;  /* 0x000000c4c808723c */ /* 0x040ff00000001808 */
[-C--:B------:R-:W-:Y:S08]  /*80a0*/  HMMA.16816.F32 R12, R200, R198.reuse, R12 ;  /* 0x000000c6c80c723c */ /* 0x080ff0000000180c */
[C---:B------:R-:W-:Y:S01]  /*80b0*/  HMMA.16816.F32 R16, R192.reuse, R198, R16 ;  /* 0x000000c6c010723c */ /* 0x040fe20000001810 */
[----:B------:R-:W3:Y:S07]  /*80c0*/  LDSM.16.M88.4 R196, [R230+0x3900] ;  /* 0x00390000e6c4783b */ /* 0x000eee0000000200 */
[-C--:B------:R-:W-:Y:S08]  /*80d0*/  HMMA.16816.F32 R20, R192, R204.reuse, R20 ;  /* 0x000000ccc014723c */ /* 0x080ff00000001814 */
[C---:B------:R-:W-:Y:S08]  /*80e0*/  HMMA.16816.F32 R24, R200.reuse, R204, R24 ;  /* 0x000000ccc818723c */ /* 0x040ff00000001818 */
[-C--:B------:R-:W-:Y:S08]  /*80f0*/  HMMA.16816.F32 R28, R200, R206.reuse, R28 ;  /* 0x000000cec81c723c */ /* 0x080ff0000000181c */
[C---:B------:R-:W-:Y:S01]  /*8100*/  HMMA.16816.F32 R32, R192.reuse, R206, R32 ;  /* 0x000000cec020723c */ /* 0x040fe20000001820 */
[----:B------:R-:W4:Y:S07]  /*8110*/  LDSM.16.M88.4 R204, [R230+0x4100] ;  /* 0x00410000e6cc783b */ /* 0x000f2e0000000200 */
[-C--:B------:R-:W-:Y:S08]  /*8120*/  HMMA.16816.F32 R36, R192, R208.reuse, R36 ;  /* 0x000000d0c024723c */ /* 0x080ff00000001824 */
[C---:B------:R-:W-:Y:S08]  /*8130*/  HMMA.16816.F32 R40, R200.reuse, R208, R40 ;  /* 0x000000d0c828723c */ /* 0x040ff00000001828 */
[-C--:B------:R-:W-:Y:S01]  /*8140*/  HMMA.16816.F32 R44, R200, R210.reuse, R44 ;  /* 0x000000d2c82c723c */ /* 0x080fe2000000182c */
[----:B------:R-:W-:Y:S07]  /*8150*/  LDSM.16.M88.4 R200, [R229] ;  /* 0x00000000e5c8783b */ /* 0x000fee0000000200 */
[----:B------:R-:W-:Y:S01]  /*8160*/  HMMA.16816.F32 R48, R192, R210, R48 ;  /* 0x000000d2c030723c */ /* 0x000fe20000001830 */
[----:B------:R-:W2:Y:S07]  /*8170*/  LDSM.16.M88.4 R192, [R234+0x6100] ;  /* 0x00610000eac0783b */ /* 0x000eae0000000200 */
[-C--:B-1----:R-:W-:Y:S01]  /*8180*/  HMMA.16816.F32 R4, R140, R212.reuse, R4 ;  /* 0x000000d48c04723c */ /* 0x082fe20000001804 */
[----:B------:R-:W1:Y:S07]  /*8190*/  LDSM.16.M88.4 R208, [R234+0x8100] ;  /* 0x00810000ead0783b */ /* 0x000e6e0000000200 */
[C---:B------:R-:W-:Y:S08]  /*81a0*/  HMMA.16816.F32 R8, R216.reuse, R212, R8 ;  /* 0x000000d4d808723c */ /* 0x040ff00000001808 */
[-C--:B------:R-:W-:Y:S08]  /*81b0*/  HMMA.16816.F32 R12, R216, R214.reuse, R12 ;  /* 0x000000d6d80c723c */ /* 0x080ff0000000180c */
[C---:B------:R-:W-:Y:S01]  /*81c0*/  HMMA.16816.F32 R16, R140.reuse, R214, R16 ;  /* 0x000000d68c10723c */ /* 0x040fe20000001810 */
[----:B------:R-:W-:Y:S07]  /*81d0*/  LDSM.16.M88.4 R212, [R229+0x1000] ;  /* 0x00100000e5d4783b */ /* 0x000fee0000000200 */
[-C--:B---3--:R-:W-:Y:S08]  /*81e0*/  HMMA.16816.F32 R20, R140, R196.reuse, R20 ;  /* 0x000000c48c14723c */ /* 0x088ff00000001814 */
[C---:B------:R-:W-:Y:S08]  /*81f0*/  HMMA.16816.F32 R24, R216.reuse, R196, R24 ;  /* 0x000000c4d818723c */ /* 0x040ff00000001818 */
[-C--:B------:R-:W-:Y:S08]  /*8200*/  HMMA.16816.F32 R28, R216, R198.reuse, R28 ;  /* 0x000000c6d81c723c */ /* 0x080ff0000000181c */
[C---:B------:R-:W-:Y:S01]  /*8210*/  HMMA.16816.F32 R32, R140.reuse, R198, R32 ;  /* 0x000000c68c20723c */ /* 0x040fe20000001820 */
[----:B------:R-:W3:Y:S07]  /*8220*/  LDSM.16.M88.4 R196, [R229+0x800] ;  /* 0x00080000e5c4783b */ /* 0x000eee0000000200 */
[-C--:B----4-:R-:W-:Y:S08]  /*8230*/  HMMA.16816.F32 R36, R140, R204.reuse, R36 ;  /* 0x000000cc8c24723c */ /* 0x090ff00000001824 */
[C---:B------:R-:W-:Y:S08]  /*8240*/  HMMA.16816.F32 R40, R216.reuse, R204, R40 ;  /* 0x000000ccd828723c */ /* 0x040ff00000001828 */
[-C--:B------:R-:W-:Y:S01]  /*8250*/  HMMA.16816.F32 R44, R216, R206.reuse, R44 ;  /* 0x000000ced82c723c */ /* 0x080fe2000000182c */
[----:B------:R-:W-:Y:S07]  /*8260*/  LDSM.16.M88.4 R216, [R231+0xc100] ;  /* 0x00c10000e7d8783b */ /* 0x000fee0000000200 */
[----:B------:R-:W-:Y:S01]  /*8270*/  HMMA.16816.F32 R48, R140, R206, R48 ;  /* 0x000000ce8c30723c */ /* 0x000fe20000001830 */
[----:B------:R-:W-:Y:S07]  /*8280*/  LDSM.16.M88.4 R140, [R231+0xa100] ;  /* 0x00a10000e78c783b */ /* 0x000fee0000000200 */
[-C--:B--2---:R-:W-:Y:S01]  /*8290*/  HMMA.16816.F32 R4, R192, R200.reuse, R4 ;  /* 0x000000c8c004723c */ /* 0x084fe20000001804 */
[----:B------:R-:W2:Y:S07]  /*82a0*/  LDSM.16.M88.4 R204, [R224+0x4900] ;  /* 0x00490000e0cc783b */ /* 0x000eae0000000200 */
[C---:B-1----:R-:W-:Y:S08]  /*82b0*/  HMMA.16816.F32 R8, R208.reuse, R200, R8 ;  /* 0x000000c8d008723c */ /* 0x042ff00000001808 */
[-C--:B------:R-:W-:Y:S08]  /*82c0*/  HMMA.16816.F32 R12, R208, R202.reuse, R12 ;  /* 0x000000cad00c723c */ /* 0x080ff0000000180c */
[C---:B------:R-:W-:Y:S01]  /*82d0*/  HMMA.16816.F32 R16, R192.reuse, R202, R16 ;  /* 0x000000cac010723c */ /* 0x040fe20000001810 */
[----:B------:R-:W1:Y:S07]  /*82e0*/  LDSM.16.M88.4 R200, [R224+0x5100] ;  /* 0x00510000e0c8783b */ /* 0x000e6e0000000200 */
[-C--:B---3--:R-:W-:Y:S08]  /*82f0*/  HMMA.16816.F32 R20, R192, R196.reuse, R20 ;  /* 0x000000c4c014723c */ /* 0x088ff00000001814 */
        /* <DEDUP_REMOVED lines=10> */
[-C--:B--2---:R-:W-:Y:S01]  /*83a0*/  HMMA.16816.F32 R4, R140, R204.reuse, R4 ;  /* 0x000000cc8c04723c */ /* 0x084fe20000001804 */
[----:B------:R-:W-:Y:S07]  /*83b0*/  LDSM.16.M88.4 R212, [R238] ;  /* 0x00000000eed4783b */ /* 0x000fee0000000200 */
[C---:B------:R-:W-:Y:S08]  /*83c0*/  HMMA.16816.F32 R8, R216.reuse, R204, R8 ;  /* 0x000000ccd808723c */ /* 0x040ff00000001808 */
[-C--:B------:R-:W-:Y:S08]  /*83d0*/  HMMA.16816.F32 R12, R216, R206.reuse, R12 ;  /* 0x000000ced80c723c */ /* 0x080ff0000000180c */
[C---:B------:R-:W-:Y:S01]  /*83e0*/  HMMA.16816.F32 R16, R140.reuse, R206, R16 ;  /* 0x000000ce8c10723c */ /* 0x040fe20000001810 */
[----:B------:R-:W2:Y:S07]  /*83f0*/  LDSM.16.M88.4 R204, [R239] ;  /* 0x00000000efcc783b */ /* 0x000eae0000000200 */
[-C--:B-1----:R-:W-:Y:S08]  /*8400*/  HMMA.16816.F32 R20, R140, R200.reuse, R20 ;  /* 0x000000c88c14723c */ /* 0x082ff00000001814 */
[C---:B------:R-:W-:Y:S08]  /*8410*/  HMMA.16816.F32 R24, R216.reuse, R200, R24 ;  /* 0x000000c8d818723c */ /* 0x040ff00000001818 */
[-C--:B------:R-:W-:Y:S08]  /*8420*/  HMMA.16816.F32 R28, R216, R202.reuse, R28 ;  /* 0x000000cad81c723c */ /* 0x080ff0000000181c */
[C---:B------:R-:W-:Y:S01]  /*8430*/  HMMA.16816.F32 R32, R140.reuse, R202, R32 ;  /* 0x000000ca8c20723c */ /* 0x040fe20000001820 */
[----:B------:R-:W1:Y:S07]  /*8440*/  LDSM.16.M88.4 R200, [R237] ;  /* 0x00000000edc8783b */ /* 0x000e6e0000000200 */
[-C--:B---3--:R-:W-:Y:S08]  /*8450*/  HMMA.16816.F32 R36, R140, R192.reuse, R36 ;  /* 0x000000c08c24723c */ /* 0x088ff00000001824 */
[C---:B------:R-:W-:Y:S08]  /*8460*/  HMMA.16816.F32 R40, R216.reuse, R192, R40 ;  /* 0x000000c0d828723c */ /* 0x040ff00000001828 */
[-C--:B------:R-:W-:Y:S01]  /*8470*/  HMMA.16816.F32 R44, R216, R194.reuse, R44 ;  /* 0x000000c2d82c723c */ /* 0x080fe2000000182c */
[----:B------:R-:W-:Y:S07]  /*8480*/  LDSM.16.M88.4 R216, [R236+0xc100] ;  /* 0x00c10000ecd8783b */ /* 0x000fee0000000200 */
[----:B------:R-:W-:Y:S01]  /*8490*/  HMMA.16816.F32 R48, R140, R194, R48 ;  /* 0x000000c28c30723c */ /* 0x000fe20000001830 */
[----:B------:R-:W-:Y:S07]  /*84a0*/  LDSM.16.M88.4 R140, [R232+0xa100] ;  /* 0x00a10000e88c783b */ /* 0x000fee0000000200 */
[-C--:B--2---:R-:W-:Y:S01]  /*84b0*/  HMMA.16816.F32 R4, R196, R204.reuse, R4 ;  /* 0x000000ccc404723c */ /* 0x084fe20000001804 */
[----:B------:R-:W2:Y:S07]  /*84c0*/  LDSM.16.M88.4 R192, [R230+0x4900] ;  /* 0x00490000e6c0783b */ /* 0x000eae0000000200 */
        /* <DEDUP_REMOVED lines=8> */
[----:B------:R-:W-:Y:S07]  /*8550*/  LDSM.16.M88.4 R212, [R230+0x5900] ;  /* 0x00590000e6d4783b */ /* 0x000fee0000000200 */
[-C--:B-1----:R-:W-:Y:S08]  /*8560*/  HMMA.16816.F32 R36, R196, R200.reuse, R36 ;  /* 0x000000c8c424723c */ /* 0x082ff00000001824 */
[C---:B------:R-:W-:Y:S08]  /*8570*/  HMMA.16816.F32 R40, R208.reuse, R200, R40 ;  /* 0x000000c8d028723c */ /* 0x040ff00000001828 */
[-C--:B------:R-:W-:Y:S01]  /*8580*/  HMMA.16816.F32 R44, R208, R202.reuse, R44 ;  /* 0x000000cad02c723c */ /* 0x080fe2000000182c */
[----:B------:R-:W1:Y:S07]  /*8590*/  LDSM.16.M88.4 R208, [R230+0x5100] ;  /* 0x00510000e6d0783b */ /* 0x000e6e0000000200 */
[----:B------:R-:W-:Y:S01]  /*85a0*/  HMMA.16816.F32 R48, R196, R202, R48 ;  /* 0x000000cac430723c */ /* 0x000fe20000001830 */
[----:B------:R-:W-:Y:S07]  /*85b0*/  LDSM.16.M88.4 R196, [R234+0xa100] ;  /* 0x00a10000eac4783b */ /* 0x000fee0000000200 */
[-C--:B--2---:R-:W-:Y:S01]  /*85c0*/  HMMA.16816.F32 R4, R140, R192.reuse, R4 ;  /* 0x000000c08c04723c */ /* 0x084fe20000001804 */
[----:B------:R-:W2:Y:S07]  /*85d0*/  LDSM.16.M88.4 R200, [R229+0x1800] ;  /* 0x00180000e5c8783b */ /* 0x000eae0000000200 */
[C---:B---3--:R-:W-:Y:S08]  /*85e0*/  HMMA.16816.F32 R8, R204.reuse, R192, R8 ;  /* 0x000000c0cc08723c */ /* 0x048ff00000001808 */
[-C--:B------:R-:W-:Y:S08]  /*85f0*/  HMMA.16816.F32 R12, R204, R194.reuse, R12 ;  /* 0x000000c2cc0c723c */ /* 0x080ff0000000180c */
[C---:B------:R-:W-:Y:S08]  /*8600*/  HMMA.16816.F32 R16, R140.reuse, R194, R16 ;  /* 0x000000c28c10723c */ /* 0x040ff00000001810 */
[-C--:B-1----:R-:W-:Y:S08]  /*8610*/  HMMA.16816.F32 R20, R140, R208.reuse, R20 ;  /* 0x000000d08c14723c */ /* 0x082ff00000001814 */
[C---:B------:R-:W-:Y:S08]  /*8620*/  HMMA.16816.F32 R24, R204.reuse, R208, R24 ;  /* 0x000000d0cc18723c */ /* 0x040ff00000001818 */
[-C--:B------:R-:W-:Y:S08]  /*8630*/  HMMA.16816.F32 R28, R204, R210.reuse, R28 ;  /* 0x000000d2cc1c723c */ /* 0x080ff0000000181c */
[C---:B------:R-:W-:Y:S08]  /*8640*/  HMMA.16816.F32 R32, R140.reuse, R210, R32 ;  /* 0x000000d28c20723c */ /* 0x040ff00000001820 */
[-C--:B------:R-:W-:Y:S08]  /*8650*/  HMMA.16816.F32 R36, R140, R212.reuse, R36 ;  /* 0x000000d48c24723c */ /* 0x080ff00000001824 */
[C---:B------:R-:W-:Y:S08]  /*8660*/  HMMA.16816.F32 R40, R204.reuse, R212, R40 ;  /* 0x000000d4cc28723c */ /* 0x040ff00000001828 */
[-C--:B------:R-:W-:Y:S08]  /*8670*/  HMMA.16816.F32 R44, R204, R214.reuse, R44 ;  /* 0x000000d6cc2c723c */ /* 0x080ff0000000182c */
[----:B------:R-:W-:Y:S08]  /*8680*/  HMMA.16816.F32 R48, R140, R214, R48 ;  /* 0x000000d68c30723c */ /* 0x000ff00000001830 */
[-C--:B--2---:R-:W-:Y:S08]  /*8690*/  HMMA.16816.F32 R4, R196, R200.reuse, R4 ;  /* 0x000000c8c404723c */ /* 0x084ff00000001804 */
[C---:B------:R-:W-:Y:S08]  /*86a0*/  HMMA.16816.F32 R8, R216.reuse, R200, R8 ;  /* 0x000000c8d808723c */ /* 0x040ff00000001808 */
[-C--:B------:R-:W-:Y:S08]  /*86b0*/  HMMA.16816.F32 R12, R216, R202.reuse, R12 ;  /* 0x000000cad80c723c */ /* 0x080ff0000000180c */
        /* <DEDUP_REMOVED lines=26> */
[----:B------:R-:W2:Y:S10]  /*8860*/  MUFU.TANH R143, R18 ;  /* 0x00000012008f7308 */ /* 0x000eb40000002400 */
[----:B------:R2:W2:Y:S01]  /*8870*/  MUFU.TANH R142, R19 ;  /* 0x00000013008e7308 */ /* 0x0004a20000002400 */
[----:B-1----:R-:W1:Y:S01]  /*8880*/  LDSM.16.M88.4 R8, [R229+0x2800] ;  /* 0x00280000e508783b */ /* 0x002e620000000200 */
[----:B------:R-:W-:Y:S04]  /*8890*/  DEPBAR.LE SB0, 0x0 ;  /* 0x000080000000791a */ /* 0x000fe80000000000 */
[-C--:B----4-:R-:W-:Y:S04]  /*88a0*/  HMMA.16816.F32 R20, R196, R4.reuse, R20 ;  /* 0x00000004c414723c */ /* 0x090fe80000001814 */
[----:B------:R-:W4:Y:S01]  /*88b0*/  MUFU.TANH R195, R12 ;  /* 0x0000000c00c37308 */ /* 0x000f220000002400 */
[----:B------:R-:W-:Y:S03]  /*88c0*/  BAR.SYNC.DEFER_BLOCKING 0x0 ;  /* 0x0000000000007b1d */ /* 0x000fe60000010000 */
[C---:B------:R-:W-:Y:S06]  /*88d0*/  HMMA.16816.F32 R24, R216.reuse, R4, R24 ;  /* 0x00000004d818723c */ /* 0x040fec0000001818 */
[----:B------:R-:W1:Y:S02]  /*88e0*/  MUFU.TANH R194, R13 ;  /* 0x0000000d00c27308 */ /* 0x000e640000002400 */
[-C--:B------:R-:W-:Y:S08]  /*88f0*/  HMMA.16816.F32 R28, R216, R6.reuse, R28 ;  /* 0x00000006d81c723c */ /* 0x080ff0000000181c */
[----:B------:R-:W2:Y:S01]  /*8900*/  MUFU.TANH R214, R14 ;  /* 0x0000000e00d67308 */ /* 0x000ea20000002400 */
[C---:B------:R-:W-:Y:S04]  /*8910*/  HMMA.16816.F32 R32, R196.reuse, R6, R32 ;  /* 0x00000006c420723c */ /* 0x040fe80000001820 */
[----:B------:R-:W-:Y:S02]  /*8920*/  FMUL.FTZ R20, R20, c[0x0][0x320] ;  /* 0x0000c80014147a20 */ /* 0x000fe40000410000 */
[----:B------:R-:W-:Y:S03]  /*8930*/  FMUL.FTZ R21, R21, c[0x0][0x320] ;  /* 0x0000c80015157a20 */ /* 0x000fe60000410000 */
[----:B------:R-:W2:Y:S03]  /*8940*/  MUFU.TANH R213, R15 ;  /* 0x0000000f00d57308 */ /* 0x000ea60000002400 */
[----:B------:R-:W-:Y:S01]  /*8950*/  FMUL.FTZ R22, R22, c[0x0][0x320] ;  /* 0x0000c80016167a20 */ /* 0x000fe20000410000 */
[-C--:B-1----:R-:W-:Y:S03]  /*8960*/  HMMA.16816.F32 R36, R196, R8.reuse, R36 ;  /* 0x00000008c424723c */ /* 0x082fe60000001824 */
[----:B------:R-:W-:Y:S02]  /*8970*/  FMUL.FTZ R23, R23, c[0x0][0x320] ;  /* 0x0000c80017177a20 */ /* 0x000fe40000410000 */
[----:B------:R-:W-:Y:S01]  /*8980*/  FMUL.FTZ R24, R24, c[0x0][0x320] ;  /* 0x0000c80018187a20 */ /* 0x000fe20000410000 */
[----:B------:R-:W1:Y:S01]  /*8990*/  MUFU.TANH R135, R20 ;  /* 0x0000001400877308 */ /* 0x000e620000002400 */
[----:B------:R-:W-:Y:S01]  /*89a0*/  FMUL.FTZ R25, R25, c[0x0][0x320] ;  /* 0x0000c80019197a20 */ /* 0x000fe20000410000 */
[C---:B------:R-:W-:Y:S04]  /*89b0*/  HMMA.16816.F32 R40, R216.reuse, R8, R40 ;  /* 0x00000008d828723c */ /* 0x040fe80000001828 */
[----:B------:R-:W-:Y:S02]  /*89c0*/  FMUL.FTZ R26, R26, c[0x0][0x320] ;  /* 0x0000c8001a1a7a20 */ /* 0x000fe40000410000 */
[----:B------:R-:W-:Y:S02]  /*89d0*/  FMUL.FTZ R27, R27, c[0x0][0x320] ;  /* 0x0000c8001b1b7a20 */ /* 0x000fe40000410000 */
[----:B------:R-:W1:Y:S01]  /*89e0*/  MUFU.TANH R133, R21 ;  /* 0x0000001500857308 */ /* 0x000e620000002400 */
[-C--:B------:R-:W-:Y:S03]  /*89f0*/  HMMA.16816.F32 R44, R216, R10.reuse, R44 ;  /* 0x0000000ad82c723c */ /* 0x080fe6000000182c */
[----:B------:R-:W-:Y:S02]  /*8a00*/  FMUL.FTZ R28, R28, c[0x0][0x320] ;  /* 0x0000c8001c1c7a20 */ /* 0x000fe40000410000 */
[----:B------:R-:W-:Y:S02]  /*8a10*/  FMUL.FTZ R29, R29, c[0x0][0x320] ;  /* 0x0000c8001d1d7a20 */ /* 0x000fe40000410000 */
[----:B------:R-:W-:Y:S01]  /*8a20*/  FMUL.FTZ R30, R30, c[0x0][0x320] ;  /* 0x0000c8001e1e7a20 */ /* 0x000fe20000410000 */
[----:B------:R-:W-:Y:S01]  /*8a30*/  HMMA.16816.F32 R48, R196, R10, R48 ;  /* 0x0000000ac430723c */ /* 0x000fe20000001830 */
[----:B------:R1:W1:Y:S03]  /*8a40*/  MUFU.TANH R140, R22 ;  /* 0x00000016008c7308 */ /* 0x0002660000002400 */
[----:B------:R-:W-:Y:S03]  /*8a50*/  FMUL.FTZ R31, R31, c[0x0][0x320] ;  /* 0x0000c8001f1f7a20 */ /* 0x000fe60000410000 */
[----:B------:R-:W-:Y:S02]  /*8a60*/  FMUL.FTZ R42, R42, c[0x0][0x320] ;  /* 0x0000c8002a2a7a20 */ /* 0x000fe40000410000 */
[----:B------:R-:W-:Y:S02]  /*8a70*/  FMUL.FTZ R43, R43, c[0x0][0x320] ;  /* 0x0000c8002b2b7a20 */ /* 0x000fe40000410000 */
[----:B------:R3:W3:Y:S05]  /*8a80*/  MUFU.TANH R137, R23 ;  /* 0x0000001700897308 */ /* 0x0006ea0000002400 */
[----:B------:R-:W-:Y:S02]  /*8a90*/  FMUL.FTZ R46, R46, c[0x0][0x320] ;  /* 0x0000c8002e2e7a20 */ /* 0x000fe40000410000 */
[----:B------:R-:W-:Y:S03]  /*8aa0*/  FMUL.FTZ R47, R47, c[0x0][0x320] ;  /* 0x0000c8002f2f7a20 */ /* 0x000fe60000410000 */
[----:B------:R4:W4:Y:S03]  /*8ab0*/  MUFU.TANH R205, R24 ;  /* 0x0000001800cd7308 */ /* 0x0009260000002400 */
[----:B--2---:R-:W-:Y:S02]  /*8ac0*/  FMUL.FTZ R19, R48, c[0x0][0x320] ;  /* 0x0000c80030137a20 */ /* 0x004fe40000410000 */
[----:B-1----:R-:W-:Y:S02]  /*8ad0*/  FMUL.FTZ R22, R37, c[0x0][0x320] ;  /* 0x0000c80025167a20 */ /* 0x002fe40000410000 */
[----:B------:R-:W-:Y:S02]  /*8ae0*/  FMUL.FTZ R18, R49, c[0x0][0x320] ;  /* 0x0000c80031127a20 */ /* 0x000fe40000410000 */
[----:B------:R-:W-:Y:S01]  /*8af0*/  FMUL.FTZ R21, R50, c[0x0][0x320] ;  /* 0x0000c80032157a20 */ /* 0x000fe20000410000 */
[----:B------:R1:W2:Y:S01]  /*8b00*/  MUFU.TANH R208, R25 ;  /* 0x0000001900d07308 */ /* 0x0002a20000002400 */
[----:B------:R-:W-:Y:S02]  /*8b10*/  FMUL.FTZ R20, R51, c[0x0][0x320] ;  /* 0x0000c80033147a20 */ /* 0x000fe40000410000 */
[----:B---3--:R-:W-:Y:S07]  /*8b20*/  FMUL.FTZ R23, R45, c[0x0][0x320] ;  /* 0x0000c8002d177a20 */ /* 0x008fee0000410000 */
[----:B------:R3:W2:Y:S01]  /*8b30*/  MUFU.TANH R220, R26 ;  /* 0x0000001a00dc7308 */ /* 0x0006a20000002400 */
[----:B----4-:R-:W-:Y:S09]  /*8b40*/  FMUL.FTZ R24, R36, c[0x0][0x320] ;  /* 0x0000c80024187a20 */ /* 0x010ff20000410000 */
[----:B------:R4:W2:Y:S01]  /*8b50*/  MUFU.TANH R215, R27 ;  /* 0x0000001b00d77308 */ /* 0x0008a20000002400 */
[----:B-1----:R-:W-:Y:S02]  /*8b60*/  FMUL.FTZ R25, R33, c[0x0][0x320] ;  /* 0x0000c80021197a20 */ /* 0x002fe40000410000 */
[----:B------:R-:W-:Y:S07]  /*8b70*/  FMUL.FTZ R33, R34, c[0x0][0x320] ;  /* 0x0000c80022217a20 */ /* 0x000fee0000410000 */
[----:B------:R1:W1:Y:S01]  /*8b80*/  MUFU.TANH R141, R28 ;  /* 0x0000001c008d7308 */ /* 0x0002620000002400 */
[----:B---3--:R-:W-:Y:S02]  /*8b90*/  FMUL.FTZ R26, R32, c[0x0][0x320] ;  /* 0x0000c800201a7a20 */ /* 0x008fe40000410000 */
[----:B------:R-:W-:Y:S07]  /*8ba0*/  FMUL.FTZ R32, R35, c[0x0][0x320] ;  /* 0x0000c80023207a20 */ /* 0x000fee0000410000 */
[----:B------:R3:W2:Y:S01]  /*8bb0*/  MUFU.TANH R136, R29 ;  /* 0x0000001d00887308 */ /* 0x0006a20000002400 */
[----:B----4-:R-:W-:Y:S09]  /*8bc0*/  FMUL.FTZ R27, R39, c[0x0][0x320] ;  /* 0x0000c800271b7a20 */ /* 0x010ff20000410000 */
[----:B------:R4:W2:Y:S01]  /*8bd0*/  MUFU.TANH R212, R30 ;  /* 0x0000001e00d47308 */ /* 0x0008a20000002400 */
[----:B-1----:R-:W-:Y:S09]  /*8be0*/  FMUL.FTZ R28, R38, c[0x0][0x320] ;  /* 0x0000c800261c7a20 */ /* 0x002ff20000410000 */
[----:B------:R1:W1:Y:S01]  /*8bf0*/  MUFU.TANH R209, R31 ;  /* 0x0000001f00d17308 */ /* 0x0002620000002400 */
[----:B---3--:R-:W-:Y:S09]  /*8c00*/  FMUL.FTZ R29, R44, c[0x0][0x320] ;  /* 0x0000c8002c1d7a20 */ /* 0x008ff20000410000 */
[----:B------:R-:W3:Y:S01]  /*8c10*/  MUFU.TANH R16, R16 ;  /* 0x0000001000107308 */ /* 0x000ee20000002400 */
[----:B----4-:R-:W-:Y:S09]  /*8c20*/  FMUL.FTZ R30, R41, c[0x0][0x320] ;  /* 0x0000c800291e7a20 */ /* 0x010ff20000410000 */
[----:B------:R-:W4:Y:S01]  /*8c30*/  MUFU.TANH R17, R17 ;  /* 0x0000001100117308 */ /* 0x000f220000002400 */
[----:B-1----:R-:W-:Y:S09]  /*8c40*/  FMUL.FTZ R31, R40, c[0x0][0x320] ;  /* 0x0000c800281f7a20 */ /* 0x002ff20000410000 */
        /* <DEDUP_REMOVED lines=21> */
[----:B--234-:R-:W2:Y:S01]  /*8da0*/  LDL R0, [R1+0x14] ;  /* 0x0000140001007983 */ /* 0x01cea20000100800 */
[----:B------:R-:W-:Y:S01]  /*8db0*/  UIMAD UR4, UR24, 0x30, UR10 ;  /* 0x00000030180478a4 */ /* 0x000fe2000f8e020a */
[----:B------:R-:W-:Y:S01]  /*8dc0*/  IMAD.MOV.U32 R242, RZ, RZ, RZ ;  /* 0x000000fffff27224 */ /* 0x000fe200078e00ff */
[----:B------:R-:W-:Y:S04]  /*8dd0*/  IADD3 R14, -R244, 0x10, RZ ;  /* 0x00000010f40e7810 */ /* 0x000fe80007ffe1ff */
[----:B------:R-:W-:Y:S01]  /*8de0*/  IMAD.U32 R2, RZ, RZ, UR4 ;  /* 0x00000004ff027e24 */ /* 0x000fe2000f8e00ff */
[----:B------:R-:W-:Y:S04]  /*8df0*/  LOP3.LUT R14, R14, 0xf, RZ, 0xc0, !PT ;  /* 0x0000000f0e0e7812 */ /* 0x000fe800078ec0ff */
        /* <DEDUP_REMOVED lines=24> */
[----:B------:R-:W2:Y:S04]  /*8f80*/  SHFL.IDX PT, R6, R2, 0x1, 0x181f ;  /* 0x00381f0002067f89 */ /* 0x000ea800000e0000 */
[----:B------:R-:W3:Y:S04]  /*8f90*/  SHFL.IDX PT, R3, R2, RZ, 0x181f ;  /* 0x00181fff02037589 */ /* 0x000ee800000e0000 */
[----:B------:R-:W4:Y:S04]  /*8fa0*/  SHFL.IDX PT, R4, R0, RZ, 0x181f ;  /* 0x00181fff00047589 */ /* 0x000f2800000e0000 */
[----:B------:R-:W1:Y:S04]  /*8fb0*/  SHFL.IDX PT, R2, R2, 0x2, 0x181f ;  /* 0x00581f0002027f89 */ /* 0x000e6800000e0000 */
[----:B------:R-:W1:Y:S04]  /*8fc0*/  SHFL.IDX PT, R5, R0, 0x1, 0x181f ;  /* 0x00381f0000057f89 */ /* 0x000e6800000e0000 */
[----:B------:R-:W1:Y:S01]  /*8fd0*/  SHFL.IDX PT, R0, R0, 0x2, 0x181f ;  /* 0x00581f0000007f89 */ /* 0x000e6200000e0000 */
[-C--:B--2--5:R-:W-:Y:S02]  /*8fe0*/  IADD3 R8, P1, R6, R247.reuse, RZ ;  /* 0x000000f706087210 */ /* 0x0a4fe40007f3e0ff */
[CC--:B---3--:R-:W-:Y:S02]  /*8ff0*/  IADD3 R12, P0, R3.reuse, R247.reuse, RZ ;  /* 0x000000f7030c7210 */ /* 0x0c8fe40007f1e0ff */
[-C--:B------:R-:W-:Y:S03]  /*9000*/  IADD3 R10, P2, R3, R246.reuse, RZ ;  /* 0x000000f6030a7210 */ /* 0x080fe60007f5e0ff */
[----:B----4-:R-:W-:Y:S01]  /*9010*/  IMAD.X R13, R4, 0x1, R245, P0 ;  /* 0x00000001040d7824 */ /* 0x010fe200000e06f5 */
[----:B------:R-:W-:Y:S01]  /*9020*/  IADD3 R6, P0, R6, R246, RZ ;  /* 0x000000f606067210 */ /* 0x000fe20007f1e0ff */
[----:B------:R-:W-:Y:S01]  /*9030*/  IMAD.X R11, R4, 0x1, R223, P2 ;  /* 0x00000001040b7824 */ /* 0x000fe200010e06df */
[----:B-1----:R-:W-:Y:S02]  /*9040*/  IADD3 R4, P2, R2, R247, RZ ;  /* 0x000000f702047210 */ /* 0x002fe40007f5e0ff */
[----:B------:R1:W-:Y:S01]  /*9050*/  LDGSTS.E.BYPASS.LTC128B.128 [R252+0x3100], [R12.64], !P6 ;  /* 0x031000000cfc7fae */ /* 0x0003e2000f101d54 */
        /* <DEDUP_REMOVED lines=11> */
.L_x_612:
[----:B-1234-:R-:W2:Y:S01]  /*9110*/  LDL R2, [R1+0x30] ;  /* 0x0000300001027983 */ /* 0x01eea20000100800 */
[----:B------:R-:W-:Y:S02]  /*9120*/  UISETP.NE.AND UP1, UPT, UR13, URZ, UPT ;  /* 0x0000003f0d00728c */ /* 0x000fe4000bf25270 */
[----:B------:R-:W-:Y:S01]  /*9130*/  UIMAD UR4, UR24, -0x30, URZ ;  /* 0xffffffd0180478a4 */ /* 0x000fe2000f8e023f */
[----:B------:R-:W3:Y:S01]  /*9140*/  LDL R35, [R1+0x1c] ;  /* 0x00001c0001237983 */ /* 0x000ee20000100800 */
[----:B------:R-:W-:Y:S02]  /*9150*/  UISETP.NE.AND UP0, UPT, UR12, URZ, UPT ;  /* 0x0000003f0c00728c */ /* 0x000fe4000bf05270 */
[----:B------:R-:W-:Y:S01]  /*9160*/  PLOP3.LUT P1, PT, PT, PT, UP1, 0x80, 0x0 ;  /* 0x000000000000781c */ /* 0x000fe20003f2f018 */
[----:B------:R-:W0:Y:S01]  /*9170*/  LDGDEPBAR ;  /* 0x00000000000079af */ /* 0x000e220000000000 */
[----:B------:R-:W-:Y:S11]  /*9180*/  PLOP3.LUT P0, PT, PT, PT, UP1, 0x80, 0x0 ;  /* 0x000000000000781c */ /* 0x000ff60003f0f018 */
[----:B--2---:R-:W-:Y:S04]  /*9190*/  @P1 IMAD.HI.U32 R0, R2, c[0x0][0x2c8], RZ ;  /* 0x0000b20002001a27 */ /* 0x004fe800078e00ff */
[----:B------:R-:W-:Y:S01]  /*91a0*/  IMAD.MOV.U32 R4, RZ, RZ, R2 ;  /* 0x000000ffff047224 */ /* 0x000fe200078e0002 */
[----:B------:R-:W-:Y:S01]  /*91b0*/  @P0 SHF.R.U32.HI R4, RZ, c[0x0][0x2cc], R0 ;  /* 0x0000b300ff040a19 */ /* 0x000fe20000011600 */
[----:B------:R-:W-:Y:S01]  /*91c0*/  IMAD.U32 R0, RZ, RZ, UR4 ;  /* 0x00000004ff007e24 */ /* 0x000fe2000f8e00ff */
[----:B------:R-:W-:Y:S01]  /*91d0*/  PLOP3.LUT P0, PT, PT, PT, UP0, 0x40, 0x0 ;  /* 0x000000000000781c */ /* 0x000fe20003f0e808 */
[----:B------:R-:W-:Y:S02]  /*91e0*/  IMAD.MOV.U32 R2, RZ, RZ, c[0x0][0x2ac] ;  /* 0x0000ab00ff027624 */ /* 0x000fe400078e00ff */
[----:B------:R-:W1:Y:S01]  /*91f0*/  SHFL.IDX PT, R3, R4, RZ, 0x1c1f ;  /* 0x001c1fff04037589 */ /* 0x000e6200000e0000 */
[----:B---3--:R-:W-:Y:S05]  /*9200*/  IADD3 R6, -R35, 0x1, R0 ;  /* 0x0000000123067810 */ /* 0x008fea0007ffe100 */
[----:B------:R-:W-:Y:S05]  /*9210*/  IMAD R6, R2, c[0x0][0x1d0], R6 ;  /* 0x0000740002067a24 */ /* 0x000fea00078e0206 */
[----:B------:R-:W-:Y:S04]  /*9220*/  IADD3 R6, R6, -c[0x0][0x168], RZ ;  /* 0x80005a0006067a10 */ /* 0x000fe80007ffe0ff */
[C---:B------:R-:W-:Y:S02]  /*9230*/  IADD3 R5, R6.reuse, c[0x0][0x328], RZ ;  /* 0x0000ca0006057a10 */ /* 0x040fe40007ffe0ff */
[----:B------:R-:W-:Y:S03]  /*9240*/  IADD3 R6, R6, UR17, RZ ;  /* 0x0000001106067c10 */ /* 0x000fe6000fffe0ff */
[--C-:B-1----:R-:W-:Y:S02]  /*9250*/  IMAD.IADD R2, R5, 0x1, R3.reuse ;  /* 0x0000000105027824 */ /* 0x102fe400078e0203 */
        /* <DEDUP_REMOVED lines=17> */
.L_x_615:
[----:B------:R-:W-:Y:S04]  /*9370*/  MOV R7, c[0x0][0x32c] ;  /* 0x0000cb0000077a02 */ /* 0x000fe80000000f00 */
[----:B------:R-:W-:Y:S11]  /*9380*/  ISETP.NE.AND P0, PT, R7, 0x1, PT ;  /* 0x000000010700780c */ /* 0x000ff60003f05270 */
[----:B------:R-:W-:Y:S02]  /*9390*/  @!UPT UIADD3 URZ, URZ, URZ, URZ ;  /* 0x0000003f3f3ff290 */ /* 0x000fe4000fffe03f */
[----:B------:R-:W-:Y:S05]  /*93a0*/  @P0 IMAD.HI.U32 R7, R3, c[0x0][0x330], RZ ;  /* 0x0000cc0003070a27 */ /* 0x000fea00078e00ff */
[----:B------:R-:W-:Y:S02]  /*93b0*/  @P0 SHF.R.U32.HI R3, RZ, c[0x0][0x334], R7 ;  /* 0x0000cd00ff030a19 */ /* 0x000fe40000011607 */
.L_x_616:
[----:B------:R-:W-:Y:S05]  /*93c0*/  BSYNC B0 ;  /* 0x0000000000007941 */ /* 0x000fea0003800000 */
.L_x_614:
[----:B------:R-:W-:Y:S05]  /*93d0*/  IADD3 R7, -R35, UR4, RZ ;  /* 0x0000000423077c10 */ /* 0x000fea000fffe1ff */
[----:B------:R-:W-:Y:S05]  /*93e0*/  IMAD R3, R3, c[0x0][0x32c], R7 ;  /* 0x0000cb0003037a24 */ /* 0x000fea00078e0207 */
[----:B------:R-:W-:Y:S02]  /*93f0*/  IADD3 R7, R3, c[0x0][0x32c], RZ ;  /* 0x0000cb0003077a10 */ /* 0x000fe40007ffe0ff */
[----:B------:R-:W-:Y:S02]  /*9400*/  IMNMX R0, R0, R3, !PT ;  /* 0x0000000300007217 */ /* 0x000fe40007800200 */
[----:B------:R-:W-:Y:S02]  /*9410*/  IMNMX R2, R2, R7, PT ;  /* 0x0000000702027217 */ /* 0x000fe40003800200 */
.L_x_613:
[----:B------:R-:W-:Y:S01]  /*9420*/  UISETP.GE.AND UP2, UPT, UR4, 0x1, UPT ;  /* 0x000000010400788c */ /* 0x000fe2000bf46270 */
[----:B------:R-:W1:Y:S01]  /*9430*/  SHFL.IDX PT, R3, R4, 0x1, 0x1c1f ;  /* 0x003c1f0004037f89 */ /* 0x000e6200000e0000 */
[----:B------:R-:W-:Y:S02]  /*9440*/  UISETP.GE.AND UP1, UPT, UR4, 0x2, UPT ;  /* 0x000000020400788c */ /* 0x000fe4000bf26270 */
[----:B------:R-:W-:Y:S02]  /*9450*/  UISETP.GE.AND UP0, UPT, UR4, 0x9, UPT ;  /* 0x000000090400788c */ /* 0x000fe4000bf06270 */
[----:B------:R-:W-:Y:S01]  /*9460*/  PLOP3.LUT P0, PT, PT, PT, UP2, 0x40, 0x0 ;  /* 0x000000000000781c */ /* 0x000fe20003f0e828 */
[----:B------:R-:W-:Y:S01]  /*9470*/  UP2UR UR28, UPR, URZ, 0x2 ;  /* 0x000000023f1c7883 */ /* 0x000fe20008000000 */
[----:B------:R-:W-:Y:S01]  /*9480*/  PLOP3.LUT P2, PT, PT, PT, UP1, 0x40, 0x0 ;  /* 0x000000000000781c */ /* 0x000fe20003f4e818 */
[----:B------:R-:W-:Y:S01]  /*9490*/  UISETP.GE.AND UP1, UPT, UR4, 0xa, UPT ;  /* 0x0000000a0400788c */ /* 0x000fe2000bf26270 */
[----:B------:R-:W-:Y:S01]  /*94a0*/  ISETP.GT.AND P0, PT, R0, RZ, P0 ;  /* 0x000000ff0000720c */ /* 0x000fe20000704270 */
[----:B------:R-:W-:Y:S01]  /*94b0*/  UISETP.GE.AND UP5, UPT, UR4, 0x19, UPT ;  /* 0x000000190400788c */ /* 0x000fe2000bfa6270 */
[----:B------:R-:W-:Y:S01]  /*94c0*/  PLOP3.LUT P1, PT, PT, PT, UP0, 0x40, 0x0 ;  /* 0x000000000000781c */ /* 0x000fe20003f2e808 */
[----:B------:R-:W-:Y:S01]  /*94d0*/  UP2UR UR27, UPR, URZ, 0x1 ;  /* 0x000000013f1b7883 */ /* 0x000fe20008000000 */
[----:B------:R-:W-:Y:S01]  /*94e0*/  ISETP.LT.OR P0, PT, R2, 0x1, P0 ;  /* 0x000000010200780c */ /* 0x000fe20000701670 */
[----:B------:R-:W-:Y:S01]  /*94f0*/  UISETP.GE.AND UP0, UPT, UR4, 0x11, UPT ;  /* 0x000000110400788c */ /* 0x000fe2000bf06270 */
[C---:B------:R-:W-:Y:S01]  /*9500*/  ISETP.GT.AND P2, PT, R0.reuse, 0x1, P2 ;  /* 0x000000010000780c */ /* 0x040fe20001744270 */
[----:B------:R-:W-:Y:S01]  /*9510*/  UISETP.GE.AND UP6, UPT, UR4, 0x12, UPT ;  /* 0x000000120400788c */ /* 0x000fe2000bfc6270 */
[----:B------:R-:W-:Y:S01]  /*9520*/  FSEL R9, R193, -INF , !P0 ;  /* 0xff800000c1097808 */ /* 0x000fe20004000000 */
[----:B------:R-:W-:Y:S01]  /*9530*/  UP2UR UR29, UPR, URZ, 0x4 ;  /* 0x000000043f1d7883 */ /* 0x000fe20008000000 */
[----:B------:R-:W-:Y:S01]  /*9540*/  PLOP3.LUT P0, PT, PT, PT, UP1, 0x40, 0x0 ;  /* 0x000000000000781c */ /* 0x000fe20003f0e818 */
[----:B------:R-:W-:Y:S01]  /*9550*/  UISETP.GE.AND UP2, UPT, UR4, 0x22, UPT ;  /* 0x000000220400788c */ /* 0x000fe2000bf46270 */
[C---:B------:R-:W-:Y:S01]  /*9560*/  ISETP.GT.AND P1, PT, R0.reuse, 0x8, P1 ;  /* 0x000000080000780c */ /* 0x040fe20000f24270 */
[----:B------:R-:W-:Y:S01]  /*9570*/  UISETP.GE.AND UP4, UPT, UR4, 0x1a, UPT ;  /* 0x0000001a0400788c */ /* 0x000fe2000bf86270 */
[----:B------:R-:W-:Y:S01]  /*9580*/  ISETP.GT.AND P0, PT, R0, 0x9, P0 ;  /* 0x000000090000780c */ /* 0x000fe20000704270 */
[----:B------:R-:W-:Y:S01]  /*9590*/  UISETP.GE.AND UP3, UPT, UR4, 0x21, UPT ;  /* 0x000000210400788c */ /* 0x000fe2000bf66270 */
[C---:B------:R-:W-:Y:S01]  /*95a0*/  ISETP.LT.OR P2, PT, R2.reuse, 0x2, P2 ;  /* 0x000000020200780c */ /* 0x040fe20001741670 */
[----:B------:R-:W-:Y:S01]  /*95b0*/  UP2UR UR30, UPR, URZ, 0x40 ;  /* 0x000000403f1e7883 */ /* 0x000fe20008000000 */
[C---:B------:R-:W-:Y:S01]  /*95c0*/  ISETP.LT.OR P0, PT, R2.reuse, 0xa, P0 ;  /* 0x0000000a0200780c */ /* 0x040fe20000701670 */
[----:B------:R-:W-:Y:S01]  /*95d0*/  UP2UR UR26, UPR, URZ, 0x2 ;  /* 0x000000023f1a7883 */ /* 0x000fe20008000000 */
[----:B------:R-:W-:Y:S01]  /*95e0*/  ISETP.LT.OR P1, PT, R2, 0x9, P1 ;  /* 0x000000090200780c */ /* 0x000fe20000f21670 */
[----:B------:R-:W-:Y:S01]  /*95f0*/  UP2UR UR25, UPR, URZ, 0x1 ;  /* 0x000000013f197883 */ /* 0x000fe20008000000 */
[----:B------:R-:W-:Y:S01]  /*9600*/  FSEL R17, R17, -INF , !P0 ;  /* 0xff80000011117808 */ /* 0x000fe20004000000 */
[----:B------:R-:W-:Y:S01]  /*9610*/  UISETP.GE.AND UP1, UPT, UR4, 0x29, UPT ;  /* 0x000000290400788c */ /* 0x000fe2000bf26270 */
[----:B------:R-:W-:Y:S02]  /*9620*/  PLOP3.LUT P0, PT, PT, PT, UP5, 0x40, 0x0 ;  /* 0x000000000000781c */ /* 0x000fe40003f0e858 */
[----:B------:R-:W-:Y:S02]  /*9630*/  FSEL R15, R192, -INF , !P2 ;  /* 0xff800000c00f7808 */ /* 0x000fe40005000000 */
[----:B------:R-:W-:Y:S01]  /*9640*/  PLOP3.LUT P2, PT, PT, PT, UP0, 0x40, 0x0 ;  /* 0x000000000000781c */ /* 0x000fe20003f4e808 */
[----:B------:R-:W-:Y:S01]  /*9650*/  UISETP.GE.AND UP0, UPT, UR4, 0x2a, UPT ;  /* 0x0000002a0400788c */ /* 0x000fe2000bf06270 */
[----:B------:R-:W-:Y:S02]  /*9660*/  FSEL R16, R16, -INF , !P1 ;  /* 0xff80000010107808 */ /* 0x000fe40004800000 */
[----:B------:R-:W-:Y:S01]  /*9670*/  PLOP3.LUT P1, PT, PT, PT, UP6, 0x40, 0x0 ;  /* 0x000000000000781c */ /* 0x000fe20003f2e868 */
[----:B------:R-:W-:Y:S01]  /*9680*/  UISETP.NE.AND UP6, UPT, UR12, URZ, UPT ;  /* 0x0000003f0c00728c */ /* 0x000fe2000bfc5270 */
[C---:B------:R-:W-:Y:S02]  /*9690*/  ISETP.GT.AND P0, PT, R0.reuse, 0x18, P0 ;  /* 0x000000180000780c */ /* 0x040fe40000704270 */
[C---:B------:R-:W-:Y:S02]  /*96a0*/  ISETP.GT.AND P2, PT, R0.reuse, 0x10, P2 ;  /* 0x000000100000780c */ /* 0x040fe40001744270 */
[----:B------:R-:W-:Y:S02]  /*96b0*/  ISETP.GT.AND P1, PT, R0, 0x11, P1 ;  /* 0x000000110000780c */ /* 0x000fe40000f24270 */
[C---:B------:R-:W-:Y:S02]  /*96c0*/  ISETP.LT.OR P0, PT, R2.reuse, 0x19, P0 ;  /* 0x000000190200780c */ /* 0x040fe40000701670 */
[C---:B------:R-:W-:Y:S02]  /*96d0*/  ISETP.LT.OR P2, PT, R2.reuse, 0x11, P2 ;  /* 0x000000110200780c */ /* 0x040fe40001741670 */
[----:B------:R-:W-:Y:S02]  /*96e0*/  ISETP.LT.OR P1, PT, R2, 0x12, P1 ;  /* 0x000000120200780c */ /* 0x000fe40000f21670 */
[----:B------:R-:W-:Y:S02]  /*96f0*/  FSEL R202, R26, -INF , !P0 ;  /* 0xff8000001aca7808 */ /* 0x000fe40004000000 */
[----:B------:R-:W-:Y:S02]  /*9700*/  PLOP3.LUT P0, PT, PT, PT, UP2, 0x40, 0x0 ;  /* 0x000000000000781c */ /* 0x000fe40003f0e828 */
[----:B------:R-:W-:Y:S02]  /*9710*/  FSEL R196, R135, -INF , !P2 ;  /* 0xff80000087c47808 */ /* 0x000fe40005000000 */
[----:B------:R-:W-:Y:S02]  /*9720*/  PLOP3.LUT P2, PT, PT, PT, UP4, 0x40, 0x0 ;  /* 0x000000000000781c */ /* 0x000fe40003f4e848 */
[----:B------:R-:W-:Y:S02]  /*9730*/  FSEL R198, R133, -INF , !P1 ;  /* 0xff80000085c67808 */ /* 0x000fe40004800000 */
[----:B------:R-:W-:Y:S02]  /*9740*/  PLOP3.LUT P1, PT, PT, PT, UP3, 0x40, 0x0 ;  /* 0x000000000000781c */ /* 0x000fe40003f2e838 */
[C---:B------:R-:W-:Y:S02]  /*9750*/  ISETP.GT.AND P0, PT, R0.reuse, 0x21, P0 ;  /* 0x000000210000780c */ /* 0x040fe40000704270 */
[C---:B------:R-:W-:Y:S02]  /*9760*/  ISETP.GT.AND P2, PT, R0.reuse, 0x19, P2 ;  /* 0x000000190000780c */ /* 0x040fe40001744270 */
[----:B------:R-:W-:Y:S02]  /*9770*/  ISETP.GT.AND P1, PT, R0, 0x20, P1 ;  /* 0x000000200000780c */ /* 0x000fe40000f24270 */
[C---:B------:R-:W-:Y:S02]  /*9780*/  ISETP.LT.OR P0, PT, R2.reuse, 0x22, P0 ;  /* 0x000000220200780c */ /* 0x040fe40000701670 */
[C---:B------:R-:W-:Y:S02]  /*9790*/  ISETP.LT.OR P2, PT, R2.reuse, 0x1a, P2 ;  /* 0x0000001a0200780c */ /* 0x040fe40001741670 */
[----:B------:R-:W-:Y:S02]  /*97a0*/  ISETP.LT.OR P1, PT, R2, 0x21, P1 ;  /* 0x000000210200780c */ /* 0x000fe40000f21670 */
[----:B-----5:R-:W-:Y:S02]  /*97b0*/  FSEL R246, R22, -INF , !P0 ;  /* 0xff80000016f67808 */ /* 0x020fe40004000000 */
[----:B------:R-:W-:Y:S01]  /*97c0*/  PLOP3.LUT P0, PT, PT, PT, UP6, 0x40, 0x0 ;  /* 0x000000000000781c */ /* 0x000fe20003f0e868 */
[----:B------:R-:W-:Y:S01]  /*97d0*/  UISETP.NE.AND UP6, UPT, UR30, URZ, UPT ;  /* 0x0000003f1e00728c */ /* 0x000fe2000bfc5270 */
[----:B------:R-:W-:Y:S02]  /*97e0*/  FSEL R204, R25, -INF , !P2 ;  /* 0xff80000019cc7808 */ /* 0x000fe40005000000 */
[----:B------:R-:W-:Y:S02]  /*97f0*/  PLOP3.LUT P2, PT, PT, PT, UP1, 0x40, 0x0 ;  /* 0x000000000000781c */ /* 0x000fe40003f4e818 */
[----:B------:R-:W-:Y:S02]  /*9800*/  FSEL R244, R24, -INF , !P1 ;  /* 0xff80000018f47808 */ /* 0x000fe40004800000 */
[----:B------:R-:W-:Y:S02]  /*9810*/  PLOP3.LUT P1, PT, PT, PT, UP0, 0x40, 0x0 ;  /* 0x000000000000781c */ /* 0x000fe40003f2e808 */
[C---:B------:R-:W-:Y:S02]  /*9820*/  ISETP.GT.AND P2, PT, R0.reuse, 0x28, P2 ;  /* 0x000000280000780c */ /* 0x040fe40001744270 */
[----:B------:R-:W-:Y:S01]  /*9830*/  ISETP.GT.AND P1, PT, R0, 0x29, P1 ;  /* 0x000000290000780c */ /* 0x000fe20000f24270 */
[--C-:B-1----:R-:W-:Y:S01]  /*9840*/  IMAD.IADD R0, R6, 0x1, R3.reuse ;  /* 0x0000000106007824 */ /* 0x102fe200078e0203 */
[C---:B------:R-:W-:Y:S02]  /*9850*/  ISETP.LT.OR P2, PT, R2.reuse, 0x29, P2 ;  /* 0x000000290200780c */ /* 0x040fe40001741670 */
[----:B------:R-:W-:Y:S01]  /*9860*/  ISETP.LT.OR P1, PT, R2, 0x2a, P1 ;  /* 0x0000002a0200780c */ /* 0x000fe20000f21670 */
[----:B------:R-:W-:Y:S01]  /*9870*/  IMAD.IADD R2, R5, 0x1, R3 ;  /* 0x0000000105027824 */ /* 0x000fe200078e0203 */
[----:B------:R-:W-:Y:S02]  /*9880*/  FSEL R51, R19, -INF , !P2 ;  /* 0xff80000013337808 */ /* 0x000fe40005000000 */
[----:B------:R-:W-:Y:S01]  /*9890*/  FSEL R34, R18, -INF , !P1 ;  /* 0xff80000012227808 */ /* 0x000fe20004800000 */
        /* <DEDUP_REMOVED lines=16> */
.L_x_619:
[----:B------:R-:W-:Y:S04]  /*99a0*/  MOV R7, 0x1 ;  /* 0x0000000100077802 */ /* 0x000fe80000000f00 */
[----:B------:R-:W-:Y:S11]  /*99b0*/  ISETP.NE.AND P0, PT, R7, c[0x0][0x32c], PT ;  /* 0x0000cb0007007a0c */ /* 0x000ff60003f05270 */
[----:B------:R-:W-:Y:S02]  /*99c0*/  @!UPT UIADD3 URZ, URZ, URZ, URZ ;  /* 0x0000003f3f3ff290 */ /* 0x000fe4000fffe03f */
[----:B------:R-:W-:Y:S05]  /*99d0*/  @P0 IMAD.HI.U32 R7, R3, c[0x0][0x330], RZ ;  /* 0x0000cc0003070a27 */ /* 0x000fea00078e00ff */
[----:B------:R-:W-:Y:S02]  /*99e0*/  @P0 SHF.R.U32.HI R3, RZ, c[0x0][0x334], R7 ;  /* 0x0000cd00ff030a19 */ /* 0x000fe40000011607 */
.L_x_620:
[----:B------:R-:W-:Y:S05]  /*99f0*/  BSYNC B0 ;  /* 0x0000000000007941 */ /* 0x000fea0003800000 */
.L_x_618:
[----:B------:R-:W-:Y:S05]  /*9a00*/  IADD3 R7, -R35, UR4, RZ ;  /* 0x0000000423077c10 */ /* 0x000fea000fffe1ff */
[----:B------:R-:W-:Y:S05]  /*9a10*/  IMAD R3, R3, c[0x0][0x32c], R7 ;  /* 0x0000cb0003037a24 */ /* 0x000fea00078e0207 */
[----:B------:R-:W-:Y:S02]  /*9a20*/  IADD3 R7, R3, c[0x0][0x32c], RZ ;  /* 0x0000cb0003077a10 */ /* 0x000fe40007ffe0ff */
[----:B------:R-:W-:Y:S02]  /*9a30*/  IMNMX R0, R0, R3, !PT ;  /* 0x0000000300007217 */ /* 0x000fe40007800200 */
[----:B------:R-:W-:Y:S02]  /*9a40*/  IMNMX R2, R2, R7, PT ;  /* 0x0000000702027217 */ /* 0x000fe40003800200 */
.L_x_617:
[----:B------:R-:W-:Y:S01]  /*9a50*/  UP2UR UR34, UPR, URZ, 0x10 ;  /* 0x000000103f227883 */ /* 0x000fe20008000000 */
[----:B------:R-:W1:Y:S01]  /*9a60*/  SHFL.IDX PT, R3, R4, 0x2, 0x1c1f ;  /* 0x005c1f0004037f89 */ /* 0x000e6200000e0000 */
[----:B------:R-:W-:Y:S02]  /*9a70*/  UISETP.NE.AND UP4, UPT, UR29, URZ, UPT ;  /* 0x0000003f1d00728c */ /* 0x000fe4000bf85270 */
[----:B------:R-:W-:Y:S02]  /*9a80*/  UP2UR UR31, UPR, URZ, 0x2 ;  /* 0x000000023f1f7883 */ /* 0x000fe40008000000 */
[----:B------:R-:W-:Y:S02]  /*9a90*/  UISETP.NE.AND UP1, UPT, UR26, URZ, UPT ;  /* 0x0000003f1a00728c */ /* 0x000fe4000bf25270 */
[----:B------:R-:W-:Y:S01]  /*9aa0*/  PLOP3.LUT P0, PT, PT, PT, UP4, 0x40, 0x0 ;  /* 0x000000000000781c */ /* 0x000fe20003f0e848 */
[----:B------:R-:W-:Y:S02]  /*9ab0*/  UP2UR UR33, UPR, URZ, 0x8 ;  /* 0x000000083f217883 */ /* 0x000fe40008000000 */
[----:B------:R-:W-:Y:S01]  /*9ac0*/  UISETP.NE.AND UP3, UPT, UR28, URZ, UPT ;  /* 0x0000003f1c00728c */ /* 0x000fe2000bf65270 */
[----:B------:R-:W-:Y:S01]  /*9ad0*/  ISETP.GT.AND P0, PT, R0, RZ, P0 ;  /* 0x000000ff0000720c */ /* 0x000fe20000704270 */
[----:B------:R-:W-:Y:S02]  /*9ae0*/  UP2UR UR32, UPR, URZ, 0x4 ;  /* 0x000000043f207883 */ /* 0x000fe40008000000 */
[----:B------:R-:W-:Y:S01]  /*9af0*/  UISETP.NE.AND UP2, UPT, UR27, URZ, UPT ;  /* 0x0000003f1b00728c */ /* 0x000fe2000bf45270 */
[----:B------:R-:W-:Y:S01]  /*9b00*/  ISETP.LT.OR P0, PT, R2, 0x1, P0 ;  /* 0x000000010200780c */ /* 0x000fe20000701670 */
[----:B------:R-:W-:Y:S01]  /*9b10*/  UP2UR UR30, UPR, URZ, 0x1 ;  /* 0x000000013f1e7883 */ /* 0x000fe20008000000 */
[----:B------:R-:W-:Y:S01]  /*9b20*/  PLOP3.LUT P2, PT, PT, PT, UP3, 0x40, 0x0 ;  /* 0x000000000000781c */ /* 0x000fe20003f4e838 */
[----:B------:R-:W-:Y:S01]  /*9b30*/  UISETP.NE.AND UP0, UPT, UR25, URZ, UPT ;  /* 0x0000003f1900728c */ /* 0x000fe2000bf05270 */
[----:B------:R-:W-:Y:S01]  /*9b40*/  FSEL R8, R201, -INF , !P0 ;  /* 0xff800000c9087808 */ /* 0x000fe20004000000 */
[----:B------:R-:W-:Y:S01]  /*9b50*/  UISETP.NE.AND UP4, UPT, UR34, URZ, UPT ;  /* 0x0000003f2200728c */ /* 0x000fe2000bf85270 */
[----:B------:R-:W-:Y:S01]  /*9b60*/  PLOP3.LUT P0, PT, PT, PT, UP1, 0x40, 0x0 ;  /* 0x000000000000781c */ /* 0x000fe20003f0e818 */
[----:B------:R-:W-:Y:S01]  /*9b70*/  UISETP.NE.AND UP3, UPT, UR33, URZ, UPT ;  /* 0x0000003f2100728c */ /* 0x000fe2000bf65270 */
[----:B------:R-:W-:Y:S01]  /*9b80*/  PLOP3.LUT P1, PT, PT, PT, UP2, 0x40, 0x0 ;  /* 0x000000000000781c */ /* 0x000fe20003f2e828 */
[----:B------:R-:W-:Y:S01]  /*9b90*/  UISETP.NE.AND UP2, UPT, UR32, URZ, UPT ;  /* 0x0000003f2000728c */ /* 0x000fe2000bf45270 */
[C---:B------:R-:W-:Y:S01]  /*9ba0*/  ISETP.GT.AND P0, PT, R0.reuse, 0x9, P0 ;  /* 0x000000090000780c */ /* 0x040fe20000704270 */
[----:B------:R-:W-:Y:S01]  /*9bb0*/  UISETP.NE.AND UP1, UPT, UR31, URZ, UPT ;  /* 0x0000003f1f00728c */ /* 0x000fe2000bf25270 */
        /* <DEDUP_REMOVED lines=8> */
[----:B------:R-:W-:Y:S01]  /*9c40*/  PLOP3.LUT P2, PT, PT, PT, UP0, 0x40, 0x0 ;  /* 0x000000000000781c */ /* 0x000fe20003f4e808 */
[----:B------:R-:W-:Y:S01]  /*9c50*/  UISETP.NE.AND UP0, UPT, UR30, URZ, UPT ;  /* 0x0000003f1e00728c */ /* 0x000fe2000bf05270 */
[----:B------:R-:W-:Y:S01]  /*9c60*/  FSEL R14, R143, -INF , !P1 ;  /* 0xff8000008f0e7808 */ /* 0x000fe20004800000 */
[----:B------:R-:W-:Y:S01]  /*9c70*/  UP2UR UR30, UPR, URZ, 0x40 ;  /* 0x000000403f1e7883 */ /* 0x000fe20008000000 */
        /* <DEDUP_REMOVED lines=20> */
[----:B------:R-:W-:Y:S02]  /*9dc0*/  FSEL R223, R27, -INF , !P0 ;  /* 0xff8000001bdf7808 */ /* 0x000fe40004000000 */
        /* <DEDUP_REMOVED lines=30> */
.L_x_623:
[----:B------:R-:W-:Y:S04]  /*9fb0*/  MOV R7, c[0x0][0x32c] ;  /* 0x0000cb0000077a02 */ /* 0x000fe80000000f00 */
[----:B------:R-:W-:Y:S11]  /*9fc0*/  ISETP.NE.AND P0, PT, R7, 0x1, PT ;  /* 0x000000010700780c */ /* 0x000ff60003f05270 */
[----:B------:R-:W-:Y:S02]  /*9fd0*/  @!UPT UIADD3 URZ, URZ, URZ, URZ ;  /* 0x0000003f3f3ff290 */ /* 0x000fe4000fffe03f */
[----:B------:R-:W-:Y:S05]  /*9fe0*/  @P0 IMAD.HI.U32 R7, R3, c[0x0][0x330], RZ ;  /* 0x0000cc0003070a27 */ /* 0x000fea00078e00ff */
[----:B------:R-:W-:Y:S02]  /*9ff0*/  @P0 SHF.R.U32.HI R3, RZ, c[0x0][0x334], R7 ;  /* 0x0000cd00ff030a19 */ /* 0x000fe40000011607 */
.L_x_624:
[----:B------:R-:W-:Y:S05]  /*a000*/  BSYNC B0 ;  /* 0x0000000000007941 */ /* 0x000fea0003800000 */
.L_x_622:
[----:B------:R-:W-:Y:S05]  /*a010*/  IADD3 R7, -R35, UR4, RZ ;  /* 0x0000000423077c10 */ /* 0x000fea000fffe1ff */
[----:B------:R-:W-:Y:S05]  /*a020*/  IMAD R3, R3, c[0x0][0x32c], R7 ;  /* 0x0000cb0003037a24 */ /* 0x000fea00078e0207 */
[----:B------:R-:W-:Y:S02]  /*a030*/  IADD3 R7, R3, c[0x0][0x32c], RZ ;  /* 0x0000cb0003077a10 */ /* 0x000fe40007ffe0ff */
[----:B------:R-:W-:Y:S02]  /*a040*/  IMNMX R0, R0, R3, !PT ;  /* 0x0000000300007217 */ /* 0x000fe40007800200 */
[----:B------:R-:W-:Y:S02]  /*a050*/  IMNMX R2, R2, R7, PT ;  /* 0x0000000702027217 */ /* 0x000fe40003800200 */
.L_x_621:
        /* <DEDUP_REMOVED lines=86> */
.L_x_627:
[----:B------:R-:W-:Y:S04]  /*a5c0*/  MOV R4, c[0x0][0x32c] ;  /* 0x0000cb0000047a02 */ /* 0x000fe80000000f00 */
[----:B------:R-:W-:Y:S11]  /*a5d0*/  ISETP.NE.AND P0, PT, R4, 0x1, PT ;  /* 0x000000010400780c */ /* 0x000ff60003f05270 */
[----:B------:R-:W-:Y:S02]  /*a5e0*/  @!UPT UIADD3 URZ, URZ, URZ, URZ ;  /* 0x0000003f3f3ff290 */ /* 0x000fe4000fffe03f */
[----:B------:R-:W-:Y:S05]  /*a5f0*/  @P0 IMAD.HI.U32 R4, R3, c[0x0][0x330], RZ ;  /* 0x0000cc0003040a27 */ /* 0x000fea00078e00ff */
[----:B------:R-:W-:Y:S02]  /*a600*/  @P0 SHF.R.U32.HI R3, RZ, c[0x0][0x334], R4 ;  /* 0x0000cd00ff030a19 */ /* 0x000fe40000011604 */
.L_x_628:
[----:B------:R-:W-:Y:S05]  /*a610*/  BSYNC B0 ;  /* 0x0000000000007941 */ /* 0x000fea0003800000 */
.L_x_626:
[----:B------:R-:W-:Y:S05]  /*a620*/  IADD3 R4, -R35, UR4, RZ ;  /* 0x0000000423047c10 */ /* 0x000fea000fffe1ff */
[----:B------:R-:W-:Y:S05]  /*a630*/  IMAD R3, R3, c[0x0][0x32c], R4 ;  /* 0x0000cb0003037a24 */ /* 0x000fea00078e0204 */
[----:B------:R-:W-:Y:S02]  /*a640*/  IADD3 R4, R3, c[0x0][0x32c], RZ ;  /* 0x0000cb0003047a10 */ /* 0x000fe40007ffe0ff */
[----:B------:R-:W-:Y:S02]  /*a650*/  IMNMX R0, R0, R3, !PT ;  /* 0x0000000300007217 */ /* 0x000fe40007800200 */
[----:B------:R-:W-:Y:S02]  /*a660*/  IMNMX R2, R2, R4, PT ;  /* 0x0000000402027217 */ /* 0x000fe40003800200 */
.L_x_625:
        /* <DEDUP_REMOVED lines=21> */
[----:B------:R-:W-:Y:S01]  /*a7c0*/  LDSM.16.MT88.4 R36, [R226+0x100] ;  /* 0x00010000e224783b */ /* 0x000fe20000004200 */
        /* <DEDUP_REMOVED lines=13> */
[----:B------:R-:W-:Y:S01]  /*a8a0*/  PLOP3.LUT P0, PT, PT, PT, UP4, 0x40, 0x0 ;  /* 0x000000000000781c */ /* 0x000fe20003f0e848 */
[----:B------:R-:W1:Y:S01]  /*a8b0*/  SHFL.BFLY PT, R6, R137, 0x2, 0x1f ;  /* 0x0c401f0089067f89 */ /* 0x000e6200000e0000 */
[----:B------:R-:W-:Y:S01]  /*a8c0*/  PLOP3.LUT P1, PT, PT, PT, UP2, 0x40, 0x0 ;  /* 0x000000000000781c */ /* 0x000fe20003f2e828 */
[----:B------:R-:W-:Y:S01]  /*a8d0*/  UISETP.NE.AND UP4, UPT, UR4, URZ, UPT ;  /* 0x0000003f0400728c */ /* 0x000fe2000bf85270 */
[C---:B------:R-:W-:Y:S01]  /*a8e0*/  ISETP.GT.AND P0, PT, R0.reuse, RZ, P0 ;  /* 0x000000ff0000720c */ /* 0x040fe20000704270 */
[----:B------:R-:W-:Y:S01]  /*a8f0*/  UISETP.NE.AND UP2, UPT, UR28, URZ, UPT ;  /* 0x0000003f1c00728c */ /* 0x000fe2000bf45270 */
[----:B------:R-:W-:Y:S02]  /*a900*/  ISETP.GT.AND P1, PT, R0, 0x8, P1 ;  /* 0x000000080000780c */ /* 0x000fe40000f24270 */
[----:B------:R-:W-:Y:S01]  /*a910*/  ISETP.LT.OR P0, PT, R2, 0x1, P0 ;  /* 0x000000010200780c */ /* 0x000fe20000701670 */
[----:B------:R-:W2:Y:S01]  /*a920*/  SHFL.BFLY PT, R20, R3, 0x2, 0x1f ;  /* 0x0c401f0003147f89 */ /* 0x000ea200000e0000 */
[----:B------:R-:W-:Y:S01]  /*a930*/  PLOP3.LUT P2, PT, PT, PT, UP3, 0x40, 0x0 ;  /* 0x000000000000781c */ /* 0x000fe20003f4e838 */
[----:B------:R-:W-:Y:S01]  /*a940*/  UISETP.NE.AND UP3, UPT, UR29, URZ, UPT ;  /* 0x0000003f1d00728c */ /* 0x000fe2000bf65270 */
[----:B------:R-:W-:Y:S02]  /*a950*/  FSEL R5, R222, -INF , !P0 ;  /* 0xff800000de057808 */ /* 0x000fe40004000000 */
[----:B------:R-:W-:Y:S01]  /*a960*/  PLOP3.LUT P0, PT, PT, PT, UP1, 0x40, 0x0 ;  /* 0x000000000000781c */ /* 0x000fe20003f0e818 */
[----:B------:R-:W-:Y:S01]  /*a970*/  UISETP.NE.AND UP1, UPT, UR27, URZ, UPT ;  /* 0x0000003f1b00728c */ /* 0x000fe2000bf25270 */
[----:B------:R-:W-:Y:S02]  /*a980*/  ISETP.LT.OR P1, PT, R2, 0x9, P1 ;  /* 0x000000090200780c */ /* 0x000fe40000f21670 */
[C---:B------:R-:W-:Y:S02]  /*a990*/  ISETP.GT.AND P0, PT, R0.reuse, 0x9, P0 ;  /* 0x000000090000780c */ /* 0x040fe40000704270 */
[----:B------:R-:W-:Y:S02]  /*a9a0*/  ISETP.GT.AND P2, PT, R0, 0x1, P2 ;  /* 0x000000010000780c */ /* 0x000fe40001744270 */
[----:B------:R-:W-:Y:S02]  /*a9b0*/  ISETP.LT.OR P0, PT, R2, 0xa, P0 ;  /* 0x0000000a0200780c */ /* 0x000fe40000701670 */
[----:B------:R-:W-:Y:S02]  /*a9c0*/  FSEL R24, R214, -INF , !P1 ;  /* 0xff800000d6187808 */ /* 0x000fe40004800000 */
[----:B------:R-:W-:Y:S02]  /*a9d0*/  FSEL R25, R213, -INF , !P0 ;  /* 0xff800000d5197808 */ /* 0x000fe40004000000 */
[----:B------:R-:W-:Y:S02]  /*a9e0*/  PLOP3.LUT P0, PT, PT, PT, UP5, 0x40, 0x0 ;  /* 0x000000000000781c */ /* 0x000fe40003f0e858 */
[----:B------:R-:W-:Y:S02]  /*a9f0*/  ISETP.LT.OR P2, PT, R2, 0x2, P2 ;  /* 0x000000020200780c */ /* 0x000fe40001741670 */
[C---:B------:R-:W-:Y:S02]  /*aa00*/  ISETP.GT.AND P0, PT, R0.reuse, 0x18, P0 ;  /* 0x000000180000780c */ /* 0x040fe40000704270 */
[----:B-1----:R-:W-:Y:S02]  /*aa10*/  FMNMX.FTZ R137, R137, R6, !PT ;  /* 0x0000000689897209 */ /* 0x002fe40007810000 */
[----:B--2---:R-:W-:Y:S02]  /*aa20*/  FMNMX.FTZ R3, R3, R20, !PT ;  /* 0x0000001403037209 */ /* 0x004fe40007810000 */
[----:B------:R-:W-:Y:S01]  /*aa30*/  PLOP3.LUT P1, PT, PT, PT, UP6, 0x40, 0x0 ;  /* 0x000000000000781c */ /* 0x000fe20003f2e868 */
[----:B------:R-:W1:Y:S01]  /*aa40*/  SHFL.BFLY PT, R6, R137, 0x1, 0x1f ;  /* 0x0c201f0089067f89 */ /* 0x000e6200000e0000 */
[----:B------:R-:W-:Y:S02]  /*aa50*/  FMNMX.FTZ R4, R7, R138, !PT ;  /* 0x0000008a07047209 */ /* 0x000fe40007810000 */
[----:B------:R-:W-:Y:S02]  /*aa60*/  FSEL R19, R221, -INF , !P2 ;  /* 0xff800000dd137808 */ /* 0x000fe40005000000 */
[----:B------:R-:W-:Y:S02]  /*aa70*/  ISETP.GT.AND P1, PT, R0, 0x11, P1 ;  /* 0x000000110000780c */ /* 0x000fe40000f24270 */
[C---:B------:R-:W-:Y:S01]  /*aa80*/  ISETP.LT.OR P0, PT, R2.reuse, 0x19, P0 ;  /* 0x000000190200780c */ /* 0x040fe20000701670 */
[----:B------:R-:W2:Y:S01]  /*aa90*/  SHFL.BFLY PT, R136, R3, 0x1, 0x1f ;  /* 0x0c201f0003887f89 */ /* 0x000ea200000e0000 */
[----:B------:R-:W-:Y:S01]  /*aaa0*/  PLOP3.LUT P2, PT, PT, PT, UP0, 0x40, 0x0 ;  /* 0x000000000000781c */ /* 0x000fe20003f4e808 */
[----:B------:R-:W-:Y:S01]  /*aab0*/  UISETP.NE.AND UP0, UPT, UR26, URZ, UPT ;  /* 0x0000003f1a00728c */ /* 0x000fe2000bf05270 */
[----:B------:R-:W-:Y:S02]  /*aac0*/  FMNMX.FTZ R4, R11, R4, !PT ;  /* 0x000000040b047209 */ /* 0x000fe40007810000 */
[----:B------:R-:W-:Y:S02]  /*aad0*/  ISETP.LT.OR P1, PT, R2, 0x12, P1 ;  /* 0x000000120200780c */ /* 0x000fe40000f21670 */
[----:B------:R-:W-:Y:S02]  /*aae0*/  FSEL R206, R212, -INF , !P0 ;  /* 0xff800000d4ce7808 */ /* 0x000fe40004000000 */
[----:B------:R-:W-:Y:S02]  /*aaf0*/  ISETP.GT.AND P2, PT, R0, 0x10, P2 ;  /* 0x000000100000780c */ /* 0x000fe40001744270 */
[----:B------:R-:W-:Y:S02]  /*ab00*/  PLOP3.LUT P0, PT, PT, PT, UP3, 0x40, 0x0 ;  /* 0x000000000000781c */ /* 0x000fe40003f0e838 */
[----:B------:R-:W-:Y:S02]  /*ab10*/  FMNMX.FTZ R4, R10, R4, !PT ;  /* 0x000000040a047209 */ /* 0x000fe40007810000 */
[----:B------:R-:W-:Y:S02]  /*ab20*/  FSEL R201, R215, -INF , !P1 ;  /* 0xff800000d7c97808 */ /* 0x000fe40004800000 */
[----:B-1----:R-:W-:Y:S02]  /*ab30*/  FMNMX.FTZ R137, R137, R6, !PT ;  /* 0x0000000689897209 */ /* 0x002fe40007810000 */
[----:B------:R-:W-:Y:S02]  /*ab40*/  FMNMX.FTZ R6, R5, R139, !PT ;  /* 0x0000008b05067209 */ /* 0x000fe40007810000 */
[----:B------:R-:W-:Y:S01]  /*ab50*/  ISETP.LT.OR P2, PT, R2, 0x11, P2 ;  /* 0x000000110200780c */ /* 0x000fe20001741670 */
[----:B------:R-:W-:Y:S01]  /*ab60*/  FMUL.FTZ R141, R137, c[0x0][0x2d0] ;  /* 0x0000b400898d7a20 */ /* 0x000fe20000410000 */
[----:B------:R-:W-:Y:S02]  /*ab70*/  FMNMX.FTZ R6, R19, R6, !PT ;  /* 0x0000000613067209 */ /* 0x000fe40007810000 */
[----:B--2---:R-:W-:Y:S02]  /*ab80*/  FMNMX.FTZ R136, R3, R136, !PT ;  /* 0x0000008803887209 */ /* 0x004fe40007810000 */
[----:B------:R-:W-:Y:S02]  /*ab90*/  FMNMX.FTZ R3, R24, R6, !PT ;  /* 0x0000000618037209 */ /* 0x000fe40007810000 */
[----:B------:R-:W-:Y:S01]  /*aba0*/  ISETP.GT.AND P0, PT, R0, 0x20, P0 ;  /* 0x000000200000780c */ /* 0x000fe20000704270 */
[----:B------:R-:W-:Y:S01]  /*abb0*/  FMUL.FTZ R142, R136, c[0x0][0x2d0] ;  /* 0x0000b400888e7a20 */ /* 0x000fe20000410000 */
[----:B------:R-:W-:Y:S02]  /*abc0*/  PLOP3.LUT P1, PT, PT, PT, UP4, 0x40, 0x0 ;  /* 0x000000000000781c */ /* 0x000fe40003f2e848 */
[----:B------:R-:W-:Y:S02]  /*abd0*/  FMNMX.FTZ R3, R25, R3, !PT ;  /* 0x0000000319037209 */ /* 0x000fe40007810000 */
[----:B------:R-:W-:Y:S02]  /*abe0*/  FMNMX.FTZ R4, R13, R4, !PT ;  /* 0x000000040d047209 */ /* 0x000fe40007810000 */
[----:B------:R-:W-:Y:S02]  /*abf0*/  FSEL R200, R220, -INF , !P2 ;  /* 0xff800000dcc87808 */ /* 0x000fe40005000000 */
[----:B------:R-:W-:Y:S02]  /*ac00*/  ISETP.LT.OR P0, PT, R2, 0x21, P0 ;  /* 0x000000210200780c */ /* 0x000fe40000701670 */
[----:B------:R-:W-:Y:S02]  /*ac10*/  ISETP.GT.AND P1, PT, R0, 0x19, P1 ;  /* 0x000000190000780c */ /* 0x000fe40000f24270 */
[----:B------:R-:W-:Y:S02]  /*ac20*/  FMNMX.FTZ R4, R205, R4, !PT ;  /* 0x00000004cd047209 */ /* 0x000fe40007810000 */
[----:B------:R-:W-:Y:S02]  /*ac30*/  FSEL R212, R42, -INF , !P0 ;  /* 0xff8000002ad47808 */ /* 0x000fe40004000000 */
[----:B------:R-:W-:Y:S02]  /*ac40*/  ISETP.LT.OR P1, PT, R2, 0x1a, P1 ;  /* 0x0000001a0200780c */ /* 0x000fe40000f21670 */
[----:B------:R-:W-:Y:S02]  /*ac50*/  FMNMX.FTZ R3, R200, R3, !PT ;  /* 0x00000003c8037209 */ /* 0x000fe40007810000 */
[----:B------:R-:W-:Y:S02]  /*ac60*/  PLOP3.LUT P0, PT, PT, PT, UP1, 0x40, 0x0 ;  /* 0x000000000000781c */ /* 0x000fe40003f0e818 */
[----:B------:R-:W-:Y:S02]  /*ac70*/  FSEL R209, R209, -INF , !P1 ;  /* 0xff800000d1d17808 */ /* 0x000fe40004800000 */
[----:B------:R-:W-:Y:S02]  /*ac80*/  FMNMX.FTZ R3, R201, R3, !PT ;  /* 0x00000003c9037209 */ /* 0x000fe40007810000 */
[----:B------:R-:W-:Y:S02]  /*ac90*/  FMNMX.FTZ R4, R208, R4, !PT ;  /* 0x00000004d0047209 */ /* 0x000fe40007810000 */
[----:B------:R-:W-:Y:S02]  /*aca0*/  ISETP.GT.AND P0, PT, R0, 0x28, P0 ;  /* 0x000000280000780c */ /* 0x000fe40000704270 */
[----:B------:R-:W-:Y:S02]  /*acb0*/  PLOP3.LUT P1, PT, PT, PT, UP2, 0x40, 0x0 ;  /* 0x000000000000781c */ /* 0x000fe40003f2e828 */
[----:B------:R-:W-:Y:S02]  /*acc0*/  FMNMX.FTZ R4, R210, R4, !PT ;  /* 0x00000004d2047209 */ /* 0x000fe40007810000 */
[----:B------:R-:W-:Y:S02]  /*acd0*/  ISETP.LT.OR P0, PT, R2, 0x29, P0 ;  /* 0x000000290200780c */ /* 0x000fe40000701670 */
[----:B------:R-:W-:Y:S02]  /*ace0*/  FMNMX.FTZ R3, R206, R3, !PT ;  /* 0x00000003ce037209 */ /* 0x000fe40007810000 */
[----:B------:R-:W-:Y:S02]  /*acf0*/  ISETP.GT.AND P1, PT, R0, 0x21, P1 ;  /* 0x000000210000780c */ /* 0x000fe40000f24270 */
[----:B------:R-:W-:Y:S02]  /*ad00*/  FSEL R213, R46, -INF , !P0 ;  /* 0xff8000002ed57808 */ /* 0x000fe40004000000 */
[----:B------:R-:W-:Y:S02]  /*ad10*/  FMNMX.FTZ R3, R209, R3, !PT ;  /* 0x00000003d1037209 */ /* 0x000fe40007810000 */
[----:B------:R-:W-:Y:S02]  /*ad20*/  FMNMX.FTZ R4, R211, R4, !PT ;  /* 0x00000004d3047209 */ /* 0x000fe40007810000 */
[----:B------:R-:W-:Y:S02]  /*ad30*/  ISETP.LT.OR P1, PT, R2, 0x22, P1 ;  /* 0x000000220200780c */ /* 0x000fe40000f21670 */
[----:B------:R-:W-:Y:S01]  /*ad40*/  PLOP3.LUT P0, PT, PT, PT, UP0, 0x40, 0x0 ;  /* 0x000000000000781c */ /* 0x000fe20003f0e808 */
[----:B------:R-:W-:Y:S01]  /*ad50*/  UISETP.GT.AND UP0, UPT, UR24, UR5, UPT ;  /* 0x000000051800728c */ /* 0x000fe2000bf04270 */
[----:B------:R-:W-:Y:S01]  /*ad60*/  FSEL R214, R43, -INF , !P1 ;  /* 0xff8000002bd67808 */ /* 0x000fe20004800000 */
[----:B------:R-:W-:Y:S01]  /*ad70*/  UIADD3 UR24, UR24, -0x1, URZ ;  /* 0xffffffff18187890 */ /* 0x000fe2000fffe03f */
[----:B------:R-:W-:Y:S02]  /*ad80*/  FMNMX.FTZ R4, R245, R4, !PT ;  /* 0x00000004f5047209 */ /* 0x000fe40007810000 */
[----:B------:R-:W-:Y:S02]  /*ad90*/  ISETP.GT.AND P0, PT, R0, 0x29, P0 ;  /* 0x000000290000780c */ /* 0x000fe40000704270 */
[----:B------:R-:W-:Y:S02]  /*ada0*/  FMNMX.FTZ R0, R212, R3, !PT ;  /* 0x00000003d4007209 */ /* 0x000fe40007810000 */
[----:B------:R-:W-:Y:S02]  /*adb0*/  FMNMX.FTZ R4, R247, R4, !PT ;  /* 0x00000004f7047209 */ /* 0x000fe40007810000 */
[----:B------:R-:W-:Y:S02]  /*adc0*/  FMNMX.FTZ R0, R214, R0, !PT ;  /* 0x00000000d6007209 */ /* 0x000fe40007810000 */
[----:B------:R-:W-:Y:S02]  /*add0*/  FSETP.NEU.FTZ.AND P1, PT, R136, -INF , PT ;  /* 0xff8000008800780b */ /* 0x000fe40003f3d000 */
[----:B------:R-:W-:Y:S02]  /*ade0*/  ISETP.LT.OR P0, PT, R2, 0x2a, P0 ;  /* 0x0000002a0200780c */ /* 0x000fe40000701670 */
[----:B------:R-:W-:Y:S02]  /*adf0*/  FMNMX.FTZ R4, R248, R4, !PT ;  /* 0x00000004f8047209 */ /* 0x000fe40007810000 */
[----:B------:R-:W-:Y:S02]  /*ae00*/  FSEL R142, R142, RZ, P1 ;  /* 0x000000ff8e8e7208 */ /* 0x000fe40000800000 */
[----:B------:R-:W-:Y:S02]  /*ae10*/  FSEL R140, R47, -INF , !P0 ;  /* 0xff8000002f8c7808 */ /* 0x000fe40004000000 */
[----:B------:R-:W-:Y:S01]  /*ae20*/  FMNMX.FTZ R0, R213, R0, !PT ;  /* 0x00000000d5007209 */ /* 0x000fe20007810000 */
[--C-:B------:R-:W-:Y:S01]  /*ae30*/  FFMA.FTZ R3, R18, c[0x0][0x2d0], -R142.reuse ;  /* 0x0000b40012037a23 */ /* 0x100fe2000001088e */
[----:B------:R-:W-:Y:S01]  /*ae40*/  FMNMX.FTZ R4, R250, R4, !PT ;  /* 0x00000004fa047209 */ /* 0x000fe20007810000 */
[--C-:B------:R-:W-:Y:S01]  /*ae50*/  FFMA.FTZ R8, R8, c[0x0][0x2d0], -R142.reuse ;  /* 0x0000b40008087a23 */ /* 0x100fe2000001088e */
[----:B------:R-:W-:Y:S01]  /*ae60*/  FMNMX.FTZ R0, R140, R0, !PT ;  /* 0x000000008c007209 */ /* 0x000fe20007810000 */
[----:B------:R1:W-:Y:S01]  /*ae70*/  MUFU.EX2 R41, R3 ;  /* 0x0000000300297308 */ /* 0x0003e20000000800 */
[----:B------:R-:W-:Y:S01]  /*ae80*/  FSETP.NEU.FTZ.AND P2, PT, R137, -INF , PT ;  /* 0xff8000008900780b */ /* 0x000fe20003f5d000 */
[----:B------:R-:W2:Y:S01]  /*ae90*/  SHFL.BFLY PT, R20, R4, 0x2, 0x1f ;  /* 0x0c401f0004147f89 */ /* 0x000ea200000e0000 */
[--C-:B------:R-:W-:Y:S02]  /*aea0*/  FFMA.FTZ R12, R12, c[0x0][0x2d0], -R142.reuse ;  /* 0x0000b4000c0c7a23 */ /* 0x100fe4000001088e */
[----:B------:R-:W-:Y:S01]  /*aeb0*/  FSEL R141, R141, RZ, P2 ;  /* 0x000000ff8d8d7208 */ /* 0x000fe20001000000 */
[----:B------:R-:W-:Y:S04]  /*aec0*/  FFMA.FTZ R14, R14, c[0x0][0x2d0], -R142 ;  /* 0x0000b4000e0e7a23 */ /* 0x000fe8000001088e */
[----:B------:R-:W1:Y:S01]  /*aed0*/  SHFL.BFLY PT, R2, R0, 0x2, 0x1f ;  /* 0x0c401f0000027f89 */ /* 0x000e6200000e0000 */
[--C-:B------:R-:W-:Y:S01]  /*aee0*/  FFMA.FTZ R9, R9, c[0x0][0x2d0], -R141.reuse ;  /* 0x0000b40009097a23 */ /* 0x100fe2000001088d */
[----:B------:R-:W-:Y:S01]  /*aef0*/  MUFU.EX2 R30, R8 ;  /* 0x00000008001e7308 */ /* 0x000fe20000000800 */
[--C-:B------:R-:W-:Y:S02]  /*af00*/  FFMA.FTZ R15, R15, c[0x0][0x2d0], -R141.reuse ;  /* 0x0000b4000f0f7a23 */ /* 0x100fe4000001088d */
[--C-:B------:R-:W-:Y:S02]  /*af10*/  FFMA.FTZ R16, R16, c[0x0][0x2d0], -R141.reuse ;  /* 0x0000b40010107a23 */ /* 0x100fe4000001088d */
[----:B------:R-:W-:Y:S05]  /*af20*/  FFMA.FTZ R17, R17, c[0x0][0x2d0], -R141 ;  /* 0x0000b40011117a23 */ /* 0x000fea000001088d */
[----:B------:R-:W-:Y:S01]  /*af30*/  MUFU.EX2 R220, R9 ;  /* 0x0000000900dc7308 */ /* 0x000fe20000000800 */
[----:B--2---:R-:W-:Y:S05]  /*af40*/  FMNMX.FTZ R4, R4, R20, !PT ;  /* 0x0000001404047209 */ /* 0x004fea0007810000 */
[----:B------:R-:W2:Y:S04]  /*af50*/  SHFL.BFLY PT, R135, R4, 0x1, 0x1f ;  /* 0x0c201f0004877f89 */ /* 0x000ea800000e0000 */
[----:B------:R-:W3:Y:S01]  /*af60*/  MUFU.EX2 R222, R15 ;  /* 0x0000000f00de7308 */ /* 0x000ee20000000800 */
[----:B-1----:R-:W-:Y:S02]  /*af70*/  FMNMX.FTZ R3, R0, R2, !PT ;  /* 0x0000000200037209 */ /* 0x002fe40007810000 */
[----:B------:R-:W-:Y:S02]  /*af80*/  FSEL R0, R137, RZ, P2 ;  /* 0x000000ff89007208 */ /* 0x000fe40001000000 */
[----:B------:R-:W-:Y:S03]  /*af90*/  FSEL R2, R136, RZ, P1 ;  /* 0x000000ff88027208 */ /* 0x000fe60000800000 */
[----:B------:R-:W-:Y:S02]  /*afa0*/  FADD.FTZ R0, -R0, R132 ;  /* 0x0000008400007221 */ /* 0x000fe40000010100 */
[----:B------:R-:W-:Y:S01]  /*afb0*/  MUFU.EX2 R27, R16 ;  /* 0x00000010001b7308 */ /* 0x000fe20000000800 */
[----:B------:R-:W-:Y:S02]  /*afc0*/  FADD.FTZ R2, -R2, R134 ;  /* 0x0000008602027221 */ /* 0x000fe40000010100 */
[----:B------:R-:W-:Y:S02]  /*afd0*/  FMUL.FTZ R0, R0, c[0x0][0x2d0] ;  /* 0x0000b40000007a20 */ /* 0x000fe40000410000 */
[----:B------:R-:W-:Y:S05]  /*afe0*/  FMUL.FTZ R2, R2, c[0x0][0x2d0] ;  /* 0x0000b40002027a20 */ /* 0x000fea0000410000 */
[----:B------:R1:W4:Y:S01]  /*aff0*/  MUFU.EX2 R133, R0 ;  /* 0x0000000000857308 */ /* 0x0003220000000800 */
[----:B--2---:R-:W-:Y:S02]  /*b000*/  FMNMX.FTZ R135, R4, R135, !PT ;  /* 0x0000008704877209 */ /* 0x004fe40007810000 */
[----:B------:R-:W2:Y:S01]  /*b010*/  SHFL.BFLY PT, R4, R3, 0x1, 0x1f ;  /* 0x0c201f0003047f89 */ /* 0x000ea200000e0000 */
[----:B---3--:R-:W-:Y:S02]  /*b020*/  F2FP.PACK_AB R192, R222, R220 ;  /* 0x000000dcdec0723e */ /* 0x008fe400000000ff */
[C---:B------:R-:W-:Y:S01]  /*b030*/  FSETP.NEU.FTZ.AND P0, PT, R135.reuse, -INF , PT ;  /* 0xff8000008700780b */ /* 0x040fe20003f1d000 */
[----:B------:R-:W-:Y:S03]  /*b040*/  FMUL.FTZ R143, R135, c[0x0][0x2d0] ;  /* 0x0000b400878f7a20 */ /* 0x000fe60000410000 */
[----:B------:R-:W3:Y:S02]  /*b050*/  MUFU.EX2 R132, R2 ;  /* 0x0000000200847308 */ /* 0x000ee40000000800 */
[----:B------:R-:W-:Y:S05]  /*b060*/  FSEL R143, R143, RZ, P0 ;  /* 0x000000ff8f8f7208 */ /* 0x000fea0000000000 */
[--C-:B------:R-:W-:Y:S03]  /*b070*/  FFMA.FTZ R7, R7, c[0x0][0x2d0], -R143.reuse ;  /* 0x0000b40007077a23 */ /* 0x100fe6000001088f */
[----:B------:R-:W5:Y:S01]  /*b080*/  MUFU.EX2 R26, R12 ;  /* 0x0000000c001a7308 */ /* 0x000f620000000800 */
[--C-:B------:R-:W-:Y:S02]  /*b090*/  FFMA.FTZ R13, R13, c[0x0][0x2d0], -R143.reuse ;  /* 0x0000b4000d0d7a23 */ /* 0x100fe4000001088f */
[--C-:B------:R-:W-:Y:S01]  /*b0a0*/  FFMA.FTZ R11, R11, c[0x0][0x2d0], -R143.reuse ;  /* 0x0000b4000b0b7a23 */ /* 0x100fe2000001088f */
[----:B-1----:R-:W-:Y:S01]  /*b0b0*/  FSEL R0, R135, RZ, P0 ;  /* 0x000000ff87007208 */ /* 0x002fe20000000000 */
[----:B------:R-:W-:Y:S02]  /*b0c0*/  FFMA.FTZ R10, R10, c[0x0][0x2d0], -R143 ;  /* 0x0000b4000a0a7a23 */ /* 0x000fe4000001088f */
[C---:B----4-:R-:W-:Y:S01]  /*b0d0*/  FMUL.FTZ R16, R133.reuse, R156 ;  /* 0x0000009c85107220 */ /* 0x050fe20000410000 */
[----:B------:R-:W-:Y:S01]  /*b0e0*/  MOV R156, R30 ;  /* 0x0000001e009c7202 */ /* 0x000fe20000000f00 */
[----:B------:R-:W-:Y:S01]  /*b0f0*/  FADD.FTZ R0, -R0, R138 ;  /* 0x0000008a00007221 */ /* 0x000fe20000010100 */
[----:B--2---:R-:W-:Y:S01]  /*b100*/  FMNMX.FTZ R3, R4, R3, !PT ;  /* 0x0000000304037209 */ /* 0x004fe20007810000 */
[----:B------:R-:W1:Y:S01]  /*b110*/  MUFU.EX2 R21, R7 ;  /* 0x0000000700157308 */ /* 0x000e620000000800 */
[----:B------:R-:W-:Y:S02]  /*b120*/  FMUL.FTZ R48, R133, R188 ;  /* 0x000000bc85307220 */ /* 0x000fe40000410000 */
[----:B------:R-:W-:Y:S01]  /*b130*/  FMUL.FTZ R0, R0, c[0x0][0x2d0] ;  /* 0x0000b40000007a20 */ /* 0x000fe20000410000 */
[C---:B------:R-:W-:Y:S01]  /*b140*/  FSETP.NEU.FTZ.AND P0, PT, R3.reuse, -INF , PT ;  /* 0xff8000000300780b */ /* 0x040fe20003f1d000 */
[----:B------:R-:W-:Y:S02]  /*b150*/  FMUL.FTZ R134, R3, c[0x0][0x2d0] ;  /* 0x0000b40003867a20 */ /* 0x000fe40000410000 */
[C---:B---3--:R-:W-:Y:S02]  /*b160*/  FMUL.FTZ R6, R132.reuse, R146 ;  /* 0x0000009284067220 */ /* 0x048fe40000410000 */
[----:B------:R-:W-:Y:S01]  /*b170*/  FMUL.FTZ R18, R132, R158 ;  /* 0x0000009e84127220 */ /* 0x000fe20000410000 */
[----:B------:R2:W3:Y:S01]  /*b180*/  MUFU.EX2 R2, R0 ;  /* 0x0000000000027308 */ /* 0x0004e20000000800 */
[----:B------:R-:W-:Y:S01]  /*b190*/  FSEL R134, R134, RZ, P0 ;  /* 0x000000ff86867208 */ /* 0x000fe20000000000 */
[C---:B------:R-:W-:Y:S01]  /*b1a0*/  FMUL.FTZ R32, R133.reuse, R172 ;  /* 0x000000ac85207220 */ /* 0x040fe20000410000 */
[----:B-----5:R-:W-:Y:S01]  /*b1b0*/  F2FP.PACK_AB R193, R26, R30 ;  /* 0x0000001e1ac1723e */ /* 0x020fe200000000ff */
[----:B------:R-:W-:Y:S02]  /*b1c0*/  FMUL.FTZ R33, R133, R173 ;  /* 0x000000ad85217220 */ /* 0x000fe40000410000 */
[--C-:B------:R-:W-:Y:S02]  /*b1d0*/  FFMA.FTZ R4, R25, c[0x0][0x2d0], -R134.reuse ;  /* 0x0000b40019047a23 */ /* 0x100fe40000010886 */
[--C-:B------:R-:W-:Y:S02]  /*b1e0*/  FFMA.FTZ R5, R5, c[0x0][0x2d0], -R134.reuse ;  /* 0x0000b40005057a23 */ /* 0x100fe40000010886 */
[----:B------:R-:W4:Y:S01]  /*b1f0*/  MUFU.EX2 R28, R14 ;  /* 0x0000000e001c7308 */ /* 0x000f220000000800 */
[C---:B------:R-:W-:Y:S02]  /*b200*/  FMUL.FTZ R35, R132.reuse, R175 ;  /* 0x000000af84237220 */ /* 0x040fe40000410000 */
[C---:B------:R-:W-:Y:S01]  /*b210*/  FMUL.FTZ R49, R133.reuse, R189 ;  /* 0x000000bd85317220 */ /* 0x040fe20000410000 */
[----:B-1----:R-:W-:Y:S01]  /*b220*/  MOV R138, R21 ;  /* 0x00000015008a7202 */ /* 0x002fe20000000f00 */
[C---:B------:R-:W-:Y:S01]  /*b230*/  FMUL.FTZ R7, R132.reuse, R147 ;  /* 0x0000009384077220 */ /* 0x040fe20000410000 */
[----:B------:R-:W1:Y:S01]  /*b240*/  LDSM.16.MT88.4 R20, [R225+0x100] ;  /* 0x00010000e114783b */ /* 0x000e620000004200 */
[C---:B------:R-:W-:Y:S02]  /*b250*/  FMUL.FTZ R52, R133.reuse, R52 ;  /* 0x0000003485347220 */ /* 0x040fe40000410000 */
[----:B------:R-:W-:Y:S01]  /*b260*/  FMUL.FTZ R53, R133, R53 ;  /* 0x0000003585357220 */ /* 0x000fe20000410000 */
[----:B------:R-:W5:Y:S01]  /*b270*/  MUFU.EX2 R221, R17 ;  /* 0x0000001100dd7308 */ /* 0x000f620000000800 */
[C---:B------:R-:W-:Y:S02]  /*b280*/  FMUL.FTZ R54, R132.reuse, R54 ;  /* 0x0000003684367220 */ /* 0x040fe40000410000 */
[----:B------:R-:W-:Y:S02]  /*b290*/  FMUL.FTZ R55, R132, R55 ;  /* 0x0000003784377220 */ /* 0x000fe40000410000 */
[--C-:B--2---:R-:W-:Y:S02]  /*b2a0*/  FFMA.FTZ R0, R19, c[0x0][0x2d0], -R134.reuse ;  /* 0x0000b40013007a23 */ /* 0x104fe40000010886 */
[C---:B---3--:R-:W-:Y:S02]  /*b2b0*/  FMUL.FTZ R8, R2.reuse, R148 ;  /* 0x0000009402087220 */ /* 0x048fe40000410000 */
[C---:B------:R-:W-:Y:S01]  /*b2c0*/  FMUL.FTZ R9, R2.reuse, R149 ;  /* 0x0000009502097220 */ /* 0x040fe20000410000 */
[----:B------:R2:W-:Y:S01]  /*b2d0*/  MUFU.EX2 R216, R0 ;  /* 0x0000000000d87308 */ /* 0x0005e20000000800 */
[----:B------:R-:W-:Y:S02]  /*b2e0*/  FMUL.FTZ R12, R2, R152 ;  /* 0x00000098020c7220 */ /* 0x000fe40000410000 */
[----:B------:R-:W-:Y:S01]  /*b2f0*/  FMUL.FTZ R19, R132, R159 ;  /* 0x0000009f84137220 */ /* 0x000fe20000410000 */
[----:B----4-:R-:W-:Y:S01]  /*b300*/  F2FP.PACK_AB R195, R41, R28 ;  /* 0x0000001c29c3723e */ /* 0x010fe200000000ff */
[C---:B------:R-:W-:Y:S01]  /*b310*/  FMUL.FTZ R25, R2.reuse, R165 ;  /* 0x000000a502197220 */ /* 0x040fe20000410000 */
[----:B------:R-:W-:Y:S01]  /*b320*/  MOV R159, R27 ;  /* 0x0000001b009f7202 */ /* 0x000fe20000000f00 */
[C---:B------:R-:W-:Y:S01]  /*b330*/  FMUL.FTZ R40, R2.reuse, R180 ;  /* 0x000000b402287220 */ /* 0x040fe20000410000 */
[----:B------:R-:W-:Y:S01]  /*b340*/  MOV R180, R41 ;  /* 0x0000002900b47202 */ /* 0x000fe20000000f00 */
[C---:B------:R-:W-:Y:S01]  /*b350*/  FMUL.FTZ R41, R2.reuse, R181 ;  /* 0x000000b502297220 */ /* 0x040fe20000410000 */
[----:B------:R3:W4:Y:S01]  /*b360*/  MUFU.EX2 R215, R5 ;  /* 0x0000000500d77308 */ /* 0x0007220000000800 */
[C---:B------:R-:W-:Y:S01]  /*b370*/  FMUL.FTZ R44, R2.reuse, R184 ;  /* 0x000000b8022c7220 */ /* 0x040fe20000410000 */
[----:B------:R-:W-:Y:S01]  /*b380*/  MOV R158, R28 ;  /* 0x0000001c009e7202 */ /* 0x000fe20000000f00 */
[C---:B------:R-:W-:Y:S01]  /*b390*/  FMUL.FTZ R45, R2.reuse, R185 ;  /* 0x000000b9022d7220 */ /* 0x040fe20000410000 */
[----:B-----5:R-:W-:Y:S01]  /*b3a0*/  F2FP.PACK_AB R194, R221, R27 ;  /* 0x0000001bddc2723e */ /* 0x020fe200000000ff */
[C---:B------:R-:W-:Y:S01]  /*b3b0*/  FMUL.FTZ R17, R133.reuse, R157 ;  /* 0x0000009d85117220 */ /* 0x040fe20000410000 */
[----:B------:R-:W-:Y:S01]  /*b3c0*/  MOV R173, R159 ;  /* 0x0000009f00ad7202 */ /* 0x000fe20000000f00 */
[C---:B------:R-:W-:Y:S02]  /*b3d0*/  FMUL.FTZ R28, R2.reuse, R168 ;  /* 0x000000a8021c7220 */ /* 0x040fe40000410000 */
[C---:B------:R-:W-:Y:S01]  /*b3e0*/  FMUL.FTZ R56, R2.reuse, R56 ;  /* 0x0000003802387220 */ /* 0x040fe20000410000 */
[----:B------:R5:W-:Y:S01]  /*b3f0*/  MUFU.EX2 R218, R4 ;  /* 0x0000000400da7308 */ /* 0x000be20000000800 */
[C---:B------:R-:W-:Y:S02]  /*b400*/  FMUL.FTZ R57, R2.reuse, R57 ;  /* 0x0000003902397220 */ /* 0x040fe40000410000 */
[----:B------:R-:W-:Y:S02]  /*b410*/  FMUL.FTZ R60, R2, R60 ;  /* 0x0000003c023c7220 */ /* 0x000fe40000410000 */
[----:B--2---:R-:W-:Y:S02]  /*b420*/  FFMA.FTZ R0, R24, c[0x0][0x2d0], -R134 ;  /* 0x0000b40018007a23 */ /* 0x004fe40000010886 */
[C---:B------:R-:W-:Y:S02]  /*b430*/  FMUL.FTZ R24, R2.reuse, R164 ;  /* 0x000000a402187220 */ /* 0x040fe40000410000 */
[----:B------:R-:W-:Y:S01]  /*b440*/  FMUL.FTZ R61, R2, R61 ;  /* 0x0000003d023d7220 */ /* 0x000fe20000410000 */
[----:B------:R2:W2:Y:S01]  /*b450*/  MUFU.EX2 R217, R0 ;  /* 0x0000000000d97308 */ /* 0x0004a20000000800 */
[C---:B------:R-:W-:Y:S02]  /*b460*/  FMUL.FTZ R64, R133.reuse, R64 ;  /* 0x0000004085407220 */ /* 0x040fe40000410000 */
[C---:B------:R-:W-:Y:S02]  /*b470*/  FMUL.FTZ R65, R133.reuse, R65 ;  /* 0x0000004185417220 */ /* 0x040fe40000410000 */
[C---:B---3--:R-:W-:Y:S01]  /*b480*/  FMUL.FTZ R5, R133.reuse, R145 ;  /* 0x0000009185057220 */ /* 0x048fe20000410000 */
[----:B----4-:R-:W-:Y:S01]  /*b490*/  F2FP.PACK_AB R145, R216, R215 ;  /* 0x000000d7d891723e */ /* 0x010fe200000000ff */
[C---:B------:R-:W-:Y:S02]  /*b4a0*/  FMUL.FTZ R66, R132.reuse, R66 ;  /* 0x0000004284427220 */ /* 0x040fe40000410000 */
[C---:B------:R-:W-:Y:S01]  /*b4b0*/  FMUL.FTZ R67, R132.reuse, R67 ;  /* 0x0000004384437220 */ /* 0x040fe20000410000 */
[----:B------:R-:W3:Y:S01]  /*b4c0*/  MUFU.EX2 R31, R13 ;  /* 0x0000000d001f7308 */ /* 0x000ee20000000800 */
[C---:B------:R-:W-:Y:S02]  /*b4d0*/  FMUL.FTZ R68, R133.reuse, R68 ;  /* 0x0000004485447220 */ /* 0x040fe40000410000 */
[C---:B------:R-:W-:Y:S02]  /*b4e0*/  FMUL.FTZ R69, R133.reuse, R69 ;  /* 0x0000004585457220 */ /* 0x040fe40000410000 */
[----:B-----5:R-:W-:Y:S02]  /*b4f0*/  FMUL.FTZ R4, R133, R144 ;  /* 0x0000009085047220 */ /* 0x020fe40000410000 */
[C---:B------:R-:W-:Y:S02]  /*b500*/  FMUL.FTZ R70, R132.reuse, R70 ;  /* 0x0000004684467220 */ /* 0x040fe40000410000 */
[----:B------:R-:W-:Y:S01]  /*b510*/  FMUL.FTZ R71, R132, R71 ;  /* 0x0000004784477220 */ /* 0x000fe20000410000 */
[----:B------:R-:W4:Y:S01]  /*b520*/  MUFU.EX2 R50, R11 ;  /* 0x0000000b00327308 */ /* 0x000f220000000800 */
[C---:B------:R-:W-:Y:S01]  /*b530*/  FMUL.FTZ R72, R2.reuse, R72 ;  /* 0x0000004802487220 */ /* 0x040fe20000410000 */
[-C--:B-1----:R-:W-:Y:S01]  /*b540*/  HMMA.16816.F32 R4, R192, R20.reuse, R4 ;  /* 0x00000014c004723c */ /* 0x082fe20000001804 */
[C---:B------:R-:W-:Y:S01]  /*b550*/  FMUL.FTZ R73, R2.reuse, R73 ;  /* 0x0000004902497220 */ /* 0x040fe20000410000 */
[----:B--2---:R-:W-:Y:S01]  /*b560*/  FSEL R0, R3, RZ, P0 ;  /* 0x000000ff03007208 */ /* 0x004fe20000000000 */
[----:B------:R-:W-:Y:S01]  /*b570*/  FMUL.FTZ R76, R2, R76 ;  /* 0x0000004c024c7220 */ /* 0x000fe20000410000 */
[----:B------:R-:W-:Y:S01]  /*b580*/  F2FP.PACK_AB R147, R218, R217 ;  /* 0x000000d9da93723e */ /* 0x000fe200000000ff */
[----:B------:R-:W-:Y:S01]  /*b590*/  FMUL.FTZ R77, R2, R77 ;  /* 0x0000004d024d7220 */ /* 0x000fe20000410000 */
[----:B------:R-:W-:Y:S01]  /*b5a0*/  PLOP3.LUT P0, PT, PT, PT, UP0, 0x80, 0x0 ;  /* 0x000000000000781c */ /* 0x000fe20003f0f008 */
[----:B------:R-:W-:Y:S01]  /*b5b0*/  FADD.FTZ R0, -R0, R139 ;  /* 0x0000008b00007221 */ /* 0x000fe20000010100 */
[----:B------:R-:W1:Y:S01]  /*b5c0*/  MUFU.EX2 R29, R10 ;  /* 0x0000000a001d7308 */ /* 0x000e620000000800 */
[C---:B------:R-:W-:Y:S03]  /*b5d0*/  FMUL.FTZ R80, R133.reuse, R80 ;  /* 0x0000005085507220 */ /* 0x040fe60000410000 */
[----:B------:R-:W-:Y:S01]  /*b5e0*/  FMUL.FTZ R0, R0, c[0x0][0x2d0] ;  /* 0x0000b40000007a20 */ /* 0x000fe20000410000 */
[----:B---3--:R-:W-:Y:S01]  /*b5f0*/  MOV R139, R31 ;  /* 0x0000001f008b7202 */ /* 0x008fe20000000f00 */
[----:B------:R-:W-:Y:S02]  /*b600*/  FMUL.FTZ R13, R2, R153 ;  /* 0x00000099020d7220 */ /* 0x000fe40000410000 */
[C---:B------:R-:W-:Y:S02]  /*b610*/  FMUL.FTZ R81, R133.reuse, R81 ;  /* 0x0000005185517220 */ /* 0x040fe40000410000 */
[----:B------:R-:W2:Y:S01]  /*b620*/  MUFU.EX2 R0, R0 ;  /* 0x0000000000007308 */ /* 0x000ea20000000800 */
[C---:B------:R-:W-:Y:S02]  /*b630*/  FMUL.FTZ R82, R132.reuse, R82 ;  /* 0x0000005284527220 */ /* 0x040fe40000410000 */
[----:B------:R-:W-:Y:S01]  /*b640*/  FMUL.FTZ R83, R132, R83 ;  /* 0x0000005384537220 */ /* 0x000fe20000410000 */
[----:B----4-:R-:W-:Y:S01]  /*b650*/  F2FP.PACK_AB R144, R50, R138 ;  /* 0x0000008a3290723e */ /* 0x010fe200000000ff */
[C---:B------:R-:W-:Y:S01]  /*b660*/  FMUL.FTZ R84, R133.reuse, R84 ;  /* 0x0000005485547220 */ /* 0x040fe20000410000 */
[----:B------:R-:W-:Y:S01]  /*b670*/  MOV R172, R50 ;  /* 0x0000003200ac7202 */ /* 0x000fe20000000f00 */
[C---:B------:R-:W-:Y:S01]  /*b680*/  FMUL.FTZ R50, R132.reuse, R190 ;  /* 0x000000be84327220 */ /* 0x040fe20000410000 */
[----:B------:R-:W-:Y:S01]  /*b690*/  MOV R190, R51 ;  /* 0x0000003300be7202 */ /* 0x000fe20000000f00 */
[C---:B------:R-:W-:Y:S02]  /*b6a0*/  FMUL.FTZ R51, R132.reuse, R191 ;  /* 0x000000bf84337220 */ /* 0x040fe40000410000 */
[----:B------:R-:W-:Y:S02]  /*b6b0*/  FMUL.FTZ R85, R133, R85 ;  /* 0x0000005585557220 */ /* 0x000fe40000410000 */
[C---:B------:R-:W-:Y:S01]  /*b6c0*/  FMUL.FTZ R86, R132.reuse, R86 ;  /* 0x0000005684567220 */ /* 0x040fe20000410000 */
[----:B-1----:R-:W-:Y:S01]  /*b6d0*/  F2FP.PACK_AB R146, R139, R29 ;  /* 0x0000001d8b92723e */ /* 0x002fe200000000ff */
[----:B------:R-:W-:Y:S01]  /*b6e0*/  FMUL.FTZ R87, R132, R87 ;  /* 0x0000005784577220 */ /* 0x000fe20000410000 */
[----:B------:R-:W-:Y:S01]  /*b6f0*/  MOV R157, R29 ;  /* 0x0000001d009d7202 */ /* 0x000fe20000000f00 */
[C---:B------:R-:W-:Y:S02]  /*b700*/  FMUL.FTZ R29, R2.reuse, R169 ;  /* 0x000000a9021d7220 */ /* 0x040fe40000410000 */
[C---:B------:R-:W-:Y:S01]  /*b710*/  FMUL.FTZ R88, R2.reuse, R88 ;  /* 0x0000005802587220 */ /* 0x040fe20000410000 */
[----:B------:R-:W-:Y:S01]  /*b720*/  MOV R175, R157 ;  /* 0x0000009d00af7202 */ /* 0x000fe20000000f00 */
[C---:B------:R-:W-:Y:S02]  /*b730*/  FMUL.FTZ R89, R2.reuse, R89 ;  /* 0x0000005902597220 */ /* 0x040fe40000410000 */
[----:B------:R-:W-:Y:S02]  /*b740*/  FMUL.FTZ R92, R2, R92 ;  /* 0x0000005c025c7220 */ /* 0x000fe40000410000 */
[C---:B--2---:R-:W-:Y:S02]  /*b750*/  FMUL.FTZ R10, R0.reuse, R150 ;  /* 0x00000096000a7220 */ /* 0x044fe40000410000 */
[C---:B------:R-:W-:Y:S02]  /*b760*/  FMUL.FTZ R11, R0.reuse, R151 ;  /* 0x00000097000b7220 */ /* 0x040fe40000410000 */
[----:B------:R-:W1:Y:S01]  /*b770*/  LDSM.16.MT88.4 R148, [R228+0x100] ;  /* 0x00010000e494783b */ /* 0x000e620000004200 */
[C---:B------:R-:W-:Y:S02]  /*b780*/  FMUL.FTZ R14, R0.reuse, R154 ;  /* 0x0000009a000e7220 */ /* 0x040fe40000410000 */
[C---:B------:R-:W-:Y:S02]  /*b790*/  FMUL.FTZ R15, R0.reuse, R155 ;  /* 0x0000009b000f7220 */ /* 0x040fe40000410000 */
[C---:B------:R-:W-:Y:S01]  /*b7a0*/  HMMA.16816.F32 R8, R144.reuse, R20, R8 ;  /* 0x000000149008723c */ /* 0x040fe20000001808 */
[C---:B------:R-:W-:Y:S02]  /*b7b0*/  FMUL.FTZ R27, R0.reuse, R167 ;  /* 0x000000a7001b7220 */ /* 0x040fe40000410000 */
[----:B------:R-:W2:Y:S01]  /*b7c0*/  LDSM.16.MT88.4 R152, [R227+0x100] ;  /* 0x00010000e398783b */ /* 0x000ea20000004200 */
[C---:B------:R-:W-:Y:S02]  /*b7d0*/  FMUL.FTZ R42, R0.reuse, R182 ;  /* 0x000000b6002a7220 */ /* 0x040fe40000410000 */
[C---:B------:R-:W-:Y:S02]  /*b7e0*/  FMUL.FTZ R47, R0.reuse, R187 ;  /* 0x000000bb002f7220 */ /* 0x040fe40000410000 */
[-C--:B------:R-:W-:Y:S01]  /*b7f0*/  HMMA.16816.F32 R12, R144, R22.reuse, R12 ;  /* 0x00000016900c723c */ /* 0x080fe2000000180c */
[C---:B------:R-:W-:Y:S03]  /*b800*/  FMUL.FTZ R20, R133.reuse, R160 ;  /* 0x000000a085147220 */ /* 0x040fe60000410000 */
[----:B------:R-:W-:Y:S01]  /*b810*/  MOV R160, R26 ;  /* 0x0000001a00a07202 */ /* 0x000fe20000000f00 */
[C---:B------:R-:W-:Y:S02]  /*b820*/  FMUL.FTZ R26, R0.reuse, R166 ;  /* 0x000000a6001a7220 */ /* 0x040fe40000410000 */
[----:B------:R-:W-:Y:S01]  /*b830*/  LDSM.16.MT88.4 R164, [R227+0x900] ;  /* 0x00090000e3a4783b */ /* 0x000fe20000004200 */
[C---:B------:R-:W-:Y:S01]  /*b840*/  HMMA.16816.F32 R16, R192.reuse, R22, R16 ;  /* 0x00000016c010723c */ /* 0x040fe20000001810 */
[C---:B------:R-:W-:Y:S03]  /*b850*/  FMUL.FTZ R21, R133.reuse, R161 ;  /* 0x000000a185157220 */ /* 0x040fe60000410000 */
[C---:B------:R-:W-:Y:S01]  /*b860*/  FMUL.FTZ R30, R0.reuse, R170 ;  /* 0x000000aa001e7220 */ /* 0x040fe20000410000 */
[----:B------:R-:W-:Y:S01]  /*b870*/  MOV R161, R34 ;  /* 0x0000002200a17202 */ /* 0x000fe20000000f00 */
[----:B------:R-:W-:Y:S01]  /*b880*/  FMUL.FTZ R43, R0, R183 ;  /* 0x000000b7002b7220 */ /* 0x000fe20000410000 */
[----:B------:R-:W-:Y:S01]  /*b890*/  MOV R168, R160 ;  /* 0x000000a000a87202 */ /* 0x000fe20000000f00 */
[C---:B------:R-:W-:Y:S01]  /*b8a0*/  FMUL.FTZ R22, R132.reuse, R162 ;  /* 0x000000a284167220 */ /* 0x040fe20000410000 */
[----:B------:R-:W-:Y:S03]  /*b8b0*/  MOV R189, R161 ;  /* 0x000000a100bd7202 */ /* 0x000fe60000000f00 */
[----:B------:R-:W-:Y:S02]  /*b8c0*/  FMUL.FTZ R23, R132, R163 ;  /* 0x000000a384177220 */ /* 0x000fe40000410000 */
[----:B------:R-:W-:Y:S01]  /*b8d0*/  LDSM.16.MT88.4 R160, [R228+0x900] ;  /* 0x00090000e4a0783b */ /* 0x000fe20000004200 */
[----:B------:R-:W-:Y:S02]  /*b8e0*/  FMUL.FTZ R46, R0, R186 ;  /* 0x000000ba002e7220 */ /* 0x000fe40000410000 */
[----:B------:R-:W-:Y:S01]  /*b8f0*/  FMUL.FTZ R34, R132, R174 ;  /* 0x000000ae84227220 */ /* 0x000fe20000410000 */
[----:B------:R-:W-:Y:S01]  /*b900*/  MOV R174, R158 ;  /* 0x0000009e00ae7202 */ /* 0x000fe20000000f00 */
[-C--:B------:R-:W-:Y:S01]  /*b910*/  HMMA.16816.F32 R20, R192, R36.reuse, R20 ;  /* 0x00000024c014723c */ /* 0x080fe20000001814 */
[C---:B------:R-:W-:Y:S02]  /*b920*/  FMUL.FTZ R58, R0.reuse, R58 ;  /* 0x0000003a003a7220 */ /* 0x040fe40000410000 */
[C---:B------:R-:W-:Y:S02]  /*b930*/  FMUL.FTZ R59, R0.reuse, R59 ;  /* 0x0000003b003b7220 */ /* 0x040fe40000410000 */
[C---:B------:R-:W-:Y:S02]  /*b940*/  FMUL.FTZ R62, R0.reuse, R62 ;  /* 0x0000003e003e7220 */ /* 0x040fe40000410000 */
[C---:B------:R-:W-:Y:S01]  /*b950*/  FMUL.FTZ R63, R0.reuse, R63 ;  /* 0x0000003f003f7220 */ /* 0x040fe20000410000 */
[C---:B------:R-:W-:Y:S01]  /*b960*/  HMMA.16816.F32 R24, R144.reuse, R36, R24 ;  /* 0x000000249018723c */ /* 0x040fe20000001818 */
[C---:B------:R-:W-:Y:S03]  /*b970*/  FMUL.FTZ R31, R0.reuse, R171 ;  /* 0x000000ab001f7220 */ /* 0x040fe60000410000 */
[----:B------:R-:W-:Y:S01]  /*b980*/  MOV R171, R222 ;  /* 0x000000de00ab7202 */ /* 0x000fe20000000f00 */
[----:B------:R-:W-:Y:S02]  /*b990*/  FMUL.FTZ R74, R0, R74 ;  /* 0x0000004a004a7220 */ /* 0x000fe40000410000 */
[C---:B------:R-:W-:Y:S01]  /*b9a0*/  FMUL.FTZ R37, R133.reuse, R177 ;  /* 0x000000b185257220 */ /* 0x040fe20000410000 */
[-C--:B------:R-:W-:Y:S01]  /*b9b0*/  HMMA.16816.F32 R28, R144, R38.reuse, R28 ;  /* 0x00000026901c723c */ /* 0x080fe2000000181c */
[----:B------:R-:W-:Y:S03]  /*b9c0*/  MOV R177, R138 ;  /* 0x0000008a00b17202 */ /* 0x000fe60000000f00 */
[--C-:B------:R-:W-:Y:S02]  /*b9d0*/  FFMA.FTZ R138, R196, c[0x0][0x2d0], -R141.reuse ;  /* 0x0000b400c48a7a23 */ /* 0x100fe4000001088d */
[C---:B------:R-:W-:Y:S01]  /*b9e0*/  FMUL.FTZ R36, R133.reuse, R176 ;  /* 0x000000b085247220 */ /* 0x040fe20000410000 */
[----:B------:R-:W-:Y:S01]  /*b9f0*/  MOV R176, R220 ;  /* 0x000000dc00b07202 */ /* 0x000fe20000000f00 */
[C---:B------:R-:W-:Y:S01]  /*ba00*/  HMMA.16816.F32 R32, R192.reuse, R38, R32 ;  /* 0x00000026c020723c */ /* 0x040fe20000001820 */
[----:B------:R3:W-:Y:S03]  /*ba10*/  MUFU.EX2 R181, R138 ;  /* 0x0000008a00b57308 */ /* 0x0007e60000000800 */
[C---:B------:R-:W-:Y:S02]  /*ba20*/  FMUL.FTZ R75, R0.reuse, R75 ;  /* 0x0000004b004b7220 */ /* 0x040fe40000410000 */
[----:B------:R-:W-:Y:S02]  /*ba30*/  FMUL.FTZ R78, R0, R78 ;  /* 0x0000004e004e7220 */ /* 0x000fe40000410000 */
[C---:B------:R-:W-:Y:S01]  /*ba40*/  FMUL.FTZ R39, R132.reuse, R179 ;  /* 0x000000b384277220 */ /* 0x040fe20000410000 */
[----:B------:R-:W-:Y:S03]  /*ba50*/  MOV R179, R221 ;  /* 0x000000dd00b37202 */ /* 0x000fe60000000f00 */
[----:B------:R-:W-:Y:S01]  /*ba60*/  FMUL.FTZ R38, R132, R178 ;  /* 0x000000b284267220 */ /* 0x000fe20000410000 */
[----:B------:R-:W-:Y:S01]  /*ba70*/  MOV R178, R156 ;  /* 0x0000009c00b27202 */ /* 0x000fe20000000f00 */
[C---:B------:R-:W-:Y:S01]  /*ba80*/  FMUL.FTZ R79, R0.reuse, R79 ;  /* 0x0000004f004f7220 */ /* 0x040fe20000410000 */
[----:B------:R-:W-:Y:S01]  /*ba90*/  LDSM.16.MT88.4 R156, [R226+0x900] ;  /* 0x00090000e29c783b */ /* 0x000fe20000004200 */
[C---:B------:R-:W-:Y:S02]  /*baa0*/  FMUL.FTZ R90, R0.reuse, R90 ;  /* 0x0000005a005a7220 */ /* 0x040fe40000410000 */
[----:B------:R-:W-:Y:S01]  /*bab0*/  FMUL.FTZ R91, R0, R91 ;  /* 0x0000005b005b7220 */ /* 0x000fe20000410000 */
[-C--:B-1----:R-:W-:Y:S01]  /*bac0*/  HMMA.16816.F32 R36, R192, R148.reuse, R36 ;  /* 0x00000094c024723c */ /* 0x082fe20000001824 */
[----:B------:R-:W-:Y:S02]  /*bad0*/  FMUL.FTZ R93, R2, R93 ;  /* 0x0000005d025d7220 */ /* 0x000fe40000410000 */
[C---:B------:R-:W-:Y:S02]  /*bae0*/  FMUL.FTZ R94, R0.reuse, R94 ;  /* 0x0000005e005e7220 */ /* 0x040fe40000410000 */
[----:B------:R-:W-:Y:S02]  /*baf0*/  FMUL.FTZ R95, R0, R95 ;  /* 0x0000005f005f7220 */ /* 0x000fe40000410000 */
[--C-:B---3--:R-:W-:Y:S01]  /*bb00*/  FFMA.FTZ R138, R198, c[0x0][0x2d0], -R141.reuse ;  /* 0x0000b400c68a7a23 */ /* 0x108fe2000001088d */
[C---:B------:R-:W-:Y:S01]  /*bb10*/  HMMA.16816.F32 R40, R144.reuse, R148, R40 ;  /* 0x000000949028723c */ /* 0x040fe20000001828 */
[C---:B------:R-:W-:Y:S02]  /*bb20*/  FMUL.FTZ R96, R133.reuse, R96 ;  /* 0x0000006085607220 */ /* 0x040fe40000410000 */
[----:B------:R1:W3:Y:S01]  /*bb30*/  MUFU.EX2 R184, R138 ;  /* 0x0000008a00b87308 */ /* 0x0002e20000000800 */
[C---:B------:R-:W-:Y:S02]  /*bb40*/  FMUL.FTZ R97, R133.reuse, R97 ;  /* 0x0000006185617220 */ /* 0x040fe40000410000 */
[C---:B------:R-:W-:Y:S02]  /*bb50*/  FMUL.FTZ R98, R132.reuse, R98 ;  /* 0x0000006284627220 */ /* 0x040fe40000410000 */
[-C--:B------:R-:W-:Y:S01]  /*bb60*/  HMMA.16816.F32 R44, R144, R150.reuse, R44 ;  /* 0x00000096902c723c */ /* 0x080fe2000000182c */
[C---:B------:R-:W-:Y:S03]  /*bb70*/  FMUL.FTZ R99, R132.reuse, R99 ;  /* 0x0000006384637220 */ /* 0x040fe60000410000 */
[C---:B------:R-:W-:Y:S02]  /*bb80*/  FMUL.FTZ R100, R133.reuse, R100 ;  /* 0x0000006485647220 */ /* 0x040fe40000410000 */
[----:B------:R-:W-:Y:S02]  /*bb90*/  FMUL.FTZ R101, R133, R101 ;  /* 0x0000006585657220 */ /* 0x000fe40000410000 */
[C---:B------:R-:W-:Y:S01]  /*bba0*/  HMMA.16816.F32 R48, R192.reuse, R150, R48 ;  /* 0x00000096c030723c */ /* 0x040fe20000001830 */
[----:B------:R-:W4:Y:S03]  /*bbb0*/  LDSM.16.MT88.4 R148, [R225+0x1900] ;  /* 0x00190000e194783b */ /* 0x000f260000004200 */
[C---:B------:R-:W-:Y:S02]  /*bbc0*/  FMUL.FTZ R102, R132.reuse, R102 ;  /* 0x0000006684667220 */ /* 0x040fe40000410000 */
[----:B------:R-:W-:Y:S02]  /*bbd0*/  FMUL.FTZ R103, R132, R103 ;  /* 0x0000006784677220 */ /* 0x000fe40000410000 */
[-C--:B--2---:R-:W-:Y:S01]  /*bbe0*/  HMMA.16816.F32 R52, R192, R152.reuse, R52 ;  /* 0x00000098c034723c */ /* 0x084fe20000001834 */
[C---:B------:R-:W-:Y:S03]  /*bbf0*/  FMUL.FTZ R104, R2.reuse, R104 ;  /* 0x0000006802687220 */ /* 0x040fe60000410000 */
[--C-:B-1----:R-:W-:Y:S02]  /*bc00*/  FFMA.FTZ R138, R197, c[0x0][0x2d0], -R142.reuse ;  /* 0x0000b400c58a7a23 */ /* 0x102fe4000001088e */
[----:B------:R-:W-:Y:S02]  /*bc10*/  FMUL.FTZ R105, R2, R105 ;  /* 0x0000006902697220 */ /* 0x000fe40000410000 */
[C---:B------:R-:W-:Y:S01]  /*bc20*/  HMMA.16816.F32 R56, R144.reuse, R152, R56 ;  /* 0x000000989038723c */ /* 0x040fe20000001838 */
[----:B------:R1:W-:Y:S03]  /*bc30*/  MUFU.EX2 R182, R138 ;  /* 0x0000008a00b67308 */ /* 0x0003e60000000800 */
[C---:B------:R-:W-:Y:S02]  /*bc40*/  FMUL.FTZ R106, R0.reuse, R106 ;  /* 0x0000006a006a7220 */ /* 0x040fe40000410000 */
[----:B------:R-:W-:Y:S02]  /*bc50*/  FMUL.FTZ R107, R0, R107 ;  /* 0x0000006b006b7220 */ /* 0x000fe40000410000 */
[-C--:B------:R-:W-:Y:S01]  /*bc60*/  HMMA.16816.F32 R60, R144, R154.reuse, R60 ;  /* 0x0000009a903c723c */ /* 0x080fe2000000183c */
[C---:B------:R-:W-:Y:S03]  /*bc70*/  FMUL.FTZ R108, R2.reuse, R108 ;  /* 0x0000006c026c7220 */ /* 0x040fe60000410000 */
[----:B------:R-:W-:Y:S02]  /*bc80*/  FMUL.FTZ R109, R2, R109 ;  /* 0x0000006d026d7220 */ /* 0x000fe40000410000 */
[C---:B------:R-:W-:Y:S02]  /*bc90*/  FMUL.FTZ R110, R0.reuse, R110 ;  /* 0x0000006e006e7220 */ /* 0x040fe40000410000 */
[C---:B------:R-:W-:Y:S01]  /*bca0*/  HMMA.16816.F32 R64, R192.reuse, R154, R64 ;  /* 0x0000009ac040723c */ /* 0x040fe20000001840 */
[----:B------:R-:W2:Y:S03]  /*bcb0*/  LDSM.16.MT88.4 R152, [R226+0x1900] ;  /* 0x00190000e298783b */ /* 0x000ea60000004200 */
[----:B------:R-:W-:Y:S02]  /*bcc0*/  FMUL.FTZ R111, R0, R111 ;  /* 0x0000006f006f7220 */ /* 0x000fe40000410000 */
[C---:B------:R-:W-:Y:S02]  /*bcd0*/  FMUL.FTZ R112, R133.reuse, R112 ;  /* 0x0000007085707220 */ /* 0x040fe40000410000 */
[----:B------:R-:W-:Y:S01]  /*bce0*/  FMUL.FTZ R113, R133, R113 ;  /* 0x0000007185717220 */ /* 0x000fe20000410000 */
[-C--:B----4-:R-:W-:Y:S03]  /*bcf0*/  HMMA.16816.F32 R68, R192, R148.reuse, R68 ;  /* 0x00000094c044723c */ /* 0x090fe60000001844 */
[--C-:B-1----:R-:W-:Y:S02]  /*bd00*/  FFMA.FTZ R138, R199, c[0x0][0x2d0], -R142.reuse ;  /* 0x0000b400c78a7a23 */ /* 0x102fe4000001088e */
[C---:B------:R-:W-:Y:S02]  /*bd10*/  FMUL.FTZ R114, R132.reuse, R114 ;  /* 0x0000007284727220 */ /* 0x040fe40000410000 */
[----:B------:R1:W4:Y:S01]  /*bd20*/  MUFU.EX2 R185, R138 ;  /* 0x0000008a00b97308 */ /* 0x0003220000000800 */
[C---:B------:R-:W-:Y:S01]  /*bd30*/  HMMA.16816.F32 R72, R144.reuse, R148, R72 ;  /* 0x000000949048723c */ /* 0x040fe20000001848 */
[----:B------:R-:W-:Y:S03]  /*bd40*/  FMUL.FTZ R115, R132, R115 ;  /* 0x0000007384737220 */ /* 0x000fe60000410000 */
[C---:B------:R-:W-:Y:S02]  /*bd50*/  FMUL.FTZ R120, R2.reuse, R120 ;  /* 0x0000007802787220 */ /* 0x040fe40000410000 */
[----:B------:R-:W-:Y:S02]  /*bd60*/  FMUL.FTZ R121, R2, R121 ;  /* 0x0000007902797220 */ /* 0x000fe40000410000 */
[-C--:B------:R-:W-:Y:S01]  /*bd70*/  HMMA.16816.F32 R76, R144, R150.reuse, R76 ;  /* 0x00000096904c723c */ /* 0x080fe2000000184c */
[C---:B------:R-:W-:Y:S03]  /*bd80*/  FMUL.FTZ R122, R0.reuse, R122 ;  /* 0x0000007a007a7220 */ /* 0x040fe60000410000 */
[----:B------:R-:W-:Y:S02]  /*bd90*/  FMUL.FTZ R123, R0, R123 ;  /* 0x0000007b007b7220 */ /* 0x000fe40000410000 */
[C---:B------:R-:W-:Y:S02]  /*bda0*/  FMUL.FTZ R124, R2.reuse, R124 ;  /* 0x0000007c027c7220 */ /* 0x040fe40000410000 */
[C---:B------:R-:W-:Y:S01]  /*bdb0*/  HMMA.16816.F32 R80, R192.reuse, R150, R80 ;  /* 0x00000096c050723c */ /* 0x040fe20000001850 */
[----:B------:R-:W5:Y:S03]  /*bdc0*/  LDSM.16.MT88.4 R148, [R228+0x1900] ;  /* 0x00190000e494783b */ /* 0x000f660000004200 */
[----:B------:R-:W-:Y:S02]  /*bdd0*/  FMUL.FTZ R125, R2, R125 ;  /* 0x0000007d027d7220 */ /* 0x000fe40000410000 */
[----:B------:R-:W-:Y:S02]  /*bde0*/  FMUL.FTZ R126, R0, R126 ;  /* 0x0000007e007e7220 */ /* 0x000fe40000410000 */
[-C--:B--2---:R-:W-:Y:S01]  /*bdf0*/  HMMA.16816.F32 R84, R192, R152.reuse, R84 ;  /* 0x00000098c054723c */ /* 0x084fe20000001854 */
[--C-:B-1----:R-:W-:Y:S03]  /*be00*/  FFMA.FTZ R138, R202, c[0x0][0x2d0], -R141.reuse ;  /* 0x0000b400ca8a7a23 */ /* 0x102fe6000001088d */
[----:B------:R-:W-:Y:S01]  /*be10*/  FMUL.FTZ R127, R0, R127 ;  /* 0x0000007f007f7220 */ /* 0x000fe20000410000 */
[----:B------:R1:W-:Y:S01]  /*be20*/  MUFU.EX2 R187, R138 ;  /* 0x0000008a00bb7308 */ /* 0x0003e20000000800 */
[C---:B------:R-:W-:Y:S02]  /*be30*/  FMUL.FTZ R128, R133.reuse, R128 ;  /* 0x0000008085807220 */ /* 0x040fe40000410000 */
[C---:B------:R-:W-:Y:S01]  /*be40*/  HMMA.16816.F32 R88, R144.reuse, R152, R88 ;  /* 0x000000989058723c */ /* 0x040fe20000001858 */
[C---:B------:R-:W-:Y:S03]  /*be50*/  FMUL.FTZ R129, R133.reuse, R129 ;  /* 0x0000008185817220 */ /* 0x040fe60000410000 */
[C---:B------:R-:W-:Y:S02]  /*be60*/  FMUL.FTZ R130, R132.reuse, R130 ;  /* 0x0000008284827220 */ /* 0x040fe40000410000 */
[C---:B------:R-:W-:Y:S02]  /*be70*/  FMUL.FTZ R131, R132.reuse, R131 ;  /* 0x0000008384837220 */ /* 0x040fe40000410000 */
[-C--:B------:R-:W-:Y:S01]  /*be80*/  HMMA.16816.F32 R92, R144, R154.reuse, R92 ;  /* 0x0000009a905c723c */ /* 0x080fe2000000185c */
[C---:B------:R-:W-:Y:S03]  /*be90*/  FMUL.FTZ R116, R133.reuse, R116 ;  /* 0x0000007485747220 */ /* 0x040fe60000410000 */
[----:B------:R-:W-:Y:S02]  /*bea0*/  FMUL.FTZ R117, R133, R117 ;  /* 0x0000007585757220 */ /* 0x000fe40000410000 */
[C---:B------:R-:W-:Y:S02]  /*beb0*/  FMUL.FTZ R118, R132.reuse, R118 ;  /* 0x0000007684767220 */ /* 0x040fe40000410000 */
[C---:B------:R-:W-:Y:S01]  /*bec0*/  HMMA.16816.F32 R96, R192.reuse, R154, R96 ;  /* 0x0000009ac060723c */ /* 0x040fe20000001860 */
[----:B------:R-:W2:Y:S03]  /*bed0*/  LDSM.16.MT88.4 R152, [R227+0x1900] ;  /* 0x00190000e398783b */ /* 0x000ea60000004200 */
[----:B------:R-:W-:Y:S02]  /*bee0*/  FMUL.FTZ R119, R132, R119 ;  /* 0x0000007784777220 */ /* 0x000fe40000410000 */
[----:B-1----:R-:W-:Y:S02]  /*bef0*/  FFMA.FTZ R138, R204, c[0x0][0x2d0], -R141 ;  /* 0x0000b400cc8a7a23 */ /* 0x002fe4000001088d */
[-C--:B-----5:R-:W-:Y:S02]  /*bf00*/  HMMA.16816.F32 R100, R192, R148.reuse, R100 ;  /* 0x00000094c064723c */ /* 0x0a0fe40000001864 */
[----:B------:R1:W5:Y:S06]  /*bf10*/  MUFU.EX2 R170, R138 ;  /* 0x0000008a00aa7308 */ /* 0x00036c0000000800 */
[C---:B------:R-:W-:Y:S08]  /*bf20*/  HMMA.16816.F32 R104, R144.reuse, R148, R104 ;  /* 0x000000949068723c */ /* 0x040ff00000001868 */
[-C--:B------:R-:W-:Y:S08]  /*bf30*/  HMMA.16816.F32 R108, R144, R150.reuse, R108 ;  /* 0x00000096906c723c */ /* 0x080ff0000000186c */
[C---:B------:R-:W-:Y:S01]  /*bf40*/  HMMA.16816.F32 R112, R192.reuse, R150, R112 ;  /* 0x00000096c070723c */ /* 0x040fe20000001870 */
[--C-:B-1----:R-:W-:Y:S01]  /*bf50*/  FFMA.FTZ R138, R203, c[0x0][0x2d0], -R142.reuse ;  /* 0x0000b400cb8a7a23 */ /* 0x102fe2000001088e */
[----:B------:R-:W1:Y:S03]  /*bf60*/  LDSM.16.MT88.4 R148, [R225+0x900] ;  /* 0x00090000e194783b */ /* 0x000e660000004200 */
[----:B------:R3:W-:Y:S03]  /*bf70*/  MUFU.EX2 R188, R138 ;  /* 0x0000008a00bc7308 */ /* 0x0007e60000000800 */
[-C--:B--2---:R-:W-:Y:S08]  /*bf80*/  HMMA.16816.F32 R116, R192, R152.reuse, R116 ;  /* 0x00000098c074723c */ /* 0x084ff00000001874 */
[C---:B------:R-:W-:Y:S08]  /*bf90*/  HMMA.16816.F32 R120, R144.reuse, R152, R120 ;  /* 0x000000989078723c */ /* 0x040ff00000001878 */
[-C--:B------:R-:W-:Y:S01]  /*bfa0*/  HMMA.16816.F32 R124, R144, R154.reuse, R124 ;  /* 0x0000009a907c723c */ /* 0x080fe2000000187c */
[----:B---3--:R-:W-:Y:S06]  /*bfb0*/  FFMA.FTZ R138, R207, c[0x0][0x2d0], -R142 ;  /* 0x0000b400cf8a7a23 */ /* 0x008fec000001088e */
[----:B------:R-:W-:Y:S01]  /*bfc0*/  F2FP.PACK_AB R144, R184, R181 ;  /* 0x000000b5b890723e */ /* 0x000fe200000000ff */
[----:B------:R-:W-:Y:S01]  /*bfd0*/  HMMA.16816.F32 R128, R192, R154, R128 ;  /* 0x0000009ac080723c */ /* 0x000fe20000001880 */
[----:B------:R2:W3:Y:S03]  /*bfe0*/  MUFU.EX2 R169, R138 ;  /* 0x0000008a00a97308 */ /* 0x0004e60000000800 */
[----:B----4-:R-:W-:Y:S02]  /*bff0*/  F2FP.PACK_AB R145, R185, R182 ;  /* 0x000000b6b991723e */ /* 0x010fe400000000ff */
[----:B-----5:R-:W-:Y:S01]  /*c000*/  F2FP.PACK_AB R146, R170, R187 ;  /* 0x000000bbaa92723e */ /* 0x020fe200000000ff */
[--C-:B--2---:R-:W-:Y:S01]  /*c010*/  FFMA.FTZ R138, R205, c[0x0][0x2d0], -R143.reuse ;  /* 0x0000b400cd8a7a23 */ /* 0x104fe2000001088f */
[----:B---3--:R-:W-:Y:S03]  /*c020*/  F2FP.PACK_AB R147, R169, R188 ;  /* 0x000000bca993723e */ /* 0x008fe600000000ff */
[----:B------:R2:W-:Y:S04]  /*c030*/  MUFU.EX2 R183, R138 ;  /* 0x0000008a00b77308 */ /* 0x0005e80000000800 */
[-C--:B-1----:R-:W-:Y:S01]  /*c040*/  HMMA.16816.F32 R4, R144, R148.reuse, R4 ;  /* 0x000000949004723c */ /* 0x082fe20000001804 */
[--C-:B--2---:R-:W-:Y:S05]  /*c050*/  FFMA.FTZ R138, R208, c[0x0][0x2d0], -R143.reuse ;  /* 0x0000b400d08a7a23 */ /* 0x104fea000001088f */
[----:B------:R1:W2:Y:S02]  /*c060*/  MUFU.EX2 R186, R138 ;  /* 0x0000008a00ba7308 */ /* 0x0002a40000000800 */
[--C-:B-1----:R-:W-:Y:S01]  /*c070*/  FFMA.FTZ R138, R210, c[0x0][0x2d0], -R143.reuse ;  /* 0x0000b400d28a7a23 */ /* 0x102fe2000001088f */
[----:B--2---:R-:W-:Y:S07]  /*c080*/  F2FP.PACK_AB R152, R186, R183 ;  /* 0x000000b7ba98723e */ /* 0x004fee00000000ff */
[----:B------:R1:W-:Y:S02]  /*c090*/  MUFU.EX2 R222, R138 ;  /* 0x0000008a00de7308 */ /* 0x0003e40000000800 */
[----:B-1----:R-:W-:Y:S08]  /*c0a0*/  FFMA.FTZ R138, R211, c[0x0][0x2d0], -R143 ;  /* 0x0000b400d38a7a23 */ /* 0x002ff0000001088f */
[----:B------:R1:W2:Y:S02]  /*c0b0*/  MUFU.EX2 R221, R138 ;  /* 0x0000008a00dd7308 */ /* 0x0002a40000000800 */
[--C-:B-1----:R-:W-:Y:S01]  /*c0c0*/  FFMA.FTZ R138, R200, c[0x0][0x2d0], -R134.reuse ;  /* 0x0000b400c88a7a23 */ /* 0x102fe20000010886 */
[----:B--2---:R-:W-:Y:S07]  /*c0d0*/  F2FP.PACK_AB R154, R221, R222 ;  /* 0x000000dedd9a723e */ /* 0x004fee00000000ff */
[----:B------:R1:W-:Y:S02]  /*c0e0*/  MUFU.EX2 R200, R138 ;  /* 0x0000008a00c87308 */ /* 0x0003e40000000800 */
[--C-:B-1----:R-:W-:Y:S08]  /*c0f0*/  FFMA.FTZ R138, R201, c[0x0][0x2d0], -R134.reuse ;  /* 0x0000b400c98a7a23 */ /* 0x102ff00000010886 */
[----:B------:R1:W2:Y:S02]  /*c100*/  MUFU.EX2 R199, R138 ;  /* 0x0000008a00c77308 */ /* 0x0002a40000000800 */
[--C-:B-1----:R-:W-:Y:S01]  /*c110*/  FFMA.FTZ R138, R206, c[0x0][0x2d0], -R134.reuse ;  /* 0x0000b400ce8a7a23 */ /* 0x102fe20000010886 */
[----:B--2---:R-:W-:Y:S07]  /*c120*/  F2FP.PACK_AB R153, R199, R200 ;  /* 0x000000c8c799723e */ /* 0x004fee00000000ff */
[----:B------:R1:W-:Y:S02]  /*c130*/  MUFU.EX2 R198, R138 ;  /* 0x0000008a00c67308 */ /* 0x0003e40000000800 */
[----:B-1----:R-:W-:Y:S08]  /*c140*/  FFMA.FTZ R138, R209, c[0x0][0x2d0], -R134 ;  /* 0x0000b400d18a7a23 */ /* 0x002ff00000010886 */
[----:B------:R1:W2:Y:S02]  /*c150*/  MUFU.EX2 R197, R138 ;  /* 0x0000008a00c57308 */ /* 0x0002a40000000800 */
[--C-:B-1----:R-:W-:Y:S01]  /*c160*/  FFMA.FTZ R138, R244, c[0x0][0x2d0], -R141.reuse ;  /* 0x0000b400f48a7a23 */ /* 0x102fe2000001088d */
[----:B--2---:R-:W-:Y:S02]  /*c170*/  F2FP.PACK_AB R155, R197, R198 ;  /* 0x000000c6c59b723e */ /* 0x004fe400000000ff */
[----:B------:R-:W-:Y:S05]  /*c180*/  MOV R244, R169 ;  /* 0x000000a900f47202 */ /* 0x000fea0000000f00 */
[----:B------:R1:W-:Y:S01]  /*c190*/  MUFU.EX2 R211, R138 ;  /* 0x0000008a00d37308 */ /* 0x0003e20000000800 */
[C---:B------:R-:W-:Y:S08]  /*c1a0*/  HMMA.16816.F32 R8, R152.reuse, R148, R8 ;  /* 0x000000949808723c */ /* 0x040ff00000001808 */
[-C--:B------:R-:W-:Y:S08]  /*c1b0*/  HMMA.16816.F32 R12, R152, R150.reuse, R12 ;  /* 0x00000096980c723c */ /* 0x080ff0000000180c */
[C---:B------:R-:W-:Y:S01]  /*c1c0*/  HMMA.16816.F32 R16, R144.reuse, R150, R16 ;  /* 0x000000969010723c */ /* 0x040fe20000001810 */
[----:B------:R-:W2:Y:S03]  /*c1d0*/  LDSM.16.MT88.4 R148, [R225+0x2100] ;  /* 0x00210000e194783b */ /* 0x000ea60000004200 */
[--C-:B-1----:R-:W-:Y:S01]  /*c1e0*/  FFMA.FTZ R138, R246, c[0x0][0x2d0], -R141.reuse ;  /* 0x0000b400f68a7a23 */ /* 0x102fe2000001088d */
[----:B------:R-:W-:Y:S03]  /*c1f0*/  MOV R246, R170 ;  /* 0x000000aa00f67202 */ /* 0x000fe60000000f00 */
[-C--:B------:R-:W-:Y:S01]  /*c200*/  HMMA.16816.F32 R20, R144, R156.reuse, R20 ;  /* 0x0000009c9014723c */ /* 0x080fe20000001814 */
[----:B------:R1:W-:Y:S07]  /*c210*/  MUFU.EX2 R220, R138 ;  /* 0x0000008a00dc7308 */ /* 0x0003ee0000000800 */
[C---:B------:R-:W-:Y:S08]  /*c220*/  HMMA.16816.F32 R24, R152.reuse, R156, R24 ;  /* 0x0000009c9818723c */ /* 0x040ff00000001818 */
[-C--:B------:R-:W-:Y:S08]  /*c230*/  HMMA.16816.F32 R28, R152, R158.reuse, R28 ;  /* 0x0000009e981c723c */ /* 0x080ff0000000181c */
[C---:B------:R-:W-:Y:S01]  /*c240*/  HMMA.16816.F32 R32, R144.reuse, R158, R32 ;  /* 0x0000009e9020723c */ /* 0x040fe20000001820 */
[--C-:B-1----:R-:W-:Y:S01]  /*c250*/  FFMA.FTZ R138, R219, c[0x0][0x2d0], -R142.reuse ;  /* 0x0000b400db8a7a23 */ /* 0x102fe2000001088e */
[----:B------:R-:W1:Y:S02]  /*c260*/  LDSM.16.MT88.4 R156, [R226+0x2100] ;  /* 0x00210000e29c783b */ /* 0x000e640000004200 */
[----:B------:R-:W-:Y:S01]  /*c270*/  MOV R219, R188 ;  /* 0x000000bc00db7202 */ /* 0x000fe20000000f00 */
[----:B------:R3:W-:Y:S03]  /*c280*/  MUFU.EX2 R210, R138 ;  /* 0x0000008a00d27308 */ /* 0x0007e60000000800 */
[-C--:B------:R-:W-:Y:S08]  /*c290*/  HMMA.16816.F32 R36, R144, R160.reuse, R36 ;  /* 0x000000a09024723c */ /* 0x080ff00000001824 */
[C---:B------:R-:W-:Y:S08]  /*c2a0*/  HMMA.16816.F32 R40, R152.reuse, R160, R40 ;  /* 0x000000a09828723c */ /* 0x040ff00000001828 */
[-C--:B------:R-:W-:Y:S01]  /*c2b0*/  HMMA.16816.F32 R44, R152, R162.reuse, R44 ;  /* 0x000000a2982c723c */ /* 0x080fe2000000182c */
[--C-:B---3--:R-:W-:Y:S03]  /*c2c0*/  FFMA.FTZ R138, R223, c[0x0][0x2d0], -R142.reuse ;  /* 0x0000b400df8a7a23 */ /* 0x108fe6000001088e */
[----:B------:R-:W-:Y:S04]  /*c2d0*/  MOV R223, R187 ;  /* 0x000000bb00df7202 */ /* 0x000fe80000000f00 */
[C---:B------:R-:W-:Y:S01]  /*c2e0*/  HMMA.16816.F32 R48, R144.reuse, R162, R48 ;  /* 0x000000a29030723c */ /* 0x040fe20000001830 */
[----:B------:R3:W4:Y:S01]  /*c2f0*/  MUFU.EX2 R209, R138 ;  /* 0x0000008a00d17308 */ /* 0x0007220000000800 */
[----:B------:R-:W5:Y:S06]  /*c300*/  LDSM.16.MT88.4 R160, [R228+0x2100] ;  /* 0x00210000e4a0783b */ /* 0x000f6c0000004200 */
[-C--:B------:R-:W-:Y:S08]  /*c310*/  HMMA.16816.F32 R52, R144, R164.reuse, R52 ;  /* 0x000000a49034723c */ /* 0x080ff00000001834 */
[C---:B------:R-:W-:Y:S08]  /*c320*/  HMMA.16816.F32 R56, R152.reuse, R164, R56 ;  /* 0x000000a49838723c */ /* 0x040ff00000001838 */
[-C--:B------:R-:W-:Y:S01]  /*c330*/  HMMA.16816.F32 R60, R152, R166.reuse, R60 ;  /* 0x000000a6983c723c */ /* 0x080fe2000000183c */
[--C-:B---3--:R-:W-:Y:S03]  /*c340*/  FFMA.FTZ R138, R190, c[0x0][0x2d0], -R141.reuse ;  /* 0x0000b400be8a7a23 */ /* 0x108fe6000001088d */
[----:B------:R-:W-:Y:S01]  /*c350*/  FFMA.FTZ R141, R189, c[0x0][0x2d0], -R141 ;  /* 0x0000b400bd8d7a23 */ /* 0x000fe2000001088d */
[----:B------:R3:W-:Y:S01]  /*c360*/  MUFU.EX2 R208, R138 ;  /* 0x0000008a00d07308 */ /* 0x0007e20000000800 */
[----:B------:R-:W-:Y:S02]  /*c370*/  LDSM.16.MT88.4 R188, [R228+0x1100] ;  /* 0x00110000e4bc783b */ /* 0x000fe40000004200 */
[C---:B------:R-:W-:Y:S07]  /*c380*/  HMMA.16816.F32 R64, R144.reuse, R166, R64 ;  /* 0x000000a69040723c */ /* 0x040fee0000001840 */
[----:B------:R4:W1:Y:S01]  /*c390*/  MUFU.EX2 R207, R141 ;  /* 0x0000008d00cf7308 */ /* 0x0008620000000800 */
[-C--:B--2---:R-:W-:Y:S08]  /*c3a0*/  HMMA.16816.F32 R68, R144, R148.reuse, R68 ;  /* 0x000000949044723c */ /* 0x084ff00000001844 */
[C---:B------:R-:W-:Y:S01]  /*c3b0*/  HMMA.16816.F32 R72, R152.reuse, R148, R72 ;  /* 0x000000949848723c */ /* 0x040fe20000001848 */
[--C-:B---3--:R-:W-:Y:S03]  /*c3c0*/  FFMA.FTZ R138, R249, c[0x0][0x2d0], -R142.reuse ;  /* 0x0000b400f98a7a23 */ /* 0x108fe6000001088e */
[----:B------:R-:W-:Y:S01]  /*c3d0*/  MOV R249, R186 ;  /* 0x000000ba00f97202 */ /* 0x000fe20000000f00 */
[----:B------:R-:W-:Y:S03]  /*c3e0*/  FFMA.FTZ R142, R251, c[0x0][0x2d0], -R142 ;  /* 0x0000b400fb8e7a23 */ /* 0x000fe6000001088e */
[-C--:B------:R-:W-:Y:S01]  /*c3f0*/  HMMA.16816.F32 R76, R152, R150.reuse, R76 ;  /* 0x00000096984c723c */ /* 0x080fe2000000184c */
[----:B------:R2:W-:Y:S03]  /*c400*/  MUFU.EX2 R206, R138 ;  /* 0x0000008a00ce7308 */ /* 0x0005e60000000800 */
[----:B------:R-:W-:Y:S02]  /*c410*/  MOV R251, R185 ;  /* 0x000000b900fb7202 */ /* 0x000fe40000000f00 */
[----:B----4-:R-:W-:Y:S02]  /*c420*/  F2FP.PACK_AB R141, R209, R210 ;  /* 0x000000d2d18d723e */ /* 0x010fe400000000ff */
[C---:B------:R-:W-:Y:S01]  /*c430*/  HMMA.16816.F32 R80, R144.reuse, R150, R80 ;  /* 0x000000969050723c */ /* 0x040fe20000001850 */
[----:B------:R-:W3:Y:S02]  /*c440*/  LDSM.16.MT88.4 R148, [R227+0x2100] ;  /* 0x00210000e394783b */ /* 0x000ee40000004200 */
[----:B------:R4:W-:Y:S05]  /*c450*/  MUFU.EX2 R205, R142 ;  /* 0x0000008e00cd7308 */ /* 0x0009ea0000000800 */
[-C--:B-1----:R-:W-:Y:S08]  /*c460*/  HMMA.16816.F32 R84, R144, R156.reuse, R84 ;  /* 0x0000009c9054723c */ /* 0x082ff00000001854 */
[C---:B------:R-:W-:Y:S01]  /*c470*/  HMMA.16816.F32 R88, R152.reuse, R156, R88 ;  /* 0x0000009c9858723c */ /* 0x040fe20000001858 */
[--C-:B--2---:R-:W-:Y:S03]  /*c480*/  FFMA.FTZ R138, R245, c[0x0][0x2d0], -R143.reuse ;  /* 0x0000b400f58a7a23 */ /* 0x104fe6000001088f */
[----:B------:R-:W-:Y:S01]  /*c490*/  MOV R245, R184 ;  /* 0x000000b800f57202 */ /* 0x000fe20000000f00 */
[----:B------:R1:W-:Y:S03]  /*c4a0*/  MUFU.EX2 R204, R138 ;  /* 0x0000008a00cc7308 */ /* 0x0003e60000000800 */
[-C--:B------:R-:W-:Y:S01]  /*c4b0*/  HMMA.16816.F32 R92, R152, R158.reuse, R92 ;  /* 0x0000009e985c723c */ /* 0x080fe2000000185c */
[----:B----4-:R-:W-:Y:S07]  /*c4c0*/  F2FP.PACK_AB R142, R207, R208 ;  /* 0x000000d0cf8e723e */ /* 0x010fee00000000ff */
[C---:B------:R-:W-:Y:S01]  /*c4d0*/  HMMA.16816.F32 R96, R144.reuse, R158, R96 ;  /* 0x0000009e9060723c */ /* 0x040fe20000001860 */
[----:B------:R-:W2:Y:S07]  /*c4e0*/  LDSM.16.MT88.4 R156, [R225+0x1100] ;  /* 0x00110000e19c783b */ /* 0x000eae0000004200 */
[-C--:B-----5:R-:W-:Y:S01]  /*c4f0*/  HMMA.16816.F32 R100, R144, R160.reuse, R100 ;  /* 0x000000a09064723c */ /* 0x0a0fe20000001864 */
[--C-:B-1----:R-:W-:Y:S03]  /*c500*/  FFMA.FTZ R138, R247, c[0x0][0x2d0], -R143.reuse ;  /* 0x0000b400f78a7a23 */ /* 0x102fe6000001088f */
[----:B------:R-:W-:Y:S04]  /*c510*/  MOV R247, R183 ;  /* 0x000000b700f77202 */ /* 0x000fe80000000f00 */
[C---:B------:R-:W-:Y:S01]  /*c520*/  HMMA.16816.F32 R104, R152.reuse, R160, R104 ;  /* 0x000000a09868723c */ /* 0x040fe20000001868 */
[----:B------:R1:W4:Y:S07]  /*c530*/  MUFU.EX2 R203, R138 ;  /* 0x0000008a00cb7308 */ /* 0x00032e0000000800 */
[-C--:B------:R-:W-:Y:S08]  /*c540*/  HMMA.16816.F32 R108, R152, R162.reuse, R108 ;  /* 0x000000a2986c723c */ /* 0x080ff0000000186c */
[C---:B------:R-:W-:Y:S08]  /*c550*/  HMMA.16816.F32 R112, R144.reuse, R162, R112 ;  /* 0x000000a29070723c */ /* 0x040ff00000001870 */
[-C--:B---3--:R-:W-:Y:S01]  /*c560*/  HMMA.16816.F32 R116, R144, R148.reuse, R116 ;  /* 0x000000949074723c */ /* 0x088fe20000001874 */
[--C-:B-1----:R-:W-:Y:S03]  /*c570*/  FFMA.FTZ R138, R248, c[0x0][0x2d0], -R143.reuse ;  /* 0x0000b400f88a7a23 */ /* 0x102fe6000001088f */
[----:B------:R-:W-:Y:S01]  /*c580*/  FFMA.FTZ R143, R250, c[0x0][0x2d0], -R143 ;  /* 0x0000b400fa8f7a23 */ /* 0x000fe2000001088f */
[----:B------:R1:W-:Y:S01]  /*c590*/  MUFU.EX2 R202, R138 ;  /* 0x0000008a00ca7308 */ /* 0x0003e20000000800 */
[----:B------:R-:W-:Y:S02]  /*c5a0*/  MOV R248, R182 ;  /* 0x000000b600f87202 */ /* 0x000fe40000000f00 */
[C---:B------:R-:W-:Y:S01]  /*c5b0*/  HMMA.16816.F32 R120, R152.reuse, R148, R120 ;  /* 0x000000949878723c */ /* 0x040fe20000001878 */
[----:B------:R-:W-:Y:S03]  /*c5c0*/  MOV R182, R175 ;  /* 0x000000af00b67202 */ /* 0x000fe60000000f00 */
[----:B------:R-:W-:Y:S02]  /*c5d0*/  MOV R250, R181 ;  /* 0x000000b500fa7202 */ /* 0x000fe40000000f00 */
[----:B------:R-:W-:Y:S01]  /*c5e0*/  MOV R181, R174 ;  /* 0x000000ae00b57202 */ /* 0x000fe20000000f00 */
[----:B------:R3:W5:Y:S01]  /*c5f0*/  MUFU.EX2 R201, R143 ;  /* 0x0000008f00c97308 */ /* 0x0007620000000800 */
[-C--:B------:R-:W-:Y:S01]  /*c600*/  HMMA.16816.F32 R124, R152, R150.reuse, R124 ;  /* 0x00000096987c723c */ /* 0x080fe2000000187c */
[----:B----4-:R-:W-:Y:S07]  /*c610*/  F2FP.PACK_AB R192, R203, R204 ;  /* 0x000000cccbc0723e */ /* 0x010fee00000000ff */
[----:B------:R-:W-:Y:S01]  /*c620*/  HMMA.16816.F32 R128, R144, R150, R128 ;  /* 0x000000969080723c */ /* 0x000fe20000001880 */
[--C-:B-1----:R-:W-:Y:S03]  /*c630*/  FFMA.FTZ R138, R212, c[0x0][0x2d0], -R134.reuse ;  /* 0x0000b400d48a7a23 */ /* 0x102fe60000010886 */
[----:B------:R-:W-:Y:S02]  /*c640*/  MOV R212, R139 ;  /* 0x0000008b00d47202 */ /* 0x000fe40000000f00 */
[----:B------:R1:W-:Y:S01]  /*c650*/  MUFU.EX2 R139, R138 ;  /* 0x0000008a008b7308 */ /* 0x0003e20000000800 */
[----:B---3--:R-:W-:Y:S02]  /*c660*/  F2FP.PACK_AB R143, R205, R206 ;  /* 0x000000cecd8f723e */ /* 0x008fe400000000ff */
[----:B-----5:R-:W-:Y:S03]  /*c670*/  F2FP.PACK_AB R194, R201, R202 ;  /* 0x000000cac9c2723e */ /* 0x020fe600000000ff */
[--C-:B-1----:R-:W-:Y:S01]  /*c680*/  FFMA.FTZ R138, R214, c[0x0][0x2d0], -R134.reuse ;  /* 0x0000b400d68a7a23 */ /* 0x102fe20000010886 */
[----:B------:R-:W-:Y:S02]  /*c690*/  MOV R214, R180 ;  /* 0x000000b400d67202 */ /* 0x000fe40000000f00 */
[----:B------:R-:W-:Y:S01]  /*c6a0*/  MOV R180, R173 ;  /* 0x000000ad00b47202 */ /* 0x000fe20000000f00 */
[----:B------:R1:W3:Y:S02]  /*c6b0*/  MUFU.EX2 R196, R138 ;  /* 0x0000008a00c47308 */ /* 0x0002e40000000800 */
[--C-:B-1----:R-:W-:Y:S01]  /*c6c0*/  FFMA.FTZ R138, R213, c[0x0][0x2d0], -R134.reuse ;  /* 0x0000b400d58a7a23 */ /* 0x102fe20000010886 */
[----:B------:R-:W-:Y:S01]  /*c6d0*/  MOV R213, R179 ;  /* 0x000000b300d57202 */ /* 0x000fe20000000f00 */
[----:B------:R-:W-:Y:S01]  /*c6e0*/  FFMA.FTZ R134, R140, c[0x0][0x2d0], -R134 ;  /* 0x0000b4008c867a23 */ /* 0x000fe20000010886 */
[----:B------:R-:W-:Y:S02]  /*c6f0*/  MOV R179, R172 ;  /* 0x000000ac00b37202 */ /* 0x000fe40000000f00 */
[----:B------:R-:W1:Y:S03]  /*c700*/  LDSM.16.MT88.4 R172, [R226+0x1100] ;  /* 0x00110000e2ac783b */ /* 0x000e660000004200 */
[----:B------:R-:W-:Y:S01]  /*c710*/  MUFU.EX2 R138, R138 ;  /* 0x0000008a008a7308 */ /* 0x000fe20000000800 */
[----:B------:R-:W-:Y:S02]  /*c720*/  F2FP.PACK_AB R140, R220, R211 ;  /* 0x000000d3dc8c723e */ /* 0x000fe400000000ff */
[----:B---3--:R-:W-:Y:S05]  /*c730*/  F2FP.PACK_AB R193, R196, R139 ;  /* 0x0000008bc4c1723e */ /* 0x008fea00000000ff */
[-C--:B--2---:R-:W-:Y:S01]  /*c740*/  HMMA.16816.F32 R144, R140, R156.reuse, R4 ;  /* 0x0000009c8c90723c */ /* 0x084fe20000001804 */
[----:B------:R-:W2:Y:S01]  /*c750*/  LDSM.16.MT88.4 R4, [R227+0x1100] ;  /* 0x00110000e304783b */ /* 0x000ea20000004200 */
[----:B------:R-:W3:Y:S02]  /*c760*/  MUFU.EX2 R134, R134 ;  /* 0x0000008600867308 */ /* 0x000ee40000000800 */
[----:B---3--:R-:W-:Y:S07]  /*c770*/  F2FP.PACK_AB R195, R134, R138 ;  /* 0x0000008a86c3723e */ /* 0x008fee00000000ff */
[C---:B------:R-:W-:Y:S01]  /*c780*/  HMMA.16816.F32 R148, R192.reuse, R156, R8 ;  /* 0x0000009cc094723c */ /* 0x040fe20000001808 */
[----:B------:R-:W3:Y:S07]  /*c790*/  LDSM.16.MT88.4 R8, [R225+0x2900] ;  /* 0x00290000e108783b */ /* 0x000eee0000004200 */
[-C--:B------:R-:W-:Y:S01]  /*c7a0*/  HMMA.16816.F32 R152, R192, R158.reuse, R12 ;  /* 0x0000009ec098723c */ /* 0x080fe2000000180c */
[----:B------:R-:W4:Y:S07]  /*c7b0*/  LDSM.16.MT88.4 R12, [R226+0x2900] ;  /* 0x00290000e20c783b */ /* 0x000f2e0000004200 */
[C---:B------:R-:W-:Y:S01]  /*c7c0*/  HMMA.16816.F32 R156, R140.reuse, R158, R16 ;  /* 0x0000009e8c9c723c */ /* 0x040fe20000001810 */
[----:B------:R-:W2:Y:S07]  /*c7d0*/  LDSM.16.MT88.4 R16, [R228+0x2900] ;  /* 0x00290000e410783b */ /* 0x000eae0000004200 */
[-C--:B-1----:R-:W-:Y:S01]  /*c7e0*/  HMMA.16816.F32 R160, R140, R172.reuse, R20 ;  /* 0x000000ac8ca0723c */ /* 0x082fe20000001814 */
[----:B------:R-:W5:Y:S06]  /*c7f0*/  LDL.LU R23, [R1+0x2c] ;  /* 0x00002c0001177983 */ /* 0x000f6c0000300800 */
[----:B------:R-:W-:Y:S01]  /*c800*/  MOV R22, R182 ;  /* 0x000000b600167202 */ /* 0x000fe20000000f00 */
[C---:B------:R-:W-:Y:S01]  /*c810*/  HMMA.16816.F32 R164, R192.reuse, R172, R24 ;  /* 0x000000acc0a4723c */ /* 0x040fe20000001818 */
[----:B------:R-:W5:Y:S03]  /*c820*/  LDL.LU R24, [R1+0x28] ;  /* 0x0000280001187983 */ /* 0x000f660000300800 */
[----:B------:R-:W-:Y:S02]  /*c830*/  MOV R21, R181 ;  /* 0x000000b500157202 */ /* 0x000fe40000000f00 */
[----:B------:R-:W-:Y:S02]  /*c840*/  MOV R20, R180 ;  /* 0x000000b400147202 */ /* 0x000fe40000000f00 */
[----:B------:R-:W-:Y:S04]  /*c850*/  MOV R25, R171 ;  /* 0x000000ab00197202 */ /* 0x000fe80000000f00 */
[----:B------:R-:W-:Y:S02]  /*c860*/  MOV R26, R168 ;  /* 0x000000a8001a7202 */ /* 0x000fe40000000f00 */
[-C--:B------:R-:W-:Y:S01]  /*c870*/  HMMA.16816.F32 R168, R192, R174.reuse, R28 ;  /* 0x000000aec0a8723c */ /* 0x080fe2000000181c */
[----:B------:R-:W5:Y:S01]  /*c880*/  LDL.LU R29, [R1+0x20] ;  /* 0x00002000011d7983 */ /* 0x000f620000300800 */
[----:B------:R-:W-:Y:S03]  /*c890*/  MOV R27, R179 ;  /* 0x000000b3001b7202 */ /* 0x000fe60000000f00 */
[----:B------:R-:W5:Y:S02]  /*c8a0*/  LDL.LU R28, [R1+0x24] ;  /* 0x00002400011c7983 */ /* 0x000f640000300800 */
[----:B------:R-:W-:Y:S01]  /*c8b0*/  MOV R30, R178 ;  /* 0x000000b2001e7202 */ /* 0x000fe20000000f00 */
[C---:B------:R-:W-:Y:S01]  /*c8c0*/  HMMA.16816.F32 R172, R140.reuse, R174, R32 ;  /* 0x000000ae8cac723c */ /* 0x040fe20000001820 */
[----:B------:R-:W-:Y:S06]  /*c8d0*/  MOV R31, R177 ;  /* 0x000000b1001f7202 */ /* 0x000fec0000000f00 */
[----:B------:R-:W-:Y:S02]  /*c8e0*/  MOV R35, R176 ;  /* 0x000000b000237202 */ /* 0x000fe40000000f00 */
[-C--:B------:R-:W-:Y:S08]  /*c8f0*/  HMMA.16816.F32 R176, R140, R188.reuse, R36 ;  /* 0x000000bc8cb0723c */ /* 0x080ff00000001824 */
[C---:B------:R-:W-:Y:S08]  /*c900*/  HMMA.16816.F32 R180, R192.reuse, R188, R40 ;  /* 0x000000bcc0b4723c */ /* 0x040ff00000001828 */
[-C--:B------:R-:W-:Y:S08]  /*c910*/  HMMA.16816.F32 R184, R192, R190.reuse, R44 ;  /* 0x000000bec0b8723c */ /* 0x080ff0000000182c */
[C---:B------:R-:W-:Y:S08]  /*c920*/  HMMA.16816.F32 R188, R140.reuse, R190, R48 ;  /* 0x000000be8cbc723c */ /* 0x040ff00000001830 */
[-C--:B--2---:R-:W-:Y:S08]  /*c930*/  HMMA.16816.F32 R52, R140, R4.reuse, R52 ;  /* 0x000000048c34723c */ /* 0x084ff00000001834 */
[C---:B------:R-:W-:Y:S08]  /*c940*/  HMMA.16816.F32 R56, R192.reuse, R4, R56 ;  /* 0x00000004c038723c */ /* 0x040ff00000001838 */
[-C--:B------:R-:W-:Y:S08]  /*c950*/  HMMA.16816.F32 R60, R192, R6.reuse, R60 ;  /* 0x00000006c03c723c */ /* 0x080ff0000000183c */
[C---:B------:R-:W-:Y:S01]  /*c960*/  HMMA.16816.F32 R64, R140.reuse, R6, R64 ;  /* 0x000000068c40723c */ /* 0x040fe20000001840 */
[----:B------:R-:W1:Y:S07]  /*c970*/  LDSM.16.MT88.4 R4, [R227+0x2900] ;  /* 0x00290000e304783b */ /* 0x000e6e0000004200 */
[-C--:B---3--:R-:W-:Y:S08]  /*c980*/  HMMA.16816.F32 R68, R140, R8.reuse, R68 ;  /* 0x000000088c44723c */ /* 0x088ff00000001844 */
[C---:B------:R-:W-:Y:S08]  /*c990*/  HMMA.16816.F32 R72, R192.reuse, R8, R72 ;  /* 0x00000008c048723c */ /* 0x040ff00000001848 */
[-C--:B------:R-:W-:Y:S08]  /*c9a0*/  HMMA.16816.F32 R76, R192, R10.reuse, R76 ;  /* 0x0000000ac04c723c */ /* 0x080ff0000000184c */
[C---:B------:R-:W-:Y:S08]  /*c9b0*/  HMMA.16816.F32 R80, R140.reuse, R10, R80 ;  /* 0x0000000a8c50723c */ /* 0x040ff00000001850 */
[-C--:B----4-:R-:W-:Y:S08]  /*c9c0*/  HMMA.16816.F32 R84, R140, R12.reuse, R84 ;  /* 0x0000000c8c54723c */ /* 0x090ff00000001854 */
[C---:B------:R-:W-:Y:S08]  /*c9d0*/  HMMA.16816.F32 R88, R192.reuse, R12, R88 ;  /* 0x0000000cc058723c */ /* 0x040ff00000001858 */
[-C--:B------:R-:W-:Y:S08]  /*c9e0*/  HMMA.16816.F32 R92, R192, R14.reuse, R92 ;  /* 0x0000000ec05c723c */ /* 0x080ff0000000185c */
[C---:B------:R-:W-:Y:S08]  /*c9f0*/  HMMA.16816.F32 R96, R140.reuse, R14, R96 ;  /* 0x0000000e8c60723c */ /* 0x040ff00000001860 */
[-C--:B------:R-:W-:Y:S08]  /*ca00*/  HMMA.16816.F32 R100, R140, R16.reuse, R100 ;  /* 0x000000108c64723c */ /* 0x080ff00000001864 */
[C---:B------:R-:W-:Y:S08]  /*ca10*/  HMMA.16816.F32 R104, R192.reuse, R16, R104 ;  /* 0x00000010c068723c */ /* 0x040ff00000001868 */
[-C--:B------:R-:W-:Y:S08]  /*ca20*/  HMMA.16816.F32 R108, R192, R18.reuse, R108 ;  /* 0x00000012c06c723c */ /* 0x080ff0000000186c */
[C---:B------:R-:W-:Y:S08]  /*ca30*/  HMMA.16816.F32 R112, R140.reuse, R18, R112 ;  /* 0x000000128c70723c */ /* 0x040ff00000001870 */
[-C--:B-1----:R-:W-:Y:S08]  /*ca40*/  HMMA.16816.F32 R116, R140, R4.reuse, R116 ;  /* 0x000000048c74723c */ /* 0x082ff00000001874 */
[C---:B------:R-:W-:Y:S08]  /*ca50*/  HMMA.16816.F32 R120, R192.reuse, R4, R120 ;  /* 0x00000004c078723c */ /* 0x040ff00000001878 */
[-C--:B------:R-:W-:Y:S08]  /*ca60*/  HMMA.16816.F32 R124, R192, R6.reuse, R124 ;  /* 0x00000006c07c723c */ /* 0x080ff0000000187c */
[----:B------:R-:W-:Y:S01]  /*ca70*/  HMMA.16816.F32 R128, R140, R6, R128 ;  /* 0x000000068c80723c */ /* 0x000fe20000001880 */
[----:B-----5:R-:W-:Y:S04]  /*ca80*/  FFMA.FTZ R8, R2, R24, R31 ;  /* 0x0000001802087223 */ /* 0x020fe8000001001f */
[----:B------:R-:W-:Y:S04]  /*ca90*/  FADD.FTZ R8, R27, R8 ;  /* 0x000000081b087221 */ /* 0x000fe80000010000 */
[----:B------:R-:W-:Y:S03]  /*caa0*/  FADD.FTZ R9, R22, R8 ;  /* 0x0000000816097221 */ /* 0x000fe60000010000 */
[----:B------:R-:W-:Y:S02]  /*cab0*/  FFMA.FTZ R8, R0, R23, R215 ;  /* 0x0000001700087223 */ /* 0x000fe400000100d7 */
[----:B------:R-:W-:Y:S02]  /*cac0*/  FADD.FTZ R0, R212, R9 ;  /* 0x00000009d4007221 */ /* 0x000fe40000010000 */
[----:B------:R-:W-:Y:S02]  /*cad0*/  FFMA.FTZ R133, R133, R29, R35 ;  /* 0x0000001d85857223 */ /* 0x000fe40000010023 */
[----:B------:R-:W-:Y:S02]  /*cae0*/  FADD.FTZ R8, R216, R8 ;  /* 0x00000008d8087221 */ /* 0x000fe40000010000 */
[----:B------:R-:W-:Y:S02]  /*caf0*/  FFMA.FTZ R132, R132, R28, R30 ;  /* 0x0000001c84847223 */ /* 0x000fe4000001001e */
[----:B------:R-:W-:Y:S02]  /*cb00*/  FADD.FTZ R2, R25, R133 ;  /* 0x0000008519027221 */ /* 0x000fe40000010000 */
[----:B------:R-:W-:Y:S02]  /*cb10*/  FADD.FTZ R132, R26, R132 ;  /* 0x000000841a847221 */ /* 0x000fe40000010000 */
[----:B------:R-:W-:Y:S02]  /*cb20*/  FADD.FTZ R2, R20, R2 ;  /* 0x0000000214027221 */ /* 0x000fe40000010000 */
[----:B------:R-:W-:Y:S02]  /*cb30*/  FADD.FTZ R132, R21, R132 ;  /* 0x0000008415847221 */ /* 0x000fe40000010000 */
[----:B------:R-:W-:Y:S02]  /*cb40*/  FADD.FTZ R10, R213, R2 ;  /* 0x00000002d50a7221 */ /* 0x000fe40000010000 */
[----:B------:R-:W-:Y:S01]  /*cb50*/  FADD.FTZ R2, R214, R132 ;  /* 0x00000084d6027221 */ /* 0x000fe20000010000 */
[----:B------:R-:W-:Y:S01]  /*cb60*/  MOV R132, R137 ;  /* 0x0000008900847202 */ /* 0x000fe20000000f00 */
        /* <DEDUP_REMOVED lines=29> */
[----:B------:R-:W-:Y:S01]  /*cd40*/  FADD.FTZ R4, R206, R8 ;  /* 0x00000008ce047221 */ /* 0x000fe20000010000 */
[----:B------:R1:W-:Y:S01]  /*cd50*/  STL [R1+0x20], R5 ;  /* 0x0000200501007387 */ /* 0x0003e20000100800 */
[----:B------:R-:W-:Y:S02]  /*cd60*/  FADD.FTZ R2, R202, R2 ;  /* 0x00000002ca027221 */ /* 0x000fe40000010000 */
[----:B------:R-:W-:Y:S02]  /*cd70*/  FADD.FTZ R4, R205, R4 ;  /* 0x00000004cd047221 */ /* 0x000fe40000010000 */
[----:B------:R-:W-:Y:S02]  /*cd80*/  FADD.FTZ R2, R201, R2 ;  /* 0x00000002c9027221 */ /* 0x000fe40000010000 */
[----:B------:R-:W-:Y:S01]  /*cd90*/  FADD.FTZ R0, R138, R0 ;  /* 0x000000008a007221 */ /* 0x000fe20000010000 */
[----:B------:R1:W-:Y:S01]  /*cda0*/  STL [R1+0x24], R4 ;  /* 0x0000240401007387 */ /* 0x0003e20000100800 */
[----:B------:R-:W-:Y:S02]  /*cdb0*/  MOV R138, R135 ;  /* 0x00000087008a7202 */ /* 0x000fe40000000f00 */
[----:B------:R-:W-:Y:S01]  /*cdc0*/  FADD.FTZ R0, R134, R0 ;  /* 0x0000000086007221 */ /* 0x000fe20000010000 */
[----:B------:R1:W-:Y:S01]  /*cdd0*/  STL [R1+0x28], R2 ;  /* 0x0000280201007387 */ /* 0x0003e20000100800 */
[----:B------:R-:W-:Y:S03]  /*cde0*/  MOV R134, R136 ;  /* 0x0000008800867202 */ /* 0x000fe60000000f00 */
[----:B------:R1:W-:Y:S01]  /*cdf0*/  STL [R1+0x2c], R0 ;  /* 0x00002c0001007387 */ /* 0x0003e20000100800 */
[----:B------:R-:W-:-:S05]  /*ce00*/  @P0 BRA `(.L_x_629) ;  /* 0xffffad8000000947 */ /* 0x000fca000383ffff */
.L_x_610:
[----:B------:R-:W2:Y:S01]  /*ce10*/  S2UR UR28, SR_CTAID.X ;  /* 0x00000000001c79c3 */ /* 0x000ea20000002500 */
[----:B------:R-:W-:-:S02]  /*ce20*/  UISETP.NE.AND UP1, UPT, UR13, URZ, UPT ;  /* 0x0000003f0d00728c */ /* 0x000fc4000bf25270 */
[----:B------:R-:W-:Y:S02]  /*ce30*/  UISETP.NE.AND UP0, UPT, UR12, URZ, UPT ;  /* 0x0000003f0c00728c */ /* 0x000fe4000bf05270 */
[----:B------:R-:W-:Y:S02]  /*ce40*/  UMOV UR27, 0x1 ;  /* 0x00000001001b7882 */ /* 0x000fe40000000000 */
[----:B------:R-:W-:Y:S02]  /*ce50*/  ULDC UR25, c[0x0][0x168] ;  /* 0x00005a0000197ab9 */ /* 0x000fe40000000800 */
[----:B------:R-:W-:Y:S01]  /*ce60*/  ULDC.64 UR4, c[0x0][0x2c8] ;  /* 0x0000b20000047ab9 */ /* 0x000fe20000000a00 */
[----:B------:R-:W-:Y:S01]  /*ce70*/  PLOP3.LUT P0, PT, PT, PT, UP0, 0x40, 0x0 ;  /* 0x000000000000781c */ /* 0x000fe20003f0e808 */
[----:B------:R-:W-:Y:S02]  /*ce80*/  UIADD3 UR25, UR27, -UR25, URZ ;  /* 0x800000191b197290 */ /* 0x000fe4000fffe03f */
[----:B------:R-:W-:-:S02]  /*ce90*/  ULDC UR26, c[0x0][0x2ac] ;  /* 0x0000ab00001a7ab9 */ /* 0x000fc40000000800 */
[----:B--2---:R-:W-:-:S04]  /*cea0*/  ULEA UR28, UR28, 0x7f, 0x7 ;  /* 0x0000007f1c1c7891 */ /* 0x004fc8000f8e383f */
[----:B------:R-:W-:-:S03]  /*ceb0*/  UIMAD.WIDE.U32 UR30, UR28, UR4, URZ ;  /* 0x000000041c1e72a5 */ /* 0x000fc6000f8e003f */
[----:B------:R-:W-:Y:S02]  /*cec0*/  ULDC UR4, c[0x0][0x1d0] ;  /* 0x0000740000047ab9 */ /* 0x000fe40000000800 */
[----:B------:R-:W-:Y:S02]  /*ced0*/  UIMAD UR4, UR26, UR4, UR25 ;  /* 0x000000041a0472a4 */ /* 0x000fe4000f8e0219 */
[----:B------:R-:W-:Y:S02]  /*cee0*/  @UP1 USHF.R.U32.HI UR28, URZ, UR5, UR31 ;  /* 0x000000053f1c1299 */ /* 0x000fe4000801161f */
[----:B------:R-:W-:Y:S02]  /*cef0*/  ULDC UR25, c[0x0][0x324] ;  /* 0x0000c90000197ab9 */ /* 0x000fe40000000800 */
[----:B------:R-:W-:-:S04]  /*cf00*/  UIADD3 UR26, UR4, UR28, URZ ;  /* 0x0000001c041a7290 */ /* 0x000fc8000fffe03f */
[----:B------:R-:W-:Y:S01]  /*cf10*/  UIADD3 UR25, UR26, -UR25, URZ ;  /* 0x800000191a197290 */ /* 0x000fe2000fffe03f */
[----:B------:R-:W-:Y:S05]  /*cf20*/  @P0 BRA `(.L_x_630) ;  /* 0x0000016000000947 */ /* 0x000fea0003800000 */
[----:B------:R-:W-:-:S06]  /*cf30*/  UISETP.GT.AND UP0, UPT, UR26, -0x1, UPT ;  /* 0xffffffff1a00788c */ /* 0x000fcc000bf04270 */
[----:B------:R-:W-:-:S13]  /*cf40*/  PLOP3.LUT P0, PT, PT, PT, UP0, 0x80, 0x0 ;  /* 0x000000000000781c */ /* 0x000fda0003f0f008 */
[----:B------:R-:W-:Y:S05]  /*cf50*/  @P0 BRA `(.L_x_631) ;  /* 0x0000009000000947 */ /* 0x000fea0003800000 */
[----:B------:R-:W-:Y:S02]  /*cf60*/  ULDC UR4, c[0x0][0x32c] ;  /* 0x0000cb0000047ab9 */ /* 0x000fe40000000800 */
[----:B------:R-:W-:Y:S02]  /*cf70*/  UISETP.NE.AND UP0, UPT, UR27, UR4, UPT ;  /* 0x000000041b00728c */ /* 0x000fe4000bf05270 */
[----:B------:R-:W-:Y:S02]  /*cf80*/  ULOP3.LUT UR26, URZ, UR26, URZ, 0x33, !UPT ;  /* 0x0000001a3f1a7292 */ /* 0x000fe4000f8e333f */
[----:B------:R-:W-:Y:S02]  /*cf90*/  ULDC.64 UR4, c[0x0][0x330] ;  /* 0x0000cc0000047ab9 */ /* 0x000fe40000000a00 */
[----:B------:R-:W-:-:S07]  /*cfa0*/  UIMAD.WIDE.U32 UR28, UR26, UR4, URZ ;  /* 0x000000041a1c72a5 */ /* 0x000fce000f8e003f */
[----:B------:R-:W-:Y:S02]  /*cfb0*/  @UP0 UMOV UR27, UR29 ;  /* 0x0000001d001b0c82 */ /* 0x000fe40008000000 */
[----:B------:R-:W-:-:S04]  /*cfc0*/  @UP0 USHF.R.U32.HI UR26, URZ, UR5, UR27 ;  /* 0x000000053f1a0299 */ /* 0x000fc8000801161b */
[----:B------:R-:W-:Y:S01]  /*cfd0*/  ULOP3.LUT UR26, URZ, UR26, URZ, 0x33, !UPT ;  /* 0x0000001a3f1a7292 */ /* 0x000fe2000f8e333f */
[----:B------:R-:W-:Y:S05]  /*cfe0*/  BRA `(.L_x_632) ;  /* 0x0000006000007947 */ /* 0x000fea0003800000 */
.L_x_631:
[----:B------:R-:W-:Y:S02]  /*cff0*/  ULDC UR4, c[0x0][0x32c] ;  /* 0x0000cb0000047ab9 */ /* 0x000fe40000000800 */
[----:B------:R-:W-:-:S03]  /*d000*/  UISETP.NE.AND UP0, UPT, UR27, UR4, UPT ;  /* 0x000000041b00728c */ /* 0x000fc6000bf05270 */
[----:B------:R-:W-:Y:S02]  /*d010*/  ULDC.64 UR4, c[0x0][0x330] ;  /* 0x0000cc0000047ab9 */ /* 0x000fe40000000a00 */
[----:B------:R-:W-:-:S07]  /*d020*/  UIMAD.WIDE.U32 UR28, UR26, UR4, URZ ;  /* 0x000000041a1c72a5 */ /* 0x000fce000f8e003f */
[----:B------:R-:W-:Y:S02]  /*d030*/  @UP0 UMOV UR27, UR29 ;  /* 0x0000001d001b0c82 */ /* 0x000fe40008000000 */
[----:B------:R-:W-:Y:S02]  /*d040*/  @UP0 USHF.R.U32.HI UR26, URZ, UR5, UR27 ;  /* 0x000000053f1a0299 */ /* 0x000fe4000801161b */
.L_x_632:
[----:B------:R-:W-:Y:S02]  /*d050*/  ULDC UR4, c[0x0][0x32c] ;  /* 0x0000cb0000047ab9 */ /* 0x000fe40000000800 */
[----:B------:R-:W-:-:S04]  /*d060*/  UIMAD UR4, UR26, UR4, URZ ;  /* 0x000000041a0472a4 */ /* 0x000fc8000f8e023f */
[----:B------:R-:W-:-:S04]  /*d070*/  UISETP.LT.AND UP0, UPT, UR25, UR4, UPT ;  /* 0x000000041900728c */ /* 0x000fc8000bf01270 */
[----:B------:R-:W-:-:S04]  /*d080*/  USEL UR25, UR25, UR4, !UP0 ;  /* 0x0000000419197287 */ /* 0x000fc8000c000000 */
.L_x_630:
[----:B------:R-:W-:-:S04]  /*d090*/  UIADD3 UR25, UR25, 0x2f, URZ ;  /* 0x0000002f19197890 */ /* 0x000fc8000fffe03f */
        /* <DEDUP_REMOVED lines=8> */
[----:B-1----:R-:W2:Y:S04]  /*d120*/  LDL R0, [R1+0xc] ;  /* 0x00000c0001007983 */ /* 0x002ea80000100800 */
[----:B------:R-:W3:Y:S04]  /*d130*/  LDL R5, [R1+0x3c] ;  /* 0x00003c0001057983 */ /* 0x000ee80000100800 */
[----:B------:R-:W3:Y:S01]  /*d140*/  LDL R4, [R1+0x34] ;  /* 0x0000340001047983 */ /* 0x000ee20000100800 */
[----:B------:R-:W-:Y:S01]  /*d150*/  MOV R139, R3 ;  /* 0x00000003008b7202 */ /* 0x000fe20000000f00 */
[----:B------:R-:W-:-:S02]  /*d160*/  IMAD.MOV.U32 R132, RZ, RZ, R136 ;  /* 0x000000ffff847224 */ /* 0x000fc400078e0088 */
[----:B------:R-:W-:Y:S02]  /*d170*/  IMAD.MOV.U32 R2, RZ, RZ, R137 ;  /* 0x000000ffff027224 */ /* 0x000fe400078e0089 */
[----:B------:R-:W-:Y:S01]  /*d180*/  IMAD.MOV.U32 R138, RZ, RZ, R135 ;  /* 0x000000ffff8a7224 */ /* 0x000fe200078e0087 */
[----:B--2---:R-:W-:-:S05]  /*d190*/  SHF.L.U32 R3, R0, 0x1, RZ ;  /* 0x0000000100037819 */ /* 0x004fca00000006ff */
[----:B------:R1:W-:Y:S01]  /*d1a0*/  STL [R1+0x38], R3 ;  /* 0x0000380301007387 */ /* 0x0003e20000100800 */
[----:B------:R-:W-:Y:S02]  /*d1b0*/  SHF.R.S32.HI R249, RZ, 0x1f, R0 ;  /* 0x0000001ffff97819 */ /* 0x000fe40000011400 */
[C---:B---3--:R-:W-:Y:S01]  /*d1c0*/  SHF.L.U64.HI R248, R4.reuse, 0x1, R5 ;  /* 0x0000000104f87819 */ /* 0x048fe20000010205 */
[----:B------:R-:W-:Y:S01]  /*d1d0*/  IMAD.SHL.U32 R247, R4, 0x2, RZ ;  /* 0x0000000204f77824 */ /* 0x000fe200078e00ff */
[----:B------:R-:W-:Y:S02]  /*d1e0*/  SHF.L.U64.HI R249, R0, 0x1, R249 ;  /* 0x0000000100f97819 */ /* 0x000fe400000102f9 */
.L_x_636:
[----:B--2--5:R2:W5:Y:S01]  /*d1f0*/  LDL R134, [R1+0x38] ;  /* 0x0000380001867983 */ /* 0x0245620000100800 */
[----:B------:R-:W-:Y:S04]  /*d200*/  DEPBAR.LE SB0, 0x0 ;  /* 0x000080000000791a */ /* 0x000fe80000000000 */
[----:B------:R-:W-:Y:S01]  /*d210*/  BAR.SYNC.DEFER_BLOCKING 0x0 ;  /* 0x0000000000007b1d */ /* 0x000fe20000010000 */
[----:B------:R-:W-:Y:S01]  /*d220*/  UISETP.GT.AND UP0, UPT, UR8, UR24, UPT ;  /* 0x000000180800728c */ /* 0x000fe2000bf04270 */
[----:B------:R-:W-:Y:S05]  /*d230*/  SEL R133, RZ, 0x10, P5 ;  /* 0x00000010ff857807 */ /* 0x000fea0002800000 */
[----:B------:R-:W-:Y:S01]  /*d240*/  PLOP3.LUT P0, PT, PT, PT, UP0, 0x80, 0x0 ;  /* 0x000000000000781c */ /* 0x000fe20003f0f008 */
[----:B------:R2:W3:Y:S04]  /*d250*/  LDSM.16.M88.4 R48, [R231+0x6100] ;  /* 0x00610000e730783b */ /* 0x0004e80000000200 */
[----:B------:R2:W4:Y:S04]  /*d260*/  LDSM.16.M88.4 R44, [R231+0x8100] ;  /* 0x00810000e72c783b */ /* 0x0005280000000200 */
[----:B------:R2:W1:Y:S04]  /*d270*/  LDSM.16.M88.4 R16, [R224+0x3100] ;  /* 0x00310000e010783b */ /* 0x0004680000000200 */
        /* <DEDUP_REMOVED lines=8> */
[----:B------:R-:W-:Y:S01]  /*d300*/  SHF.R.S32.HI R0, RZ, 0x1f, R243 ;  /* 0x0000001fff007819 */ /* 0x000fe200000114f3 */
[----:B------:R-:W-:Y:S01]  /*d310*/  IMAD.WIDE.U32 R4, R243, c[0x0][0x208], RZ ;  /* 0x00008200f3047a25 */ /* 0x000fe200078e00ff */
[----:B-1----:R-:W-:Y:S02]  /*d320*/  SHF.R.S32.HI R3, RZ, 0x1f, R242 ;  /* 0x0000001fff037819 */ /* 0x002fe400000114f2 */
        /* <DEDUP_REMOVED lines=22> */
[C-C-:B----4-:R-:W-:Y:S01]  /*d490*/  IMAD.X R15, R5.reuse, 0x1, R249.reuse, P0 ;  /* 0x00000001050f7824 */ /* 0x150fe200000e06f9 */
[----:B------:R-:W-:Y:S01]  /*d4a0*/  IADD3 R8, P0, R8, R247, RZ ;  /* 0x000000f708087210 */ /* 0x000fe20007f1e0ff */
[--C-:B------:R-:W-:Y:S01]  /*d4b0*/  IMAD.X R13, R5, 0x1, R248.reuse, P2 ;  /* 0x00000001050d7824 */ /* 0x100fe200010e06f8 */
[----:B---3--:R-:W-:Y:S02]  /*d4c0*/  IADD3 R6, P2, R3, R134, RZ ;  /* 0x0000008603067210 */ /* 0x008fe40007f5e0ff */
[----:B------:R1:W-:Y:S01]  /*d4d0*/  LDGSTS.E.BYPASS.LTC128B.128 [R21], [R14.64], !P6 ;  /* 0x000000000e157fae */ /* 0x0003e2000f101d54 */
[C---:B------:R-:W-:Y:S03]  /*d4e0*/  IMAD.X R11, R7.reuse, 0x1, R249, P1 ;  /* 0x00000001070b7824 */ /* 0x040fe600008e06f9 */
[----:B------:R1:W-:Y:S01]  /*d4f0*/  LDGSTS.E.BYPASS.LTC128B.128 [R21+0x1800], [R12.64], !P5 ;  /* 0x018000000c157fae */ /* 0x0003e2000e901d54 */
[--C-:B------:R-:W-:Y:S01]  /*d500*/  IMAD.X R9, R7, 0x1, R248.reuse, P0 ;  /* 0x0000000107097824 */ /* 0x100fe200000e06f8 */
        /* <DEDUP_REMOVED lines=8> */
.L_x_634:
        /* <DEDUP_REMOVED lines=144> */
[----:B------:R2:W2:Y:S10]  /*de90*/  MUFU.TANH R194, R12 ;  /* 0x0000000c00c27308 */ /* 0x0004b40000002400 */
[----:B------:R2:W2:Y:S01]  /*dea0*/  MUFU.TANH R193, R13 ;  /* 0x0000000d00c17308 */ /* 0x0004a20000002400 */
[----:B-1----:R-:W1:Y:S01]  /*deb0*/  LDSM.16.M88.4 R8, [R229+0x2800] ;  /* 0x00280000e508783b */ /* 0x002e620000000200 */
[----:B------:R-:W-:Y:S04]  /*dec0*/  DEPBAR.LE SB0, 0x0 ;  /* 0x000080000000791a */ /* 0x000fe80000000000 */
[-C--:B----4-:R-:W-:Y:S04]  /*ded0*/  HMMA.16816.F32 R20, R196, R4.reuse, R20 ;  /* 0x00000004c414723c */ /* 0x090fe80000001814 */
[----:B------:R4:W1:Y:S01]  /*dee0*/  MUFU.TANH R203, R14 ;  /* 0x0000000e00cb7308 */ /* 0x0008620000002400 */
[----:B------:R-:W-:Y:S03]  /*def0*/  BAR.SYNC.DEFER_BLOCKING 0x0 ;  /* 0x0000000000007b1d */ /* 0x000fe60000010000 */
[C---:B------:R-:W-:Y:S06]  /*df00*/  HMMA.16816.F32 R24, R216.reuse, R4, R24 ;  /* 0x00000004d818723c */ /* 0x040fec0000001818 */
[----:B------:R4:W1:Y:S02]  /*df10*/  MUFU.TANH R202, R15 ;  /* 0x0000000f00ca7308 */ /* 0x0008640000002400 */
[-C--:B------:R-:W-:Y:S08]  /*df20*/  HMMA.16816.F32 R28, R216, R6.reuse, R28 ;  /* 0x00000006d81c723c */ /* 0x080ff0000000181c */
[----:B------:R4:W2:Y:S01]  /*df30*/  MUFU.TANH R142, R16 ;  /* 0x00000010008e7308 */ /* 0x0008a20000002400 */
        /* <DEDUP_REMOVED lines=20> */
[----:B------:R-:W-:Y:S02]  /*e080*/  FMUL.FTZ R29, R29, c[0x0][0x320] ;  /* 0x0000c8001d1d7a20 */ /* 0x000fe40000410000 */
[----:B------:R-:W-:Y:S02]  /*e090*/  FMUL.FTZ R30, R30, c[0x0][0x320] ;  /* 0x0000c8001e1e7a20 */ /* 0x000fe40000410000 */
[----:B------:R-:W-:Y:S03]  /*e0a0*/  FMUL.FTZ R40, R40, c[0x0][0x320] ;  /* 0x0000c80028287a20 */ /* 0x000fe60000410000 */
        /* <DEDUP_REMOVED lines=48> */
[----:B------:R4:W1:Y:S01]  /*e3b0*/  MUFU.TANH R216, R51 ;  /* 0x0000003300d87308 */ /* 0x0008620000002400 */
[----:B------:R-:W-:-:S05]  /*e3c0*/  @!P0 BRA `(.L_x_635) ;  /* 0x0000037000008947 */ /* 0x000fca0003800000 */
[----:B--23--:R-:W2:Y:S01]  /*e3d0*/  LDL R135, [R1+0x14] ;  /* 0x0000140001877983 */ /* 0x00cea20000100800 */
[----:B------:R-:W-:Y:S01]  /*e3e0*/  UIMAD UR5, UR24, 0x30, UR10 ;  /* 0x00000030180578a4 */ /* 0x000fe2000f8e020a */
[----:B------:R-:W-:Y:S01]  /*e3f0*/  IMAD.MOV.U32 R242, RZ, RZ, RZ ;  /* 0x000000fffff27224 */ /* 0x000fe200078e00ff */
[----:B----4-:R-:W-:Y:S04]  /*e400*/  IADD3 R16, -R133, 0x10, RZ ;  /* 0x0000001085107810 */ /* 0x010fe80007ffe1ff */
[----:B------:R-:W-:Y:S01]  /*e410*/  IMAD.U32 R3, RZ, RZ, UR5 ;  /* 0x00000005ff037e24 */ /* 0x000fe2000f8e00ff */
[----:B------:R-:W-:Y:S04]  /*e420*/  LOP3.LUT R16, R16, 0xf, RZ, 0xc0, !PT ;  /* 0x0000000f10107812 */ /* 0x000fe800078ec0ff */
[----:B--2---:R-:W-:Y:S05]  /*e430*/  IADD3 R3, R3, -0x30, R135 ;  /* 0xffffffd003037810 */ /* 0x004fea0007ffe087 */
[----:B------:R-:W-:Y:S04]  /*e440*/  @P4 IMAD.HI.U32 R4, R3, c[0x0][0x2bc], RZ ;  /* 0x0000af0003044a27 */ /* 0x000fe800078e00ff */
[--C-:B------:R-:W-:Y:S01]  /*e450*/  IMAD.MOV.U32 R0, RZ, RZ, R3.reuse ;  /* 0x000000ffff007224 */ /* 0x100fe200078e0003 */
[----:B------:R-:W-:Y:S04]  /*e460*/  @P4 SHF.R.U32.HI R0, RZ, c[0x0][0x2c0], R4 ;  /* 0x0000b000ff004a19 */ /* 0x000fe80000011604 */
[C---:B------:R-:W-:Y:S04]  /*e470*/  @!P3 IADD3 R5, P0, R0.reuse, UR18, RZ ;  /* 0x000000120005bc10 */ /* 0x040fe8000ff1e0ff */
[----:B------:R-:W-:Y:S01]  /*e480*/  @!P3 LEA.HI.X.SX32 R6, R0, UR7, 0x1, P0 ;  /* 0x000000070006bc11 */ /* 0x000fe200080f0eff */
[----:B------:R-:W-:Y:S01]  /*e490*/  IMAD.MOV R0, RZ, RZ, -R0 ;  /* 0x000000ffff007224 */ /* 0x000fe200078e0a00 */
[C---:B------:R-:W-:Y:S03]  /*e4a0*/  @!P3 LEA R4, P0, R5.reuse, c[0x0][0x2a0], 0x2 ;  /* 0x0000a8000504ba11 */ /* 0x040fe600078010ff */
        /* <DEDUP_REMOVED lines=25> */
[C-C-:B----4-:R-:W-:Y:S01]  /*e640*/  IMAD.X R15, R5.reuse, 0x1, R249.reuse, P0 ;  /* 0x00000001050f7824 */ /* 0x150fe200000e06f9 */
[----:B------:R-:W-:Y:S01]  /*e650*/  IADD3 R8, P0, R8, R247, RZ ;  /* 0x000000f708087210 */ /* 0x000fe20007f1e0ff */
[--C-:B------:R-:W-:Y:S01]  /*e660*/  IMAD.X R13, R5, 0x1, R248.reuse, P2 ;  /* 0x00000001050d7824 */ /* 0x100fe200010e06f8 */
[----:B-1----:R-:W-:Y:S02]  /*e670*/  IADD3 R6, P2, R3, R134, RZ ;  /* 0x0000008603067210 */ /* 0x002fe40007f5e0ff */
[----:B------:R1:W-:Y:S01]  /*e680*/  LDGSTS.E.BYPASS.LTC128B.128 [R252+0x3100], [R14.64], !P6 ;  /* 0x031000000efc7fae */ /* 0x0003e2000f101d54 */
        /* <DEDUP_REMOVED lines=11> */
.L_x_635:
[----:B--23--:R-:W-:Y:S01]  /*e740*/  FMNMX.FTZ R137, R143, R2, !PT ;  /* 0x000000028f897209 */ /* 0x00cfe20007810000 */
[----:B----4-:R-:W-:Y:S01]  /*e750*/  LDSM.16.MT88.4 R20, [R225+0x100] ;  /* 0x00010000e114783b */ /* 0x010fe20000004200 */
[----:B------:R-:W-:Y:S01]  /*e760*/  FMNMX.FTZ R0, R201, R138, !PT ;  /* 0x0000008ac9007209 */ /* 0x000fe20007810000 */
[----:B------:R-:W-:Y:S01]  /*e770*/  UISETP.GT.AND UP0, UPT, UR24, UR4, UPT ;  /* 0x000000041800728c */ /* 0x000fe2000bf04270 */
[----:B------:R-:W-:Y:S01]  /*e780*/  FMNMX.FTZ R137, R195, R137, !PT ;  /* 0x00000089c3897209 */ /* 0x000fe20007810000 */
[----:B------:R-:W-:Y:S01]  /*e790*/  UIADD3 UR24, UR24, -0x1, URZ ;  /* 0xffffffff18187890 */ /* 0x000fe2000fffe03f */
[----:B------:R-:W-:Y:S02]  /*e7a0*/  FMNMX.FTZ R0, R205, R0, !PT ;  /* 0x00000000cd007209 */ /* 0x000fe40007810000 */
[----:B------:R-:W-:Y:S01]  /*e7b0*/  FMNMX.FTZ R137, R142, R137, !PT ;  /* 0x000000898e897209 */ /* 0x000fe20007810000 */
[----:B------:R-:W-:Y:S01]  /*e7c0*/  LDSM.16.MT88.4 R36, [R226+0x100] ;  /* 0x00010000e224783b */ /* 0x000fe20000004200 */
[----:B------:R-:W-:Y:S02]  /*e7d0*/  FMNMX.FTZ R3, R192, R132, !PT ;  /* 0x00000084c0037209 */ /* 0x000fe40007810000 */
[----:B------:R-:W-:Y:S02]  /*e7e0*/  FMNMX.FTZ R137, R17, R137, !PT ;  /* 0x0000008911897209 */ /* 0x000fe40007810000 */
[----:B------:R-:W-:Y:S02]  /*e7f0*/  FMNMX.FTZ R0, R194, R0, !PT ;  /* 0x00000000c2007209 */ /* 0x000fe40007810000 */
        /* <DEDUP_REMOVED lines=18> */
[----:B------:R-:W-:Y:S01]  /*e920*/  SHFL.BFLY PT, R4, R137, 0x2, 0x1f ;  /* 0x0c401f0089047f89 */ /* 0x000fe200000e0000 */
        /* <DEDUP_REMOVED lines=11> */
[----:B------:R-:W-:Y:S01]  /*e9e0*/  SHFL.BFLY PT, R135, R0, 0x2, 0x1f ;  /* 0x0c401f0000877f89 */ /* 0x000fe200000e0000 */
[----:B------:R-:W-:Y:S07]  /*e9f0*/  FMNMX.FTZ R3, R216, R3, !PT ;  /* 0x00000003d8037209 */ /* 0x000fee0007810000 */
[----:B------:R-:W1:Y:S02]  /*ea00*/  SHFL.BFLY PT, R5, R3, 0x2, 0x1f ;  /* 0x0c401f0003057f89 */ /* 0x000e6400000e0000 */
[----:B-1----:R-:W-:Y:S02]  /*ea10*/  FMNMX.FTZ R3, R3, R5, !PT ;  /* 0x0000000503037209 */ /* 0x002fe40007810000 */
[----:B------:R-:W-:Y:S02]  /*ea20*/  FMNMX.FTZ R137, R137, R4, !PT ;  /* 0x0000000489897209 */ /* 0x000fe40007810000 */
[----:B------:R-:W-:Y:S02]  /*ea30*/  FMNMX.FTZ R4, R200, R139, !PT ;  /* 0x0000008bc8047209 */ /* 0x000fe40007810000 */
[----:B------:R-:W1:Y:S01]  /*ea40*/  SHFL.BFLY PT, R136, R3, 0x1, 0x1f ;  /* 0x0c201f0003887f89 */ /* 0x000e6200000e0000 */
[----:B------:R-:W-:Y:S02]  /*ea50*/  FMNMX.FTZ R135, R0, R135, !PT ;  /* 0x0000008700877209 */ /* 0x000fe40007810000 */
[----:B------:R-:W-:Y:S04]  /*ea60*/  FMNMX.FTZ R4, R206, R4, !PT ;  /* 0x00000004ce047209 */ /* 0x000fe80007810000 */
[----:B------:R-:W-:Y:S01]  /*ea70*/  FMNMX.FTZ R4, R203, R4, !PT ;  /* 0x00000004cb047209 */ /* 0x000fe20007810000 */
[----:B------:R-:W2:Y:S03]  /*ea80*/  SHFL.BFLY PT, R6, R137, 0x1, 0x1f ;  /* 0x0c201f0089067f89 */ /* 0x000ea600000e0000 */
[----:B------:R-:W-:Y:S04]  /*ea90*/  FMNMX.FTZ R4, R202, R4, !PT ;  /* 0x00000004ca047209 */ /* 0x000fe80007810000 */
[----:B------:R-:W-:Y:S01]  /*eaa0*/  FMNMX.FTZ R4, R221, R4, !PT ;  /* 0x00000004dd047209 */ /* 0x000fe20007810000 */
[----:B------:R-:W3:Y:S03]  /*eab0*/  SHFL.BFLY PT, R5, R135, 0x1, 0x1f ;  /* 0x0c201f0087057f89 */ /* 0x000ee600000e0000 */
[----:B------:R-:W-:Y:S04]  /*eac0*/  FMNMX.FTZ R0, R222, R4, !PT ;  /* 0x00000004de007209 */ /* 0x000fe80007810000 */
[----:B------:R-:W-:Y:S02]  /*ead0*/  FMNMX.FTZ R0, R245, R0, !PT ;  /* 0x00000000f5007209 */ /* 0x000fe40007810000 */
[----:B-1----:R-:W-:Y:S02]  /*eae0*/  FMNMX.FTZ R136, R3, R136, !PT ;  /* 0x0000008803887209 */ /* 0x002fe40007810000 */
[----:B------:R-:W-:Y:S04]  /*eaf0*/  FMNMX.FTZ R4, R246, R0, !PT ;  /* 0x00000000f6047209 */ /* 0x000fe80007810000 */
[----:B------:R-:W-:Y:S02]  /*eb00*/  FMNMX.FTZ R4, R219, R4, !PT ;  /* 0x00000004db047209 */ /* 0x000fe40007810000 */
[----:B--2---:R-:W-:Y:S05]  /*eb10*/  FMNMX.FTZ R137, R137, R6, !PT ;  /* 0x0000000689897209 */ /* 0x004fea0007810000 */
[----:B------:R-:W-:Y:S01]  /*eb20*/  FADD.FTZ R0, -R137, R2 ;  /* 0x0000000289007221 */ /* 0x000fe20000010100 */
[----:B---3--:R-:W-:Y:S01]  /*eb30*/  FMNMX.FTZ R135, R135, R5, !PT ;  /* 0x0000000587877209 */ /* 0x008fe20007810000 */
[----:B------:R-:W-:Y:S02]  /*eb40*/  FMUL.FTZ R196, R137, c[0x0][0x2d0] ;  /* 0x0000b40089c47a20 */ /* 0x000fe40000410000 */
[----:B------:R-:W-:Y:S01]  /*eb50*/  FMUL.FTZ R2, R0, c[0x0][0x2d0] ;  /* 0x0000b40000027a20 */ /* 0x000fe20000410000 */
[----:B------:R-:W-:Y:S01]  /*eb60*/  FMNMX.FTZ R0, R42, R4, !PT ;  /* 0x000000042a007209 */ /* 0x000fe20007810000 */
[----:B------:R-:W-:Y:S02]  /*eb70*/  FFMA.FTZ R4, R143, c[0x0][0x2d0], -R196 ;  /* 0x0000b4008f047a23 */ /* 0x000fe400000108c4 */
[----:B-----5:R1:W2:Y:S01]  /*eb80*/  MUFU.EX2 R134, R2 ;  /* 0x0000000200867308 */ /* 0x0202a20000000800 */
[----:B------:R-:W-:Y:S01]  /*eb90*/  FMNMX.FTZ R0, R140, R0, !PT ;  /* 0x000000008c007209 */ /* 0x000fe20007810000 */
[----:B------:R-:W-:Y:S03]  /*eba0*/  FMUL.FTZ R143, R135, c[0x0][0x2d0] ;  /* 0x0000b400878f7a20 */ /* 0x000fe60000410000 */
[----:B------:R-:W-:Y:S05]  /*ebb0*/  FMNMX.FTZ R0, R141, R0, !PT ;  /* 0x000000008d007209 */ /* 0x000fea0007810000 */
[----:B------:R-:W3:Y:S01]  /*ebc0*/  SHFL.BFLY PT, R3, R0, 0x2, 0x1f ;  /* 0x0c401f0000037f89 */ /* 0x000ee200000e0000 */
[----:B------:R-:W-:Y:S01]  /*ebd0*/  MUFU.EX2 R29, R4 ;  /* 0x00000004001d7308 */ /* 0x000fe20000000800 */
[----:B-1----:R-:W-:Y:S02]  /*ebe0*/  FADD.FTZ R2, -R136, R132 ;  /* 0x0000008488027221 */ /* 0x002fe40000010100 */
[----:B--2---:R-:W-:Y:S02]  /*ebf0*/  FMUL.FTZ R16, R134, R156 ;  /* 0x0000009c86107220 */ /* 0x004fe40000410000 */
[----:B------:R-:W-:Y:S02]  /*ec00*/  FMUL.FTZ R2, R2, c[0x0][0x2d0] ;  /* 0x0000b40002027a20 */ /* 0x000fe40000410000 */
[C---:B------:R-:W-:Y:S03]  /*ec10*/  FMUL.FTZ R48, R134.reuse, R188 ;  /* 0x000000bc86307220 */ /* 0x040fe60000410000 */
[----:B------:R1:W2:Y:S01]  /*ec20*/  MUFU.EX2 R133, R2 ;  /* 0x0000000200857308 */ /* 0x0002a20000000800 */
[----:B------:R-:W-:Y:S01]  /*ec30*/  FMUL.FTZ R49, R134, R189 ;  /* 0x000000bd86317220 */ /* 0x000fe20000410000 */
[----:B---3--:R-:W-:Y:S01]  /*ec40*/  FMNMX.FTZ R0, R0, R3, !PT ;  /* 0x0000000300007209 */ /* 0x008fe20007810000 */
[----:B------:R-:W-:Y:S02]  /*ec50*/  FFMA.FTZ R3, R17, c[0x0][0x2d0], -R196 ;  /* 0x0000b40011037a23 */ /* 0x000fe400000108c4 */
[C---:B------:R-:W-:Y:S02]  /*ec60*/  FMUL.FTZ R17, R134.reuse, R157 ;  /* 0x0000009d86117220 */ /* 0x040fe40000410000 */
[C---:B------:R-:W-:Y:S02]  /*ec70*/  FMUL.FTZ R52, R134.reuse, R52 ;  /* 0x0000003486347220 */ /* 0x040fe40000410000 */
[C---:B------:R-:W-:Y:S01]  /*ec80*/  FMUL.FTZ R53, R134.reuse, R53 ;  /* 0x0000003586357220 */ /* 0x040fe20000410000 */
[----:B------:R-:W-:Y:S01]  /*ec90*/  MUFU.EX2 R7, R3 ;  /* 0x0000000300077308 */ /* 0x000fe20000000800 */
[C---:B------:R-:W-:Y:S02]  /*eca0*/  FMUL.FTZ R64, R134.reuse, R64 ;  /* 0x0000004086407220 */ /* 0x040fe40000410000 */
[C---:B------:R-:W-:Y:S02]  /*ecb0*/  FMUL.FTZ R65, R134.reuse, R65 ;  /* 0x0000004186417220 */ /* 0x040fe40000410000 */
[C---:B------:R-:W-:Y:S02]  /*ecc0*/  FMUL.FTZ R68, R134.reuse, R68 ;  /* 0x0000004486447220 */ /* 0x040fe40000410000 */
[C---:B------:R-:W-:Y:S02]  /*ecd0*/  FMUL.FTZ R69, R134.reuse, R69 ;  /* 0x0000004586457220 */ /* 0x040fe40000410000 */
[C---:B------:R-:W-:Y:S02]  /*ece0*/  FMUL.FTZ R80, R134.reuse, R80 ;  /* 0x0000005086507220 */ /* 0x040fe40000410000 */
[C---:B------:R-:W-:Y:S02]  /*ecf0*/  FMUL.FTZ R81, R134.reuse, R81 ;  /* 0x0000005186517220 */ /* 0x040fe40000410000 */
[----:B------:R-:W-:Y:S02]  /*ed00*/  FMUL.FTZ R84, R134, R84 ;  /* 0x0000005486547220 */ /* 0x000fe40000410000 */
[----:B-1----:R-:W-:Y:S02]  /*ed10*/  FADD.FTZ R2, -R135, R138 ;  /* 0x0000008a87027221 */ /* 0x002fe40000010100 */
[--C-:B------:R-:W-:Y:S02]  /*ed20*/  FFMA.FTZ R138, R207, c[0x0][0x2d0], -R196.reuse ;  /* 0x0000b400cf8a7a23 */ /* 0x100fe400000108c4 */
[----:B------:R-:W-:Y:S02]  /*ed30*/  FMUL.FTZ R2, R2, c[0x0][0x2d0] ;  /* 0x0000b40002027a20 */ /* 0x000fe40000410000 */
[C---:B--2---:R-:W-:Y:S02]  /*ed40*/  FMUL.FTZ R6, R133.reuse, R146 ;  /* 0x0000009285067220 */ /* 0x044fe40000410000 */
[----:B------:R1:W2:Y:S01]  /*ed50*/  MUFU.EX2 R132, R2 ;  /* 0x0000000200847308 */ /* 0x0002a20000000800 */
[C---:B------:R-:W-:Y:S02]  /*ed60*/  FMUL.FTZ R50, R133.reuse, R190 ;  /* 0x000000be85327220 */ /* 0x040fe40000410000 */
[C---:B------:R-:W-:Y:S02]  /*ed70*/  FMUL.FTZ R51, R133.reuse, R191 ;  /* 0x000000bf85337220 */ /* 0x040fe40000410000 */
[C---:B------:R-:W-:Y:S01]  /*ed80*/  FMUL.FTZ R54, R133.reuse, R54 ;  /* 0x0000003685367220 */ /* 0x040fe20000410000 */
[----:B------:R-:W-:Y:S01]  /*ed90*/  LDSM.16.MT88.4 R188, [R228+0x1100] ;  /* 0x00110000e4bc783b */ /* 0x000fe20000004200 */
        /* <DEDUP_REMOVED lines=8> */
[----:B------:R-:W-:Y:S02]  /*ee20*/  FMUL.FTZ R86, R133, R86 ;  /* 0x0000005685567220 */ /* 0x000fe40000410000 */
[--C-:B-1----:R-:W-:Y:S02]  /*ee30*/  FFMA.FTZ R2, R195, c[0x0][0x2d0], -R196.reuse ;  /* 0x0000b400c3027a23 */ /* 0x102fe400000108c4 */
[C---:B--2---:R-:W-:Y:S02]  /*ee40*/  FMUL.FTZ R12, R132.reuse, R152 ;  /* 0x00000098840c7220 */ /* 0x044fe40000410000 */
[----:B------:R1:W-:Y:S01]  /*ee50*/  MUFU.EX2 R9, R2 ;  /* 0x0000000200097308 */ /* 0x0003e20000000800 */
        /* <DEDUP_REMOVED lines=12> */
[----:B-1----:R-:W-:Y:S02]  /*ef20*/  FFMA.FTZ R2, R142, c[0x0][0x2d0], -R196 ;  /* 0x0000b4008e027a23 */ /* 0x002fe400000108c4 */
[----:B------:R-:W-:Y:S02]  /*ef30*/  FMUL.FTZ R142, R136, c[0x0][0x2d0] ;  /* 0x0000b400888e7a20 */ /* 0x000fe40000410000 */
[----:B------:R1:W-:Y:S01]  /*ef40*/  MUFU.EX2 R30, R2 ;  /* 0x00000002001e7308 */ /* 0x0003e20000000800 */
[C---:B------:R-:W-:Y:S02]  /*ef50*/  FMUL.FTZ R87, R133.reuse, R87 ;  /* 0x0000005785577220 */ /* 0x040fe40000410000 */
[--C-:B------:R-:W-:Y:S02]  /*ef60*/  FFMA.FTZ R3, R192, c[0x0][0x2d0], -R142.reuse ;  /* 0x0000b400c0037a23 */ /* 0x100fe4000001088e */
[C---:B------:R-:W-:Y:S02]  /*ef70*/  FMUL.FTZ R88, R132.reuse, R88 ;  /* 0x0000005884587220 */ /* 0x040fe40000410000 */
[C---:B------:R-:W-:Y:S02]  /*ef80*/  FMUL.FTZ R89, R132.reuse, R89 ;  /* 0x0000005984597220 */ /* 0x040fe40000410000 */
[C---:B------:R-:W-:Y:S01]  /*ef90*/  FMUL.FTZ R92, R132.reuse, R92 ;  /* 0x0000005c845c7220 */ /* 0x040fe20000410000 */
[----:B------:R2:W-:Y:S01]  /*efa0*/  MUFU.EX2 R43, R3 ;  /* 0x00000003002b7308 */ /* 0x0005e20000000800 */
[----:B------:R-:W-:Y:S02]  /*efb0*/  FMUL.FTZ R93, R132, R93 ;  /* 0x0000005d845d7220 */ /* 0x000fe40000410000 */
[C---:B------:R-:W-:Y:S02]  /*efc0*/  FMUL.FTZ R96, R134.reuse, R96 ;  /* 0x0000006086607220 */ /* 0x040fe40000410000 */
[C---:B------:R-:W-:Y:S02]  /*efd0*/  FMUL.FTZ R97, R134.reuse, R97 ;  /* 0x0000006186617220 */ /* 0x040fe40000410000 */
[C---:B------:R-:W-:Y:S02]  /*efe0*/  FMUL.FTZ R98, R133.reuse, R98 ;  /* 0x0000006285627220 */ /* 0x040fe40000410000 */
[C---:B------:R-:W-:Y:S02]  /*eff0*/  FMUL.FTZ R99, R133.reuse, R99 ;  /* 0x0000006385637220 */ /* 0x040fe40000410000 */
[C---:B------:R-:W-:Y:S02]  /*f000*/  FMUL.FTZ R100, R134.reuse, R100 ;  /* 0x0000006486647220 */ /* 0x040fe40000410000 */
[----:B------:R-:W-:Y:S01]  /*f010*/  FMUL.FTZ R101, R134, R101 ;  /* 0x0000006586657220 */ /* 0x000fe20000410000 */
[----:B-1----:R-:W1:Y:S01]  /*f020*/  SHFL.BFLY PT, R2, R0, 0x1, 0x1f ;  /* 0x0c201f0000027f89 */ /* 0x002e6200000e0000 */
[C---:B------:R-:W-:Y:S02]  /*f030*/  FMUL.FTZ R102, R133.reuse, R102 ;  /* 0x0000006685667220 */ /* 0x040fe40000410000 */
[C---:B------:R-:W-:Y:S02]  /*f040*/  FMUL.FTZ R103, R133.reuse, R103 ;  /* 0x0000006785677220 */ /* 0x040fe40000410000 */
[C---:B------:R-:W-:Y:S02]  /*f050*/  FMUL.FTZ R104, R132.reuse, R104 ;  /* 0x0000006884687220 */ /* 0x040fe40000410000 */
[C---:B------:R-:W-:Y:S02]  /*f060*/  FMUL.FTZ R105, R132.reuse, R105 ;  /* 0x0000006984697220 */ /* 0x040fe40000410000 */
[----:B------:R-:W-:Y:S02]  /*f070*/  FMUL.FTZ R108, R132, R108 ;  /* 0x0000006c846c7220 */ /* 0x000fe40000410000 */
[--C-:B--2---:R-:W-:Y:S01]  /*f080*/  FFMA.FTZ R3, R204, c[0x0][0x2d0], -R142.reuse ;  /* 0x0000b400cc037a23 */ /* 0x104fe2000001088e */
[----:B------:R-:W-:Y:S01]  /*f090*/  MOV R204, R40 ;  /* 0x0000002800cc7202 */ /* 0x000fe20000000f00 */
[C---:B------:R-:W-:Y:S02]  /*f0a0*/  FMUL.FTZ R40, R132.reuse, R180 ;  /* 0x000000b484287220 */ /* 0x040fe40000410000 */
[----:B------:R2:W3:Y:S01]  /*f0b0*/  MUFU.EX2 R10, R3 ;  /* 0x00000003000a7308 */ /* 0x0004e20000000800 */
[----:B------:R-:W-:Y:S02]  /*f0c0*/  FMUL.FTZ R109, R132, R109 ;  /* 0x0000006d846d7220 */ /* 0x000fe40000410000 */
[C---:B------:R-:W-:Y:S02]  /*f0d0*/  FMUL.FTZ R112, R134.reuse, R112 ;  /* 0x0000007086707220 */ /* 0x040fe40000410000 */
[C---:B------:R-:W-:Y:S02]  /*f0e0*/  FMUL.FTZ R113, R134.reuse, R113 ;  /* 0x0000007186717220 */ /* 0x040fe40000410000 */
[C---:B------:R-:W-:Y:S02]  /*f0f0*/  FMUL.FTZ R114, R133.reuse, R114 ;  /* 0x0000007285727220 */ /* 0x040fe40000410000 */
[C---:B------:R-:W-:Y:S01]  /*f100*/  FMUL.FTZ R115, R133.reuse, R115 ;  /* 0x0000007385737220 */ /* 0x040fe20000410000 */
[----:B------:R4:W-:Y:S01]  /*f110*/  MUFU.EX2 R180, R138 ;  /* 0x0000008a00b47308 */ /* 0x0009e20000000800 */
[C---:B------:R-:W-:Y:S02]  /*f120*/  FMUL.FTZ R116, R134.reuse, R116 ;  /* 0x0000007486747220 */ /* 0x040fe40000410000 */
[----:B------:R-:W-:Y:S02]  /*f130*/  FMUL.FTZ R117, R134, R117 ;  /* 0x0000007586757220 */ /* 0x000fe40000410000 */
[C---:B------:R-:W-:Y:S02]  /*f140*/  FMUL.FTZ R118, R133.reuse, R118 ;  /* 0x0000007685767220 */ /* 0x040fe40000410000 */
[C---:B------:R-:W-:Y:S02]  /*f150*/  FMUL.FTZ R119, R133.reuse, R119 ;  /* 0x0000007785777220 */ /* 0x040fe40000410000 */
[C---:B------:R-:W-:Y:S02]  /*f160*/  FMUL.FTZ R120, R132.reuse, R120 ;  /* 0x0000007884787220 */ /* 0x040fe40000410000 */
[C---:B------:R-:W-:Y:S02]  /*f170*/  FMUL.FTZ R121, R132.reuse, R121 ;  /* 0x0000007984797220 */ /* 0x040fe40000410000 */
[----:B------:R-:W-:Y:S02]  /*f180*/  FMUL.FTZ R124, R132, R124 ;  /* 0x0000007c847c7220 */ /* 0x000fe40000410000 */
[----:B--2---:R-:W-:Y:S02]  /*f190*/  FFMA.FTZ R3, R18, c[0x0][0x2d0], -R142 ;  /* 0x0000b40012037a23 */ /* 0x004fe4000001088e */
[----:B------:R-:W-:Y:S02]  /*f1a0*/  FMUL.FTZ R18, R133, R158 ;  /* 0x0000009e85127220 */ /* 0x000fe40000410000 */
[----:B------:R1:W-:Y:S01]  /*f1b0*/  MUFU.EX2 R31, R3 ;  /* 0x00000003001f7308 */ /* 0x0003e20000000800 */
[----:B------:R-:W-:Y:S02]  /*f1c0*/  FMUL.FTZ R125, R132, R125 ;  /* 0x0000007d847d7220 */ /* 0x000fe40000410000 */
[C---:B------:R-:W-:Y:S02]  /*f1d0*/  FMUL.FTZ R128, R134.reuse, R128 ;  /* 0x0000008086807220 */ /* 0x040fe40000410000 */
[----:B----4-:R-:W-:Y:S02]  /*f1e0*/  FFMA.FTZ R138, R209, c[0x0][0x2d0], -R196 ;  /* 0x0000b400d18a7a23 */ /* 0x010fe400000108c4 */
[----:B------:R-:W-:Y:S02]  /*f1f0*/  FMUL.FTZ R129, R134, R129 ;  /* 0x0000008186817220 */ /* 0x000fe40000410000 */
[C---:B------:R-:W-:Y:S02]  /*f200*/  FMUL.FTZ R130, R133.reuse, R130 ;  /* 0x0000008285827220 */ /* 0x040fe40000410000 */
[----:B------:R-:W-:Y:S01]  /*f210*/  FMUL.FTZ R131, R133, R131 ;  /* 0x0000008385837220 */ /* 0x000fe20000410000 */
[----:B-1----:R-:W-:Y:S01]  /*f220*/  FMNMX.FTZ R3, R2, R0, !PT ;  /* 0x0000000002037209 */ /* 0x002fe20007810000 */
[--C-:B------:R-:W-:Y:S02]  /*f230*/  FFMA.FTZ R2, R201, c[0x0][0x2d0], -R143.reuse ;  /* 0x0000b400c9027a23 */ /* 0x100fe4000001088f */
[--C-:B------:R-:W-:Y:S02]  /*f240*/  FFMA.FTZ R0, R19, c[0x0][0x2d0], -R142.reuse ;  /* 0x0000b40013007a23 */ /* 0x100fe4000001088e */
[----:B------:R1:W-:Y:S01]  /*f250*/  MUFU.EX2 R195, R2 ;  /* 0x0000000200c37308 */ /* 0x0003e20000000800 */
[----:B------:R-:W-:Y:S02]  /*f260*/  FMUL.FTZ R19, R133, R159 ;  /* 0x0000009f85137220 */ /* 0x000fe40000410000 */
[----:B------:R-:W-:Y:S07]  /*f270*/  LDSM.16.MT88.4 R156, [R227+0x100] ;  /* 0x00010000e39c783b */ /* 0x000fee0000004200 */
[----:B------:R2:W-:Y:S01]  /*f280*/  MUFU.EX2 R8, R0 ;  /* 0x0000000000087308 */ /* 0x0005e20000000800 */
[----:B-1----:R-:W-:Y:S01]  /*f290*/  FFMA.FTZ R2, R205, c[0x0][0x2d0], -R143 ;  /* 0x0000b400cd027a23 */ /* 0x002fe2000001088f */
[----:B------:R-:W-:Y:S01]  /*f2a0*/  MOV R205, R41 ;  /* 0x0000002900cd7202 */ /* 0x000fe20000000f00 */
[----:B------:R-:W-:Y:S07]  /*f2b0*/  FMUL.FTZ R41, R132, R181 ;  /* 0x000000b584297220 */ /* 0x000fee0000410000 */
[----:B------:R1:W-:Y:S01]  /*f2c0*/  MUFU.EX2 R192, R2 ;  /* 0x0000000200c07308 */ /* 0x0003e20000000800 */
[----:B------:R-:W-:Y:S01]  /*f2d0*/  MOV R184, R205 ;  /* 0x000000cd00b87202 */ /* 0x000fe20000000f00 */
[----:B--2---:R-:W-:Y:S01]  /*f2e0*/  FADD.FTZ R0, -R3, R139 ;  /* 0x0000008b03007221 */ /* 0x004fe20000010100 */
[----:B------:R-:W-:Y:S01]  /*f2f0*/  MOV R139, R33 ;  /* 0x00000021008b7202 */ /* 0x000fe20000000f00 */
[----:B------:R-:W-:Y:S06]  /*f300*/  FMUL.FTZ R33, R134, R173 ;  /* 0x000000ad86217220 */ /* 0x000fec0000410000 */
[----:B------:R2:W-:Y:S01]  /*f310*/  MUFU.EX2 R173, R138 ;  /* 0x0000008a00ad7308 */ /* 0x0005e20000000800 */
[----:B------:R-:W-:Y:S02]  /*f320*/  FMUL.FTZ R0, R0, c[0x0][0x2d0] ;  /* 0x0000b40000007a20 */ /* 0x000fe40000410000 */
[--C-:B------:R-:W-:Y:S07]  /*f330*/  FFMA.FTZ R139, R139, c[0x0][0x2d0], -R142.reuse ;  /* 0x0000b4008b8b7a23 */ /* 0x100fee000001088e */
[----:B------:R-:W4:Y:S01]  /*f340*/  MUFU.EX2 R0, R0 ;  /* 0x0000000000007308 */ /* 0x000f220000000800 */
[--C-:B-1----:R-:W-:Y:S01]  /*f350*/  FFMA.FTZ R2, R194, c[0x0][0x2d0], -R143.reuse ;  /* 0x0000b400c2027a23 */ /* 0x102fe2000001088f */
[----:B---3--:R-:W-:Y:S08]  /*f360*/  MOV R194, R10 ;  /* 0x0000000a00c27202 */ /* 0x008ff00000000f00 */
[----:B------:R1:W-:Y:S01]  /*f370*/  MUFU.EX2 R24, R2 ;  /* 0x0000000200187308 */ /* 0x0003e20000000800 */
[--C-:B--2---:R-:W-:Y:S09]  /*f380*/  FFMA.FTZ R138, R211, c[0x0][0x2d0], -R142.reuse ;  /* 0x0000b400d38a7a23 */ /* 0x104ff2000001088e */
[----:B------:R2:W-:Y:S01]  /*f390*/  MUFU.EX2 R181, R138 ;  /* 0x0000008a00b57308 */ /* 0x0005e20000000800 */
[C---:B----4-:R-:W-:Y:S02]  /*f3a0*/  FMUL.FTZ R10, R0.reuse, R150 ;  /* 0x00000096000a7220 */ /* 0x050fe40000410000 */
[C---:B------:R-:W-:Y:S02]  /*f3b0*/  FMUL.FTZ R11, R0.reuse, R151 ;  /* 0x00000097000b7220 */ /* 0x040fe40000410000 */
[C---:B------:R-:W-:Y:S02]  /*f3c0*/  FMUL.FTZ R14, R0.reuse, R154 ;  /* 0x0000009a000e7220 */ /* 0x040fe40000410000 */
[C---:B------:R-:W-:Y:S02]  /*f3d0*/  FMUL.FTZ R15, R0.reuse, R155 ;  /* 0x0000009b000f7220 */ /* 0x040fe40000410000 */
[----:B------:R-:W3:Y:S01]  /*f3e0*/  LDSM.16.MT88.4 R152, [R228+0x100] ;  /* 0x00010000e498783b */ /* 0x000ee20000004200 */
[----:B------:R-:W-:Y:S02]  /*f3f0*/  FMUL.FTZ R26, R0, R166 ;  /* 0x000000a6001a7220 */ /* 0x000fe40000410000 */
[--C-:B-1----:R-:W-:Y:S01]  /*f400*/  FFMA.FTZ R2, R193, c[0x0][0x2d0], -R143.reuse ;  /* 0x0000b400c1027a23 */ /* 0x102fe2000001088f */
[----:B------:R-:W-:Y:S01]  /*f410*/  MOV R193, R9 ;  /* 0x0000000900c17202 */ /* 0x000fe20000000f00 */
[----:B------:R-:W-:Y:S02]  /*f420*/  FMUL.FTZ R9, R132, R149 ;  /* 0x0000009584097220 */ /* 0x000fe40000410000 */
[----:B------:R1:W4:Y:S01]  /*f430*/  MUFU.EX2 R5, R2 ;  /* 0x0000000200057308 */ /* 0x0003220000000800 */
[C---:B------:R-:W-:Y:S02]  /*f440*/  FMUL.FTZ R27, R0.reuse, R167 ;  /* 0x000000a7001b7220 */ /* 0x040fe40000410000 */
[C---:B------:R-:W-:Y:S02]  /*f450*/  FMUL.FTZ R46, R0.reuse, R186 ;  /* 0x000000ba002e7220 */ /* 0x040fe40000410000 */
[----:B--2---:R-:W-:Y:S02]  /*f460*/  FFMA.FTZ R138, R213, c[0x0][0x2d0], -R142 ;  /* 0x0000b400d58a7a23 */ /* 0x004fe4000001088e */
        /* <DEDUP_REMOVED lines=9> */
[----:B-1----:R-:W-:Y:S02]  /*f500*/  FMUL.FTZ R2, R3, c[0x0][0x2d0] ;  /* 0x0000b40003027a20 */ /* 0x002fe40000410000 */
[----:B------:R-:W-:Y:S02]  /*f510*/  FMUL.FTZ R90, R0, R90 ;  /* 0x0000005a005a7220 */ /* 0x000fe40000410000 */
[--C-:B------:R-:W-:Y:S01]  /*f520*/  FFMA.FTZ R4, R200, c[0x0][0x2d0], -R2.reuse ;  /* 0x0000b400c8047a23 */ /* 0x100fe20000010802 */
[----:B----4-:R-:W-:Y:S01]  /*f530*/  MOV R200, R5 ;  /* 0x0000000500c87202 */ /* 0x010fe20000000f00 */
        /* <DEDUP_REMOVED lines=19> */
[----:B------:R1:W4:Y:S01]  /*f670*/  MUFU.EX2 R34, R4 ;  /* 0x0000000400227308 */ /* 0x0003220000000800 */
[-C--:B--2---:R-:W-:Y:S01]  /*f680*/  MOV R166, R35.reuse ;  /* 0x0000002300a67202 */ /* 0x084fe20000000f00 */
[--C-:B------:R-:W-:Y:S02]  /*f690*/  FFMA.FTZ R140, R140, c[0x0][0x2d0], -R2.reuse ;  /* 0x0000b4008c8c7a23 */ /* 0x100fe40000010802 */
[--C-:B-1----:R-:W-:Y:S01]  /*f6a0*/  FFMA.FTZ R4, R203, c[0x0][0x2d0], -R2.reuse ;  /* 0x0000b400cb047a23 */ /* 0x102fe20000010802 */
[----:B----4-:R-:W-:Y:S01]  /*f6b0*/  F2FP.PACK_AB R149, R34, R35 ;  /* 0x000000232295723e */ /* 0x010fe200000000ff */
[C---:B------:R-:W-:Y:S01]  /*f6c0*/  FMUL.FTZ R35, R133.reuse, R175 ;  /* 0x000000af85237220 */ /* 0x040fe20000410000 */
[----:B------:R-:W-:Y:S03]  /*f6d0*/  MOV R165, R34 ;  /* 0x0000002200a57202 */ /* 0x000fe60000000f00 */
[----:B------:R1:W2:Y:S01]  /*f6e0*/  MUFU.EX2 R28, R4 ;  /* 0x00000004001c7308 */ /* 0x0002a20000000800 */
[C---:B------:R-:W-:Y:S01]  /*f6f0*/  FMUL.FTZ R34, R133.reuse, R174 ;  /* 0x000000ae85227220 */ /* 0x040fe20000410000 */
[----:B------:R-:W-:Y:S01]  /*f700*/  MOV R203, R42 ;  /* 0x0000002a00cb7202 */ /* 0x000fe20000000f00 */
[----:B------:R-:W-:Y:S03]  /*f710*/  FMUL.FTZ R42, R0, R182 ;  /* 0x000000b6002a7220 */ /* 0x000fe60000410000 */
[----:B------:R-:W-:Y:S01]  /*f720*/  MOV R185, R203 ;  /* 0x000000cb00b97202 */ /* 0x000fe20000000f00 */
[----:B-1----:R-:W-:Y:S01]  /*f730*/  FFMA.FTZ R4, R202, c[0x0][0x2d0], -R2 ;  /* 0x0000b400ca047a23 */ /* 0x002fe20000010802 */
[----:B------:R-:W-:Y:S01]  /*f740*/  MOV R202, R7 ;  /* 0x0000000700ca7202 */ /* 0x000fe20000000f00 */
[----:B------:R-:W-:Y:S01]  /*f750*/  FMUL.FTZ R7, R133, R147 ;  /* 0x0000009385077220 */ /* 0x000fe20000410000 */
[----:B------:R-:W-:Y:S01]  /*f760*/  F2FP.PACK_AB R147, R206, R31 ;  /* 0x0000001fce93723e */ /* 0x000fe200000000ff */
[----:B------:R1:W4:Y:S01]  /*f770*/  MUFU.EX2 R201, R4 ;  /* 0x0000000400c97308 */ /* 0x0003220000000800 */
[----:B------:R-:W-:Y:S02]  /*f780*/  F2FP.PACK_AB R146, R202, R30 ;  /* 0x0000001eca92723e */ /* 0x000fe400000000ff */
[----:B--2---:R-:W-:Y:S01]  /*f790*/  MOV R167, R28 ;  /* 0x0000001c00a77202 */ /* 0x004fe20000000f00 */
[----:B-1----:R-:W-:Y:S01]  /*f7a0*/  FMUL.FTZ R4, R134, R144 ;  /* 0x0000009086047220 */ /* 0x002fe20000410000 */
[-C--:B------:R-:W-:Y:S02]  /*f7b0*/  F2FP.PACK_AB R144, R193, R29.reuse ;  /* 0x0000001dc190723e */ /* 0x080fe400000000ff */
[----:B----4-:R-:W-:Y:S01]  /*f7c0*/  F2FP.PACK_AB R151, R201, R28 ;  /* 0x0000001cc997723e */ /* 0x010fe200000000ff */
[C---:B------:R-:W-:Y:S01]  /*f7d0*/  FMUL.FTZ R28, R132.reuse, R168 ;  /* 0x000000a8841c7220 */ /* 0x040fe20000410000 */
[----:B------:R-:W-:Y:S01]  /*f7e0*/  MOV R168, R29 ;  /* 0x0000001d00a87202 */ /* 0x000fe20000000f00 */
[----:B------:R-:W-:Y:S01]  /*f7f0*/  FMUL.FTZ R29, R132, R169 ;  /* 0x000000a9841d7220 */ /* 0x000fe20000410000 */
[----:B------:R-:W-:Y:S01]  /*f800*/  MOV R169, R43 ;  /* 0x0000002b00a97202 */ /* 0x000fe20000000f00 */
[-C--:B------:R-:W-:Y:S05]  /*f810*/  HMMA.16816.F32 R4, R144, R20.reuse, R4 ;  /* 0x000000149004723c */ /* 0x080fea0000001804 */
[----:B------:R-:W-:Y:S01]  /*f820*/  FMUL.FTZ R43, R0, R183 ;  /* 0x000000b7002b7220 */ /* 0x000fe20000410000 */
[----:B------:R-:W-:Y:S02]  /*f830*/  MOV R183, R204 ;  /* 0x000000cc00b77202 */ /* 0x000fe40000000f00 */
[C---:B------:R-:W-:Y:S07]  /*f840*/  HMMA.16816.F32 R8, R148.reuse, R20, R8 ;  /* 0x000000149408723c */ /* 0x040fee0000001808 */
[C---:B------:R-:W-:Y:S01]  /*f850*/  FMUL.FTZ R20, R134.reuse, R160 ;  /* 0x000000a086147220 */ /* 0x040fe20000410000 */
[-C--:B------:R-:W-:Y:S01]  /*f860*/  HMMA.16816.F32 R12, R148, R22.reuse, R12 ;  /* 0x00000016940c723c */ /* 0x080fe2000000180c */
[----:B------:R1:W-:Y:S03]  /*f870*/  MUFU.EX2 R160, R138 ;  /* 0x0000008a00a07308 */ /* 0x0003e60000000800 */
[----:B------:R-:W-:Y:S01]  /*f880*/  FMUL.FTZ R21, R134, R161 ;  /* 0x000000a186157220 */ /* 0x000fe20000410000 */
[----:B------:R-:W-:Y:S01]  /*f890*/  MOV R161, R30 ;  /* 0x0000001e00a17202 */ /* 0x000fe20000000f00 */
[----:B------:R-:W-:Y:S02]  /*f8a0*/  FMUL.FTZ R30, R0, R170 ;  /* 0x000000aa001e7220 */ /* 0x000fe40000410000 */
[C---:B------:R-:W-:Y:S07]  /*f8b0*/  HMMA.16816.F32 R16, R144.reuse, R22, R16 ;  /* 0x000000169010723c */ /* 0x040fee0000001810 */
[C---:B------:R-:W-:Y:S01]  /*f8c0*/  FMUL.FTZ R23, R133.reuse, R163 ;  /* 0x000000a385177220 */ /* 0x040fe20000410000 */
[----:B------:R-:W-:Y:S01]  /*f8d0*/  MOV R163, R24 ;  /* 0x0000001800a37202 */ /* 0x000fe20000000f00 */
[----:B------:R-:W-:Y:S03]  /*f8e0*/  FMUL.FTZ R24, R132, R164 ;  /* 0x000000a484187220 */ /* 0x000fe60000410000 */
[----:B------:R-:W-:Y:S01]  /*f8f0*/  MOV R164, R32 ;  /* 0x0000002000a47202 */ /* 0x000fe20000000f00 */
[----:B------:R-:W-:Y:S02]  /*f900*/  FMUL.FTZ R32, R134, R172 ;  /* 0x000000ac86207220 */ /* 0x000fe40000410000 */
[C---:B------:R-:W-:Y:S01]  /*f910*/  FMUL.FTZ R22, R133.reuse, R162 ;  /* 0x000000a285167220 */ /* 0x040fe20000410000 */
[----:B------:R-:W-:Y:S01]  /*f920*/  MOV R162, R31 ;  /* 0x0000001f00a27202 */ /* 0x000fe20000000f00 */
[--C-:B-1----:R-:W-:Y:S02]  /*f930*/  FFMA.FTZ R138, R208, c[0x0][0x2d0], -R196.reuse ;  /* 0x0000b400d08a7a23 */ /* 0x102fe400000108c4 */
[----:B------:R-:W-:Y:S02]  /*f940*/  FMUL.FTZ R31, R0, R171 ;  /* 0x000000ab001f7220 */ /* 0x000fe40000410000 */
[----:B------:R1:W-:Y:S01]  /*f950*/  MUFU.EX2 R170, R138 ;  /* 0x0000008a00aa7308 */ /* 0x0003e20000000800 */
[-C--:B------:R-:W-:Y:S08]  /*f960*/  HMMA.16816.F32 R20, R144, R36.reuse, R20 ;  /* 0x000000249014723c */ /* 0x080ff00000001814 */
[C---:B------:R-:W-:Y:S07]  /*f970*/  HMMA.16816.F32 R24, R148.reuse, R36, R24 ;  /* 0x000000249418723c */ /* 0x040fee0000001818 */
[C---:B------:R-:W-:Y:S01]  /*f980*/  FMUL.FTZ R36, R134.reuse, R176 ;  /* 0x000000b086247220 */ /* 0x040fe20000410000 */
[-C--:B------:R-:W-:Y:S04]  /*f990*/  HMMA.16816.F32 R28, R148, R38.reuse, R28 ;  /* 0x00000026941c723c */ /* 0x080fe8000000181c */
[----:B------:R-:W-:Y:S01]  /*f9a0*/  MOV R176, R164 ;  /* 0x000000a400b07202 */ /* 0x000fe20000000f00 */
[----:B------:R-:W-:Y:S01]  /*f9b0*/  FMUL.FTZ R37, R134, R177 ;  /* 0x000000b186257220 */ /* 0x000fe20000410000 */
[----:B------:R-:W-:Y:S01]  /*f9c0*/  MOV R177, R206 ;  /* 0x000000ce00b17202 */ /* 0x000fe20000000f00 */
[----:B-1----:R-:W-:Y:S01]  /*f9d0*/  FFMA.FTZ R138, R210, c[0x0][0x2d0], -R196 ;  /* 0x0000b400d28a7a23 */ /* 0x002fe200000108c4 */
[C---:B------:R-:W-:Y:S01]  /*f9e0*/  HMMA.16816.F32 R32, R144.reuse, R38, R32 ;  /* 0x000000269020723c */ /* 0x040fe20000001820 */
[----:B------:R1:W-:Y:S06]  /*f9f0*/  MUFU.EX2 R206, R139 ;  /* 0x0000008b00ce7308 */ /* 0x0003ec0000000800 */
[C---:B------:R-:W-:Y:S01]  /*fa00*/  FMUL.FTZ R38, R133.reuse, R178 ;  /* 0x000000b285267220 */ /* 0x040fe20000410000 */
[----:B------:R-:W-:Y:S01]  /*fa10*/  MOV R178, R200 ;  /* 0x000000c800b27202 */ /* 0x000fe20000000f00 */
[----:B------:R-:W-:Y:S02]  /*fa20*/  FMUL.FTZ R39, R133, R179 ;  /* 0x000000b385277220 */ /* 0x000fe40000410000 */
[----:B------:R2:W-:Y:S01]  /*fa30*/  MUFU.EX2 R172, R138 ;  /* 0x0000008a00ac7308 */ /* 0x0005e20000000800 */
[----:B------:R-:W-:Y:S04]  /*fa40*/  MOV R179, R201 ;  /* 0x000000c900b37202 */ /* 0x000fe80000000f00 */
[-C--:B---3--:R-:W-:Y:S08]  /*fa50*/  HMMA.16816.F32 R36, R144, R152.reuse, R36 ;  /* 0x000000989024723c */ /* 0x088ff00000001824 */
[C---:B------:R-:W-:Y:S04]  /*fa60*/  HMMA.16816.F32 R40, R148.reuse, R152, R40 ;  /* 0x000000989428723c */ /* 0x040fe80000001828 */
[--C-:B-1----:R-:W-:Y:S01]  /*fa70*/  FFMA.FTZ R139, R216, c[0x0][0x2d0], -R142.reuse ;  /* 0x0000b400d88b7a23 */ /* 0x102fe2000001088e */
[----:B------:R-:W-:Y:S03]  /*fa80*/  MOV R216, R180 ;  /* 0x000000b400d87202 */ /* 0x000fe60000000f00 */
[-C--:B------:R-:W-:Y:S04]  /*fa90*/  HMMA.16816.F32 R44, R148, R154.reuse, R44 ;  /* 0x0000009a942c723c */ /* 0x080fe8000000182c */
[--C-:B--2---:R-:W-:Y:S04]  /*faa0*/  FFMA.FTZ R138, R212, c[0x0][0x2d0], -R142.reuse ;  /* 0x0000b400d48a7a23 */ /* 0x104fe8000001088e */
[C---:B------:R-:W-:Y:S01]  /*fab0*/  HMMA.16816.F32 R48, R144.reuse, R154, R48 ;  /* 0x0000009a9030723c */ /* 0x040fe20000001830 */
[----:B------:R1:W-:Y:S01]  /*fac0*/  MUFU.EX2 R171, R138 ;  /* 0x0000008a00ab7308 */ /* 0x0003e20000000800 */
[----:B------:R-:W2:Y:S06]  /*fad0*/  LDSM.16.MT88.4 R152, [R225+0x1900] ;  /* 0x00190000e198783b */ /* 0x000eac0000004200 */
[-C--:B------:R-:W-:Y:S08]  /*fae0*/  HMMA.16816.F32 R52, R144, R156.reuse, R52 ;  /* 0x0000009c9034723c */ /* 0x080ff00000001834 */
[C---:B------:R-:W-:Y:S08]  /*faf0*/  HMMA.16816.F32 R56, R148.reuse, R156, R56 ;  /* 0x0000009c9438723c */ /* 0x040ff00000001838 */
[-C--:B------:R-:W-:Y:S04]  /*fb00*/  HMMA.16816.F32 R60, R148, R158.reuse, R60 ;  /* 0x0000009e943c723c */ /* 0x080fe8000000183c */
[----:B-1----:R-:W-:Y:S04]  /*fb10*/  FFMA.FTZ R138, R214, c[0x0][0x2d0], -R142 ;  /* 0x0000b400d68a7a23 */ /* 0x002fe8000001088e */
[C---:B------:R-:W-:Y:S01]  /*fb20*/  HMMA.16816.F32 R64, R144.reuse, R158, R64 ;  /* 0x0000009e9040723c */ /* 0x040fe20000001840 */
[----:B------:R1:W3:Y:S01]  /*fb30*/  MUFU.EX2 R174, R138 ;  /* 0x0000008a00ae7308 */ /* 0x0002e20000000800 */
[----:B------:R-:W4:Y:S06]  /*fb40*/  LDSM.16.MT88.4 R156, [R226+0x1900] ;  /* 0x00190000e29c783b */ /* 0x000f2c0000004200 */
[-C--:B--2---:R-:W-:Y:S08]  /*fb50*/  HMMA.16816.F32 R68, R144, R152.reuse, R68 ;  /* 0x000000989044723c */ /* 0x084ff00000001844 */
[C---:B------:R-:W-:Y:S04]  /*fb60*/  HMMA.16816.F32 R72, R148.reuse, R152, R72 ;  /* 0x000000989448723c */ /* 0x040fe80000001848 */
[--C-:B-1----:R-:W-:Y:S04]  /*fb70*/  FFMA.FTZ R138, R220, c[0x0][0x2d0], -R143.reuse ;  /* 0x0000b400dc8a7a23 */ /* 0x102fe8000001088f */
[-C--:B------:R-:W-:Y:S01]  /*fb80*/  HMMA.16816.F32 R76, R148, R154.reuse, R76 ;  /* 0x0000009a944c723c */ /* 0x080fe2000000184c */
[----:B------:R1:W-:Y:S07]  /*fb90*/  MUFU.EX2 R182, R138 ;  /* 0x0000008a00b67308 */ /* 0x0003ee0000000800 */
[C---:B------:R-:W-:Y:S01]  /*fba0*/  HMMA.16816.F32 R80, R144.reuse, R154, R80 ;  /* 0x0000009a9050723c */ /* 0x040fe20000001850 */
[----:B------:R-:W2:Y:S07]  /*fbb0*/  LDSM.16.MT88.4 R152, [R228+0x1900] ;  /* 0x00190000e498783b */ /* 0x000eae0000004200 */
[-C--:B----4-:R-:W-:Y:S08]  /*fbc0*/  HMMA.16816.F32 R84, R144, R156.reuse, R84 ;  /* 0x0000009c9054723c */ /* 0x090ff00000001854 */
[C---:B------:R-:W-:Y:S04]  /*fbd0*/  HMMA.16816.F32 R88, R148.reuse, R156, R88 ;  /* 0x0000009c9458723c */ /* 0x040fe80000001858 */
[--C-:B-1----:R-:W-:Y:S04]  /*fbe0*/  FFMA.FTZ R138, R215, c[0x0][0x2d0], -R143.reuse ;  /* 0x0000b400d78a7a23 */ /* 0x102fe8000001088f */
[-C--:B------:R-:W-:Y:S01]  /*fbf0*/  HMMA.16816.F32 R92, R148, R158.reuse, R92 ;  /* 0x0000009e945c723c */ /* 0x080fe2000000185c */
[----:B------:R1:W4:Y:S07]  /*fc00*/  MUFU.EX2 R220, R138 ;  /* 0x0000008a00dc7308 */ /* 0x00032e0000000800 */
[C---:B------:R-:W-:Y:S01]  /*fc10*/  HMMA.16816.F32 R96, R144.reuse, R158, R96 ;  /* 0x0000009e9060723c */ /* 0x040fe20000001860 */
[----:B------:R-:W4:Y:S07]  /*fc20*/  LDSM.16.MT88.4 R156, [R227+0x1900] ;  /* 0x00190000e39c783b */ /* 0x000f2e0000004200 */
[-C--:B--2---:R-:W-:Y:S08]  /*fc30*/  HMMA.16816.F32 R100, R144, R152.reuse, R100 ;  /* 0x000000989064723c */ /* 0x084ff00000001864 */
[C---:B------:R-:W-:Y:S04]  /*fc40*/  HMMA.16816.F32 R104, R148.reuse, R152, R104 ;  /* 0x000000989468723c */ /* 0x040fe80000001868 */
[--C-:B-1----:R-:W-:Y:S01]  /*fc50*/  FFMA.FTZ R138, R221, c[0x0][0x2d0], -R2.reuse ;  /* 0x0000b400dd8a7a23 */ /* 0x102fe20000010802 */
[----:B---3--:R-:W-:Y:S03]  /*fc60*/  MOV R221, R174 ;  /* 0x000000ae00dd7202 */ /* 0x008fe60000000f00 */
[-C--:B------:R-:W-:Y:S01]  /*fc70*/  HMMA.16816.F32 R108, R148, R154.reuse, R108 ;  /* 0x0000009a946c723c */ /* 0x080fe2000000186c */
[----:B------:R1:W-:Y:S07]  /*fc80*/  MUFU.EX2 R215, R138 ;  /* 0x0000008a00d77308 */ /* 0x0003ee0000000800 */
[C---:B------:R-:W-:Y:S01]  /*fc90*/  HMMA.16816.F32 R112, R144.reuse, R154, R112 ;  /* 0x0000009a9070723c */ /* 0x040fe20000001870 */
[----:B------:R-:W2:Y:S07]  /*fca0*/  LDSM.16.MT88.4 R152, [R225+0x900] ;  /* 0x00090000e198783b */ /* 0x000eae0000004200 */
[-C--:B----4-:R-:W-:Y:S08]  /*fcb0*/  HMMA.16816.F32 R116, R144, R156.reuse, R116 ;  /* 0x0000009c9074723c */ /* 0x090ff00000001874 */
[C---:B------:R-:W-:Y:S04]  /*fcc0*/  HMMA.16816.F32 R120, R148.reuse, R156, R120 ;  /* 0x0000009c9478723c */ /* 0x040fe80000001878 */
[--C-:B-1----:R-:W-:Y:S01]  /*fcd0*/  FFMA.FTZ R138, R222, c[0x0][0x2d0], -R2.reuse ;  /* 0x0000b400de8a7a23 */ /* 0x102fe20000010802 */
[----:B------:R-:W-:Y:S02]  /*fce0*/  MOV R222, R172 ;  /* 0x000000ac00de7202 */ /* 0x000fe40000000f00 */
[----:B------:R-:W-:Y:S01]  /*fcf0*/  MOV R172, R169 ;  /* 0x000000a900ac7202 */ /* 0x000fe20000000f00 */
[-C--:B------:R-:W-:Y:S01]  /*fd00*/  HMMA.16816.F32 R124, R148, R158.reuse, R124 ;  /* 0x0000009e947c723c */ /* 0x080fe2000000187c */
[----:B------:R1:W3:Y:S03]  /*fd10*/  MUFU.EX2 R214, R138 ;  /* 0x0000008a00d67308 */ /* 0x0002e60000000800 */
[----:B------:R-:W-:Y:S02]  /*fd20*/  MOV R169, R163 ;  /* 0x000000a300a97202 */ /* 0x000fe40000000f00 */
[----:B------:R-:W-:Y:S02]  /*fd30*/  MOV R175, R172 ;  /* 0x000000ac00af7202 */ /* 0x000fe40000000f00 */
[----:B------:R-:W-:Y:S01]  /*fd40*/  HMMA.16816.F32 R128, R144, R158, R128 ;  /* 0x0000009e9080723c */ /* 0x000fe20000001880 */
[----:B------:R-:W-:Y:S03]  /*fd50*/  LDSM.16.MT88.4 R156, [R227+0x900] ;  /* 0x00090000e39c783b */ /* 0x000fe60000004200 */
[----:B------:R-:W-:Y:S02]  /*fd60*/  F2FP.PACK_AB R148, R220, R182 ;  /* 0x000000b6dc94723e */ /* 0x000fe400000000ff */
[----:B------:R-:W-:Y:S01]  /*fd70*/  MOV R172, R165 ;  /* 0x000000a500ac7202 */ /* 0x000fe20000000f00 */
[--C-:B-1----:R-:W-:Y:S01]  /*fd80*/  FFMA.FTZ R138, R244, c[0x0][0x2d0], -R143.reuse ;  /* 0x0000b400f48a7a23 */ /* 0x102fe2000001088f */
[----:B------:R-:W-:Y:S04]  /*fd90*/  MOV R244, R171 ;  /* 0x000000ab00f47202 */ /* 0x000fe80000000f00 */
[----:B------:R-:W-:Y:S01]  /*fda0*/  MOV R171, R168 ;  /* 0x000000a800ab7202 */ /* 0x000fe20000000f00 */
[----:B------:R1:W-:Y:S01]  /*fdb0*/  MUFU.EX2 R213, R138 ;  /* 0x0000008a00d57308 */ /* 0x0003e20000000800 */
[----:B------:R-:W-:Y:S02]  /*fdc0*/  MOV R168, R162 ;  /* 0x000000a200a87202 */ /* 0x000fe40000000f00 */
[----:B------:R-:W-:Y:S02]  /*fdd0*/  F2FP.PACK_AB R147, R221, R244 ;  /* 0x000000f4dd93723e */ /* 0x000fe400000000ff */
[----:B---3--:R-:W-:Y:S02]  /*fde0*/  F2FP.PACK_AB R149, R214, R215 ;  /* 0x000000d7d695723e */ /* 0x008fe400000000ff */
[----:B------:R-:W-:Y:S01]  /*fdf0*/  MOV R174, R171 ;  /* 0x000000ab00ae7202 */ /* 0x000fe20000000f00 */
[--C-:B-1----:R-:W-:Y:S01]  /*fe00*/  FFMA.FTZ R138, R223, c[0x0][0x2d0], -R143.reuse ;  /* 0x0000b400df8a7a23 */ /* 0x102fe2000001088f */
[----:B------:R-:W-:Y:S02]  /*fe10*/  MOV R223, R170 ;  /* 0x000000aa00df7202 */ /* 0x000fe40000000f00 */
[----:B------:R-:W-:Y:S01]  /*fe20*/  MOV R170, R167 ;  /* 0x000000a700aa7202 */ /* 0x000fe20000000f00 */
[----:B------:R1:W3:Y:S01]  /*fe30*/  MUFU.EX2 R212, R138 ;  /* 0x0000008a00d47308 */ /* 0x0002e20000000800 */
[----:B------:R-:W-:Y:S02]  /*fe40*/  MOV R167, R161 ;  /* 0x000000a100a77202 */ /* 0x000fe40000000f00 */
[----:B------:R-:W-:Y:S02]  /*fe50*/  F2FP.PACK_AB R146, R222, R223 ;  /* 0x000000dfde92723e */ /* 0x000fe400000000ff */
[----:B------:R-:W-:Y:S02]  /*fe60*/  MOV R171, R170 ;  /* 0x000000aa00ab7202 */ /* 0x000fe40000000f00 */
[----:B------:R-:W-:Y:S02]  /*fe70*/  MOV R170, R169 ;  /* 0x000000a900aa7202 */ /* 0x000fe40000000f00 */
[----:B------:R-:W-:Y:S02]  /*fe80*/  MOV R169, R168 ;  /* 0x000000a800a97202 */ /* 0x000fe40000000f00 */
[----:B------:R-:W-:Y:S01]  /*fe90*/  MOV R168, R167 ;  /* 0x000000a700a87202 */ /* 0x000fe20000000f00 */
[--C-:B-1----:R-:W-:Y:S01]  /*fea0*/  FFMA.FTZ R138, R245, c[0x0][0x2d0], -R2.reuse ;  /* 0x0000b400f58a7a23 */ /* 0x102fe20000010802 */
[----:B------:R-:W-:Y:S02]  /*feb0*/  MOV R245, R160 ;  /* 0x000000a000f57202 */ /* 0x000fe40000000f00 */
[----:B------:R-:W1:Y:S01]  /*fec0*/  LDSM.16.MT88.4 R160, [R226+0x900] ;  /* 0x00090000e2a0783b */ /* 0x000e620000004200 */
[----:B------:R4:W-:Y:S01]  /*fed0*/  MUFU.EX2 R211, R138 ;  /* 0x0000008a00d37308 */ /* 0x0009e20000000800 */
[----:B------:R-:W-:Y:S02]  /*fee0*/  F2FP.PACK_AB R145, R245, R181 ;  /* 0x000000b5f591723e */ /* 0x000fe400000000ff */
[----:B---3--:R-:W-:Y:S01]  /*fef0*/  F2FP.PACK_AB R150, R212, R213 ;  /* 0x000000d5d496723e */ /* 0x008fe200000000ff */
[----:B----4-:R-:W-:Y:S01]  /*ff00*/  FFMA.FTZ R138, R246, c[0x0][0x2d0], -R2 ;  /* 0x0000b400f68a7a23 */ /* 0x010fe20000010802 */
[----:B------:R-:W-:Y:S02]  /*ff10*/  MOV R246, R173 ;  /* 0x000000ad00f67202 */ /* 0x000fe40000000f00 */
[----:B------:R-:W-:Y:S03]  /*ff20*/  MOV R173, R166 ;  /* 0x000000a600ad7202 */ /* 0x000fe60000000f00 */
[----:B------:R3:W4:Y:S01]  /*ff30*/  MUFU.EX2 R210, R138 ;  /* 0x0000008a00d27308 */ /* 0x0007220000000800 */
[----:B------:R-:W-:Y:S01]  /*ff40*/  F2FP.PACK_AB R144, R246, R180 ;  /* 0x000000b4f690723e */ /* 0x000fe200000000ff */
[----:B------:R-:W1:Y:S01]  /*ff50*/  LDSM.16.MT88.4 R164, [R228+0x900] ;  /* 0x00090000e4a4783b */ /* 0x000e620000004200 */
[----:B------:R-:W-:Y:S05]  /*ff60*/  MOV R180, R175 ;  /* 0x000000af00b47202 */ /* 0x000fea0000000f00 */
[-C--:B--2---:R-:W-:Y:S03]  /*ff70*/  HMMA.16816.F32 R4, R144, R152.reuse, R4 ;  /* 0x000000989004723c */ /* 0x084fe60000001804 */
[--C-:B---3--:R-:W-:Y:S01]  /*ff80*/  FFMA.FTZ R138, R176, c[0x0][0x2d0], -R196.reuse ;  /* 0x0000b400b08a7a23 */ /* 0x108fe200000108c4 */
[----:B----4-:R-:W-:Y:S02]  /*ff90*/  F2FP.PACK_AB R151, R210, R211 ;  /* 0x000000d3d297723e */ /* 0x010fe400000000ff */
[----:B------:R-:W-:Y:S01]  /*ffa0*/  MOV R176, R202 ;  /* 0x000000ca00b07202 */ /* 0x000fe20000000f00 */
[----:B------:R2:W-:Y:S04]  /*ffb0*/  MUFU.EX2 R209, R138 ;  /* 0x0000008a00d17308 */ /* 0x0005e80000000800 */
[C---:B------:R-:W-:Y:S06]  /*ffc0*/  HMMA.16816.F32 R8, R148.reuse, R152, R8 ;  /* 0x000000989408723c */ /* 0x040fec0000001808 */
[----:B------:R-:W-:Y:S02]  /*ffd0*/  MUFU.EX2 R202, R139 ;  /* 0x0000008b00ca7308 */ /* 0x000fe40000000800 */
[-C--:B------:R-:W-:Y:S08]  /*ffe0*/  HMMA.16816.F32 R12, R148, R154.reuse, R12 ;  /* 0x0000009a940c723c */ /* 0x080ff0000000180c */
[C---:B------:R-:W-:Y:S01]  /*fff0*/  HMMA.16816.F32 R16, R144.reuse, R154, R16 ;  /* 0x0000009a9010723c */ /* 0x040fe20000001810 */
[----:B------:R-:W3:Y:S01]  /*10000*/  LDSM.16.MT88.4 R152, [R225+0x2100] ;  /* 0x00210000e198783b */ /* 0x000ee20000004200 */
[----:B------:R-:W-:Y:S02]  /*10010*/  MUFU.EX2 R139, R140 ;  /* 0x0000008c008b7308 */ /* 0x000fe40000000800 */
[----:B--2---:R-:W-:Y:S01]  /*10020*/  FFMA.FTZ R138, R250, c[0x0][0x2d0], -R196 ;  /* 0x0000b400fa8a7a23 */ /* 0x004fe200000108c4 */
[----:B------:R-:W-:Y:S02]  /*10030*/  MOV R250, R182 ;  /* 0x000000b600fa7202 */ /* 0x000fe40000000f00 */
[----:B------:R-:W-:Y:S01]  /*10040*/  MOV R182, R193 ;  /* 0x000000c100b67202 */ /* 0x000fe20000000f00 */
[-C--:B-1----:R-:W-:Y:S04]  /*10050*/  HMMA.16816.F32 R20, R144, R160.reuse, R20 ;  /* 0x000000a09014723c */ /* 0x082fe80000001814 */
[----:B------:R1:W2:Y:S04]  /*10060*/  MUFU.EX2 R208, R138 ;  /* 0x0000008a00d07308 */ /* 0x0002a80000000800 */
[C---:B------:R-:W-:Y:S08]  /*10070*/  HMMA.16816.F32 R24, R148.reuse, R160, R24 ;  /* 0x000000a09418723c */ /* 0x040ff00000001818 */
[-C--:B------:R-:W-:Y:S08]  /*10080*/  HMMA.16816.F32 R28, R148, R162.reuse, R28 ;  /* 0x000000a2941c723c */ /* 0x080ff0000000181c */
[C---:B------:R-:W-:Y:S01]  /*10090*/  HMMA.16816.F32 R32, R144.reuse, R162, R32 ;  /* 0x000000a29020723c */ /* 0x040fe20000001820 */
[----:B------:R-:W4:Y:S03]  /*100a0*/  LDSM.16.MT88.4 R160, [R226+0x2100] ;  /* 0x00210000e2a0783b */ /* 0x000f260000004200 */
[----:B-1----:R-:W-:Y:S01]  /*100b0*/  FFMA.FTZ R138, R251, c[0x0][0x2d0], -R142 ;  /* 0x0000b400fb8a7a23 */ /* 0x002fe2000001088e */
[----:B------:R-:W-:Y:S02]  /*100c0*/  MOV R251, R181 ;  /* 0x000000b500fb7202 */ /* 0x000fe40000000f00 */
[----:B------:R-:W-:Y:S01]  /*100d0*/  MOV R181, R174 ;  /* 0x000000ae00b57202 */ /* 0x000fe20000000f00 */
[-C--:B------:R-:W-:Y:S01]  /*100e0*/  HMMA.16816.F32 R36, R144, R164.reuse, R36 ;  /* 0x000000a49024723c */ /* 0x080fe20000001824 */
[----:B------:R1:W-:Y:S03]  /*100f0*/  MUFU.EX2 R207, R138 ;  /* 0x0000008a00cf7308 */ /* 0x0003e60000000800 */
[----:B--2---:R-:W-:Y:S04]  /*10100*/  F2FP.PACK_AB R140, R208, R209 ;  /* 0x000000d1d08c723e */ /* 0x004fe800000000ff */
[C---:B------:R-:W-:Y:S08]  /*10110*/  HMMA.16816.F32 R40, R148.reuse, R164, R40 ;  /* 0x000000a49428723c */ /* 0x040ff00000001828 */
[-C--:B------:R-:W-:Y:S08]  /*10120*/  HMMA.16816.F32 R44, R148, R166.reuse, R44 ;  /* 0x000000a6942c723c */ /* 0x080ff0000000182c */
[C---:B------:R-:W-:Y:S04]  /*10130*/  HMMA.16816.F32 R48, R144.reuse, R166, R48 ;  /* 0x000000a69030723c */ /* 0x040fe80000001830 */
[--C-:B-1----:R-:W-:Y:S04]  /*10140*/  FFMA.FTZ R138, R197, c[0x0][0x2d0], -R196.reuse ;  /* 0x0000b400c58a7a23 */ /* 0x102fe800000108c4 */
[-C--:B------:R-:W-:Y:S01]  /*10150*/  HMMA.16816.F32 R52, R144, R156.reuse, R52 ;  /* 0x0000009c9034723c */ /* 0x080fe20000001834 */
[----:B------:R1:W-:Y:S07]  /*10160*/  MUFU.EX2 R205, R138 ;  /* 0x0000008a00cd7308 */ /* 0x0003ee0000000800 */
[C---:B------:R-:W-:Y:S08]  /*10170*/  HMMA.16816.F32 R56, R148.reuse, R156, R56 ;  /* 0x0000009c9438723c */ /* 0x040ff00000001838 */
[-C--:B------:R-:W-:Y:S08]  /*10180*/  HMMA.16816.F32 R60, R148, R158.reuse, R60 ;  /* 0x0000009e943c723c */ /* 0x080ff0000000183c */
[C---:B------:R-:W-:Y:S01]  /*10190*/  HMMA.16816.F32 R64, R144.reuse, R158, R64 ;  /* 0x0000009e9040723c */ /* 0x040fe20000001840 */
[----:B------:R-:W2:Y:S03]  /*101a0*/  LDSM.16.MT88.4 R156, [R228+0x2100] ;  /* 0x00210000e49c783b */ /* 0x000ea60000004200 */
[----:B-1----:R-:W-:Y:S04]  /*101b0*/  FFMA.FTZ R138, R198, c[0x0][0x2d0], -R196 ;  /* 0x0000b400c68a7a23 */ /* 0x002fe800000108c4 */
[-C--:B---3--:R-:W-:Y:S01]  /*101c0*/  HMMA.16816.F32 R68, R144, R152.reuse, R68 ;  /* 0x000000989044723c */ /* 0x088fe20000001844 */
[----:B------:R1:W3:Y:S07]  /*101d0*/  MUFU.EX2 R204, R138 ;  /* 0x0000008a00cc7308 */ /* 0x0002ee0000000800 */
[C---:B------:R-:W-:Y:S08]  /*101e0*/  HMMA.16816.F32 R72, R148.reuse, R152, R72 ;  /* 0x000000989448723c */ /* 0x040ff00000001848 */
[-C--:B------:R-:W-:Y:S08]  /*101f0*/  HMMA.16816.F32 R76, R148, R154.reuse, R76 ;  /* 0x0000009a944c723c */ /* 0x080ff0000000184c */
[C---:B------:R-:W-:Y:S01]  /*10200*/  HMMA.16816.F32 R80, R144.reuse, R154, R80 ;  /* 0x0000009a9050723c */ /* 0x040fe20000001850 */
[----:B------:R-:W2:Y:S03]  /*10210*/  LDSM.16.MT88.4 R152, [R227+0x2100] ;  /* 0x00210000e398783b */ /* 0x000ea60000004200 */
[----:B-1----:R-:W-:Y:S01]  /*10220*/  FFMA.FTZ R138, R199, c[0x0][0x2d0], -R142 ;  /* 0x0000b400c78a7a23 */ /* 0x002fe2000001088e */
[----:B---3--:R-:W-:Y:S03]  /*10230*/  F2FP.PACK_AB R142, R204, R205 ;  /* 0x000000cdcc8e723e */ /* 0x008fe600000000ff */
[-C--:B----4-:R-:W-:Y:S01]  /*10240*/  HMMA.16816.F32 R84, R144, R160.reuse, R84 ;  /* 0x000000a09054723c */ /* 0x090fe20000001854 */
[----:B------:R1:W-:Y:S07]  /*10250*/  MUFU.EX2 R203, R138 ;  /* 0x0000008a00cb7308 */ /* 0x0003ee0000000800 */
[C---:B------:R-:W-:Y:S08]  /*10260*/  HMMA.16816.F32 R88, R148.reuse, R160, R88 ;  /* 0x000000a09458723c */ /* 0x040ff00000001858 */
[-C--:B------:R-:W-:Y:S08]  /*10270*/  HMMA.16816.F32 R92, R148, R162.reuse, R92 ;  /* 0x000000a2945c723c */ /* 0x080ff0000000185c */
[C---:B------:R-:W-:Y:S01]  /*10280*/  HMMA.16816.F32 R96, R144.reuse, R162, R96 ;  /* 0x000000a29060723c */ /* 0x040fe20000001860 */
[----:B------:R-:W3:Y:S03]  /*10290*/  LDSM.16.MT88.4 R160, [R225+0x1100] ;  /* 0x00110000e1a0783b */ /* 0x000ee60000004200 */
[--C-:B-1----:R-:W-:Y:S01]  /*102a0*/  FFMA.FTZ R138, R217, c[0x0][0x2d0], -R143.reuse ;  /* 0x0000b400d98a7a23 */ /* 0x102fe2000001088f */
[----:B------:R-:W-:Y:S02]  /*102b0*/  MOV R217, R179 ;  /* 0x000000b300d97202 */ /* 0x000fe40000000f00 */
[----:B------:R-:W-:Y:S01]  /*102c0*/  MOV R179, R194 ;  /* 0x000000c200b37202 */ /* 0x000fe20000000f00 */
[-C--:B--2---:R-:W-:Y:S01]  /*102d0*/  HMMA.16816.F32 R100, R144, R156.reuse, R100 ;  /* 0x0000009c9064723c */ /* 0x084fe20000001864 */
[----:B------:R1:W-:Y:S07]  /*102e0*/  MUFU.EX2 R201, R138 ;  /* 0x0000008a00c97308 */ /* 0x0003ee0000000800 */
[C---:B------:R-:W-:Y:S08]  /*102f0*/  HMMA.16816.F32 R104, R148.reuse, R156, R104 ;  /* 0x0000009c9468723c */ /* 0x040ff00000001868 */
[-C--:B------:R-:W-:Y:S08]  /*10300*/  HMMA.16816.F32 R108, R148, R158.reuse, R108 ;  /* 0x0000009e946c723c */ /* 0x080ff0000000186c */
[C---:B------:R-:W-:Y:S04]  /*10310*/  HMMA.16816.F32 R112, R144.reuse, R158, R112 ;  /* 0x0000009e9070723c */ /* 0x040fe80000001870 */
[--C-:B-1----:R-:W-:Y:S01]  /*10320*/  FFMA.FTZ R138, R218, c[0x0][0x2d0], -R143.reuse ;  /* 0x0000b400da8a7a23 */ /* 0x102fe2000001088f */
[----:B------:R-:W-:Y:S02]  /*10330*/  MOV R218, R178 ;  /* 0x000000b200da7202 */ /* 0x000fe40000000f00 */
[----:B------:R-:W-:Y:S01]  /*10340*/  MOV R178, R192 ;  /* 0x000000c000b27202 */ /* 0x000fe20000000f00 */
[-C--:B------:R-:W-:Y:S01]  /*10350*/  HMMA.16816.F32 R116, R144, R152.reuse, R116 ;  /* 0x000000989074723c */ /* 0x080fe20000001874 */
[----:B------:R1:W2:Y:S07]  /*10360*/  MUFU.EX2 R200, R138 ;  /* 0x0000008a00c87308 */ /* 0x0002ae0000000800 */
[C---:B------:R-:W-:Y:S08]  /*10370*/  HMMA.16816.F32 R120, R148.reuse, R152, R120 ;  /* 0x000000989478723c */ /* 0x040ff00000001878 */
[-C--:B------:R-:W-:Y:S08]  /*10380*/  HMMA.16816.F32 R124, R148, R154.reuse, R124 ;  /* 0x0000009a947c723c */ /* 0x080ff0000000187c */
[----:B------:R-:W-:Y:S04]  /*10390*/  HMMA.16816.F32 R128, R144, R154, R128 ;  /* 0x0000009a9080723c */ /* 0x000fe80000001880 */
[--C-:B-1----:R-:W-:Y:S01]  /*103a0*/  FFMA.FTZ R138, R219, c[0x0][0x2d0], -R2.reuse ;  /* 0x0000b400db8a7a23 */ /* 0x102fe20000010802 */
[----:B--2---:R-:W-:Y:S02]  /*103b0*/  F2FP.PACK_AB R192, R200, R201 ;  /* 0x000000c9c8c0723e */ /* 0x004fe400000000ff */
[----:B------:R-:W-:Y:S01]  /*103c0*/  MOV R219, R177 ;  /* 0x000000b100db7202 */ /* 0x000fe20000000f00 */
[----:B------:R1:W-:Y:S01]  /*103d0*/  MUFU.EX2 R198, R138 ;  /* 0x0000008a00c67308 */ /* 0x0003e20000000800 */
[----:B------:R-:W-:Y:S03]  /*103e0*/  MOV R177, R195 ;  /* 0x000000c300b17202 */ /* 0x000fe60000000f00 */
[--C-:B-1----:R-:W-:Y:S02]  /*103f0*/  FFMA.FTZ R138, R185, c[0x0][0x2d0], -R2.reuse ;  /* 0x0000b400b98a7a23 */ /* 0x102fe40000010802 */
[----:B------:R-:W-:Y:S01]  /*10400*/  FFMA.FTZ R2, R141, c[0x0][0x2d0], -R2 ;  /* 0x0000b4008d027a23 */ /* 0x000fe20000010802 */
[----:B------:R-:W-:Y:S03]  /*10410*/  F2FP.PACK_AB R141, R206, R207 ;  /* 0x000000cfce8d723e */ /* 0x000fe600000000ff */
[----:B------:R1:W2:Y:S02]  /*10420*/  MUFU.EX2 R199, R138 ;  /* 0x0000008a00c77308 */ /* 0x0002a40000000800 */
[--C-:B-1----:R-:W-:Y:S01]  /*10430*/  FFMA.FTZ R138, R184, c[0x0][0x2d0], -R143.reuse ;  /* 0x0000b400b88a7a23 */ /* 0x102fe2000001088f */
[----:B--2---:R-:W-:Y:S07]  /*10440*/  F2FP.PACK_AB R193, R199, R198 ;  /* 0x000000c6c7c1723e */ /* 0x004fee00000000ff */
[----:B------:R1:W-:Y:S02]  /*10450*/  MUFU.EX2 R197, R138 ;  /* 0x0000008a00c57308 */ /* 0x0003e40000000800 */
[----:B-1----:R-:W-:Y:S01]  /*10460*/  FFMA.FTZ R138, R183, c[0x0][0x2d0], -R143 ;  /* 0x0000b400b78a7a23 */ /* 0x002fe2000001088f */
[----:B------:R-:W-:Y:S02]  /*10470*/  MOV R183, R172 ;  /* 0x000000ac00b77202 */ /* 0x000fe40000000f00 */
[----:B------:R-:W-:Y:S05]  /*10480*/  F2FP.PACK_AB R143, R202, R203 ;  /* 0x000000cbca8f723e */ /* 0x000fea00000000ff */
[----:B------:R-:W1:Y:S02]  /*10490*/  MUFU.EX2 R196, R138 ;  /* 0x0000008a00c47308 */ /* 0x000e640000000800 */
[-C--:B---3--:R-:W-:Y:S01]  /*104a0*/  HMMA.16816.F32 R144, R140, R160.reuse, R4 ;  /* 0x000000a08c90723c */ /* 0x088fe20000001804 */
[----:B------:R-:W-:Y:S07]  /*104b0*/  LDSM.16.MT88.4 R4, [R227+0x1100] ;  /* 0x00110000e304783b */ /* 0x000fee0000004200 */
[----:B------:R2:W3:Y:S01]  /*104c0*/  MUFU.EX2 R138, R2 ;  /* 0x00000002008a7308 */ /* 0x0004e20000000800 */
[----:B-1----:R-:W-:Y:S03]  /*104d0*/  F2FP.PACK_AB R194, R196, R197 ;  /* 0x000000c5c4c2723e */ /* 0x002fe600000000ff */
[----:B--2---:R-:W-:Y:S02]  /*104e0*/  MOV R2, R176 ;  /* 0x000000b000027202 */ /* 0x004fe40000000f00 */
[----:B------:R-:W-:Y:S02]  /*104f0*/  MOV R176, R173 ;  /* 0x000000ad00b07202 */ /* 0x000fe40000000f00 */
[----:B------:R-:W1:Y:S01]  /*10500*/  LDSM.16.MT88.4 R172, [R226+0x1100] ;  /* 0x00110000e2ac783b */ /* 0x000e620000004200 */
[----:B---3--:R-:W-:Y:S07]  /*10510*/  F2FP.PACK_AB R195, R138, R139 ;  /* 0x0000008b8ac3723e */ /* 0x008fee00000000ff */
[C---:B------:R-:W-:Y:S01]  /*10520*/  HMMA.16816.F32 R148, R192.reuse, R160, R8 ;  /* 0x000000a0c094723c */ /* 0x040fe20000001808 */
[----:B------:R-:W2:Y:S07]  /*10530*/  LDSM.16.MT88.4 R8, [R225+0x2900] ;  /* 0x00290000e108783b */ /* 0x000eae0000004200 */
[-C--:B------:R-:W-:Y:S01]  /*10540*/  HMMA.16816.F32 R152, R192, R162.reuse, R12 ;  /* 0x000000a2c098723c */ /* 0x080fe2000000180c */
[----:B------:R-:W3:Y:S07]  /*10550*/  LDSM.16.MT88.4 R12, [R226+0x2900] ;  /* 0x00290000e20c783b */ /* 0x000eee0000004200 */
[C---:B------:R-:W-:Y:S01]  /*10560*/  HMMA.16816.F32 R156, R140.reuse, R162, R16 ;  /* 0x000000a28c9c723c */ /* 0x040fe20000001810 */
[----:B------:R-:W2:Y:S07]  /*10570*/  LDSM.16.MT88.4 R16, [R228+0x2900] ;  /* 0x00290000e410783b */ /* 0x000eae0000004200 */
[-C--:B-1----:R-:W-:Y:S01]  /*10580*/  HMMA.16816.F32 R160, R140, R172.reuse, R20 ;  /* 0x000000ac8ca0723c */ /* 0x082fe20000001814 */
[----:B------:R-:W1:Y:S07]  /*10590*/  LDSM.16.MT88.4 R20, [R227+0x2900] ;  /* 0x00290000e314783b */ /* 0x000e6e0000004200 */
[C---:B------:R-:W-:Y:S07]  /*105a0*/  HMMA.16816.F32 R164, R192.reuse, R172, R24 ;  /* 0x000000acc0a4723c */ /* 0x040fee0000001818 */
[----:B------:R-:W-:Y:S02]  /*105b0*/  MOV R27, R171 ;  /* 0x000000ab001b7202 */ /* 0x000fe40000000f00 */
[----:B------:R-:W-:Y:S03]  /*105c0*/  MOV R26, R170 ;  /* 0x000000aa001a7202 */ /* 0x000fe60000000f00 */
[----:B------:R-:W-:Y:S02]  /*105d0*/  MOV R25, R169 ;  /* 0x000000a900197202 */ /* 0x000fe40000000f00 */
[----:B------:R-:W-:Y:S02]  /*105e0*/  MOV R24, R168 ;  /* 0x000000a800187202 */ /* 0x000fe40000000f00 */
[-C--:B------:R-:W-:Y:S07]  /*105f0*/  HMMA.16816.F32 R168, R192, R174.reuse, R28 ;  /* 0x000000aec0a8723c */ /* 0x080fee000000181c */
[----:B------:R-:W-:Y:S01]  /*10600*/  MOV R29, R179 ;  /* 0x000000b3001d7202 */ /* 0x000fe20000000f00 */
[C---:B------:R-:W-:Y:S01]  /*10610*/  HMMA.16816.F32 R172, R140.reuse, R174, R32 ;  /* 0x000000ae8cac723c */ /* 0x040fe20000001820 */
[----:B------:R-:W4:Y:S03]  /*10620*/  LDL.LU R32, [R1+0x28] ;  /* 0x0000280001207983 */ /* 0x000f260000300800 */
[----:B------:R-:W-:Y:S01]  /*10630*/  MOV R30, R178 ;  /* 0x000000b2001e7202 */ /* 0x000fe20000000f00 */
[----:B------:R-:W4:Y:S01]  /*10640*/  LDL.LU R35, [R1+0x2c] ;  /* 0x00002c0001237983 */ /* 0x000f220000300800 */
[----:B------:R-:W-:Y:S02]  /*10650*/  MOV R31, R183 ;  /* 0x000000b7001f7202 */ /* 0x000fe40000000f00 */
[----:B------:R-:W-:Y:S04]  /*10660*/  MOV R33, R177 ;  /* 0x000000b100217202 */ /* 0x000fe80000000f00 */
[----:B------:R-:W-:Y:S02]  /*10670*/  MOV R34, R176 ;  /* 0x000000b000227202 */ /* 0x000fe40000000f00 */
[-C--:B------:R-:W-:Y:S01]  /*10680*/  HMMA.16816.F32 R176, R140, R188.reuse, R36 ;  /* 0x000000bc8cb0723c */ /* 0x080fe20000001824 */
[----:B------:R-:W4:Y:S02]  /*10690*/  LDL.LU R37, [R1+0x20] ;  /* 0x0000200001257983 */ /* 0x000f240000300800 */
[----:B------:R-:W-:Y:S02]  /*106a0*/  MOV R28, R182 ;  /* 0x000000b6001c7202 */ /* 0x000fe40000000f00 */
[----:B------:R-:W4:Y:S02]  /*106b0*/  LDL.LU R39, [R1+0x24] ;  /* 0x0000240001277983 */ /* 0x000f240000300800 */
[----:B------:R-:W-:Y:S02]  /*106c0*/  MOV R36, R181 ;  /* 0x000000b500247202 */ /* 0x000fe40000000f00 */
[----:B------:R-:W-:Y:S02]  /*106d0*/  MOV R38, R180 ;  /* 0x000000b400267202 */ /* 0x000fe40000000f00 */
[C---:B------:R-:W-:Y:S08]  /*106e0*/  HMMA.16816.F32 R180, R192.reuse, R188, R40 ;  /* 0x000000bcc0b4723c */ /* 0x040ff00000001828 */
[-C--:B------:R-:W-:Y:S08]  /*106f0*/  HMMA.16816.F32 R184, R192, R190.reuse, R44 ;  /* 0x000000bec0b8723c */ /* 0x080ff0000000182c */
[C---:B------:R-:W-:Y:S08]  /*10700*/  HMMA.16816.F32 R188, R140.reuse, R190, R48 ;  /* 0x000000be8cbc723c */ /* 0x040ff00000001830 */
[-C--:B------:R-:W-:Y:S08]  /*10710*/  HMMA.16816.F32 R52, R140, R4.reuse, R52 ;  /* 0x000000048c34723c */ /* 0x080ff00000001834 */
[C---:B------:R-:W-:Y:S08]  /*10720*/  HMMA.16816.F32 R56, R192.reuse, R4, R56 ;  /* 0x00000004c038723c */ /* 0x040ff00000001838 */
[-C--:B------:R-:W-:Y:S08]  /*10730*/  HMMA.16816.F32 R60, R192, R6.reuse, R60 ;  /* 0x00000006c03c723c */ /* 0x080ff0000000183c */
[C---:B------:R-:W-:Y:S08]  /*10740*/  HMMA.16816.F32 R64, R140.reuse, R6, R64 ;  /* 0x000000068c40723c */ /* 0x040ff00000001840 */
[-C--:B--2---:R-:W-:Y:S08]  /*10750*/  HMMA.16816.F32 R68, R140, R8.reuse, R68 ;  /* 0x000000088c44723c */ /* 0x084ff00000001844 */
[C---:B------:R-:W-:Y:S08]  /*10760*/  HMMA.16816.F32 R72, R192.reuse, R8, R72 ;  /* 0x00000008c048723c */ /* 0x040ff00000001848 */
[-C--:B------:R-:W-:Y:S08]  /*10770*/  HMMA.16816.F32 R76, R192, R10.reuse, R76 ;  /* 0x0000000ac04c723c */ /* 0x080ff0000000184c */
[C---:B------:R-:W-:Y:S08]  /*10780*/  HMMA.16816.F32 R80, R140.reuse, R10, R80 ;  /* 0x0000000a8c50723c */ /* 0x040ff00000001850 */
[-C--:B---3--:R-:W-:Y:S08]  /*10790*/  HMMA.16816.F32 R84, R140, R12.reuse, R84 ;  /* 0x0000000c8c54723c */ /* 0x088ff00000001854 */
        /* <DEDUP_REMOVED lines=10> */
[----:B------:R-:W-:Y:S04]  /*10840*/  HMMA.16816.F32 R128, R140, R22, R128 ;  /* 0x000000168c80723c */ /* 0x000fe80000001880 */
[----:B----4-:R-:W-:Y:S02]  /*10850*/  FFMA.FTZ R132, R132, R32, R33 ;  /* 0x0000002084847223 */ /* 0x010fe40000010021 */
[----:B------:R-:W-:Y:S02]  /*10860*/  FFMA.FTZ R0, R0, R35, R34 ;  /* 0x0000002300007223 */ /* 0x000fe40000010022 */
[----:B------:R-:W-:Y:S01]  /*10870*/  FADD.FTZ R4, R30, R132 ;  /* 0x000000841e047221 */ /* 0x000fe20000010000 */
[----:B------:R-:W-:Y:S03]  /*10880*/  MOV R132, R136 ;  /* 0x0000008800847202 */ /* 0x000fe60000000f00 */
[----:B------:R-:W-:Y:S02]  /*10890*/  FADD.FTZ R0, R31, R0 ;  /* 0x000000001f007221 */ /* 0x000fe40000010000 */
[----:B------:R-:W-:Y:S02]  /*108a0*/  FADD.FTZ R4, R26, R4 ;  /* 0x000000041a047221 */ /* 0x000fe40000010000 */
        /* <DEDUP_REMOVED lines=43> */
[----:B------:R-:W-:Y:S01]  /*10b60*/  FADD.FTZ R0, R139, R0 ;  /* 0x000000008b007221 */ /* 0x000fe20000010000 */
[----:B------:R-:W-:Y:S02]  /*10b70*/  MOV R139, R3 ;  /* 0x00000003008b7202 */ /* 0x000fe40000000f00 */
[----:B------:R1:W-:Y:S01]  /*10b80*/  STL [R1+0x28], R2 ;  /* 0x0000280201007387 */ /* 0x0003e20000100800 */
[----:B------:R-:W-:Y:S01]  /*10b90*/  FADD.FTZ R0, R138, R0 ;  /* 0x000000008a007221 */ /* 0x000fe20000010000 */
[----:B------:R-:W-:Y:S04]  /*10ba0*/  MOV R138, R135 ;  /* 0x00000087008a7202 */ /* 0x000fe80000000f00 */
[----:B------:R2:W-:Y:S01]  /*10bb0*/  STL [R1+0x2c], R0 ;  /* 0x00002c0001007387 */ /* 0x0005e20000100800 */
[----:B-1----:R-:W-:Y:S01]  /*10bc0*/  MOV R2, R137 ;  /* 0x0000008900027202 */ /* 0x002fe20000000f00 */
[----:B------:R-:W-:-:S05]  /*10bd0*/  @P0 BRA `(.L_x_636) ;  /* 0xffffc61000000947 */ /* 0x000fca000383ffff */
.L_x_633:
[----:B------:R-:W-:-:S06]  /*10be0*/  UISETP.GE.AND UP0, UPT, UR24, UR8, UPT ;  /* 0x000000081800728c */ /* 0x000fcc000bf06270 */
[----:B------:R-:W-:-:S13]  /*10bf0*/  PLOP3.LUT P0, PT, PT, PT, UP0, 0x80, 0x0 ;  /* 0x000000000000781c */ /* 0x000fda0003f0f008 */
[----:B------:R-:W-:Y:S05]  /*10c00*/  @!P0 BRA `(.L_x_637) ;  /* 0x000052b000008947 */ /* 0x000fea0003800000 */
[----:B-1----:R-:W3:Y:S01]  /*10c10*/  LDL.LU R4, [R1+0xc] ;  /* 0x00000c0001047983 */ /* 0x002ee20000300800 */
[----:B------:R-:W-:Y:S01]  /*10c20*/  IMAD.MOV.U32 R134, RZ, RZ, R136 ;  /* 0x000000ffff867224 */ /* 0x000fe200078e0088 */
[----:B------:R-:W-:Y:S01]  /*10c30*/  MOV R139, R3 ;  /* 0x00000003008b7202 */ /* 0x000fe20000000f00 */
[----:B------:R-:W-:Y:S02]  /*10c40*/  IMAD.MOV.U32 R132, RZ, RZ, R137 ;  /* 0x000000ffff847224 */ /* 0x000fe400078e0089 */
[----:B------:R-:W-:Y:S01]  /*10c50*/  IMAD.MOV.U32 R138, RZ, RZ, R135 ;  /* 0x000000ffff8a7224 */ /* 0x000fe200078e0087 */
[----:B--23--:R-:W-:-:S04]  /*10c60*/  SHF.R.S32.HI R0, RZ, 0x1f, R4 ;  /* 0x0000001fff007819 */ /* 0x00cfc80000011404 */
[C---:B------:R-:W-:Y:S02]  /*10c70*/  SHF.L.U64.HI R2, R4.reuse, 0x1, R0 ;  /* 0x0000000104027819 */ /* 0x040fe40000010200 */
[----:B------:R-:W-:-:S05]  /*10c80*/  SHF.L.U32 R0, R4, 0x1, RZ ;  /* 0x0000000104007819 */ /* 0x000fca00000006ff */
[----:B------:R1:W-:Y:S04]  /*10c90*/  STL [R1+0xc], R0 ;  /* 0x00000c0001007387 */ /* 0x0003e80000100800 */
[----:B------:R2:W-:Y:S04]  /*10ca0*/  STL [R1+0x10], R2 ;  /* 0x0000100201007387 */ /* 0x0005e80000100800 */
[----:B------:R-:W2:Y:S04]  /*10cb0*/  LDL.LU R5, [R1+0x3c] ;  /* 0x00003c0001057983 */ /* 0x000ea80000300800 */
[----:B------:R-:W1:Y:S02]  /*10cc0*/  LDL.LU R4, [R1+0x34] ;  /* 0x0000340001047983 */ /* 0x000e640000300800 */
[C---:B-1----:R-:W-:Y:S01]  /*10cd0*/  IMAD.SHL.U32 R0, R4.reuse, 0x2, RZ ;  /* 0x0000000204007824 */ /* 0x042fe200078e00ff */
[----:B--2---:R-:W-:-:S04]  /*10ce0*/  SHF.L.U64.HI R2, R4, 0x1, R5 ;  /* 0x0000000104027819 */ /* 0x004fc80000010205 */
[----:B------:R1:W-:Y:S04]  /*10cf0*/  STL [R1+0x4], R0 ;  /* 0x0000040001007387 */ /* 0x0003e80000100800 */
[----:B------:R1:W-:Y:S02]  /*10d00*/  STL [R1+0x8], R2 ;  /* 0x0000080201007387 */ /* 0x0003e40000100800 */
.L_x_655:
[----:B------:R-:W2:Y:S01]  /*10d10*/  LDL R249, [R1+0xc] ;  /* 0x00000c0001f97983 */ /* 0x000ea20000100800 */
[----:B-1----:R-:W-:Y:S01]  /*10d20*/  SHF.R.S32.HI R0, RZ, 0x1f, R243 ;  /* 0x0000001fff007819 */ /* 0x002fe200000114f3 */
[----:B------:R-:W-:Y:S04]  /*10d30*/  DEPBAR.LE SB0, 0x0 ;  /* 0x000080000000791a */ /* 0x000fe80000000000 */
[----:B------:R-:W3:Y:S01]  /*10d40*/  LDL R247, [R1+0x10] ;  /* 0x0000100001f77983 */ /* 0x000ee20000100800 */
[----:B------:R-:W-:Y:S01]  /*10d50*/  IMAD R0, R0, c[0x0][0x208], RZ ;  /* 0x0000820000007a24 */ /* 0x000fe200078e02ff */
[----:B------:R-:W-:Y:S01]  /*10d60*/  IADD3 R38, R252, 0x100, RZ ;  /* 0x00000100fc267810 */ /* 0x000fe20007ffe0ff */
[C---:B------:R-:W-:Y:S01]  /*10d70*/  IMAD.WIDE.U32 R2, R243.reuse, c[0x0][0x208], RZ ;  /* 0x00008200f3027a25 */ /* 0x040fe200078e00ff */
[----:B------:R-:W4:Y:S01]  /*10d80*/  LDL R248, [R1+0x4] ;  /* 0x0000040001f87983 */ /* 0x000f220000100800 */
[----:B------:R-:W-:Y:S02]  /*10d90*/  UISETP.GT.AND UP0, UPT, UR24, UR8, UPT ;  /* 0x000000081800728c */ /* 0x000fe4000bf04270 */
[----:B------:R-:W-:Y:S01]  /*10da0*/  IMAD R0, R243, c[0x0][0x20c], R0 ;  /* 0x00008300f3007a24 */ /* 0x000fe200078e0200 */
[----:B------:R-:W4:Y:S04]  /*10db0*/  LDL R246, [R1+0x8] ;  /* 0x0000080001f67983 */ /* 0x000f280000100800 */
[----:B------:R-:W-:Y:S01]  /*10dc0*/  BAR.SYNC.DEFER_BLOCKING 0x0 ;  /* 0x0000000000007b1d */ /* 0x000fe20000010000 */
[----:B------:R-:W-:Y:S02]  /*10dd0*/  IADD3 R3, R3, R0, RZ ;  /* 0x0000000003037210 */ /* 0x000fe40007ffe0ff */
[----:B------:R-:W-:Y:S03]  /*10de0*/  SHF.R.S32.HI R0, RZ, 0x1f, R242 ;  /* 0x0000001fff007819 */ /* 0x000fe600000114f2 */
[----:B------:R-:W-:Y:S04]  /*10df0*/  IMAD.WIDE.U32 R2, R242, c[0x0][0x218], R2 ;  /* 0x00008600f2027a25 */ /* 0x000fe800078e0002 */
[----:B------:R-:W-:Y:S01]  /*10e00*/  IMAD R0, R0, c[0x0][0x218], RZ ;  /* 0x0000860000007a24 */ /* 0x000fe200078e02ff */
[----:B------:R-:W-:Y:S03]  /*10e10*/  IADD3 R2, P0, R2, UR22, RZ ;  /* 0x0000001602027c10 */ /* 0x000fe6000ff1e0ff */
[----:B------:R-:W-:Y:S05]  /*10e20*/  IMAD R0, R242, c[0x0][0x21c], R0 ;  /* 0x00008700f2007a24 */ /* 0x000fea00078e0200 */
[----:B------:R-:W-:Y:S02]  /*10e30*/  IADD3.X R3, R3, UR16, R0, P0, !PT ;  /* 0x0000001003037c10 */ /* 0x000fe400087fe400 */
[C---:B------:R-:W-:Y:S01]  /*10e40*/  LEA R0, P0, R2.reuse, c[0x0][0x1f8], 0x1 ;  /* 0x00007e0002007a11 */ /* 0x040fe200078008ff */
[----:B-----5:R-:W-:Y:S03]  /*10e50*/  LDSM.16.M88.4 R48, [R231+0x6100] ;  /* 0x00610000e730783b */ /* 0x020fe60000000200 */
[----:B------:R-:W-:Y:S05]  /*10e60*/  LEA.HI.X R2, R2, c[0x0][0x1fc], R3, 0x1, P0 ;  /* 0x00007f0002027a11 */ /* 0x000fea00000f0c03 */
[----:B------:R-:W1:Y:S08]  /*10e70*/  LDSM.16.M88.4 R16, [R224+0x3100] ;  /* 0x00310000e010783b */ /* 0x000e700000000200 */
[----:B------:R-:W-:Y:S08]  /*10e80*/  SHFL.IDX PT, R3, R0, RZ, 0x181f ;  /* 0x00181fff00037589 */ /* 0x000ff000000e0000 */
[----:B------:R-:W-:Y:S08]  /*10e90*/  SHFL.IDX PT, R20, R2, RZ, 0x181f ;  /* 0x00181fff02147589 */ /* 0x000ff000000e0000 */
[----:B------:R-:W1:Y:S08]  /*10ea0*/  LDSM.16.M88.4 R44, [R231+0x8100] ;  /* 0x00810000e72c783b */ /* 0x000e700000000200 */
[----:B------:R-:W-:Y:S01]  /*10eb0*/  SHFL.IDX PT, R31, R2, 0x1, 0x181f ;  /* 0x00381f00021f7f89 */ /* 0x000fe200000e0000 */
[-C--:B-1----:R-:W-:Y:S07]  /*10ec0*/  HMMA.16816.F32 R4, R48, R16.reuse, RZ ;  /* 0x000000103004723c */ /* 0x082fee00000018ff */
[----:B------:R-:W-:Y:S08]  /*10ed0*/  SHFL.IDX PT, R30, R2, 0x2, 0x181f ;  /* 0x00581f00021e7f89 */ /* 0x000ff000000e0000 */
[----:B------:R-:W-:Y:S08]  /*10ee0*/  LDSM.16.M88.4 R32, [R224+0x3900] ;  /* 0x00390000e020783b */ /* 0x000ff00000000200 */
[----:B------:R-:W-:Y:S01]  /*10ef0*/  LDSM.16.M88.4 R140, [R224+0x4100] ;  /* 0x00410000e08c783b */ /* 0x000fe20000000200 */
[C---:B------:R-:W-:Y:S07]  /*10f00*/  HMMA.16816.F32 R8, R44.reuse, R16, RZ ;  /* 0x000000102c08723c */ /* 0x040fee00000018ff */
[----:B------:R-:W-:Y:S01]  /*10f10*/  LDSM.16.M88.4 R192, [R233+0x6100] ;  /* 0x00610000e9c0783b */ /* 0x000fe20000000200 */
[-C--:B------:R-:W-:Y:S07]  /*10f20*/  HMMA.16816.F32 R12, R44, R18.reuse, RZ ;  /* 0x000000122c0c723c */ /* 0x080fee00000018ff */
[----:B------:R-:W-:Y:S01]  /*10f30*/  LDSM.16.M88.4 R196, [R235] ;  /* 0x00000000ebc4783b */ /* 0x000fe20000000200 */
[C---:B------:R-:W-:Y:S07]  /*10f40*/  HMMA.16816.F32 R16, R48.reuse, R18, RZ ;  /* 0x000000123010723c */ /* 0x040fee00000018ff */
[----:B------:R-:W-:Y:S08]  /*10f50*/  LDSM.16.M88.4 R200, [R233+0x8100] ;  /* 0x00810000e9c8783b */ /* 0x000ff00000000200 */
[----:B------:R-:W-:Y:S08]  /*10f60*/  LDSM.16.M88.4 R204, [R241] ;  /* 0x00000000f1cc783b */ /* 0x000ff00000000200 */
[----:B------:R-:W-:Y:S08]  /*10f70*/  LDSM.16.M88.4 R208, [R240] ;  /* 0x00000000f0d0783b */ /* 0x000ff00000000200 */
[----:B------:R-:W-:Y:S08]  /*10f80*/  SHFL.IDX PT, R26, R0, 0x1, 0x181f ;  /* 0x00381f00001a7f89 */ /* 0x000ff000000e0000 */
[----:B------:R-:W1:Y:S01]  /*10f90*/  SHFL.IDX PT, R0, R0, 0x2, 0x181f ;  /* 0x00581f0000007f89 */ /* 0x000e6200000e0000 */
[C---:B--2---:R-:W-:Y:S04]  /*10fa0*/  IADD3 R24, P1, R3.reuse, R249, RZ ;  /* 0x000000f903187210 */ /* 0x044fe80007f3e0ff */
[----:B---3--:R-:W-:Y:S02]  /*10fb0*/  IADD3.X R25, R20, R247, RZ, P1, !PT ;  /* 0x000000f714197210 */ /* 0x008fe40000ffe4ff */
[----:B-1----:R-:W-:Y:S02]  /*10fc0*/  IADD3 R36, P1, R0, R249, RZ ;  /* 0x000000f900247210 */ /* 0x002fe40007f3e0ff */
[----:B----4-:R-:W-:Y:S01]  /*10fd0*/  IADD3 R2, P0, R3, R248, RZ ;  /* 0x000000f803027210 */ /* 0x010fe20007f1e0ff */
[----:B------:R-:W-:Y:S01]  /*10fe0*/  @!PT LDS RZ, [RZ] ;  /* 0x00000000fffff984 */ /* 0x000fe20000000800 */
[----:B------:R1:W-:Y:S01]  /*10ff0*/  LDGSTS.E.BYPASS.LTC128B.128 [R38], [R24.64], !P6 ;  /* 0x0000000018267fae */ /* 0x0003e2000f101d54 */
[----:B------:R-:W-:Y:S02]  /*11000*/  IADD3.X R37, R30, R247, RZ, P1, !PT ;  /* 0x000000f71e257210 */ /* 0x000fe40000ffe4ff */
[----:B------:R-:W-:Y:S02]  /*11010*/  IADD3.X R3, R20, R246, RZ, P0, !PT ;  /* 0x000000f614037210 */ /* 0x000fe400007fe4ff */
[-C--:B------:R-:W-:Y:S01]  /*11020*/  HMMA.16816.F32 R20, R48, R32.reuse, RZ ;  /* 0x000000203014723c */ /* 0x080fe200000018ff */
[C---:B------:R-:W-:Y:S02]  /*11030*/  IADD3 R28, P0, R26.reuse, R249, RZ ;  /* 0x000000f91a1c7210 */ /* 0x040fe40007f1e0ff */
[----:B------:R2:W-:Y:S02]  /*11040*/  LDGSTS.E.BYPASS.LTC128B.128 [R38+0x1800], [R2.64], !P5 ;  /* 0x0180000002267fae */ /* 0x0005e4000e901d54 */
[C---:B------:R-:W-:Y:S06]  /*11050*/  IADD3.X R29, R31.reuse, R247, RZ, P0, !PT ;  /* 0x000000f71f1d7210 */ /* 0x040fec00007fe4ff */
[----:B------:R3:W-:Y:S01]  /*11060*/  LDGSTS.E.BYPASS.LTC128B.128 [R38+0x800], [R28.64], !P6 ;  /* 0x008000001c267fae */ /* 0x0007e2000f101d54 */
[----:B--2---:R-:W-:Y:S02]  /*11070*/  IADD3 R2, P2, R26, R248, RZ ;  /* 0x000000f81a027210 */ /* 0x004fe40007f5e0ff */
[C---:B-1----:R-:W-:Y:S02]  /*11080*/  HMMA.16816.F32 R24, R44.reuse, R32, RZ ;  /* 0x000000202c18723c */ /* 0x042fe400000018ff */
[----:B------:R-:W-:Y:S05]  /*11090*/  IADD3.X R3, R31, R246, RZ, P2, !PT ;  /* 0x000000f61f037210 */ /* 0x000fea00017fe4ff */
[----:B------:R1:W-:Y:S01]  /*110a0*/  LDGSTS.E.BYPASS.LTC128B.128 [R38+0x2000], [R2.64], !P5 ;  /* 0x0200000002267fae */ /* 0x0003e2000e901d54 */
[----:B------:R-:W-:Y:S04]  /*110b0*/  IADD3 R32, P0, R0, R248, RZ ;  /* 0x000000f800207210 */ /* 0x000fe80007f1e0ff */
[----:B------:R-:W-:Y:S02]  /*110c0*/  IADD3.X R33, R30, R246, RZ, P0, !PT ;  /* 0x000000f61e217210 */ /* 0x000fe400007fe4ff */
[-C--:B---3--:R-:W-:Y:S01]  /*110d0*/  HMMA.16816.F32 R28, R44, R34.reuse, RZ ;  /* 0x000000222c1c723c */ /* 0x088fe200000018ff */
[----:B------:R1:W-:Y:S01]  /*110e0*/  LDGSTS.E.BYPASS.LTC128B.128 [R38+0x1000], [R36.64], !P6 ;  /* 0x0100000024267fae */ /* 0x0003e2000f101d54 */
[----:B------:R-:W-:Y:S07]  /*110f0*/  PLOP3.LUT P0, PT, PT, PT, UP0, 0x80, 0x0 ;  /* 0x000000000000781c */ /* 0x000fee0003f0f008 */
[----:B------:R2:W-:Y:S08]  /*11100*/  LDGSTS.E.BYPASS.LTC128B.128 [R38+0x2800], [R32.64], !P5 ;  /* 0x0280000020267fae */ /* 0x0005f0000e901d54 */
[----:B------:R-:W-:Y:S08]  /*11110*/  LDSM.16.M88.4 R212, [R232+0x6100] ;  /* 0x00610000e8d4783b */ /* 0x000ff00000000200 */
[----:B------:R-:W0:Y:S08]  /*11120*/  LDGDEPBAR ;  /* 0x00000000000079af */ /* 0x000e300000000000 */
[----:B------:R-:W3:Y:S01]  /*11130*/  LDSM.16.M88.4 R216, [R230+0x3100] ;  /* 0x00310000e6d8783b */ /* 0x000ee20000000200 */
[C---:B--2---:R-:W-:Y:S07]  /*11140*/  HMMA.16816.F32 R32, R48.reuse, R34, RZ ;  /* 0x000000223020723c */ /* 0x044fee00000018ff */
[----:B------:R-:W2:Y:S01]  /*11150*/  LDSM.16.M88.4 R220, [R232+0x8100] ;  /* 0x00810000e8dc783b */ /* 0x000ea20000000200 */
[-C--:B-1----:R-:W-:Y:S08]  /*11160*/  HMMA.16816.F32 R36, R48, R140.reuse, RZ ;  /* 0x0000008c3024723c */ /* 0x082ff000000018ff */
        /* <DEDUP_REMOVED lines=8> */
[----:B------:R-:W4:Y:S07]  /*111f0*/  LDSM.16.M88.4 R196, [R230+0x4100] ;  /* 0x00410000e6c4783b */ /* 0x000f2e0000000200 */
        /* <DEDUP_REMOVED lines=8> */
[----:B------:R-:W-:Y:S07]  /*11280*/  LDSM.16.M88.4 R200, [R229] ;  /* 0x00000000e5c8783b */ /* 0x000fee0000000200 */
[----:B------:R-:W-:Y:S01]  /*11290*/  HMMA.16816.F32 R48, R192, R210, R48 ;  /* 0x000000d2c030723c */ /* 0x000fe20000001830 */
[----:B------:R-:W4:Y:S07]  /*112a0*/  LDSM.16.M88.4 R192, [R234+0x6100] ;  /* 0x00610000eac0783b */ /* 0x000f2e0000000200 */
[-C--:B---3--:R-:W-:Y:S01]  /*112b0*/  HMMA.16816.F32 R4, R212, R216.reuse, R4 ;  /* 0x000000d8d404723c */ /* 0x088fe20000001804 */
[----:B------:R-:W3:Y:S07]  /*112c0*/  LDSM.16.M88.4 R208, [R229+0x800] ;  /* 0x00080000e5d0783b */ /* 0x000eee0000000200 */
[C---:B--2---:R-:W-:Y:S08]  /*112d0*/  HMMA.16816.F32 R8, R220.reuse, R216, R8 ;  /* 0x000000d8dc08723c */ /* 0x044ff00000001808 */
[-C--:B------:R-:W-:Y:S08]  /*112e0*/  HMMA.16816.F32 R12, R220, R218.reuse, R12 ;  /* 0x000000dadc0c723c */ /* 0x080ff0000000180c */
[C---:B------:R-:W-:Y:S01]  /*112f0*/  HMMA.16816.F32 R16, R212.reuse, R218, R16 ;  /* 0x000000dad410723c */ /* 0x040fe20000001810 */
[----:B------:R-:W2:Y:S07]  /*11300*/  LDSM.16.M88.4 R216, [R229+0x1000] ;  /* 0x00100000e5d8783b */ /* 0x000eae0000000200 */
[-C--:B-1----:R-:W-:Y:S08]  /*11310*/  HMMA.16816.F32 R20, R212, R140.reuse, R20 ;  /* 0x0000008cd414723c */ /* 0x082ff00000001814 */
[C---:B------:R-:W-:Y:S08]  /*11320*/  HMMA.16816.F32 R24, R220.reuse, R140, R24 ;  /* 0x0000008cdc18723c */ /* 0x040ff00000001818 */
[-C--:B------:R-:W-:Y:S08]  /*11330*/  HMMA.16816.F32 R28, R220, R142.reuse, R28 ;  /* 0x0000008edc1c723c */ /* 0x080ff0000000181c */
[C---:B------:R-:W-:Y:S01]  /*11340*/  HMMA.16816.F32 R32, R212.reuse, R142, R32 ;  /* 0x0000008ed420723c */ /* 0x040fe20000001820 */
[----:B------:R-:W-:Y:S07]  /*11350*/  LDSM.16.M88.4 R140, [R231+0xa100] ;  /* 0x00a10000e78c783b */ /* 0x000fee0000000200 */
[-C--:B----4-:R-:W-:Y:S08]  /*11360*/  HMMA.16816.F32 R36, R212, R196.reuse, R36 ;  /* 0x000000c4d424723c */ /* 0x090ff00000001824 */
[C---:B------:R-:W-:Y:S08]  /*11370*/  HMMA.16816.F32 R40, R220.reuse, R196, R40 ;  /* 0x000000c4dc28723c */ /* 0x040ff00000001828 */
[-C--:B------:R-:W-:Y:S01]  /*11380*/  HMMA.16816.F32 R44, R220, R198.reuse, R44 ;  /* 0x000000c6dc2c723c */ /* 0x080fe2000000182c */
[----:B------:R-:W-:Y:S07]  /*11390*/  LDSM.16.M88.4 R220, [R238] ;  /* 0x00000000eedc783b */ /* 0x000fee0000000200 */
[----:B------:R-:W-:Y:S01]  /*113a0*/  HMMA.16816.F32 R48, R212, R198, R48 ;  /* 0x000000c6d430723c */ /* 0x000fe20000001830 */
[----:B------:R-:W1:Y:S07]  /*113b0*/  LDSM.16.M88.4 R196, [R224+0x4900] ;  /* 0x00490000e0c4783b */ /* 0x000e6e0000000200 */
[-C--:B------:R-:W-:Y:S01]  /*113c0*/  HMMA.16816.F32 R4, R192, R200.reuse, R4 ;  /* 0x000000c8c004723c */ /* 0x080fe20000001804 */
[----:B------:R-:W4:Y:S07]  /*113d0*/  LDSM.16.M88.4 R212, [R231+0xc100] ;  /* 0x00c10000e7d4783b */ /* 0x000f2e0000000200 */
[C---:B------:R-:W-:Y:S08]  /*113e0*/  HMMA.16816.F32 R8, R204.reuse, R200, R8 ;  /* 0x000000c8cc08723c */ /* 0x040ff00000001808 */
[-C--:B------:R-:W-:Y:S08]  /*113f0*/  HMMA.16816.F32 R12, R204, R202.reuse, R12 ;  /* 0x000000cacc0c723c */ /* 0x080ff0000000180c */
[C---:B------:R-:W-:Y:S01]  /*11400*/  HMMA.16816.F32 R16, R192.reuse, R202, R16 ;  /* 0x000000cac010723c */ /* 0x040fe20000001810 */
[----:B------:R-:W1:Y:S07]  /*11410*/  LDSM.16.M88.4 R200, [R224+0x5100] ;  /* 0x00510000e0c8783b */ /* 0x000e6e0000000200 */
[-C--:B---3--:R-:W-:Y:S08]  /*11420*/  HMMA.16816.F32 R20, R192, R208.reuse, R20 ;  /* 0x000000d0c014723c */ /* 0x088ff00000001814 */
[C---:B------:R-:W-:Y:S08]  /*11430*/  HMMA.16816.F32 R24, R204.reuse, R208, R24 ;  /* 0x000000d0cc18723c */ /* 0x040ff00000001818 */
[-C--:B------:R-:W-:Y:S08]  /*11440*/  HMMA.16816.F32 R28, R204, R210.reuse, R28 ;  /* 0x000000d2cc1c723c */ /* 0x080ff0000000181c */
[C---:B------:R-:W-:Y:S01]  /*11450*/  HMMA.16816.F32 R32, R192.reuse, R210, R32 ;  /* 0x000000d2c020723c */ /* 0x040fe20000001820 */
[----:B------:R-:W-:Y:S07]  /*11460*/  LDSM.16.M88.4 R208, [R239] ;  /* 0x00000000efd0783b */ /* 0x000fee0000000200 */
[-C--:B--2---:R-:W-:Y:S08]  /*11470*/  HMMA.16816.F32 R36, R192, R216.reuse, R36 ;  /* 0x000000d8c024723c */ /* 0x084ff00000001824 */
[C---:B------:R-:W-:Y:S08]  /*11480*/  HMMA.16816.F32 R40, R204.reuse, R216, R40 ;  /* 0x000000d8cc28723c */ /* 0x040ff00000001828 */
[-C--:B------:R-:W-:Y:S01]  /*11490*/  HMMA.16816.F32 R44, R204, R218.reuse, R44 ;  /* 0x000000dacc2c723c */ /* 0x080fe2000000182c */
[----:B------:R-:W2:Y:S07]  /*114a0*/  LDSM.16.M88.4 R204, [R224+0x5900] ;  /* 0x00590000e0cc783b */ /* 0x000eae0000000200 */
[----:B------:R-:W-:Y:S01]  /*114b0*/  HMMA.16816.F32 R48, R192, R218, R48 ;  /* 0x000000dac030723c */ /* 0x000fe20000001830 */
[----:B------:R-:W3:Y:S07]  /*114c0*/  LDSM.16.M88.4 R192, [R233+0xa100] ;  /* 0x00a10000e9c0783b */ /* 0x000eee0000000200 */
[-C--:B-1----:R-:W-:Y:S01]  /*114d0*/  HMMA.16816.F32 R4, R140, R196.reuse, R4 ;  /* 0x000000c48c04723c */ /* 0x082fe20000001804 */
[----:B------:R-:W1:Y:S07]  /*114e0*/  LDSM.16.M88.4 R216, [R233+0xc100] ;  /* 0x00c10000e9d8783b */ /* 0x000e6e0000000200 */
[C---:B----4-:R-:W-:Y:S08]  /*114f0*/  HMMA.16816.F32 R8, R212.reuse, R196, R8 ;  /* 0x000000c4d408723c */ /* 0x050ff00000001808 */
[-C--:B------:R-:W-:Y:S08]  /*11500*/  HMMA.16816.F32 R12, R212, R198.reuse, R12 ;  /* 0x000000c6d40c723c */ /* 0x080ff0000000180c */
[C---:B------:R-:W-:Y:S01]  /*11510*/  HMMA.16816.F32 R16, R140.reuse, R198, R16 ;  /* 0x000000c68c10723c */ /* 0x040fe20000001810 */
[----:B------:R-:W4:Y:S07]  /*11520*/  LDSM.16.M88.4 R196, [R237] ;  /* 0x00000000edc4783b */ /* 0x000f2e0000000200 */
[-C--:B------:R-:W-:Y:S08]  /*11530*/  HMMA.16816.F32 R20, R140, R200.reuse, R20 ;  /* 0x000000c88c14723c */ /* 0x080ff00000001814 */
[C---:B------:R-:W-:Y:S08]  /*11540*/  HMMA.16816.F32 R24, R212.reuse, R200, R24 ;  /* 0x000000c8d418723c */ /* 0x040ff00000001818 */
[-C--:B------:R-:W-:Y:S08]  /*11550*/  HMMA.16816.F32 R28, R212, R202.reuse, R28 ;  /* 0x000000cad41c723c */ /* 0x080ff0000000181c */
[C---:B------:R-:W-:Y:S01]  /*11560*/  HMMA.16816.F32 R32, R140.reuse, R202, R32 ;  /* 0x000000ca8c20723c */ /* 0x040fe20000001820 */
[----:B------:R-:W-:Y:S07]  /*11570*/  LDSM.16.M88.4 R200, [R230+0x4900] ;  /* 0x00490000e6c8783b */ /* 0x000fee0000000200 */
[-C--:B--2---:R-:W-:Y:S08]  /*11580*/  HMMA.16816.F32 R36, R140, R204.reuse, R36 ;  /* 0x000000cc8c24723c */ /* 0x084ff00000001824 */
[C---:B------:R-:W-:Y:S08]  /*11590*/  HMMA.16816.F32 R40, R212.reuse, R204, R40 ;  /* 0x000000ccd428723c */ /* 0x040ff00000001828 */
[-C--:B------:R-:W-:Y:S01]  /*115a0*/  HMMA.16816.F32 R44, R212, R206.reuse, R44 ;  /* 0x000000ced42c723c */ /* 0x080fe2000000182c */
[----:B------:R-:W-:Y:S07]  /*115b0*/  LDSM.16.M88.4 R212, [R230+0x5900] ;  /* 0x00590000e6d4783b */ /* 0x000fee0000000200 */
[----:B------:R-:W-:Y:S01]  /*115c0*/  HMMA.16816.F32 R48, R140, R206, R48 ;  /* 0x000000ce8c30723c */ /* 0x000fe20000001830 */
[----:B------:R-:W2:Y:S07]  /*115d0*/  LDSM.16.M88.4 R140, [R232+0xa100] ;  /* 0x00a10000e88c783b */ /* 0x000eae0000000200 */
[-C--:B---3--:R-:W-:Y:S01]  /*115e0*/  HMMA.16816.F32 R4, R192, R208.reuse, R4 ;  /* 0x000000d0c004723c */ /* 0x088fe20000001804 */
[----:B------:R-:W3:Y:S07]  /*115f0*/  LDSM.16.M88.4 R204, [R232+0xc100] ;  /* 0x00c10000e8cc783b */ /* 0x000eee0000000200 */
[C---:B-1----:R-:W-:Y:S08]  /*11600*/  HMMA.16816.F32 R8, R216.reuse, R208, R8 ;  /* 0x000000d0d808723c */ /* 0x042ff00000001808 */
[-C--:B------:R-:W-:Y:S08]  /*11610*/  HMMA.16816.F32 R12, R216, R210.reuse, R12 ;  /* 0x000000d2d80c723c */ /* 0x080ff0000000180c */
[C---:B------:R-:W-:Y:S01]  /*11620*/  HMMA.16816.F32 R16, R192.reuse, R210, R16 ;  /* 0x000000d2c010723c */ /* 0x040fe20000001810 */
[----:B------:R-:W1:Y:S07]  /*11630*/  LDSM.16.M88.4 R208, [R230+0x5100] ;  /* 0x00510000e6d0783b */ /* 0x000e6e0000000200 */
[-C--:B------:R-:W-:Y:S08]  /*11640*/  HMMA.16816.F32 R20, R192, R220.reuse, R20 ;  /* 0x000000dcc014723c */ /* 0x080ff00000001814 */
[C---:B------:R-:W-:Y:S08]  /*11650*/  HMMA.16816.F32 R24, R216.reuse, R220, R24 ;  /* 0x000000dcd818723c */ /* 0x040ff00000001818 */
[-C--:B------:R-:W-:Y:S08]  /*11660*/  HMMA.16816.F32 R28, R216, R222.reuse, R28 ;  /* 0x000000ded81c723c */ /* 0x080ff0000000181c */
[C---:B------:R-:W-:Y:S01]  /*11670*/  HMMA.16816.F32 R32, R192.reuse, R222, R32 ;  /* 0x000000dec020723c */ /* 0x040fe20000001820 */
[----:B------:R-:W-:Y:S07]  /*11680*/  LDSM.16.M88.4 R220, [R229+0x1800] ;  /* 0x00180000e5dc783b */ /* 0x000fee0000000200 */
[-C--:B----4-:R-:W-:Y:S08]  /*11690*/  HMMA.16816.F32 R36, R192, R196.reuse, R36 ;  /* 0x000000c4c024723c */ /* 0x090ff00000001824 */
[C---:B------:R-:W-:Y:S08]  /*116a0*/  HMMA.16816.F32 R40, R216.reuse, R196, R40 ;  /* 0x000000c4d828723c */ /* 0x040ff00000001828 */
[-C--:B------:R-:W-:Y:S01]  /*116b0*/  HMMA.16816.F32 R44, R216, R198.reuse, R44 ;  /* 0x000000c6d82c723c */ /* 0x080fe2000000182c */
[----:B------:R-:W4:Y:S07]  /*116c0*/  LDSM.16.M88.4 R216, [R234+0xa100] ;  /* 0x00a10000ead8783b */ /* 0x000f2e0000000200 */
[----:B------:R-:W-:Y:S01]  /*116d0*/  HMMA.16816.F32 R48, R192, R198, R48 ;  /* 0x000000c6c030723c */ /* 0x000fe20000001830 */
[----:B------:R-:W4:Y:S07]  /*116e0*/  LDSM.16.M88.4 R192, [R236+0xc100] ;  /* 0x00c10000ecc0783b */ /* 0x000f2e0000000200 */
[-C--:B--2---:R-:W-:Y:S08]  /*116f0*/  HMMA.16816.F32 R4, R140, R200.reuse, R4 ;  /* 0x000000c88c04723c */ /* 0x084ff00000001804 */
        /* <DEDUP_REMOVED lines=11> */
[-C--:B----4-:R-:W-:Y:S08]  /*117b0*/  HMMA.16816.F32 R4, R216, R220.reuse, R4 ;  /* 0x000000dcd804723c */ /* 0x090ff00000001804 */
        /* <DEDUP_REMOVED lines=29> */
[----:B------:R-:W2:Y:S01]  /*11990*/  MUFU.TANH R215, R14 ;  /* 0x0000000e00d77308 */ /* 0x000ea20000002400 */
[----:B-1----:R-:W1:Y:S01]  /*119a0*/  LDSM.16.M88.4 R8, [R229+0x2800] ;  /* 0x00280000e508783b */ /* 0x002e620000000200 */
[----:B------:R-:W-:Y:S04]  /*119b0*/  DEPBAR.LE SB0, 0x0 ;  /* 0x000080000000791a */ /* 0x000fe80000000000 */
[-C--:B----4-:R-:W-:Y:S04]  /*119c0*/  HMMA.16816.F32 R20, R216, R4.reuse, R20 ;  /* 0x00000004d814723c */ /* 0x090fe80000001814 */
[----:B------:R-:W4:Y:S01]  /*119d0*/  MUFU.TANH R214, R15 ;  /* 0x0000000f00d67308 */ /* 0x000f220000002400 */
[----:B------:R-:W-:Y:S03]  /*119e0*/  BAR.SYNC.DEFER_BLOCKING 0x0 ;  /* 0x0000000000007b1d */ /* 0x000fe60000010000 */
[C---:B------:R-:W-:Y:S06]  /*119f0*/  HMMA.16816.F32 R24, R192.reuse, R4, R24 ;  /* 0x00000004c018723c */ /* 0x040fec0000001818 */
[----:B------:R1:W1:Y:S02]  /*11a00*/  MUFU.TANH R143, R18 ;  /* 0x00000012008f7308 */ /* 0x0002640000002400 */
        /* <DEDUP_REMOVED lines=25> */
[----:B------:R2:W2:Y:S01]  /*11ba0*/  MUFU.TANH R199, R23 ;  /* 0x0000001700c77308 */ /* 0x0004a20000002400 */
[----:B------:R-:W-:Y:S02]  /*11bb0*/  FMUL.FTZ R42, R42, c[0x0][0x320] ;  /* 0x0000c8002a2a7a20 */ /* 0x000fe40000410000 */
[----:B------:R-:W-:Y:S02]  /*11bc0*/  FMUL.FTZ R43, R43, c[0x0][0x320] ;  /* 0x0000c8002b2b7a20 */ /* 0x000fe40000410000 */
[----:B------:R-:W-:Y:S02]  /*11bd0*/  FMUL.FTZ R46, R46, c[0x0][0x320] ;  /* 0x0000c8002e2e7a20 */ /* 0x000fe40000410000 */
[----:B------:R-:W-:Y:S03]  /*11be0*/  FMUL.FTZ R47, R47, c[0x0][0x320] ;  /* 0x0000c8002f2f7a20 */ /* 0x000fe60000410000 */
[----:B------:R3:W3:Y:S03]  /*11bf0*/  MUFU.TANH R205, R24 ;  /* 0x0000001800cd7308 */ /* 0x0006e60000002400 */
[----:B------:R-:W-:Y:S02]  /*11c00*/  FMUL.FTZ R14, R48, c[0x0][0x320] ;  /* 0x0000c800300e7a20 */ /* 0x000fe40000410000 */
[----:B-1----:R-:W-:Y:S02]  /*11c10*/  FMUL.FTZ R22, R45, c[0x0][0x320] ;  /* 0x0000c8002d167a20 */ /* 0x002fe40000410000 */
[----:B------:R-:W-:Y:S02]  /*11c20*/  FMUL.FTZ R13, R49, c[0x0][0x320] ;  /* 0x0000c800310d7a20 */ /* 0x000fe40000410000 */
[----:B------:R-:W-:Y:S01]  /*11c30*/  FMUL.FTZ R21, R50, c[0x0][0x320] ;  /* 0x0000c80032157a20 */ /* 0x000fe20000410000 */
[----:B------:R1:W1:Y:S01]  /*11c40*/  MUFU.TANH R208, R25 ;  /* 0x0000001900d07308 */ /* 0x0002620000002400 */
[----:B------:R-:W-:Y:S02]  /*11c50*/  FMUL.FTZ R20, R51, c[0x0][0x320] ;  /* 0x0000c80033147a20 */ /* 0x000fe40000410000 */
[----:B--2---:R-:W-:Y:S07]  /*11c60*/  FMUL.FTZ R23, R33, c[0x0][0x320] ;  /* 0x0000c80021177a20 */ /* 0x004fee0000410000 */
[----:B------:R2:W2:Y:S01]  /*11c70*/  MUFU.TANH R221, R26 ;  /* 0x0000001a00dd7308 */ /* 0x0004a20000002400 */
[----:B---3--:R-:W-:Y:S09]  /*11c80*/  FMUL.FTZ R24, R39, c[0x0][0x320] ;  /* 0x0000c80027187a20 */ /* 0x008ff20000410000 */
[----:B------:R3:W3:Y:S01]  /*11c90*/  MUFU.TANH R220, R27 ;  /* 0x0000001b00dc7308 */ /* 0x0006e20000002400 */
[----:B-1----:R-:W-:Y:S09]  /*11ca0*/  FMUL.FTZ R25, R32, c[0x0][0x320] ;  /* 0x0000c80020197a20 */ /* 0x002ff20000410000 */
[----:B------:R1:W1:Y:S01]  /*11cb0*/  MUFU.TANH R141, R28 ;  /* 0x0000001c008d7308 */ /* 0x0002620000002400 */
[----:B--2---:R-:W-:Y:S09]  /*11cc0*/  FMUL.FTZ R26, R38, c[0x0][0x320] ;  /* 0x0000c800261a7a20 */ /* 0x004ff20000410000 */
        /* <DEDUP_REMOVED lines=8> */
[----:B------:R3:W2:Y:S01]  /*11d50*/  MUFU.TANH R142, R19 ;  /* 0x00000013008e7308 */ /* 0x0006a20000002400 */
        /* <DEDUP_REMOVED lines=24> */
[----:B------:R-:W-:Y:S05]  /*11ee0*/  IMAD.MOV.U32 R242, RZ, RZ, RZ ;  /* 0x000000fffff27224 */ /* 0x000fea00078e00ff */
[----:B------:R-:W-:Y:S05]  /*11ef0*/  IMAD.U32 R2, RZ, RZ, UR4 ;  /* 0x00000004ff027e24 */ /* 0x000fea000f8e00ff */
        /* <DEDUP_REMOVED lines=25> */
[----:B------:R-:W-:Y:S04]  /*12090*/  SHFL.IDX PT, R6, R2, 0x1, 0x181f ;  /* 0x00381f0002067f89 */ /* 0x000fe800000e0000 */
[----:B------:R3:W-:Y:S04]  /*120a0*/  SHFL.IDX PT, R7, R2, 0x2, 0x181f ;  /* 0x00581f0002077f89 */ /* 0x0007e800000e0000 */
[----:B------:R-:W4:Y:S04]  /*120b0*/  SHFL.IDX PT, R5, R0, RZ, 0x181f ;  /* 0x00181fff00057589 */ /* 0x000f2800000e0000 */
[----:B------:R-:W5:Y:S04]  /*120c0*/  SHFL.IDX PT, R12, R0, 0x1, 0x181f ;  /* 0x00381f00000c7f89 */ /* 0x000f6800000e0000 */
[----:B------:R-:W1:Y:S01]  /*120d0*/  SHFL.IDX PT, R0, R0, 0x2, 0x181f ;  /* 0x00581f0000007f89 */ /* 0x000e6200000e0000 */
[CC--:B--2---:R-:W-:Y:S02]  /*120e0*/  IADD3 R10, P1, R4.reuse, R248.reuse, RZ ;  /* 0x000000f8040a7210 */ /* 0x0c4fe40007f3e0ff */
[----:B---3--:R-:W-:Y:S04]  /*120f0*/  IADD3 R2, P0, R4, R249, RZ ;  /* 0x000000f904027210 */ /* 0x008fe80007f1e0ff */
[C---:B----4-:R-:W-:Y:S01]  /*12100*/  IADD3.X R3, R5.reuse, R247, RZ, P0, !PT ;  /* 0x000000f705037210 */ /* 0x050fe200007fe4ff */
[--C-:B------:R-:W-:Y:S01]  /*12110*/  IMAD.X R11, R5, 0x1, R246.reuse, P1 ;  /* 0x00000001050b7824 */ /* 0x100fe200008e06f6 */
[CC--:B------:R-:W-:Y:S02]  /*12120*/  IADD3 R8, P0, R6.reuse, R249.reuse, RZ ;  /* 0x000000f906087210 */ /* 0x0c0fe40007f1e0ff */
[-C--:B------:R-:W-:Y:S01]  /*12130*/  IADD3 R6, P2, R6, R248.reuse, RZ ;  /* 0x000000f806067210 */ /* 0x080fe20007f5e0ff */
[----:B------:R2:W-:Y:S01]  /*12140*/  LDGSTS.E.BYPASS.LTC128B.128 [R252+0x3100], [R2.64], !P6 ;  /* 0x0310000002fc7fae */ /* 0x0005e2000f101d54 */
[C---:B------:R-:W-:Y:S01]  /*12150*/  IADD3 R4, P1, R7.reuse, R249, RZ ;  /* 0x000000f907047210 */ /* 0x040fe20007f3e0ff */
[----:B-----5:R-:W-:Y:S02]  /*12160*/  IMAD.X R9, R12, 0x1, R247, P0 ;  /* 0x000000010c097824 */ /* 0x020fe400000e06f7 */
[----:B------:R3:W-:Y:S01]  /*12170*/  LDGSTS.E.BYPASS.LTC128B.128 [R252+0x4900], [R10.64], !P5 ;  /* 0x049000000afc7fae */ /* 0x0007e2000e901d54 */
[----:B-1----:R-:W-:Y:S03]  /*12180*/  IADD3.X R5, R0, R247, RZ, P1, !PT ;  /* 0x000000f700057210 */ /* 0x002fe60000ffe4ff */
[----:B------:R3:W-:Y:S01]  /*12190*/  LDGSTS.E.BYPASS.LTC128B.128 [R252+0x3900], [R8.64], !P6 ;  /* 0x0390000008fc7fae */ /* 0x0007e2000f101d54 */
[----:B--2---:R-:W-:Y:S01]  /*121a0*/  IADD3 R2, P0, R7, R248, RZ ;  /* 0x000000f807027210 */ /* 0x004fe20007f1e0ff */
[--C-:B------:R-:W-:Y:S04]  /*121b0*/  IMAD.X R7, R12, 0x1, R246.reuse, P2 ;  /* 0x000000010c077824 */ /* 0x100fe800010e06f6 */
[----:B------:R-:W-:Y:S01]  /*121c0*/  IMAD.X R3, R0, 0x1, R246, P0 ;  /* 0x0000000100037824 */ /* 0x000fe200000e06f6 */
[----:B------:R3:W-:Y:S04]  /*121d0*/  LDGSTS.E.BYPASS.LTC128B.128 [R252+0x5100], [R6.64], !P5 ;  /* 0x0510000006fc7fae */ /* 0x0007e8000e901d54 */
[----:B------:R3:W-:Y:S04]  /*121e0*/  LDGSTS.E.BYPASS.LTC128B.128 [R252+0x4100], [R4.64], !P6 ;  /* 0x0410000004fc7fae */ /* 0x0007e8000f101d54 */
[----:B------:R3:W-:Y:S02]  /*121f0*/  LDGSTS.E.BYPASS.LTC128B.128 [R252+0x5900], [R2.64], !P5 ;  /* 0x0590000002fc7fae */ /* 0x0007e4000e901d54 */
.L_x_638:
[----:B--234-:R-:W2:Y:S01]  /*12200*/  LDL R3, [R1+0x30] ;  /* 0x0000300001037983 */ /* 0x01cea20000100800 */
[----:B------:R-:W-:Y:S01]  /*12210*/  UISETP.NE.AND UP1, UPT, UR13, URZ, UPT ;  /* 0x0000003f0d00728c */ /* 0x000fe2000bf25270 */
[----:B------:R-:W-:Y:S01]  /*12220*/  IMAD.U32 R6, RZ, RZ, UR9 ;  /* 0x00000009ff067e24 */ /* 0x000fe2000f8e00ff */
[----:B------:R-:W-:Y:S01]  /*12230*/  UIMAD UR28, UR24, -0x30, URZ ;  /* 0xffffffd0181c78a4 */ /* 0x000fe2000f8e023f */
[----:B------:R-:W3:Y:S01]  /*12240*/  LDL R2, [R1+0x1c] ;  /* 0x00001c0001027983 */ /* 0x000ee20000100800 */
[----:B------:R-:W-:Y:S02]  /*12250*/  UISETP.NE.AND UP0, UPT, UR12, URZ, UPT ;  /* 0x0000003f0c00728c */ /* 0x000fe4000bf05270 */
[----:B------:R-:W-:Y:S01]  /*12260*/  PLOP3.LUT P1, PT, PT, PT, UP1, 0x80, 0x0 ;  /* 0x000000000000781c */ /* 0x000fe20003f2f018 */
[----:B------:R-:W0:Y:S01]  /*12270*/  LDGDEPBAR ;  /* 0x00000000000079af */ /* 0x000e220000000000 */
[----:B------:R-:W-:Y:S02]  /*12280*/  PLOP3.LUT P0, PT, PT, PT, UP1, 0x80, 0x0 ;  /* 0x000000000000781c */ /* 0x000fe40003f0f018 */
[C---:B---3--:R-:W-:Y:S09]  /*12290*/  IADD3 R7, -R2.reuse, UR28, RZ ;  /* 0x0000001c02077c10 */ /* 0x048ff2000fffe1ff */
[----:B--2---:R-:W-:Y:S04]  /*122a0*/  @P1 IMAD.HI.U32 R0, R3, c[0x0][0x2c8], RZ ;  /* 0x0000b20003001a27 */ /* 0x004fe800078e00ff */
[----:B------:R-:W-:Y:S01]  /*122b0*/  IMAD.MOV.U32 R4, RZ, RZ, R3 ;  /* 0x000000ffff047224 */ /* 0x000fe200078e0003 */
[----:B------:R-:W-:Y:S01]  /*122c0*/  @P0 SHF.R.U32.HI R4, RZ, c[0x0][0x2cc], R0 ;  /* 0x0000b300ff040a19 */ /* 0x000fe20000011600 */
[----:B------:R-:W-:Y:S01]  /*122d0*/  IMAD.U32 R0, RZ, RZ, UR28 ;  /* 0x0000001cff007e24 */ /* 0x000fe2000f8e00ff */
[----:B------:R-:W-:Y:S03]  /*122e0*/  PLOP3.LUT P0, PT, PT, PT, UP0, 0x40, 0x0 ;  /* 0x000000000000781c */ /* 0x000fe60003f0e808 */
[----:B------:R-:W2:Y:S01]  /*122f0*/  SHFL.IDX PT, R3, R4, RZ, 0x1c1f ;  /* 0x001c1fff04037589 */ /* 0x000ea200000e0000 */
[----:B------:R-:W-:Y:S04]  /*12300*/  IADD3 R0, -R2, 0x1, R0 ;  /* 0x0000000102007810 */ /* 0x000fe80007ffe100 */
[----:B------:R-:W-:Y:S04]  /*12310*/  IADD3 R6, R0, -c[0x0][0x168], R6 ;  /* 0x80005a0000067a10 */ /* 0x000fe80007ffe006 */
        /* <DEDUP_REMOVED lines=20> */
.L_x_641:
[----:B------:R-:W-:Y:S04]  /*12460*/  MOV R8, c[0x0][0x32c] ;  /* 0x0000cb0000087a02 */ /* 0x000fe80000000f00 */
[----:B------:R-:W-:Y:S11]  /*12470*/  ISETP.NE.AND P0, PT, R8, 0x1, PT ;  /* 0x000000010800780c */ /* 0x000ff60003f05270 */
[----:B------:R-:W-:Y:S02]  /*12480*/  @!UPT UIADD3 URZ, URZ, URZ, URZ ;  /* 0x0000003f3f3ff290 */ /* 0x000fe4000fffe03f */
[----:B------:R-:W-:Y:S05]  /*12490*/  @P0 IMAD.HI.U32 R8, R3, c[0x0][0x330], RZ ;  /* 0x0000cc0003080a27 */ /* 0x000fea00078e00ff */
[----:B------:R-:W-:Y:S02]  /*124a0*/  @P0 SHF.R.U32.HI R3, RZ, c[0x0][0x334], R8 ;  /* 0x0000cd00ff030a19 */ /* 0x000fe40000011608 */
.L_x_642:
[----:B------:R-:W-:Y:S05]  /*124b0*/  BSYNC B0 ;  /* 0x0000000000007941 */ /* 0x000fea0003800000 */
.L_x_640:
[----:B------:R-:W-:Y:S05]  /*124c0*/  IMAD R3, R3, c[0x0][0x32c], R7 ;  /* 0x0000cb0003037a24 */ /* 0x000fea00078e0207 */
[----:B------:R-:W-:Y:S02]  /*124d0*/  IADD3 R8, R3, c[0x0][0x32c], RZ ;  /* 0x0000cb0003087a10 */ /* 0x000fe40007ffe0ff */
[----:B------:R-:W-:Y:S02]  /*124e0*/  IMNMX R0, R0, R3, !PT ;  /* 0x0000000300007217 */ /* 0x000fe40007800200 */
[----:B------:R-:W-:Y:S02]  /*124f0*/  IMNMX R2, R2, R8, PT ;  /* 0x0000000802027217 */ /* 0x000fe40003800200 */
.L_x_639:
[----:B------:R-:W-:Y:S01]  /*12500*/  UISETP.GE.AND UP2, UPT, UR28, 0x1, UPT ;  /* 0x000000011c00788c */ /* 0x000fe2000bf46270 */
[----:B------:R-:W2:Y:S01]  /*12510*/  SHFL.IDX PT, R3, R4, 0x1, 0x1c1f ;  /* 0x003c1f0004037f89 */ /* 0x000ea200000e0000 */
        /* <DEDUP_REMOVED lines=43> */
[----:B-1----:R-:W-:Y:S02]  /*127d0*/  FSEL R201, R25, -INF , !P0 ;  /* 0xff80000019c97808 */ /* 0x002fe40004000000 */
        /* <DEDUP_REMOVED lines=20> */
[--C-:B--2---:R-:W-:Y:S01]  /*12920*/  IMAD.IADD R0, R6, 0x1, R3.reuse ;  /* 0x0000000106007824 */ /* 0x104fe200078e0203 */
        /* <DEDUP_REMOVED lines=21> */
.L_x_645:
[----:B------:R-:W-:Y:S04]  /*12a80*/  MOV R8, 0x1 ;  /* 0x0000000100087802 */ /* 0x000fe80000000f00 */
[----:B------:R-:W-:Y:S11]  /*12a90*/  ISETP.NE.AND P0, PT, R8, c[0x0][0x32c], PT ;  /* 0x0000cb0008007a0c */ /* 0x000ff60003f05270 */
[----:B------:R-:W-:Y:S02]  /*12aa0*/  @!UPT UIADD3 URZ, URZ, URZ, URZ ;  /* 0x0000003f3f3ff290 */ /* 0x000fe4000fffe03f */
[----:B------:R-:W-:Y:S05]  /*12ab0*/  @P0 IMAD.HI.U32 R8, R3, c[0x0][0x330], RZ ;  /* 0x0000cc0003080a27 */ /* 0x000fea00078e00ff */
[----:B------:R-:W-:Y:S02]  /*12ac0*/  @P0 SHF.R.U32.HI R3, RZ, c[0x0][0x334], R8 ;  /* 0x0000cd00ff030a19 */ /* 0x000fe40000011608 */
.L_x_646:
[----:B------:R-:W-:Y:S05]  /*12ad0*/  BSYNC B0 ;  /* 0x0000000000007941 */ /* 0x000fea0003800000 */
.L_x_644:
[----:B------:R-:W-:Y:S05]  /*12ae0*/  IMAD R3, R3, c[0x0][0x32c], R7 ;  /* 0x0000cb0003037a24 */ /* 0x000fea00078e0207 */
[----:B------:R-:W-:Y:S02]  /*12af0*/  IADD3 R8, R3, c[0x0][0x32c], RZ ;  /* 0x0000cb0003087a10 */ /* 0x000fe40007ffe0ff */
[----:B------:R-:W-:Y:S02]  /*12b00*/  IMNMX R0, R0, R3, !PT ;  /* 0x0000000300007217 */ /* 0x000fe40007800200 */
[----:B------:R-:W-:Y:S02]  /*12b10*/  IMNMX R2, R2, R8, PT ;  /* 0x0000000802027217 */ /* 0x000fe40003800200 */
.L_x_643:
        /* <DEDUP_REMOVED lines=86> */
.L_x_649:
[----:B------:R-:W-:Y:S04]  /*13080*/  MOV R8, c[0x0][0x32c] ;  /* 0x0000cb0000087a02 */ /* 0x000fe80000000f00 */
[----:B------:R-:W-:Y:S11]  /*13090*/  ISETP.NE.AND P0, PT, R8, 0x1, PT ;  /* 0x000000010800780c */ /* 0x000ff60003f05270 */
[----:B------:R-:W-:Y:S02]  /*130a0*/  @!UPT UIADD3 URZ, URZ, URZ, URZ ;  /* 0x0000003f3f3ff290 */ /* 0x000fe4000fffe03f */
[----:B------:R-:W-:Y:S05]  /*130b0*/  @P0 IMAD.HI.U32 R8, R3, c[0x0][0x330], RZ ;  /* 0x0000cc0003080a27 */ /* 0x000fea00078e00ff */
[----:B------:R-:W-:Y:S02]  /*130c0*/  @P0 SHF.R.U32.HI R3, RZ, c[0x0][0x334], R8 ;  /* 0x0000cd00ff030a19 */ /* 0x000fe40000011608 */
.L_x_650:
[----:B------:R-:W-:Y:S05]  /*130d0*/  BSYNC B0 ;  /* 0x0000000000007941 */ /* 0x000fea0003800000 */
.L_x_648:
[----:B------:R-:W-:Y:S05]  /*130e0*/  IMAD R3, R3, c[0x0][0x32c], R7 ;  /* 0x0000cb0003037a24 */ /* 0x000fea00078e0207 */
[----:B------:R-:W-:Y:S02]  /*130f0*/  IADD3 R8, R3, c[0x0][0x32c], RZ ;  /* 0x0000cb0003087a10 */ /* 0x000fe40007ffe0ff */
[----:B------:R-:W-:Y:S02]  /*13100*/  IMNMX R0, R0, R3, !PT ;  /* 0x0000000300007217 */ /* 0x000fe40007800200 */
[----:B------:R-:W-:Y:S02]  /*13110*/  IMNMX R2, R2, R8, PT ;  /* 0x0000000802027217 */ /* 0x000fe40003800200 */
.L_x_647:
        /* <DEDUP_REMOVED lines=86> */
.L_x_653:
[----:B------:R-:W-:Y:S04]  /*13680*/  MOV R4, c[0x0][0x32c] ;  /* 0x0000cb0000047a02 */ /* 0x000fe80000000f00 */
[----:B------:R-:W-:Y:S11]  /*13690*/  ISETP.NE.AND P0, PT, R4, 0x1, PT ;  /* 0x000000010400780c */ /* 0x000ff60003f05270 */
[----:B------:R-:W-:Y:S02]  /*136a0*/  @!UPT UIADD3 URZ, URZ, URZ, URZ ;  /* 0x0000003f3f3ff290 */ /* 0x000fe4000fffe03f */
[----:B------:R-:W-:Y:S05]  /*136b0*/  @P0 IMAD.HI.U32 R4, R3, c[0x0][0x330], RZ ;  /* 0x0000cc0003040a27 */ /* 0x000fea00078e00ff */
[----:B------:R-:W-:Y:S02]  /*136c0*/  @P0 SHF.R.U32.HI R3, RZ, c[0x0][0x334], R4 ;  /* 0x0000cd00ff030a19 */ /* 0x000fe40000011604 */
.L_x_654:
[----:B------:R-:W-:Y:S05]  /*136d0*/  BSYNC B0 ;  /* 0x0000000000007941 */ /* 0x000fea0003800000 */
.L_x_652:
[----:B------:R-:W-:Y:S05]  /*136e0*/  IMAD R7, R3, c[0x0][0x32c], R7 ;  /* 0x0000cb0003077a24 */ /* 0x000fea00078e0207 */
[----:B------:R-:W-:Y:S02]  /*136f0*/  IADD3 R3, R7, c[0x0][0x32c], RZ ;  /* 0x0000cb0007037a10 */ /* 0x000fe40007ffe0ff */
[----:B------:R-:W-:Y:S02]  /*13700*/  IMNMX R0, R0, R7, !PT ;  /* 0x0000000700007217 */ /* 0x000fe40007800200 */
[----:B------:R-:W-:Y:S02]  /*13710*/  IMNMX R2, R2, R3, PT ;  /* 0x0000000302027217 */ /* 0x000fe40003800200 */
.L_x_651:
        /* <DEDUP_REMOVED lines=22> */
[----:B------:R-:W-:Y:S01]  /*13880*/  PLOP3.LUT P0, PT, PT, PT, UP4, 0x40, 0x0 ;  /* 0x000000000000781c */ /* 0x000fe20003f0e848 */
[----:B------:R-:W-:Y:S01]  /*13890*/  UISETP.NE.AND UP4, UPT, UR28, URZ, UPT ;  /* 0x0000003f1c00728c */ /* 0x000fe2000bf85270 */
[----:B------:R-:W-:Y:S02]  /*138a0*/  FMNMX.FTZ R137, R201, R137, !PT ;  /* 0x00000089c9897209 */ /* 0x000fe40007810000 */
[----:B------:R-:W-:Y:S02]  /*138b0*/  FMNMX.FTZ R3, R199, R3, !PT ;  /* 0x00000003c7037209 */ /* 0x000fe40007810000 */
[----:B------:R-:W-:Y:S02]  /*138c0*/  FMNMX.FTZ R137, R204, R137, !PT ;  /* 0x00000089cc897209 */ /* 0x000fe40007810000 */
[----:B------:R-:W-:Y:S02]  /*138d0*/  ISETP.GT.AND P0, PT, R0, RZ, P0 ;  /* 0x000000ff0000720c */ /* 0x000fe40000704270 */
[----:B------:R-:W-:Y:S01]  /*138e0*/  PLOP3.LUT P2, PT, PT, PT, UP3, 0x40, 0x0 ;  /* 0x000000000000781c */ /* 0x000fe20003f4e838 */
[----:B------:R-:W-:Y:S01]  /*138f0*/  UISETP.NE.AND UP3, UPT, UR27, URZ, UPT ;  /* 0x0000003f1b00728c */ /* 0x000fe2000bf65270 */
[----:B------:R-:W-:Y:S02]  /*13900*/  ISETP.LT.OR P0, PT, R2, 0x1, P0 ;  /* 0x000000010200780c */ /* 0x000fe40000701670 */
[----:B------:R-:W-:Y:S02]  /*13910*/  FMNMX.FTZ R137, R223, R137, !PT ;  /* 0x00000089df897209 */ /* 0x000fe40007810000 */
[----:B------:R-:W-:Y:S02]  /*13920*/  FMNMX.FTZ R3, R203, R3, !PT ;  /* 0x00000003cb037209 */ /* 0x000fe40007810000 */
[----:B------:R-:W-:Y:S02]  /*13930*/  ISETP.GT.AND P2, PT, R0, 0x1, P2 ;  /* 0x000000010000780c */ /* 0x000fe40001744270 */
[----:B------:R-:W-:Y:S02]  /*13940*/  FSEL R5, R245, -INF , !P0 ;  /* 0xff800000f5057808 */ /* 0x000fe40004000000 */
[----:B------:R-:W-:Y:S02]  /*13950*/  MOV R245, R33 ;  /* 0x0000002100f57202 */ /* 0x000fe40000000f00 */
[----:B------:R-:W-:Y:S02]  /*13960*/  FMNMX.FTZ R137, R246, R137, !PT ;  /* 0x00000089f6897209 */ /* 0x000fe40007810000 */
[----:B------:R-:W-:Y:S02]  /*13970*/  ISETP.LT.OR P2, PT, R2, 0x2, P2 ;  /* 0x000000020200780c */ /* 0x000fe40001741670 */
[----:B------:R-:W-:Y:S02]  /*13980*/  FMNMX.FTZ R3, R207, R3, !PT ;  /* 0x00000003cf037209 */ /* 0x000fe40007810000 */
[----:B------:R-:W-:Y:S02]  /*13990*/  FSEL R7, R244, -INF , !P2 ;  /* 0xff800000f4077808 */ /* 0x000fe40005000000 */
[----:B------:R-:W-:Y:S02]  /*139a0*/  MOV R244, R32 ;  /* 0x0000002000f47202 */ /* 0x000fe40000000f00 */
[----:B------:R-:W-:Y:S02]  /*139b0*/  FMNMX.FTZ R137, R245, R137, !PT ;  /* 0x00000089f5897209 */ /* 0x000fe40007810000 */
[----:B------:R-:W-:Y:S02]  /*139c0*/  FMNMX.FTZ R3, R218, R3, !PT ;  /* 0x00000003da037209 */ /* 0x000fe40007810000 */
[----:B------:R-:W-:Y:S02]  /*139d0*/  FMNMX.FTZ R137, R244, R137, !PT ;  /* 0x00000089f4897209 */ /* 0x000fe40007810000 */
[----:B------:R-:W-:Y:S02]  /*139e0*/  FMNMX.FTZ R3, R222, R3, !PT ;  /* 0x00000003de037209 */ /* 0x000fe40007810000 */
[----:B------:R-:W-:Y:S01]  /*139f0*/  PLOP3.LUT P1, PT, PT, PT, UP2, 0x40, 0x0 ;  /* 0x000000000000781c */ /* 0x000fe20003f2e828 */
[----:B------:R-:W1:Y:S01]  /*13a00*/  SHFL.BFLY PT, R6, R137, 0x2, 0x1f ;  /* 0x0c401f0089067f89 */ /* 0x000e6200000e0000 */
[----:B------:R-:W-:Y:S01]  /*13a10*/  FMNMX.FTZ R3, R250, R3, !PT ;  /* 0x00000003fa037209 */ /* 0x000fe20007810000 */
[----:B------:R-:W-:Y:S01]  /*13a20*/  UISETP.NE.AND UP2, UPT, UR26, URZ, UPT ;  /* 0x0000003f1a00728c */ /* 0x000fe2000bf45270 */
[----:B------:R-:W-:Y:S01]  /*13a30*/  PLOP3.LUT P0, PT, PT, PT, UP1, 0x40, 0x0 ;  /* 0x000000000000781c */ /* 0x000fe20003f0e818 */
[----:B------:R-:W-:Y:S01]  /*13a40*/  UISETP.NE.AND UP1, UPT, UR25, URZ, UPT ;  /* 0x0000003f1900728c */ /* 0x000fe2000bf25270 */
[----:B------:R-:W-:Y:S02]  /*13a50*/  FMNMX.FTZ R3, R51, R3, !PT ;  /* 0x0000000333037209 */ /* 0x000fe40007810000 */
[C---:B------:R-:W-:Y:S02]  /*13a60*/  ISETP.GT.AND P1, PT, R0.reuse, 0x8, P1 ;  /* 0x000000080000780c */ /* 0x040fe40000f24270 */
[----:B------:R-:W-:Y:S01]  /*13a70*/  ISETP.GT.AND P0, PT, R0, 0x9, P0 ;  /* 0x000000090000780c */ /* 0x000fe20000704270 */
[----:B------:R-:W2:Y:S01]  /*13a80*/  SHFL.BFLY PT, R20, R3, 0x2, 0x1f ;  /* 0x0c401f0003147f89 */ /* 0x000ea200000e0000 */
[C---:B------:R-:W-:Y:S02]  /*13a90*/  ISETP.LT.OR P1, PT, R2.reuse, 0x9, P1 ;  /* 0x000000090200780c */ /* 0x040fe40000f21670 */
[----:B------:R-:W-:Y:S02]  /*13aa0*/  ISETP.LT.OR P0, PT, R2, 0xa, P0 ;  /* 0x0000000a0200780c */ /* 0x000fe40000701670 */
[----:B------:R-:W-:Y:S02]  /*13ab0*/  FSEL R24, R215, -INF , !P1 ;  /* 0xff800000d7187808 */ /* 0x000fe40004800000 */
[----:B------:R-:W-:Y:S02]  /*13ac0*/  FSEL R25, R214, -INF , !P0 ;  /* 0xff800000d6197808 */ /* 0x000fe40004000000 */
[----:B------:R-:W-:Y:S02]  /*13ad0*/  PLOP3.LUT P1, PT, PT, PT, UP6, 0x40, 0x0 ;  /* 0x000000000000781c */ /* 0x000fe40003f2e868 */
[----:B------:R-:W-:Y:S02]  /*13ae0*/  PLOP3.LUT P0, PT, PT, PT, UP5, 0x40, 0x0 ;  /* 0x000000000000781c */ /* 0x000fe40003f0e858 */
[C---:B------:R-:W-:Y:S02]  /*13af0*/  ISETP.GT.AND P1, PT, R0.reuse, 0x11, P1 ;  /* 0x000000110000780c */ /* 0x040fe40000f24270 */
[----:B------:R-:W-:Y:S02]  /*13b00*/  ISETP.GT.AND P0, PT, R0, 0x18, P0 ;  /* 0x000000180000780c */ /* 0x000fe40000704270 */
[----:B------:R-:W-:Y:S02]  /*13b10*/  FMNMX.FTZ R4, R8, R138, !PT ;  /* 0x0000008a08047209 */ /* 0x000fe40007810000 */
[C---:B------:R-:W-:Y:S02]  /*13b20*/  ISETP.LT.OR P1, PT, R2.reuse, 0x12, P1 ;  /* 0x000000120200780c */ /* 0x040fe40000f21670 */
[----:B------:R-:W-:Y:S02]  /*13b30*/  ISETP.LT.OR P0, PT, R2, 0x19, P0 ;  /* 0x000000190200780c */ /* 0x000fe40000701670 */
[----:B------:R-:W-:Y:S01]  /*13b40*/  PLOP3.LUT P2, PT, PT, PT, UP0, 0x40, 0x0 ;  /* 0x000000000000781c */ /* 0x000fe20003f4e808 */
[----:B------:R-:W-:Y:S01]  /*13b50*/  UISETP.NE.AND UP0, UPT, UR5, URZ, UPT ;  /* 0x0000003f0500728c */ /* 0x000fe2000bf05270 */
[----:B-1----:R-:W-:Y:S02]  /*13b60*/  FMNMX.FTZ R137, R137, R6, !PT ;  /* 0x0000000689897209 */ /* 0x002fe40007810000 */
[----:B--2---:R-:W-:Y:S02]  /*13b70*/  FMNMX.FTZ R3, R3, R20, !PT ;  /* 0x0000001403037209 */ /* 0x004fe40007810000 */
[----:B------:R-:W-:Y:S01]  /*13b80*/  FMNMX.FTZ R4, R12, R4, !PT ;  /* 0x000000040c047209 */ /* 0x000fe20007810000 */
[----:B------:R-:W1:Y:S01]  /*13b90*/  SHFL.BFLY PT, R6, R137, 0x1, 0x1f ;  /* 0x0c201f0089067f89 */ /* 0x000e6200000e0000 */
[----:B------:R-:W-:Y:S02]  /*13ba0*/  FSEL R202, R220, -INF , !P1 ;  /* 0xff800000dcca7808 */ /* 0x000fe40004800000 */
[----:B------:R-:W-:Y:S02]  /*13bb0*/  FSEL R206, R213, -INF , !P0 ;  /* 0xff800000d5ce7808 */ /* 0x000fe40004000000 */
[----:B------:R-:W-:Y:S02]  /*13bc0*/  ISETP.GT.AND P2, PT, R0, 0x10, P2 ;  /* 0x000000100000780c */ /* 0x000fe40001744270 */
[----:B------:R-:W-:Y:S01]  /*13bd0*/  PLOP3.LUT P1, PT, PT, PT, UP4, 0x40, 0x0 ;  /* 0x000000000000781c */ /* 0x000fe20003f2e848 */
[----:B------:R-:W2:Y:S01]  /*13be0*/  SHFL.BFLY PT, R136, R3, 0x1, 0x1f ;  /* 0x0c201f0003887f89 */ /* 0x000ea200000e0000 */
[----:B------:R-:W-:Y:S02]  /*13bf0*/  PLOP3.LUT P0, PT, PT, PT, UP3, 0x40, 0x0 ;  /* 0x000000000000781c */ /* 0x000fe40003f0e838 */
[----:B------:R-:W-:Y:S02]  /*13c00*/  FMNMX.FTZ R4, R11, R4, !PT ;  /* 0x000000040b047209 */ /* 0x000fe40007810000 */
[----:B------:R-:W-:Y:S02]  /*13c10*/  ISETP.LT.OR P2, PT, R2, 0x11, P2 ;  /* 0x000000110200780c */ /* 0x000fe40001741670 */
[C---:B------:R-:W-:Y:S02]  /*13c20*/  ISETP.GT.AND P1, PT, R0.reuse, 0x19, P1 ;  /* 0x000000190000780c */ /* 0x040fe40000f24270 */
[----:B------:R-:W-:Y:S02]  /*13c30*/  ISETP.GT.AND P0, PT, R0, 0x20, P0 ;  /* 0x000000200000780c */ /* 0x000fe40000704270 */
[----:B------:R-:W-:Y:S02]  /*13c40*/  FMNMX.FTZ R4, R14, R4, !PT ;  /* 0x000000040e047209 */ /* 0x000fe40007810000 */
[----:B------:R-:W-:Y:S02]  /*13c50*/  FSEL R200, R221, -INF , !P2 ;  /* 0xff800000ddc87808 */ /* 0x000fe40005000000 */
[C---:B------:R-:W-:Y:S02]  /*13c60*/  ISETP.LT.OR P1, PT, R2.reuse, 0x1a, P1 ;  /* 0x0000001a0200780c */ /* 0x040fe40000f21670 */
[----:B-1----:R-:W-:Y:S02]  /*13c70*/  FMNMX.FTZ R137, R137, R6, !PT ;  /* 0x0000000689897209 */ /* 0x002fe40007810000 */
[----:B------:R-:W-:Y:S02]  /*13c80*/  FMNMX.FTZ R6, R5, R139, !PT ;  /* 0x0000008b05067209 */ /* 0x000fe40007810000 */
[----:B------:R-:W-:Y:S01]  /*13c90*/  ISETP.LT.OR P0, PT, R2, 0x21, P0 ;  /* 0x000000210200780c */ /* 0x000fe20000701670 */
[----:B------:R-:W-:Y:S01]  /*13ca0*/  FMUL.FTZ R141, R137, c[0x0][0x2d0] ;  /* 0x0000b400898d7a20 */ /* 0x000fe20000410000 */
[----:B------:R-:W-:Y:S02]  /*13cb0*/  FMNMX.FTZ R6, R7, R6, !PT ;  /* 0x0000000607067209 */ /* 0x000fe40007810000 */
[----:B--2---:R-:W-:Y:S02]  /*13cc0*/  FMNMX.FTZ R136, R3, R136, !PT ;  /* 0x0000008803887209 */ /* 0x004fe40007810000 */
[----:B------:R-:W-:Y:S02]  /*13cd0*/  FMNMX.FTZ R3, R24, R6, !PT ;  /* 0x0000000618037209 */ /* 0x000fe40007810000 */
[----:B------:R-:W-:Y:S01]  /*13ce0*/  FMNMX.FTZ R4, R205, R4, !PT ;  /* 0x00000004cd047209 */ /* 0x000fe20007810000 */
[----:B------:R-:W-:Y:S01]  /*13cf0*/  FMUL.FTZ R142, R136, c[0x0][0x2d0] ;  /* 0x0000b400888e7a20 */ /* 0x000fe20000410000 */
[----:B------:R-:W-:Y:S02]  /*13d00*/  FMNMX.FTZ R3, R25, R3, !PT ;  /* 0x0000000319037209 */ /* 0x000fe40007810000 */
[----:B------:R-:W-:Y:S02]  /*13d10*/  FSEL R209, R212, -INF , !P1 ;  /* 0xff800000d4d17808 */ /* 0x000fe40004800000 */
[----:B------:R-:W-:Y:S02]  /*13d20*/  FSEL R212, R42, -INF , !P0 ;  /* 0xff8000002ad47808 */ /* 0x000fe40004000000 */
[----:B------:R-:W-:Y:S02]  /*13d30*/  FMNMX.FTZ R3, R200, R3, !PT ;  /* 0x00000003c8037209 */ /* 0x000fe40007810000 */
[----:B------:R-:W-:Y:S02]  /*13d40*/  PLOP3.LUT P0, PT, PT, PT, UP1, 0x40, 0x0 ;  /* 0x000000000000781c */ /* 0x000fe40003f0e818 */
[----:B------:R-:W-:Y:S02]  /*13d50*/  FMNMX.FTZ R4, R208, R4, !PT ;  /* 0x00000004d0047209 */ /* 0x000fe40007810000 */
[----:B------:R-:W-:Y:S02]  /*13d60*/  ISETP.GT.AND P0, PT, R0, 0x28, P0 ;  /* 0x000000280000780c */ /* 0x000fe40000704270 */
[----:B------:R-:W-:Y:S02]  /*13d70*/  FMNMX.FTZ R3, R202, R3, !PT ;  /* 0x00000003ca037209 */ /* 0x000fe40007810000 */
[----:B------:R-:W-:Y:S02]  /*13d80*/  PLOP3.LUT P1, PT, PT, PT, UP2, 0x40, 0x0 ;  /* 0x000000000000781c */ /* 0x000fe40003f2e828 */
[----:B------:R-:W-:Y:S02]  /*13d90*/  ISETP.LT.OR P0, PT, R2, 0x29, P0 ;  /* 0x000000290200780c */ /* 0x000fe40000701670 */
[----:B------:R-:W-:Y:S02]  /*13da0*/  FMNMX.FTZ R4, R210, R4, !PT ;  /* 0x00000004d2047209 */ /* 0x000fe40007810000 */
        /* <DEDUP_REMOVED lines=8> */
[----:B------:R-:W-:Y:S01]  /*13e30*/  FMNMX.FTZ R4, R247, R4, !PT ;  /* 0x00000004f7047209 */ /* 0x000fe20007810000 */
[----:B------:R-:W-:Y:S01]  /*13e40*/  UIADD3 UR24, UR24, -0x1, URZ ;  /* 0xffffffff18187890 */ /* 0x000fe2000fffe03f */
[----:B------:R-:W-:Y:S02]  /*13e50*/  FSEL R214, R43, -INF , !P1 ;  /* 0xff8000002bd67808 */ /* 0x000fe40004800000 */
[----:B------:R-:W-:Y:S02]  /*13e60*/  ISETP.GT.AND P0, PT, R0, 0x29, P0 ;  /* 0x000000290000780c */ /* 0x000fe40000704270 */
[----:B------:R-:W-:Y:S02]  /*13e70*/  FMNMX.FTZ R0, R212, R3, !PT ;  /* 0x00000003d4007209 */ /* 0x000fe40007810000 */
[----:B------:R-:W-:Y:S02]  /*13e80*/  FMNMX.FTZ R4, R248, R4, !PT ;  /* 0x00000004f8047209 */ /* 0x000fe40007810000 */
[----:B------:R-:W-:Y:S02]  /*13e90*/  ISETP.LT.OR P0, PT, R2, 0x2a, P0 ;  /* 0x0000002a0200780c */ /* 0x000fe40000701670 */
[----:B------:R-:W-:Y:S02]  /*13ea0*/  FMNMX.FTZ R0, R214, R0, !PT ;  /* 0x00000000d6007209 */ /* 0x000fe40007810000 */
[----:B------:R-:W-:Y:S02]  /*13eb0*/  FSEL R140, R47, -INF , !P0 ;  /* 0xff8000002f8c7808 */ /* 0x000fe40004000000 */
[----:B------:R-:W-:Y:S02]  /*13ec0*/  FMNMX.FTZ R4, R249, R4, !PT ;  /* 0x00000004f9047209 */ /* 0x000fe40007810000 */
[----:B------:R-:W-:Y:S02]  /*13ed0*/  FMNMX.FTZ R0, R213, R0, !PT ;  /* 0x00000000d5007209 */ /* 0x000fe40007810000 */
[----:B------:R-:W-:Y:S02]  /*13ee0*/  FMNMX.FTZ R4, R251, R4, !PT ;  /* 0x00000004fb047209 */ /* 0x000fe40007810000 */
[----:B------:R-:W-:Y:S02]  /*13ef0*/  FMNMX.FTZ R0, R140, R0, !PT ;  /* 0x000000008c007209 */ /* 0x000fe40007810000 */
[----:B------:R-:W-:Y:S01]  /*13f00*/  FSETP.NEU.FTZ.AND P2, PT, R137, -INF , PT ;  /* 0xff8000008900780b */ /* 0x000fe20003f5d000 */
[----:B------:R-:W1:Y:S01]  /*13f10*/  SHFL.BFLY PT, R20, R4, 0x2, 0x1f ;  /* 0x0c401f0004147f89 */ /* 0x000e6200000e0000 */
[----:B------:R-:W-:Y:S02]  /*13f20*/  FSETP.NEU.FTZ.AND P1, PT, R136, -INF , PT ;  /* 0xff8000008800780b */ /* 0x000fe40003f3d000 */
[----:B------:R-:W-:Y:S02]  /*13f30*/  FSEL R141, R141, RZ, P2 ;  /* 0x000000ff8d8d7208 */ /* 0x000fe40001000000 */
[----:B------:R-:W-:Y:S03]  /*13f40*/  FSEL R142, R142, RZ, P1 ;  /* 0x000000ff8e8e7208 */ /* 0x000fe60000800000 */
[----:B------:R-:W2:Y:S01]  /*13f50*/  SHFL.BFLY PT, R2, R0, 0x2, 0x1f ;  /* 0x0c401f0000027f89 */ /* 0x000ea200000e0000 */
[--C-:B------:R-:W-:Y:S02]  /*13f60*/  FFMA.FTZ R16, R16, c[0x0][0x2d0], -R141.reuse ;  /* 0x0000b40010107a23 */ /* 0x100fe4000001088d */
[--C-:B------:R-:W-:Y:S02]  /*13f70*/  FFMA.FTZ R17, R17, c[0x0][0x2d0], -R141.reuse ;  /* 0x0000b40011117a23 */ /* 0x100fe4000001088d */
[----:B------:R-:W3:Y:S01]  /*13f80*/  MUFU.EX2 R22, R16 ;  /* 0x0000001000167308 */ /* 0x000ee20000000800 */
[--C-:B------:R-:W-:Y:S02]  /*13f90*/  FFMA.FTZ R15, R15, c[0x0][0x2d0], -R142.reuse ;  /* 0x0000b4000f0f7a23 */ /* 0x100fe4000001088e */
[--C-:B------:R-:W-:Y:S02]  /*13fa0*/  FFMA.FTZ R10, R10, c[0x0][0x2d0], -R141.reuse ;  /* 0x0000b4000a0a7a23 */ /* 0x100fe4000001088d */
[----:B------:R-:W-:Y:S02]  /*13fb0*/  FFMA.FTZ R19, R19, c[0x0][0x2d0], -R141 ;  /* 0x0000b40013137a23 */ /* 0x000fe4000001088d */
[--C-:B------:R-:W-:Y:S02]  /*13fc0*/  FFMA.FTZ R9, R9, c[0x0][0x2d0], -R142.reuse ;  /* 0x0000b40009097a23 */ /* 0x100fe4000001088e */
[--C-:B------:R-:W-:Y:S01]  /*13fd0*/  FFMA.FTZ R13, R13, c[0x0][0x2d0], -R142.reuse ;  /* 0x0000b4000d0d7a23 */ /* 0x100fe2000001088e */
[----:B------:R-:W4:Y:S01]  /*13fe0*/  MUFU.EX2 R21, R17 ;  /* 0x0000001100157308 */ /* 0x000f220000000800 */
[----:B-1----:R-:W-:Y:S01]  /*13ff0*/  FMNMX.FTZ R4, R4, R20, !PT ;  /* 0x0000001404047209 */ /* 0x002fe20007810000 */
[----:B------:R-:W-:Y:S04]  /*14000*/  FFMA.FTZ R18, R18, c[0x0][0x2d0], -R142 ;  /* 0x0000b40012127a23 */ /* 0x000fe8000001088e */
[----:B------:R-:W1:Y:S01]  /*14010*/  SHFL.BFLY PT, R135, R4, 0x1, 0x1f ;  /* 0x0c201f0004877f89 */ /* 0x000e6200000e0000 */
[----:B--2---:R-:W-:Y:S03]  /*14020*/  FMNMX.FTZ R3, R0, R2, !PT ;  /* 0x0000000200037209 */ /* 0x004fe60007810000 */
[----:B------:R-:W-:Y:S01]  /*14030*/  MUFU.EX2 R6, R15 ;  /* 0x0000000f00067308 */ /* 0x000fe20000000800 */
[----:B------:R-:W-:Y:S02]  /*14040*/  FSEL R0, R137, RZ, P2 ;  /* 0x000000ff89007208 */ /* 0x000fe40001000000 */
[----:B------:R-:W-:Y:S02]  /*14050*/  FSEL R2, R136, RZ, P1 ;  /* 0x000000ff88027208 */ /* 0x000fe40000800000 */
[----:B---3--:R-:W-:Y:S01]  /*14060*/  MOV R46, R22 ;  /* 0x00000016002e7202 */ /* 0x008fe20000000f00 */
[----:B------:R-:W-:Y:S02]  /*14070*/  FADD.FTZ R0, -R0, R132 ;  /* 0x0000008400007221 */ /* 0x000fe40000010100 */
[----:B------:R-:W-:Y:S02]  /*14080*/  FADD.FTZ R2, -R2, R134 ;  /* 0x0000008602027221 */ /* 0x000fe40000010100 */
[----:B------:R-:W-:Y:S01]  /*14090*/  FMUL.FTZ R0, R0, c[0x0][0x2d0] ;  /* 0x0000b40000007a20 */ /* 0x000fe20000410000 */
[----:B------:R-:W2:Y:S01]  /*140a0*/  MUFU.EX2 R49, R10 ;  /* 0x0000000a00317308 */ /* 0x000ea20000000800 */
[----:B------:R-:W-:Y:S01]  /*140b0*/  FMUL.FTZ R2, R2, c[0x0][0x2d0] ;  /* 0x0000b40002027a20 */ /* 0x000fe20000410000 */
[----:B----4-:R-:W-:Y:S02]  /*140c0*/  MOV R47, R21 ;  /* 0x00000015002f7202 */ /* 0x010fe40000000f00 */
[----:B------:R-:W-:Y:S01]  /*140d0*/  LDSM.16.MT88.4 R20, [R225+0x100] ;  /* 0x00010000e114783b */ /* 0x000fe20000004200 */
[----:B-1----:R-:W-:Y:S05]  /*140e0*/  FMNMX.FTZ R135, R4, R135, !PT ;  /* 0x0000008704877209 */ /* 0x002fea0007810000 */
[----:B------:R1:W3:Y:S01]  /*140f0*/  MUFU.EX2 R133, R0 ;  /* 0x0000000000857308 */ /* 0x0002e20000000800 */
[C---:B------:R-:W-:Y:S01]  /*14100*/  FSETP.NEU.FTZ.AND P0, PT, R135.reuse, -INF , PT ;  /* 0xff8000008700780b */ /* 0x040fe20003f1d000 */
[----:B------:R-:W4:Y:S01]  /*14110*/  SHFL.BFLY PT, R4, R3, 0x1, 0x1f ;  /* 0x0c201f0003047f89 */ /* 0x000f2200000e0000 */
[----:B------:R-:W-:Y:S07]  /*14120*/  FMUL.FTZ R143, R135, c[0x0][0x2d0] ;  /* 0x0000b400878f7a20 */ /* 0x000fee0000410000 */
[----:B------:R-:W5:Y:S01]  /*14130*/  MUFU.EX2 R132, R2 ;  /* 0x0000000200847308 */ /* 0x000f620000000800 */
[----:B------:R-:W-:Y:S02]  /*14140*/  FSEL R143, R143, RZ, P0 ;  /* 0x000000ff8f8f7208 */ /* 0x000fe40000000000 */
[----:B--2---:R-:W-:Y:S03]  /*14150*/  F2FP.PACK_AB R192, R46, R49 ;  /* 0x000000312ec0723e */ /* 0x004fe600000000ff */
[--C-:B------:R-:W-:Y:S02]  /*14160*/  FFMA.FTZ R8, R8, c[0x0][0x2d0], -R143.reuse ;  /* 0x0000b40008087a23 */ /* 0x100fe4000001088f */
[--C-:B------:R-:W-:Y:S02]  /*14170*/  FFMA.FTZ R12, R12, c[0x0][0x2d0], -R143.reuse ;  /* 0x0000b4000c0c7a23 */ /* 0x100fe4000001088f */
[----:B------:R-:W2:Y:S01]  /*14180*/  MUFU.EX2 R48, R19 ;  /* 0x0000001300307308 */ /* 0x000ea20000000800 */
[--C-:B------:R-:W-:Y:S02]  /*14190*/  FFMA.FTZ R11, R11, c[0x0][0x2d0], -R143.reuse ;  /* 0x0000b4000b0b7a23 */ /* 0x100fe4000001088f */
[----:B------:R-:W-:Y:S01]  /*141a0*/  FFMA.FTZ R14, R14, c[0x0][0x2d0], -R143 ;  /* 0x0000b4000e0e7a23 */ /* 0x000fe2000001088f */
[----:B-1----:R-:W-:Y:S01]  /*141b0*/  FSEL R0, R135, RZ, P0 ;  /* 0x000000ff87007208 */ /* 0x002fe20000000000 */
[C---:B---3--:R-:W-:Y:S02]  /*141c0*/  FMUL.FTZ R16, R133.reuse, R156 ;  /* 0x0000009c85107220 */ /* 0x048fe40000410000 */
[C---:B------:R-:W-:Y:S01]  /*141d0*/  FMUL.FTZ R17, R133.reuse, R157 ;  /* 0x0000009d85117220 */ /* 0x040fe20000410000 */
[----:B----4-:R-:W-:Y:S01]  /*141e0*/  FMNMX.FTZ R3, R4, R3, !PT ;  /* 0x0000000304037209 */ /* 0x010fe20007810000 */
[----:B------:R-:W-:Y:S01]  /*141f0*/  FADD.FTZ R0, -R0, R138 ;  /* 0x0000008a00007221 */ /* 0x000fe20000010100 */
[----:B------:R-:W-:Y:S01]  /*14200*/  MUFU.EX2 R221, R9 ;  /* 0x0000000900dd7308 */ /* 0x000fe20000000800 */
[----:B------:R-:W-:Y:S01]  /*14210*/  MOV R138, R6 ;  /* 0x00000006008a7202 */ /* 0x000fe20000000f00 */
[----:B------:R-:W-:Y:S01]  /*14220*/  FMUL.FTZ R32, R133, R172 ;  /* 0x000000ac85207220 */ /* 0x000fe20000410000 */
[C---:B------:R-:W-:Y:S01]  /*14230*/  FSETP.NEU.FTZ.AND P0, PT, R3.reuse, -INF , PT ;  /* 0xff8000000300780b */ /* 0x040fe20003f1d000 */
[----:B------:R-:W-:Y:S02]  /*14240*/  FMUL.FTZ R0, R0, c[0x0][0x2d0] ;  /* 0x0000b40000007a20 */ /* 0x000fe40000410000 */
[----:B------:R-:W-:Y:S02]  /*14250*/  FMUL.FTZ R134, R3, c[0x0][0x2d0] ;  /* 0x0000b40003867a20 */ /* 0x000fe40000410000 */
[----:B-----5:R-:W-:Y:S02]  /*14260*/  FMUL.FTZ R6, R132, R146 ;  /* 0x0000009284067220 */ /* 0x020fe40000410000 */
[----:B------:R1:W3:Y:S01]  /*14270*/  MUFU.EX2 R2, R0 ;  /* 0x0000000000027308 */ /* 0x0002e20000000800 */
[----:B------:R-:W-:Y:S01]  /*14280*/  FSEL R134, R134, RZ, P0 ;  /* 0x000000ff86867208 */ /* 0x000fe20000000000 */
[----:B------:R-:W-:Y:S01]  /*14290*/  FMUL.FTZ R33, R133, R173 ;  /* 0x000000ad85217220 */ /* 0x000fe20000410000 */
[----:B--2---:R-:W-:Y:S01]  /*142a0*/  F2FP.PACK_AB R194, R48, R47 ;  /* 0x0000002f30c2723e */ /* 0x004fe200000000ff */
[C---:B------:R-:W-:Y:S02]  /*142b0*/  FMUL.FTZ R19, R132.reuse, R159 ;  /* 0x0000009f84137220 */ /* 0x040fe40000410000 */
[--C-:B------:R-:W-:Y:S02]  /*142c0*/  FFMA.FTZ R4, R25, c[0x0][0x2d0], -R134.reuse ;  /* 0x0000b40019047a23 */ /* 0x100fe40000010886 */
[--C-:B------:R-:W-:Y:S02]  /*142d0*/  FFMA.FTZ R5, R5, c[0x0][0x2d0], -R134.reuse ;  /* 0x0000b40005057a23 */ /* 0x100fe40000010886 */
[----:B------:R-:W2:Y:S01]  /*142e0*/  MUFU.EX2 R43, R13 ;  /* 0x0000000d002b7308 */ /* 0x000ea20000000800 */
[C---:B------:R-:W-:Y:S01]  /*142f0*/  FMUL.FTZ R34, R132.reuse, R174 ;  /* 0x000000ae84227220 */ /* 0x040fe20000410000 */
[----:B------:R-:W-:Y:S01]  /*14300*/  MOV R174, R48 ;  /* 0x0000003000ae7202 */ /* 0x000fe20000000f00 */
[C---:B------:R-:W-:Y:S02]  /*14310*/  FMUL.FTZ R35, R132.reuse, R175 ;  /* 0x000000af84237220 */ /* 0x040fe40000410000 */
[C---:B------:R-:W-:Y:S02]  /*14320*/  FMUL.FTZ R48, R133.reuse, R188 ;  /* 0x000000bc85307220 */ /* 0x040fe40000410000 */
[C---:B------:R-:W-:Y:S02]  /*14330*/  FMUL.FTZ R52, R133.reuse, R52 ;  /* 0x0000003485347220 */ /* 0x040fe40000410000 */
[----:B------:R-:W-:Y:S01]  /*14340*/  FMUL.FTZ R53, R133, R53 ;  /* 0x0000003585357220 */ /* 0x000fe20000410000 */
[----:B------:R-:W4:Y:S01]  /*14350*/  MUFU.EX2 R44, R18 ;  /* 0x00000012002c7308 */ /* 0x000f220000000800 */
[C---:B------:R-:W-:Y:S02]  /*14360*/  FMUL.FTZ R54, R132.reuse, R54 ;  /* 0x0000003684367220 */ /* 0x040fe40000410000 */
[C---:B------:R-:W-:Y:S02]  /*14370*/  FMUL.FTZ R55, R132.reuse, R55 ;  /* 0x0000003784377220 */ /* 0x040fe40000410000 */
[--C-:B-1----:R-:W-:Y:S02]  /*14380*/  FFMA.FTZ R0, R7, c[0x0][0x2d0], -R134.reuse ;  /* 0x0000b40007007a23 */ /* 0x102fe40000010886 */
[----:B------:R-:W-:Y:S02]  /*14390*/  FMUL.FTZ R7, R132, R147 ;  /* 0x0000009384077220 */ /* 0x000fe40000410000 */
[C---:B---3--:R-:W-:Y:S01]  /*143a0*/  FMUL.FTZ R9, R2.reuse, R149 ;  /* 0x0000009502097220 */ /* 0x048fe20000410000 */
[----:B------:R1:W-:Y:S01]  /*143b0*/  MUFU.EX2 R216, R0 ;  /* 0x0000000000d87308 */ /* 0x0003e20000000800 */
[C---:B------:R-:W-:Y:S02]  /*143c0*/  FMUL.FTZ R25, R2.reuse, R165 ;  /* 0x000000a502197220 */ /* 0x040fe40000410000 */
[C---:B------:R-:W-:Y:S01]  /*143d0*/  FMUL.FTZ R28, R2.reuse, R168 ;  /* 0x000000a8021c7220 */ /* 0x040fe20000410000 */
[----:B--2---:R-:W-:Y:S01]  /*143e0*/  F2FP.PACK_AB R193, R43, R221 ;  /* 0x000000dd2bc1723e */ /* 0x004fe200000000ff */
[C---:B------:R-:W-:Y:S02]  /*143f0*/  FMUL.FTZ R13, R2.reuse, R153 ;  /* 0x00000099020d7220 */ /* 0x040fe40000410000 */
[C---:B------:R-:W-:Y:S02]  /*14400*/  FMUL.FTZ R29, R2.reuse, R169 ;  /* 0x000000a9021d7220 */ /* 0x040fe40000410000 */
[C---:B------:R-:W-:Y:S01]  /*14410*/  FMUL.FTZ R41, R2.reuse, R181 ;  /* 0x000000b502297220 */ /* 0x040fe20000410000 */
[----:B------:R2:W3:Y:S01]  /*14420*/  MUFU.EX2 R215, R5 ;  /* 0x0000000500d77308 */ /* 0x0004e20000000800 */
[----:B------:R-:W-:Y:S01]  /*14430*/  MOV R181, R46 ;  /* 0x0000002e00b57202 */ /* 0x000fe20000000f00 */
[----:B------:R-:W-:Y:S01]  /*14440*/  FMUL.FTZ R56, R2, R56 ;  /* 0x0000003802387220 */ /* 0x000fe20000410000 */
[----:B----4-:R-:W-:Y:S01]  /*14450*/  F2FP.PACK_AB R195, R44, R138 ;  /* 0x0000008a2cc3723e */ /* 0x010fe200000000ff */
[----:B------:R-:W-:Y:S01]  /*14460*/  FMUL.FTZ R18, R132, R158 ;  /* 0x0000009e84127220 */ /* 0x000fe20000410000 */
[----:B------:R-:W-:Y:S01]  /*14470*/  MOV R172, R44 ;  /* 0x0000002c00ac7202 */ /* 0x000fe20000000f00 */
[C---:B------:R-:W-:Y:S01]  /*14480*/  FMUL.FTZ R44, R2.reuse, R184 ;  /* 0x000000b8022c7220 */ /* 0x040fe20000410000 */
[----:B------:R-:W-:Y:S01]  /*14490*/  LDSM.16.MT88.4 R156, [R226+0x900] ;  /* 0x00090000e29c783b */ /* 0x000fe20000004200 */
[C---:B------:R-:W-:Y:S02]  /*144a0*/  FMUL.FTZ R57, R2.reuse, R57 ;  /* 0x0000003902397220 */ /* 0x040fe40000410000 */
[----:B------:R4:W-:Y:S01]  /*144b0*/  MUFU.EX2 R219, R4 ;  /* 0x0000000400db7308 */ /* 0x0009e20000000800 */
[C---:B------:R-:W-:Y:S02]  /*144c0*/  FMUL.FTZ R60, R2.reuse, R60 ;  /* 0x0000003c023c7220 */ /* 0x040fe40000410000 */
[----:B------:R-:W-:Y:S02]  /*144d0*/  FMUL.FTZ R61, R2, R61 ;  /* 0x0000003d023d7220 */ /* 0x000fe40000410000 */
[----:B-1----:R-:W-:Y:S02]  /*144e0*/  FFMA.FTZ R0, R24, c[0x0][0x2d0], -R134 ;  /* 0x0000b40018007a23 */ /* 0x002fe40000010886 */
[----:B------:R-:W-:Y:S02]  /*144f0*/  FMUL.FTZ R24, R2, R164 ;  /* 0x000000a402187220 */ /* 0x000fe40000410000 */
[C---:B------:R-:W-:Y:S01]  /*14500*/  FMUL.FTZ R64, R133.reuse, R64 ;  /* 0x0000004085407220 */ /* 0x040fe20000410000 */
[----:B------:R1:W5:Y:S01]  /*14510*/  MUFU.EX2 R217, R0 ;  /* 0x0000000000d97308 */ /* 0x0003620000000800 */
[C---:B------:R-:W-:Y:S02]  /*14520*/  FMUL.FTZ R65, R133.reuse, R65 ;  /* 0x0000004185417220 */ /* 0x040fe40000410000 */
[----:B------:R-:W-:Y:S02]  /*14530*/  FMUL.FTZ R66, R132, R66 ;  /* 0x0000004284427220 */ /* 0x000fe40000410000 */
[C---:B--2---:R-:W-:Y:S01]  /*14540*/  FMUL.FTZ R5, R133.reuse, R145 ;  /* 0x0000009185057220 */ /* 0x044fe20000410000 */
[----:B---3--:R-:W-:Y:S01]  /*14550*/  F2FP.PACK_AB R145, R216, R215 ;  /* 0x000000d7d891723e */ /* 0x008fe200000000ff */
[C---:B------:R-:W-:Y:S02]  /*14560*/  FMUL.FTZ R67, R132.reuse, R67 ;  /* 0x0000004384437220 */ /* 0x040fe40000410000 */
[C---:B------:R-:W-:Y:S01]  /*14570*/  FMUL.FTZ R68, R133.reuse, R68 ;  /* 0x0000004485447220 */ /* 0x040fe20000410000 */
[----:B------:R2:W-:Y:S01]  /*14580*/  MUFU.EX2 R50, R8 ;  /* 0x0000000800327308 */ /* 0x0005e20000000800 */
[C---:B------:R-:W-:Y:S02]  /*14590*/  FMUL.FTZ R69, R133.reuse, R69 ;  /* 0x0000004585457220 */ /* 0x040fe40000410000 */
[C---:B------:R-:W-:Y:S02]  /*145a0*/  FMUL.FTZ R70, R132.reuse, R70 ;  /* 0x0000004684467220 */ /* 0x040fe40000410000 */
[----:B----4-:R-:W-:Y:S02]  /*145b0*/  FMUL.FTZ R4, R133, R144 ;  /* 0x0000009085047220 */ /* 0x010fe40000410000 */
[----:B------:R-:W-:Y:S02]  /*145c0*/  FMUL.FTZ R71, R132, R71 ;  /* 0x0000004784477220 */ /* 0x000fe40000410000 */
[C---:B------:R-:W-:Y:S01]  /*145d0*/  FMUL.FTZ R72, R2.reuse, R72 ;  /* 0x0000004802487220 */ /* 0x040fe20000410000 */
[----:B------:R-:W3:Y:S01]  /*145e0*/  MUFU.EX2 R220, R12 ;  /* 0x0000000c00dc7308 */ /* 0x000ee20000000800 */
[C---:B------:R-:W-:Y:S01]  /*145f0*/  FMUL.FTZ R73, R2.reuse, R73 ;  /* 0x0000004902497220 */ /* 0x040fe20000410000 */
[-C--:B------:R-:W-:Y:S01]  /*14600*/  HMMA.16816.F32 R4, R192, R20.reuse, R4 ;  /* 0x00000014c004723c */ /* 0x080fe20000001804 */
[C---:B------:R-:W-:Y:S01]  /*14610*/  FMUL.FTZ R76, R2.reuse, R76 ;  /* 0x0000004c024c7220 */ /* 0x040fe20000410000 */
[----:B-1----:R-:W-:Y:S01]  /*14620*/  FSEL R0, R3, RZ, P0 ;  /* 0x000000ff03007208 */ /* 0x002fe20000000000 */
[----:B------:R-:W-:Y:S01]  /*14630*/  FMUL.FTZ R77, R2, R77 ;  /* 0x0000004d024d7220 */ /* 0x000fe20000410000 */
[----:B-----5:R-:W-:Y:S01]  /*14640*/  F2FP.PACK_AB R147, R219, R217 ;  /* 0x000000d9db93723e */ /* 0x020fe200000000ff */
[C---:B------:R-:W-:Y:S01]  /*14650*/  FMUL.FTZ R80, R133.reuse, R80 ;  /* 0x0000005085507220 */ /* 0x040fe20000410000 */
[----:B------:R-:W-:Y:S01]  /*14660*/  PLOP3.LUT P0, PT, PT, PT, UP0, 0x80, 0x0 ;  /* 0x000000000000781c */ /* 0x000fe20003f0f008 */
[----:B------:R-:W-:Y:S01]  /*14670*/  FADD.FTZ R0, -R0, R139 ;  /* 0x0000008b00007221 */ /* 0x000fe20000010100 */
[----:B------:R-:W1:Y:S01]  /*14680*/  MUFU.EX2 R40, R11 ;  /* 0x0000000b00287308 */ /* 0x000e620000000800 */
[C---:B------:R-:W-:Y:S03]  /*14690*/  FMUL.FTZ R81, R133.reuse, R81 ;  /* 0x0000005185517220 */ /* 0x040fe60000410000 */
[----:B------:R-:W-:Y:S02]  /*146a0*/  FMUL.FTZ R0, R0, c[0x0][0x2d0] ;  /* 0x0000b40000007a20 */ /* 0x000fe40000410000 */
[----:B--2---:R-:W-:Y:S02]  /*146b0*/  FMUL.FTZ R8, R2, R148 ;  /* 0x0000009402087220 */ /* 0x004fe40000410000 */
[C---:B------:R-:W-:Y:S02]  /*146c0*/  FMUL.FTZ R82, R132.reuse, R82 ;  /* 0x0000005284527220 */ /* 0x040fe40000410000 */
[----:B------:R-:W2:Y:S01]  /*146d0*/  MUFU.EX2 R45, R14 ;  /* 0x0000000e002d7308 */ /* 0x000ea20000000800 */
[----:B------:R-:W-:Y:S02]  /*146e0*/  FMUL.FTZ R83, R132, R83 ;  /* 0x0000005384537220 */ /* 0x000fe40000410000 */
[C---:B------:R-:W-:Y:S01]  /*146f0*/  FMUL.FTZ R84, R133.reuse, R84 ;  /* 0x0000005485547220 */ /* 0x040fe20000410000 */
[----:B---3--:R-:W-:Y:S01]  /*14700*/  F2FP.PACK_AB R144, R220, R50 ;  /* 0x00000032dc90723e */ /* 0x008fe200000000ff */
[----:B------:R-:W-:Y:S02]  /*14710*/  FMUL.FTZ R12, R2, R152 ;  /* 0x00000098020c7220 */ /* 0x000fe40000410000 */
[C---:B------:R-:W-:Y:S02]  /*14720*/  FMUL.FTZ R85, R133.reuse, R85 ;  /* 0x0000005585557220 */ /* 0x040fe40000410000 */
[C---:B------:R-:W-:Y:S01]  /*14730*/  FMUL.FTZ R86, R132.reuse, R86 ;  /* 0x0000005684567220 */ /* 0x040fe20000410000 */
[----:B------:R-:W3:Y:S01]  /*14740*/  MUFU.EX2 R0, R0 ;  /* 0x0000000000007308 */ /* 0x000ee20000000800 */
[----:B------:R-:W-:Y:S02]  /*14750*/  FMUL.FTZ R87, R132, R87 ;  /* 0x0000005784577220 */ /* 0x000fe40000410000 */
[C---:B------:R-:W-:Y:S01]  /*14760*/  FMUL.FTZ R88, R2.reuse, R88 ;  /* 0x0000005802587220 */ /* 0x040fe20000410000 */
[----:B-1----:R-:W-:Y:S01]  /*14770*/  MOV R175, R40 ;  /* 0x0000002800af7202 */ /* 0x002fe20000000f00 */
[C---:B------:R-:W-:Y:S02]  /*14780*/  FMUL.FTZ R89, R2.reuse, R89 ;  /* 0x0000005902597220 */ /* 0x040fe40000410000 */
[C---:B------:R-:W-:Y:S02]  /*14790*/  FMUL.FTZ R92, R2.reuse, R92 ;  /* 0x0000005c025c7220 */ /* 0x040fe40000410000 */
[C---:B------:R-:W-:Y:S02]  /*147a0*/  FMUL.FTZ R93, R2.reuse, R93 ;  /* 0x0000005d025d7220 */ /* 0x040fe40000410000 */
[C---:B------:R-:W-:Y:S02]  /*147b0*/  FMUL.FTZ R96, R133.reuse, R96 ;  /* 0x0000006085607220 */ /* 0x040fe40000410000 */
[----:B------:R-:W-:Y:S01]  /*147c0*/  FMUL.FTZ R97, R133, R97 ;  /* 0x0000006185617220 */ /* 0x000fe20000410000 */
[----:B--2---:R-:W-:Y:S01]  /*147d0*/  F2FP.PACK_AB R146, R45, R40 ;  /* 0x000000282d92723e */ /* 0x004fe200000000ff */
[C---:B------:R-:W-:Y:S01]  /*147e0*/  FMUL.FTZ R40, R2.reuse, R180 ;  /* 0x000000b402287220 */ /* 0x040fe20000410000 */
[----:B------:R-:W-:Y:S01]  /*147f0*/  MOV R173, R45 ;  /* 0x0000002d00ad7202 */ /* 0x000fe20000000f00 */
[----:B------:R-:W-:Y:S01]  /*14800*/  FMUL.FTZ R45, R2, R185 ;  /* 0x000000b9022d7220 */ /* 0x000fe20000410000 */
[----:B------:R-:W-:Y:S01]  /*14810*/  MOV R180, R49 ;  /* 0x0000003100b47202 */ /* 0x000fe20000000f00 */
[C---:B------:R-:W-:Y:S02]  /*14820*/  FMUL.FTZ R49, R133.reuse, R189 ;  /* 0x000000bd85317220 */ /* 0x040fe40000410000 */
[C---:B------:R-:W-:Y:S02]  /*14830*/  FMUL.FTZ R98, R132.reuse, R98 ;  /* 0x0000006284627220 */ /* 0x040fe40000410000 */
[----:B------:R-:W-:Y:S02]  /*14840*/  FMUL.FTZ R99, R132, R99 ;  /* 0x0000006384637220 */ /* 0x000fe40000410000 */
[C---:B---3--:R-:W-:Y:S02]  /*14850*/  FMUL.FTZ R10, R0.reuse, R150 ;  /* 0x00000096000a7220 */ /* 0x048fe40000410000 */
[C---:B------:R-:W-:Y:S02]  /*14860*/  FMUL.FTZ R11, R0.reuse, R151 ;  /* 0x00000097000b7220 */ /* 0x040fe40000410000 */
[----:B------:R-:W1:Y:S01]  /*14870*/  LDSM.16.MT88.4 R148, [R228+0x100] ;  /* 0x00010000e494783b */ /* 0x000e620000004200 */
[C---:B------:R-:W-:Y:S02]  /*14880*/  FMUL.FTZ R14, R0.reuse, R154 ;  /* 0x0000009a000e7220 */ /* 0x040fe40000410000 */
[C---:B------:R-:W-:Y:S02]  /*14890*/  FMUL.FTZ R15, R0.reuse, R155 ;  /* 0x0000009b000f7220 */ /* 0x040fe40000410000 */
[C---:B------:R-:W-:Y:S01]  /*148a0*/  HMMA.16816.F32 R8, R144.reuse, R20, R8 ;  /* 0x000000149008723c */ /* 0x040fe20000001808 */
[----:B------:R-:W-:Y:S01]  /*148b0*/  FMUL.FTZ R42, R0, R182 ;  /* 0x000000b6002a7220 */ /* 0x000fe20000410000 */
[----:B------:R-:W-:Y:S01]  /*148c0*/  MOV R182, R138 ;  /* 0x0000008a00b67202 */ /* 0x000fe20000000f00 */
[--C-:B------:R-:W-:Y:S01]  /*148d0*/  FFMA.FTZ R138, R196, c[0x0][0x2d0], -R141.reuse ;  /* 0x0000b400c48a7a23 */ /* 0x100fe2000001088d */
[----:B------:R-:W2:Y:S01]  /*148e0*/  LDSM.16.MT88.4 R152, [R227+0x100] ;  /* 0x00010000e398783b */ /* 0x000ea20000004200 */
[C---:B------:R-:W-:Y:S01]  /*148f0*/  FMUL.FTZ R31, R0.reuse, R171 ;  /* 0x000000ab001f7220 */ /* 0x040fe20000410000 */
[----:B------:R-:W-:Y:S01]  /*14900*/  MOV R171, R47 ;  /* 0x0000002f00ab7202 */ /* 0x000fe20000000f00 */
[C---:B------:R-:W-:Y:S01]  /*14910*/  FMUL.FTZ R47, R0.reuse, R187 ;  /* 0x000000bb002f7220 */ /* 0x040fe20000410000 */
[-C--:B------:R-:W-:Y:S01]  /*14920*/  HMMA.16816.F32 R12, R144, R22.reuse, R12 ;  /* 0x00000016900c723c */ /* 0x080fe2000000180c */
[----:B------:R3:W-:Y:S03]  /*14930*/  MUFU.EX2 R187, R138 ;  /* 0x0000008a00bb7308 */ /* 0x0007e60000000800 */
[C---:B------:R-:W-:Y:S01]  /*14940*/  FMUL.FTZ R20, R133.reuse, R160 ;  /* 0x000000a085147220 */ /* 0x040fe20000410000 */
[----:B------:R-:W-:Y:S01]  /*14950*/  MOV R196, R245 ;  /* 0x000000f500c47202 */ /* 0x000fe20000000f00 */
[----:B------:R-:W-:Y:S02]  /*14960*/  FMUL.FTZ R21, R133, R161 ;  /* 0x000000a185157220 */ /* 0x000fe40000410000 */
[C---:B------:R-:W-:Y:S01]  /*14970*/  HMMA.16816.F32 R16, R192.reuse, R22, R16 ;  /* 0x00000016c010723c */ /* 0x040fe20000001810 */
[C---:B------:R-:W-:Y:S03]  /*14980*/  FMUL.FTZ R26, R0.reuse, R166 ;  /* 0x000000a6001a7220 */ /* 0x040fe60000410000 */
[C---:B------:R-:W-:Y:S02]  /*14990*/  FMUL.FTZ R27, R0.reuse, R167 ;  /* 0x000000a7001b7220 */ /* 0x040fe40000410000 */
[----:B------:R-:W-:Y:S01]  /*149a0*/  FMUL.FTZ R30, R0, R170 ;  /* 0x000000aa001e7220 */ /* 0x000fe20000410000 */
[----:B------:R-:W-:Y:S01]  /*149b0*/  LDSM.16.MT88.4 R164, [R227+0x900] ;  /* 0x00090000e3a4783b */ /* 0x000fe20000004200 */
[C---:B------:R-:W-:Y:S04]  /*149c0*/  FMUL.FTZ R22, R132.reuse, R162 ;  /* 0x000000a284167220 */ /* 0x040fe80000410000 */
[----:B------:R-:W-:Y:S02]  /*149d0*/  FMUL.FTZ R23, R132, R163 ;  /* 0x000000a384177220 */ /* 0x000fe40000410000 */
[C---:B------:R-:W-:Y:S01]  /*149e0*/  FMUL.FTZ R46, R0.reuse, R186 ;  /* 0x000000ba002e7220 */ /* 0x040fe20000410000 */
[----:B------:R-:W-:Y:S01]  /*149f0*/  LDSM.16.MT88.4 R160, [R228+0x900] ;  /* 0x00090000e4a0783b */ /* 0x000fe20000004200 */
[C---:B------:R-:W-:Y:S02]  /*14a00*/  FMUL.FTZ R58, R0.reuse, R58 ;  /* 0x0000003a003a7220 */ /* 0x040fe40000410000 */
[--C-:B---3--:R-:W-:Y:S01]  /*14a10*/  FFMA.FTZ R138, R197, c[0x0][0x2d0], -R141.reuse ;  /* 0x0000b400c58a7a23 */ /* 0x108fe2000001088d */
[-C--:B------:R-:W-:Y:S01]  /*14a20*/  HMMA.16816.F32 R20, R192, R36.reuse, R20 ;  /* 0x00000024c014723c */ /* 0x080fe20000001814 */
[C---:B------:R-:W-:Y:S02]  /*14a30*/  FMUL.FTZ R59, R0.reuse, R59 ;  /* 0x0000003b003b7220 */ /* 0x040fe40000410000 */
[----:B------:R3:W-:Y:S01]  /*14a40*/  MUFU.EX2 R139, R138 ;  /* 0x0000008a008b7308 */ /* 0x0007e20000000800 */
[C---:B------:R-:W-:Y:S02]  /*14a50*/  FMUL.FTZ R62, R0.reuse, R62 ;  /* 0x0000003e003e7220 */ /* 0x040fe40000410000 */
[C---:B------:R-:W-:Y:S02]  /*14a60*/  FMUL.FTZ R63, R0.reuse, R63 ;  /* 0x0000003f003f7220 */ /* 0x040fe40000410000 */
[C---:B------:R-:W-:Y:S01]  /*14a70*/  HMMA.16816.F32 R24, R144.reuse, R36, R24 ;  /* 0x000000249018723c */ /* 0x040fe20000001818 */
[C---:B------:R-:W-:Y:S03]  /*14a80*/  FMUL.FTZ R74, R0.reuse, R74 ;  /* 0x0000004a004a7220 */ /* 0x040fe60000410000 */
[C---:B------:R-:W-:Y:S02]  /*14a90*/  FMUL.FTZ R75, R0.reuse, R75 ;  /* 0x0000004b004b7220 */ /* 0x040fe40000410000 */
[----:B------:R-:W-:Y:S02]  /*14aa0*/  FMUL.FTZ R78, R0, R78 ;  /* 0x0000004e004e7220 */ /* 0x000fe40000410000 */
[-C--:B------:R-:W-:Y:S01]  /*14ab0*/  HMMA.16816.F32 R28, R144, R38.reuse, R28 ;  /* 0x00000026901c723c */ /* 0x080fe2000000181c */
[C---:B------:R-:W-:Y:S03]  /*14ac0*/  FMUL.FTZ R36, R133.reuse, R176 ;  /* 0x000000b085247220 */ /* 0x040fe60000410000 */
[C---:B------:R-:W-:Y:S01]  /*14ad0*/  FMUL.FTZ R37, R133.reuse, R177 ;  /* 0x000000b185257220 */ /* 0x040fe20000410000 */
[----:B------:R-:W-:Y:S01]  /*14ae0*/  MOV R176, R50 ;  /* 0x0000003200b07202 */ /* 0x000fe20000000f00 */
[C---:B------:R-:W-:Y:S01]  /*14af0*/  FMUL.FTZ R50, R132.reuse, R190 ;  /* 0x000000be84327220 */ /* 0x040fe20000410000 */
[----:B------:R-:W-:Y:S01]  /*14b00*/  MOV R190, R51 ;  /* 0x0000003300be7202 */ /* 0x000fe20000000f00 */
[C---:B------:R-:W-:Y:S01]  /*14b10*/  HMMA.16816.F32 R32, R192.reuse, R38, R32 ;  /* 0x00000026c020723c */ /* 0x040fe20000001820 */
[----:B------:R-:W-:Y:S03]  /*14b20*/  FMUL.FTZ R51, R132, R191 ;  /* 0x000000bf84337220 */ /* 0x000fe60000410000 */
[--C-:B---3--:R-:W-:Y:S01]  /*14b30*/  FFMA.FTZ R138, R198, c[0x0][0x2d0], -R142.reuse ;  /* 0x0000b400c68a7a23 */ /* 0x108fe2000001088e */
[----:B------:R-:W-:Y:S01]  /*14b40*/  MOV R191, R244 ;  /* 0x000000f400bf7202 */ /* 0x000fe20000000f00 */
[----:B------:R-:W-:Y:S01]  /*14b50*/  FMUL.FTZ R79, R0, R79 ;  /* 0x0000004f004f7220 */ /* 0x000fe20000410000 */
[----:B------:R-:W-:Y:S01]  /*14b60*/  MOV R177, R221 ;  /* 0x000000dd00b17202 */ /* 0x000fe20000000f00 */
[----:B------:R-:W-:Y:S01]  /*14b70*/  FMUL.FTZ R39, R132, R179 ;  /* 0x000000b384277220 */ /* 0x000fe20000410000 */
[----:B------:R-:W-:Y:S03]  /*14b80*/  MOV R179, R43 ;  /* 0x0000002b00b37202 */ /* 0x000fe60000000f00 */
[----:B------:R-:W-:Y:S02]  /*14b90*/  FMUL.FTZ R43, R0, R183 ;  /* 0x000000b7002b7220 */ /* 0x000fe40000410000 */
[----:B------:R3:W-:Y:S01]  /*14ba0*/  MUFU.EX2 R183, R138 ;  /* 0x0000008a00b77308 */ /* 0x0007e20000000800 */
[----:B------:R-:W-:Y:S01]  /*14bb0*/  FMUL.FTZ R38, R132, R178 ;  /* 0x000000b284267220 */ /* 0x000fe20000410000 */
[----:B------:R-:W-:Y:S01]  /*14bc0*/  MOV R178, R220 ;  /* 0x000000dc00b27202 */ /* 0x000fe20000000f00 */
[C---:B------:R-:W-:Y:S02]  /*14bd0*/  FMUL.FTZ R90, R0.reuse, R90 ;  /* 0x0000005a005a7220 */ /* 0x040fe40000410000 */
[C---:B------:R-:W-:Y:S02]  /*14be0*/  FMUL.FTZ R91, R0.reuse, R91 ;  /* 0x0000005b005b7220 */ /* 0x040fe40000410000 */
[C---:B------:R-:W-:Y:S01]  /*14bf0*/  FMUL.FTZ R94, R0.reuse, R94 ;  /* 0x0000005e005e7220 */ /* 0x040fe20000410000 */
[-C--:B-1----:R-:W-:Y:S01]  /*14c00*/  HMMA.16816.F32 R36, R192, R148.reuse, R36 ;  /* 0x00000094c024723c */ /* 0x082fe20000001824 */
[----:B------:R-:W-:Y:S02]  /*14c10*/  FMUL.FTZ R95, R0, R95 ;  /* 0x0000005f005f7220 */ /* 0x000fe40000410000 */
[C---:B------:R-:W-:Y:S02]  /*14c20*/  FMUL.FTZ R100, R133.reuse, R100 ;  /* 0x0000006485647220 */ /* 0x040fe40000410000 */
[----:B------:R-:W-:Y:S02]  /*14c30*/  FMUL.FTZ R101, R133, R101 ;  /* 0x0000006585657220 */ /* 0x000fe40000410000 */
[C---:B------:R-:W-:Y:S01]  /*14c40*/  FMUL.FTZ R102, R132.reuse, R102 ;  /* 0x0000006684667220 */ /* 0x040fe20000410000 */
[C---:B------:R-:W-:Y:S01]  /*14c50*/  HMMA.16816.F32 R40, R144.reuse, R148, R40 ;  /* 0x000000949028723c */ /* 0x040fe20000001828 */
[----:B------:R-:W-:Y:S03]  /*14c60*/  FMUL.FTZ R103, R132, R103 ;  /* 0x0000006784677220 */ /* 0x000fe60000410000 */
[C---:B------:R-:W-:Y:S02]  /*14c70*/  FMUL.FTZ R104, R2.reuse, R104 ;  /* 0x0000006802687220 */ /* 0x040fe40000410000 */
[----:B------:R-:W-:Y:S02]  /*14c80*/  FMUL.FTZ R105, R2, R105 ;  /* 0x0000006902697220 */ /* 0x000fe40000410000 */
[-C--:B------:R-:W-:Y:S01]  /*14c90*/  HMMA.16816.F32 R44, R144, R150.reuse, R44 ;  /* 0x00000096902c723c */ /* 0x080fe2000000182c */
[--C-:B---3--:R-:W-:Y:S03]  /*14ca0*/  FFMA.FTZ R138, R199, c[0x0][0x2d0], -R142.reuse ;  /* 0x0000b400c78a7a23 */ /* 0x108fe6000001088e */
[C---:B------:R-:W-:Y:S01]  /*14cb0*/  FMUL.FTZ R106, R0.reuse, R106 ;  /* 0x0000006a006a7220 */ /* 0x040fe20000410000 */
[----:B------:R1:W-:Y:S01]  /*14cc0*/  MUFU.EX2 R185, R138 ;  /* 0x0000008a00b97308 */ /* 0x0003e20000000800 */
[----:B------:R-:W-:Y:S02]  /*14cd0*/  FMUL.FTZ R107, R0, R107 ;  /* 0x0000006b006b7220 */ /* 0x000fe40000410000 */
[C---:B------:R-:W-:Y:S01]  /*14ce0*/  HMMA.16816.F32 R48, R192.reuse, R150, R48 ;  /* 0x00000096c030723c */ /* 0x040fe20000001830 */
[----:B------:R-:W3:Y:S03]  /*14cf0*/  LDSM.16.MT88.4 R148, [R225+0x1900] ;  /* 0x00190000e194783b */ /* 0x000ee60000004200 */
[C---:B------:R-:W-:Y:S02]  /*14d00*/  FMUL.FTZ R108, R2.reuse, R108 ;  /* 0x0000006c026c7220 */ /* 0x040fe40000410000 */
[----:B------:R-:W-:Y:S02]  /*14d10*/  FMUL.FTZ R109, R2, R109 ;  /* 0x0000006d026d7220 */ /* 0x000fe40000410000 */
[-C--:B--2---:R-:W-:Y:S01]  /*14d20*/  HMMA.16816.F32 R52, R192, R152.reuse, R52 ;  /* 0x00000098c034723c */ /* 0x084fe20000001834 */
[C---:B------:R-:W-:Y:S03]  /*14d30*/  FMUL.FTZ R110, R0.reuse, R110 ;  /* 0x0000006e006e7220 */ /* 0x040fe60000410000 */
[----:B------:R-:W-:Y:S02]  /*14d40*/  FMUL.FTZ R111, R0, R111 ;  /* 0x0000006f006f7220 */ /* 0x000fe40000410000 */
[C---:B------:R-:W-:Y:S02]  /*14d50*/  FMUL.FTZ R112, R133.reuse, R112 ;  /* 0x0000007085707220 */ /* 0x040fe40000410000 */
[C---:B------:R-:W-:Y:S01]  /*14d60*/  HMMA.16816.F32 R56, R144.reuse, R152, R56 ;  /* 0x000000989038723c */ /* 0x040fe20000001838 */
[----:B------:R-:W-:Y:S03]  /*14d70*/  FMUL.FTZ R113, R133, R113 ;  /* 0x0000007185717220 */ /* 0x000fe60000410000 */
[C---:B------:R-:W-:Y:S02]  /*14d80*/  FMUL.FTZ R114, R132.reuse, R114 ;  /* 0x0000007284727220 */ /* 0x040fe40000410000 */
[--C-:B-1----:R-:W-:Y:S02]  /*14d90*/  FFMA.FTZ R138, R201, c[0x0][0x2d0], -R141.reuse ;  /* 0x0000b400c98a7a23 */ /* 0x102fe4000001088d */
[-C--:B------:R-:W-:Y:S01]  /*14da0*/  HMMA.16816.F32 R60, R144, R154.reuse, R60 ;  /* 0x0000009a903c723c */ /* 0x080fe2000000183c */
[----:B------:R-:W-:Y:S01]  /*14db0*/  FMUL.FTZ R115, R132, R115 ;  /* 0x0000007384737220 */ /* 0x000fe20000410000 */
[----:B------:R1:W-:Y:S02]  /*14dc0*/  MUFU.EX2 R188, R138 ;  /* 0x0000008a00bc7308 */ /* 0x0003e40000000800 */
[C---:B------:R-:W-:Y:S02]  /*14dd0*/  FMUL.FTZ R120, R2.reuse, R120 ;  /* 0x0000007802787220 */ /* 0x040fe40000410000 */
[----:B------:R-:W-:Y:S02]  /*14de0*/  FMUL.FTZ R121, R2, R121 ;  /* 0x0000007902797220 */ /* 0x000fe40000410000 */
[C---:B------:R-:W-:Y:S01]  /*14df0*/  HMMA.16816.F32 R64, R192.reuse, R154, R64 ;  /* 0x0000009ac040723c */ /* 0x040fe20000001840 */
[----:B------:R-:W2:Y:S03]  /*14e00*/  LDSM.16.MT88.4 R152, [R226+0x1900] ;  /* 0x00190000e298783b */ /* 0x000ea60000004200 */
[C---:B------:R-:W-:Y:S02]  /*14e10*/  FMUL.FTZ R122, R0.reuse, R122 ;  /* 0x0000007a007a7220 */ /* 0x040fe40000410000 */
[----:B------:R-:W-:Y:S02]  /*14e20*/  FMUL.FTZ R123, R0, R123 ;  /* 0x0000007b007b7220 */ /* 0x000fe40000410000 */
[C---:B------:R-:W-:Y:S01]  /*14e30*/  FMUL.FTZ R124, R2.reuse, R124 ;  /* 0x0000007c027c7220 */ /* 0x040fe20000410000 */
[-C--:B---3--:R-:W-:Y:S03]  /*14e40*/  HMMA.16816.F32 R68, R192, R148.reuse, R68 ;  /* 0x00000094c044723c */ /* 0x088fe60000001844 */
[----:B------:R-:W-:Y:S02]  /*14e50*/  FMUL.FTZ R125, R2, R125 ;  /* 0x0000007d027d7220 */ /* 0x000fe40000410000 */
[C---:B------:R-:W-:Y:S02]  /*14e60*/  FMUL.FTZ R126, R0.reuse, R126 ;  /* 0x0000007e007e7220 */ /* 0x040fe40000410000 */
[----:B------:R-:W-:Y:S01]  /*14e70*/  FMUL.FTZ R127, R0, R127 ;  /* 0x0000007f007f7220 */ /* 0x000fe20000410000 */
[C---:B------:R-:W-:Y:S01]  /*14e80*/  HMMA.16816.F32 R72, R144.reuse, R148, R72 ;  /* 0x000000949048723c */ /* 0x040fe20000001848 */
[----:B-1----:R-:W-:Y:S03]  /*14e90*/  FFMA.FTZ R138, R204, c[0x0][0x2d0], -R141 ;  /* 0x0000b400cc8a7a23 */ /* 0x002fe6000001088d */
[C---:B------:R-:W-:Y:S01]  /*14ea0*/  FMUL.FTZ R128, R133.reuse, R128 ;  /* 0x0000008085807220 */ /* 0x040fe20000410000 */
[----:B------:R1:W3:Y:S01]  /*14eb0*/  MUFU.EX2 R169, R138 ;  /* 0x0000008a00a97308 */ /* 0x0002e20000000800 */
[C---:B------:R-:W-:Y:S02]  /*14ec0*/  FMUL.FTZ R129, R133.reuse, R129 ;  /* 0x0000008185817220 */ /* 0x040fe40000410000 */
[-C--:B------:R-:W-:Y:S01]  /*14ed0*/  HMMA.16816.F32 R76, R144, R150.reuse, R76 ;  /* 0x00000096904c723c */ /* 0x080fe2000000184c */
[C---:B------:R-:W-:Y:S03]  /*14ee0*/  FMUL.FTZ R130, R132.reuse, R130 ;  /* 0x0000008284827220 */ /* 0x040fe60000410000 */
[C---:B------:R-:W-:Y:S02]  /*14ef0*/  FMUL.FTZ R131, R132.reuse, R131 ;  /* 0x0000008384837220 */ /* 0x040fe40000410000 */
[C---:B------:R-:W-:Y:S02]  /*14f00*/  FMUL.FTZ R116, R133.reuse, R116 ;  /* 0x0000007485747220 */ /* 0x040fe40000410000 */
[C---:B------:R-:W-:Y:S01]  /*14f10*/  HMMA.16816.F32 R80, R192.reuse, R150, R80 ;  /* 0x00000096c050723c */ /* 0x040fe20000001850 */
[----:B------:R-:W4:Y:S03]  /*14f20*/  LDSM.16.MT88.4 R148, [R228+0x1900] ;  /* 0x00190000e494783b */ /* 0x000f260000004200 */
[----:B------:R-:W-:Y:S02]  /*14f30*/  FMUL.FTZ R117, R133, R117 ;  /* 0x0000007585757220 */ /* 0x000fe40000410000 */
[C---:B------:R-:W-:Y:S02]  /*14f40*/  FMUL.FTZ R118, R132.reuse, R118 ;  /* 0x0000007684767220 */ /* 0x040fe40000410000 */
[-C--:B--2---:R-:W-:Y:S01]  /*14f50*/  HMMA.16816.F32 R84, R192, R152.reuse, R84 ;  /* 0x00000098c054723c */ /* 0x084fe20000001854 */
[----:B------:R-:W-:Y:S03]  /*14f60*/  FMUL.FTZ R119, R132, R119 ;  /* 0x0000007784777220 */ /* 0x000fe60000410000 */
[--C-:B-1----:R-:W-:Y:S04]  /*14f70*/  FFMA.FTZ R138, R203, c[0x0][0x2d0], -R142.reuse ;  /* 0x0000b400cb8a7a23 */ /* 0x102fe8000001088e */
[C---:B------:R-:W-:Y:S01]  /*14f80*/  HMMA.16816.F32 R88, R144.reuse, R152, R88 ;  /* 0x000000989058723c */ /* 0x040fe20000001858 */
[----:B------:R1:W-:Y:S07]  /*14f90*/  MUFU.EX2 R189, R138 ;  /* 0x0000008a00bd7308 */ /* 0x0003ee0000000800 */
[-C--:B------:R-:W-:Y:S08]  /*14fa0*/  HMMA.16816.F32 R92, R144, R154.reuse, R92 ;  /* 0x0000009a905c723c */ /* 0x080ff0000000185c */
[C---:B------:R-:W-:Y:S01]  /*14fb0*/  HMMA.16816.F32 R96, R192.reuse, R154, R96 ;  /* 0x0000009ac060723c */ /* 0x040fe20000001860 */
[----:B------:R-:W2:Y:S07]  /*14fc0*/  LDSM.16.MT88.4 R152, [R227+0x1900] ;  /* 0x00190000e398783b */ /* 0x000eae0000004200 */
[-C--:B----4-:R-:W-:Y:S01]  /*14fd0*/  HMMA.16816.F32 R100, R192, R148.reuse, R100 ;  /* 0x00000094c064723c */ /* 0x090fe20000001864 */
[----:B-1----:R-:W-:Y:S04]  /*14fe0*/  FFMA.FTZ R138, R207, c[0x0][0x2d0], -R142 ;  /* 0x0000b400cf8a7a23 */ /* 0x002fe8000001088e */
[----:B------:R1:W4:Y:S03]  /*14ff0*/  MUFU.EX2 R170, R138 ;  /* 0x0000008a00aa7308 */ /* 0x0003260000000800 */
[C---:B------:R-:W-:Y:S08]  /*15000*/  HMMA.16816.F32 R104, R144.reuse, R148, R104 ;  /* 0x000000949068723c */ /* 0x040ff00000001868 */
[-C--:B------:R-:W-:Y:S08]  /*15010*/  HMMA.16816.F32 R108, R144, R150.reuse, R108 ;  /* 0x00000096906c723c */ /* 0x080ff0000000186c */
[C---:B------:R-:W-:Y:S01]  /*15020*/  HMMA.16816.F32 R112, R192.reuse, R150, R112 ;  /* 0x00000096c070723c */ /* 0x040fe20000001870 */
[----:B------:R-:W5:Y:S03]  /*15030*/  LDSM.16.MT88.4 R148, [R225+0x900] ;  /* 0x00090000e194783b */ /* 0x000f660000004200 */
[--C-:B-1----:R-:W-:Y:S04]  /*15040*/  FFMA.FTZ R138, R205, c[0x0][0x2d0], -R143.reuse ;  /* 0x0000b400cd8a7a23 */ /* 0x102fe8000001088f */
[-C--:B--2---:R-:W-:Y:S01]  /*15050*/  HMMA.16816.F32 R116, R192, R152.reuse, R116 ;  /* 0x00000098c074723c */ /* 0x084fe20000001874 */
[----:B------:R1:W-:Y:S07]  /*15060*/  MUFU.EX2 R184, R138 ;  /* 0x0000008a00b87308 */ /* 0x0003ee0000000800 */
[C---:B------:R-:W-:Y:S08]  /*15070*/  HMMA.16816.F32 R120, R144.reuse, R152, R120 ;  /* 0x000000989078723c */ /* 0x040ff00000001878 */
[-C--:B------:R-:W-:Y:S07]  /*15080*/  HMMA.16816.F32 R124, R144, R154.reuse, R124 ;  /* 0x0000009a907c723c */ /* 0x080fee000000187c */
[----:B---3--:R-:W-:Y:S01]  /*15090*/  F2FP.PACK_AB R146, R169, R188 ;  /* 0x000000bca992723e */ /* 0x008fe200000000ff */
[----:B------:R-:W-:Y:S01]  /*150a0*/  HMMA.16816.F32 R128, R192, R154, R128 ;  /* 0x0000009ac080723c */ /* 0x000fe20000001880 */
[----:B----4-:R-:W-:Y:S03]  /*150b0*/  F2FP.PACK_AB R147, R170, R189 ;  /* 0x000000bdaa93723e */ /* 0x010fe600000000ff */
[--C-:B-1----:R-:W-:Y:S01]  /*150c0*/  FFMA.FTZ R138, R208, c[0x0][0x2d0], -R143.reuse ;  /* 0x0000b400d08a7a23 */ /* 0x102fe2000001088f */
[----:B------:R-:W-:Y:S02]  /*150d0*/  F2FP.PACK_AB R144, R139, R187 ;  /* 0x000000bb8b90723e */ /* 0x000fe400000000ff */
[----:B------:R-:W-:Y:S01]  /*150e0*/  F2FP.PACK_AB R145, R185, R183 ;  /* 0x000000b7b991723e */ /* 0x000fe200000000ff */
[----:B------:R1:W2:Y:S06]  /*150f0*/  MUFU.EX2 R186, R138 ;  /* 0x0000008a00ba7308 */ /* 0x0002ac0000000800 */
[-C--:B-----5:R-:W-:Y:S01]  /*15100*/  HMMA.16816.F32 R4, R144, R148.reuse, R4 ;  /* 0x000000949004723c */ /* 0x0a0fe20000001804 */
[--C-:B-1----:R-:W-:Y:S01]  /*15110*/  FFMA.FTZ R138, R210, c[0x0][0x2d0], -R143.reuse ;  /* 0x0000b400d28a7a23 */ /* 0x102fe2000001088f */
[----:B--2---:R-:W-:Y:S03]  /*15120*/  F2FP.PACK_AB R152, R186, R184 ;  /* 0x000000b8ba98723e */ /* 0x004fe600000000ff */
        /* <DEDUP_REMOVED lines=28> */
[----:B------:R-:W1:Y:S03]  /*152f0*/  LDSM.16.MT88.4 R156, [R226+0x2100] ;  /* 0x00210000e29c783b */ /* 0x000e660000004200 */
        /* <DEDUP_REMOVED lines=12> */
[--C-:B---3--:R-:W-:Y:S02]  /*153c0*/  FFMA.FTZ R138, R196, c[0x0][0x2d0], -R141.reuse ;  /* 0x0000b400c48a7a23 */ /* 0x108fe4000001088d */
[----:B------:R-:W-:Y:S01]  /*153d0*/  LDSM.16.MT88.4 R196, [R227+0x1100] ;  /* 0x00110000e3c4783b */ /* 0x000fe20000004200 */
[----:B------:R-:W-:Y:S01]  /*153e0*/  FFMA.FTZ R141, R191, c[0x0][0x2d0], -R141 ;  /* 0x0000b400bf8d7a23 */ /* 0x000fe2000001088d */
[----:B------:R3:W-:Y:S03]  /*153f0*/  MUFU.EX2 R218, R138 ;  /* 0x0000008a00da7308 */ /* 0x0007e60000000800 */
        /* <DEDUP_REMOVED lines=9> */
[----:B----4-:R-:W-:Y:S04]  /*15490*/  F2FP.PACK_AB R141, R220, R221 ;  /* 0x000000dddc8d723e */ /* 0x010fe800000000ff */
        /* <DEDUP_REMOVED lines=16> */
[----:B------:R1:W4:Y:S01]  /*155a0*/  MUFU.EX2 R207, R138 ;  /* 0x0000008a00cf7308 */ /* 0x0003220000000800 */
[----:B------:R-:W-:Y:S06]  /*155b0*/  LDSM.16.MT88.4 R188, [R228+0x1100] ;  /* 0x00110000e4bc783b */ /* 0x000fec0000004200 */
        /* <DEDUP_REMOVED lines=42> */
[-C--:B-1----:R-:W-:Y:S07]  /*15860*/  HMMA.16816.F32 R160, R140, R172.reuse, R20 ;  /* 0x000000ac8ca0723c */ /* 0x082fee0000001814 */
[----:B------:R-:W-:Y:S01]  /*15870*/  MOV R23, R187 ;  /* 0x000000bb00177202 */ /* 0x000fe20000000f00 */
[C---:B------:R-:W-:Y:S01]  /*15880*/  HMMA.16816.F32 R164, R192.reuse, R172, R24 ;  /* 0x000000acc0a4723c */ /* 0x040fe20000001818 */
[----:B------:R-:W5:Y:S03]  /*15890*/  LDL.LU R27, [R1+0x2c] ;  /* 0x00002c00011b7983 */ /* 0x000f660000300800 */
[----:B------:R-:W-:Y:S02]  /*158a0*/  MOV R22, R186 ;  /* 0x000000ba00167202 */ /* 0x000fe40000000f00 */
[----:B------:R-:W-:Y:S02]  /*158b0*/  MOV R21, R185 ;  /* 0x000000b900157202 */ /* 0x000fe40000000f00 */
[----:B------:R-:W-:Y:S02]  /*158c0*/  MOV R24, R171 ;  /* 0x000000ab00187202 */ /* 0x000fe40000000f00 */
[-C--:B------:R-:W-:Y:S01]  /*158d0*/  HMMA.16816.F32 R168, R192, R174.reuse, R28 ;  /* 0x000000aec0a8723c */ /* 0x080fe2000000181c */
[----:B------:R-:W5:Y:S01]  /*158e0*/  LDL.LU R28, [R1+0x28] ;  /* 0x00002800011c7983 */ /* 0x000f620000300800 */
[----:B------:R-:W-:Y:S02]  /*158f0*/  MOV R26, R183 ;  /* 0x000000b7001a7202 */ /* 0x000fe40000000f00 */
[----:B------:R-:W-:Y:S02]  /*15900*/  MOV R20, R184 ;  /* 0x000000b800147202 */ /* 0x000fe40000000f00 */
[----:B------:R-:W-:Y:S02]  /*15910*/  MOV R25, R182 ;  /* 0x000000b600197202 */ /* 0x000fe40000000f00 */
[C---:B------:R-:W-:Y:S01]  /*15920*/  HMMA.16816.F32 R172, R140.reuse, R174, R32 ;  /* 0x000000ae8cac723c */ /* 0x040fe20000001820 */
[----:B------:R-:W5:Y:S03]  /*15930*/  LDL.LU R33, [R1+0x20] ;  /* 0x0000200001217983 */ /* 0x000f660000300800 */
[----:B------:R-:W-:Y:S01]  /*15940*/  MOV R31, R178 ;  /* 0x000000b2001f7202 */ /* 0x000fe20000000f00 */
[----:B------:R-:W5:Y:S01]  /*15950*/  LDL.LU R32, [R1+0x24] ;  /* 0x0000240001207983 */ /* 0x000f620000300800 */
[----:B------:R-:W-:Y:S02]  /*15960*/  MOV R30, R179 ;  /* 0x000000b3001e7202 */ /* 0x000fe40000000f00 */
[----:B------:R-:W-:Y:S04]  /*15970*/  MOV R35, R176 ;  /* 0x000000b000237202 */ /* 0x000fe80000000f00 */
[----:B------:R-:W-:Y:S02]  /*15980*/  MOV R34, R177 ;  /* 0x000000b100227202 */ /* 0x000fe40000000f00 */
[-C--:B------:R-:W-:Y:S01]  /*15990*/  HMMA.16816.F32 R176, R140, R188.reuse, R36 ;  /* 0x000000bc8cb0723c */ /* 0x080fe20000001824 */
[----:B------:R-:W-:Y:S06]  /*159a0*/  MOV R29, R181 ;  /* 0x000000b5001d7202 */ /* 0x000fec0000000f00 */
        /* <DEDUP_REMOVED lines=23> */
[----:B------:R-:W-:Y:S01]  /*15b20*/  HMMA.16816.F32 R128, R140, R18, R128 ;  /* 0x000000128c80723c */ /* 0x000fe20000001880 */
[----:B-----5:R-:W-:Y:S04]  /*15b30*/  FFMA.FTZ R4, R2, R28, R35 ;  /* 0x0000001c02047223 */ /* 0x020fe80000010023 */
[----:B------:R-:W-:Y:S02]  /*15b40*/  FADD.FTZ R4, R31, R4 ;  /* 0x000000041f047221 */ /* 0x000fe40000010000 */
[----:B------:R-:W-:Y:S02]  /*15b50*/  FFMA.FTZ R133, R133, R33, R39 ;  /* 0x0000002185857223 */ /* 0x000fe40000010027 */
[----:B------:R-:W-:Y:S03]  /*15b60*/  FADD.FTZ R5, R26, R4 ;  /* 0x000000041a057221 */ /* 0x000fe60000010000 */
[----:B------:R-:W-:Y:S02]  /*15b70*/  FFMA.FTZ R132, R132, R32, R34 ;  /* 0x0000002084847223 */ /* 0x000fe40000010022 */
[----:B------:R-:W-:Y:S02]  /*15b80*/  FADD.FTZ R2, R29, R133 ;  /* 0x000000851d027221 */ /* 0x000fe40000010000 */
[----:B------:R-:W-:Y:S02]  /*15b90*/  FADD.FTZ R132, R30, R132 ;  /* 0x000000841e847221 */ /* 0x000fe40000010000 */
[----:B------:R-:W-:Y:S02]  /*15ba0*/  FADD.FTZ R2, R24, R2 ;  /* 0x0000000218027221 */ /* 0x000fe40000010000 */
[----:B------:R-:W-:Y:S02]  /*15bb0*/  FFMA.FTZ R4, R0, R27, R215 ;  /* 0x0000001b00047223 */ /* 0x000fe400000100d7 */
        /* <DEDUP_REMOVED lines=48> */
.L_x_637:
[----:B-12---:R-:W2:Y:S04]  /*15ec0*/  LDL.LU R0, [R1+0x20] ;  /* 0x0000200001007983 */ /* 0x006ea80000300800 */
        /* <DEDUP_REMOVED lines=29> */
[----:B------:R-:W-:-:S05]  /*160a0*/  FSETP.NE.FTZ.AND P1, PT, R7, RZ, PT ;  /* 0x000000ff0700720b */ /* 0x000fca0003f35000 */
[----:B------:R-:W1:Y:S01]  /*160b0*/  @P3 MUFU.RCP R0, R11 ;  /* 0x0000000b00003308 */ /* 0x000e620000001000 */
[----:B------:R-:W-:-:S07]  /*160c0*/  FSETP.NE.FTZ.AND P0, PT, R6, RZ, PT ;  /* 0x000000ff0600720b */ /* 0x000fce0003f15000 */
[----:B------:R-:W-:Y:S06]  /*160d0*/  @P2 MUFU.RCP R4, R9 ;  /* 0x0000000900042308 */ /* 0x000fec0000001000 */
[----:B------:R-:W-:Y:S01]  /*160e0*/  @P0 MOV R8, 0x3f317218 ;  /* 0x3f31721800080802 */ /* 0x000fe20000000f00 */
[C---:B-1----:R-:W-:Y:S01]  /*160f0*/  FMUL.FTZ R144, R0.reuse, R144 ;  /* 0x0000009000907220 */ /* 0x042fe20000410000 */
[----:B------:R-:W1:Y:S01]  /*16100*/  @P1 MUFU.RCP R2, R7 ;  /* 0x0000000700021308 */ /* 0x000e620000001000 */
        /* <DEDUP_REMOVED lines=13> */
[C---:B------:R-:W-:Y:S01]  /*161e0*/  FMUL.FTZ R52, R0.reuse, R52 ;  /* 0x0000003400347220 */ /* 0x040fe20000410000 */
[----:B------:R-:W-:Y:S01]  /*161f0*/  @P1 MUFU.LG2 R7, R7 ;  /* 0x0000000700071308 */ /* 0x000fe20000000c00 */
        /* <DEDUP_REMOVED lines=19> */
[----:B------:R-:W-:Y:S01]  /*16330*/  MOV R0, RZ ;  /* 0x000000ff00007202 */ /* 0x000fe20000000f00 */
[C---:B-1----:R-:W-:Y:S02]  /*16340*/  FMUL.FTZ R148, R2.reuse, R148 ;  /* 0x0000009402947220 */ /* 0x042fe40000410000 */
[----:B------:R-:W-:-:S02]  /*16350*/  FMUL.FTZ R149, R2, R149 ;  /* 0x0000009502957220 */ /* 0x000fc40000410000 */
[C---:B------:R-:W-:Y:S01]  /*16360*/  FMUL.FTZ R152, R2.reuse, R152 ;  /* 0x0000009802987220 */ /* 0x040fe20000410000 */
[----:B------:R-:W1:Y:S01]  /*16370*/  @P0 MUFU.RCP R0, R6 ;  /* 0x0000000600000308 */ /* 0x000e620000001000 */
[C---:B------:R-:W-:Y:S02]  /*16380*/  FMUL.FTZ R153, R2.reuse, R153 ;  /* 0x0000009902997220 */ /* 0x040fe40000410000 */
[C---:B------:R-:W-:Y:S02]  /*16390*/  FMUL.FTZ R164, R2.reuse, R164 ;  /* 0x000000a402a47220 */ /* 0x040fe40000410000 */
[C---:B------:R-:W-:Y:S02]  /*163a0*/  FMUL.FTZ R165, R2.reuse, R165 ;  /* 0x000000a502a57220 */ /* 0x040fe40000410000 */
[C---:B------:R-:W-:Y:S01]  /*163b0*/  FMUL.FTZ R168, R2.reuse, R168 ;  /* 0x000000a802a87220 */ /* 0x040fe20000410000 */
[----:B------:R-:W2:Y:S01]  /*163c0*/  @P0 MUFU.LG2 R6, R6 ;  /* 0x0000000600060308 */ /* 0x000ea20000000c00 */
        /* <DEDUP_REMOVED lines=59> */
[C---:B-1----:R-:W-:Y:S02]  /*16780*/  FMUL.FTZ R150, R0.reuse, R150 ;  /* 0x0000009600967220 */ /* 0x042fe40000410000 */
        /* <DEDUP_REMOVED lines=38> */
[----:B--2---:R-:W-:Y:S02]  /*169f0*/  @P0 FMUL.FTZ R4, R6, 0.69314718246459960938 ;  /* 0x3f31721806040820 */ /* 0x004fe40000410000 */
[----:B------:R-:W-:Y:S02]  /*16a00*/  @P0 FMUL.FTZ R0, R8, c[0x0][0x2d0] ;  /* 0x0000b40008000a20 */ /* 0x000fe40000410000 */
[----:B------:R-:W-:-:S02]  /*16a10*/  @P3 FFMA.FTZ R18, R10, R137, R11 ;  /* 0x000000890a123223 */ /* 0x000fc4000001000b */
[----:B------:R-:W-:Y:S02]  /*16a20*/  @P2 FFMA.FTZ R19, R5, R136, R9 ;  /* 0x0000008805132223 */ /* 0x000fe40000010009 */
[----:B------:R-:W-:Y:S02]  /*16a30*/  @P1 FFMA.FTZ R20, R2, R135, R7 ;  /* 0x0000008702141223 */ /* 0x000fe40000010007 */
[----:B------:R-:W-:Y:S02]  /*16a40*/  @P0 FFMA.FTZ R21, R0, R3, R4 ;  /* 0x0000000300150223 */ /* 0x000fe40000010004 */
.L_x_575:
[----:B------:R-:W-:Y:S05]  /*16a50*/  @P4 BRA `(.L_x_656) ;  /* 0x0000209000004947 */ /* 0x000fea0003800000 */
[----:B------:R-:W3:Y:S01]  /*16a60*/  S2R R16, SR_TID.X ;  /* 0x0000000000107919 */ /* 0x000ee20000002100 */
[----:B------:R-:W-:Y:S01]  /*16a70*/  ULDC.64 UR4, c[0x0][0x4d0] ;  /* 0x0001340000047ab9 */ /* 0x000fe20000000a00 */
[----:B------:R-:W-:Y:S01]  /*16a80*/  IMAD R4, RZ, RZ, -UR11 ;  /* 0x8000000bff047e24 */ /* 0x000fe2000f8e02ff */
[----:B------:R-:W-:Y:S01]  /*16a90*/  UIMAD.WIDE.U32 UR8, UR11, UR4, URZ ;  /* 0x000000040b0872a5 */ /* 0x000fe2000f8e003f */
[----:B------:R-:W4:Y:S01]  /*16aa0*/  S2R R11, SR_CTAID.Y ;  /* 0x00000000000b7919 */ /* 0x000f220000002600 */
[----:B------:R-:W-:Y:S01]  /*16ab0*/  USHF.R.S32.HI UR6, URZ, 0x1f, UR11 ;  /* 0x0000001f3f067899 */ /* 0x000fe2000801140b */
[----:B------:R-:W-:Y:S01]  /*16ac0*/  MOV R24, c[0x0][0x4e8] ;  /* 0x00013a0000187a02 */ /* 0x000fe20000000f00 */
[----:B------:R-:W-:Y:S01]  /*16ad0*/  BSSY B0, `(.L_x_657) ;  /* 0x00000db000007945 */ /* 0x000fe20003800000 */
[----:B------:R-:W1:Y:S01]  /*16ae0*/  S2R R9, SR_CTAID.Z ;  /* 0x0000000000097919 */ /* 0x000e620000002700 */
        /* <DEDUP_REMOVED lines=12> */
[----:B----4-:R-:W-:Y:S01]  /*16bb0*/  IMAD R12, R4, c[0x0][0x550], R11 ;  /* 0x00015400040c7a24 */ /* 0x010fe200078e020b */
        /* <DEDUP_REMOVED lines=13> */
[----:B------:R-:W-:Y:S01]  /*16c90*/  IMAD.WIDE.U32 R4, R9, c[0x0][0x4d8], R4 ;  /* 0x0001360009047a25 */ /* 0x000fe200078e0004 */
        /* <DEDUP_REMOVED lines=71> */
[----:B------:R-:W3:Y:S01]  /*17110*/  SHFL.IDX PT, R11, R0, 0x1, 0x1c1f ;  /* 0x003c1f00000b7f89 */ /* 0x000ee200000e0000 */
[-C--:B------:R-:W-:Y:S01]  /*17120*/  ISETP.GE.OR P2, PT, R14, R24.reuse, P1 ;  /* 0x000000180e00720c */ /* 0x080fe20000f46670 */
[----:B------:R-:W-:Y:S01]  /*17130*/  IMAD.IADD R3, R3, 0x1, R15 ;  /* 0x0000000103037824 */ /* 0x000fe200078e020f */
[----:B------:R-:W-:Y:S01]  /*17140*/  LEA R23, P0, R2, c[0x0][0x400], 0x2 ;  /* 0x0001000002177a11 */ /* 0x000fe200078010ff */
[----:B------:R-:W-:Y:S01]  /*17150*/  SHFL.IDX PT, R8, R6, 0x2, 0x1c1f ;  /* 0x005c1f0006087f89 */ /* 0x000fe200000e0000 */
[----:B------:R-:W-:-:S02]  /*17160*/  ISETP.GE.AND P5, PT, R14, R24, PT ;  /* 0x000000180e00720c */ /* 0x000fc40003fa6270 */
[----:B------:R-:W-:Y:S01]  /*17170*/  LEA.HI.X R22, R2, c[0x0][0x404], R3, 0x2, P0 ;  /* 0x0001010002167a11 */ /* 0x000fe200000f1403 */
[----:B------:R-:W4:Y:S01]  /*17180*/  SHFL.IDX PT, R9, R0, 0x2, 0x1c1f ;  /* 0x005c1f0000097f89 */ /* 0x000f2200000e0000 */
[----:B------:R-:W-:-:S03]  /*17190*/  ISETP.GE.AND P6, PT, R13, R24, PT ;  /* 0x000000180d00720c */ /* 0x000fc60003fc6270 */
[----:B------:R-:W-:Y:S04]  /*171a0*/  SHFL.IDX PT, R6, R6, 0x3, 0x1c1f ;  /* 0x007c1f0006067f89 */ /* 0x000fe800000e0000 */
[----:B------:R2:W3:Y:S04]  /*171b0*/  SHFL.IDX PT, R7, R0, 0x3, 0x1c1f ;  /* 0x007c1f0000077f89 */ /* 0x0004e800000e0000 */
[----:B-1----:R1:W-:Y:S04]  /*171c0*/  @!P4 ST.E [R4.64], R18 ;  /* 0x000000120400c985 */ /* 0x0023e8000c101914 */
[----:B------:R1:W1:Y:S04]  /*171d0*/  SHFL.IDX PT, R2, R23, RZ, 0x1c1f ;  /* 0x001c1fff17027589 */ /* 0x00026800000e0000 */
[----:B------:R1:W1:Y:S01]  /*171e0*/  SHFL.IDX PT, R3, R22, RZ, 0x1c1f ;  /* 0x001c1fff16037589 */ /* 0x00026200000e0000 */
[----:B--2---:R-:W-:-:S04]  /*171f0*/  IADD3 R0, R12, 0x8, RZ ;  /* 0x000000080c007810 */ /* 0x004fc80007ffe0ff */
[CC--:B------:R-:W-:Y:S02]  /*17200*/  ISETP.GE.OR P3, PT, R0.reuse, R24.reuse, P1 ;  /* 0x000000180000720c */ /* 0x0c0fe40000f66670 */
[-C--:B------:R-:W-:Y:S02]  /*17210*/  ISETP.GE.OR P1, PT, R13, R24.reuse, P1 ;  /* 0x000000180d00720c */ /* 0x080fe40000f26670 */
[----:B------:R-:W-:Y:S02]  /*17220*/  ISETP.GE.AND P0, PT, R0, R24, PT ;  /* 0x000000180000720c */ /* 0x000fe40003f06270 */
[----:B------:R-:W-:-:S04]  /*17230*/  LOP3.LUT R0, R17, 0x7ffffffc, RZ, 0xc0, !PT ;  /* 0x7ffffffc11007812 */ /* 0x000fc800078ec0ff */
[----:B------:R-:W-:-:S03]  /*17240*/  IADD3 R0, R16, -R0, RZ ;  /* 0x8000000010007210 */ /* 0x000fc60007ffe0ff */
[----:B---3--:R2:W-:Y:S02]  /*17250*/  @!P3 ST.E [R10.64], R19 ;  /* 0x000000130a00b985 */ /* 0x0085e4000c101914 */
[----:B------:R-:W-:Y:S02]  /*17260*/  IMAD.SHL.U32 R0, R0, 0x2, RZ ;  /* 0x0000000200007824 */ /* 0x000fe400078e00ff */
[----:B----4-:R2:W-:Y:S04]  /*17270*/  @!P2 ST.E [R8.64], R20 ;  /* 0x000000140800a985 */ /* 0x0105e8000c101914 */
        /* <DEDUP_REMOVED lines=96> */
.L_x_658:
[----:B-1----:R-:W-:Y:S05]  /*17880*/  BSYNC B0 ;  /* 0x0000000000007941 */ /* 0x002fea0003800000 */
.L_x_657:
        /* <DEDUP_REMOVED lines=97> */
.L_x_660:
[----:B------:R-:W-:Y:S05]  /*17ea0*/  BSYNC B0 ;  /* 0x0000000000007941 */ /* 0x000fea0003800000 */
.L_x_659:
        /* <DEDUP_REMOVED lines=97> */
.L_x_662:
[----:B------:R-:W-:Y:S05]  /*184c0*/  BSYNC B0 ;  /* 0x0000000000007941 */ /* 0x000fea0003800000 */
.L_x_661:
        /* <DEDUP_REMOVED lines=98> */
.L_x_656:
        /* <DEDUP_REMOVED lines=50> */
.L_x_663:
        /* <DEDUP_REMOVED lines=15> */
.L_x_1800:


//--------------------- .text._ZN7cutlass13device_kernelIN5flash19enable_sm80_to_sm89INS1_16FlashAttnFwdSm80INS1_25CollectiveMainloopFwdSm80ILi8ELi1ELb1EN4cute5tupleIJNS5_1CILi128EEENS7_ILi96EEES8_EEELi128ENS_6half_tEfNS_4arch4Sm80ELb0ELb1ELb1ELb1ELb1ELb0ELb1ELb1EEENS1_21CollectiveEpilogueFwdINS6_IJS8_S8_S9_EEENS6_IJNS7_ILi1EEESH_SH_EEESB_SD_Li256ELb1ELb1ELb1ELb0EEENS1_36VarlenDynamicPersistentTileSchedulerILi128ELi96ELi256ELi256ELb1ELb1ELb0ELb1ELb0ELb1EEEEEEEEEvNT_6ParamsE --------------------------
	.section	.text._ZN7cutlass13device_kernelIN5flash19enable_sm80_to_sm89INS1_16FlashAttnFwdSm80INS1_25CollectiveMainloopFwdSm80ILi8ELi1ELb1EN4cute5tupleIJNS5_1CILi128EEENS7_ILi96EEES8_EEELi128ENS_6half_tEfNS_4arch4Sm80ELb0ELb1ELb1ELb1ELb1ELb0ELb1ELb1EEENS1_21CollectiveEpilogueFwdINS6_IJS8_S8_S9_EEENS6_IJNS7_ILi1EEESH_SH_EEESB_SD_Li256ELb1ELb1ELb1ELb0EEENS1_36VarlenDynamicPersistentTileSchedulerILi128ELi96ELi256ELi256ELb1ELb1ELb0ELb1ELb0ELb1EEEEEEEEEvNT_6ParamsE,"ax",@progbits
	.sectioninfo	@"SHI_REGISTERS=255"
	.align	128
.text._ZN7cutlass13device_kernelIN5flash19enable_sm80_to_sm89INS1_16FlashAttnFwdSm80INS1_25CollectiveMainloopFwdSm80ILi8ELi1ELb1EN4cute5tupleIJNS5_1CILi128EEENS7_ILi96EEES8_EEELi128ENS_6half_tEfNS_4arch4Sm80ELb0ELb1ELb1ELb1ELb1ELb0ELb1ELb1EEENS1_21CollectiveEpilogueFwdINS6_IJS8_S8_S9_EEENS6_IJNS7_ILi1EEESH_SH_EEESB_SD_Li256ELb1ELb1ELb1ELb0EEENS1_36VarlenDynamicPersistentTileSchedulerILi128ELi96ELi256ELi256ELb1ELb1ELb0ELb1ELb0ELb1EEEEEEEEEvNT_6ParamsE:
        .type           _ZN7cutlass13device_kernelIN5flash19enable_sm80_to_sm89INS1_16FlashAttnFwdSm80INS1_25CollectiveMainloopFwdSm80ILi8ELi1ELb1EN4cute5tupleIJNS5_1CILi128EEENS7_ILi96EEES8_EEELi128ENS_6half_tEfNS_4arch4Sm80ELb0ELb1ELb1ELb1ELb1ELb0ELb1ELb1EEENS1_21CollectiveEpilogueFwdINS6_IJS8_S8_S9_EEENS6_IJNS7_ILi1EEESH_SH_EEESB_SD_Li256ELb1ELb1ELb1ELb0EEENS1_36VarlenDynamicPersistentTileSchedulerILi128ELi96ELi256ELi256ELb1ELb1ELb0ELb1ELb0ELb1EEEEEEEEEvNT_6ParamsE,@function
        .size           _ZN7cutlass13device_kernelIN5flash19enable_sm80_to_sm89INS1_16FlashAttnFwdSm80INS1_25CollectiveMainloopFwdSm80ILi8ELi1ELb1EN4cute5tupleIJNS5_1CILi128EEENS7_ILi96EEES8_EEELi128ENS_6half_tEfNS_4arch4Sm80ELb0ELb1ELb1ELb1ELb1ELb0ELb1ELb1EEENS1_21CollectiveEpilogueFwdINS6_IJS8_S8_S9_EEENS6_IJNS7_ILi1EEESH_SH_EEESB_SD_Li256ELb1ELb1ELb1ELb0EEENS1_36VarlenDynamicPersistentTileSchedulerILi128ELi96ELi256ELi256ELb1ELb1ELb0ELb1ELb0ELb1EEEEEEEEEvNT_6ParamsE,(.L_x_1801 - _ZN7cutlass13device_kernelIN5flash19enable_sm80_to_sm89INS1_16FlashAttnFwdSm80INS1_25CollectiveMainloopFwdSm80ILi8ELi1ELb1EN4cute5tupleIJNS5_1CILi128EEENS7_ILi96EEES8_EEELi128ENS_6half_tEfNS_4arch4Sm80ELb0ELb1ELb1ELb1ELb1ELb0ELb1ELb1EEENS1_21CollectiveEpilogueFwdINS6_IJS8_S8_S9_EEENS6_IJNS7_ILi1EEESH_SH_EEESB_SD_Li256ELb1ELb1ELb1ELb0EEENS1_36VarlenDynamicPersistentTileSchedulerILi128ELi96ELi256ELi256ELb1ELb1ELb0ELb1ELb0ELb1EEEEEEEEEvNT_6ParamsE)
        .other          _ZN7cutlass13device_kernelIN5flash19enable_sm80_to_sm89INS1_16FlashAttnFwdSm80INS1_25CollectiveMainloopFwdSm80ILi8ELi1ELb1EN4cute5tupleIJNS5_1CILi128EEENS7_ILi96EEES8_EEELi128ENS_6half_tEfNS_4arch4Sm80ELb0ELb1ELb1ELb1ELb1ELb0ELb1ELb1EEENS1_21CollectiveEpilogueFwdINS6_IJS8_S8_S9_EEENS6_IJNS7_ILi1EEESH_SH_EEESB_SD_Li256ELb1ELb1ELb1ELb0EEENS1_36VarlenDynamicPersistentTileSchedulerILi128ELi96ELi256ELi256ELb1ELb1ELb0ELb1ELb0ELb1EEEEEEEEEvNT_6ParamsE,@"STO_CUDA_ENTRY STV_DEFAULT"
_ZN7cutlass13device_kernelIN5flash19enable_sm80_to_sm89INS1_16FlashAttnFwdSm80INS1_25CollectiveMainloopFwdSm80ILi8ELi1ELb1EN4cute5tupleIJNS5_1CILi128EEENS7_ILi96EEES8_EEELi128ENS_6half_tEfNS_4arch4Sm80ELb0ELb1ELb1ELb1ELb1ELb0ELb1ELb1EEENS1_21CollectiveEpilogueFwdINS6_IJS8_S8_S9_EEENS6_IJNS7_ILi1EEESH_SH_EEESB_SD_Li256ELb1ELb1ELb1ELb0EEENS1_36VarlenDynamicPersistentTileSchedulerILi128ELi96ELi256ELi256ELb1ELb1ELb0ELb1ELb0ELb1EEEEEEEEEvNT_6ParamsE:
[----:B------:R-:W-:-:S03]  /*0000*/  MOV R1, c[0x0][0x28] ;  /* 0x00000a0000017a02 */ /* 0x000fc60000000f00 */
[----:B------:R-:W1:Y:S01]  /*0010*/  S2R R2, SR_TID.X ;  /* 0x0000000000027919 */ /* 0x000e620000002100 */
[----:B------:R-:W-:Y:S01]  /*0020*/  IADD3 R1, R1, -0x28, RZ ;  /* 0xffffffd801017810 */ /* 0x000fe20007ffe0ff */
[----:B------:R-:W-:Y:S01]  /*0030*/  ULDC.64 UR6, c[0x0][0x118] ;  /* 0x0000460000067ab9 */ /* 0x000fe20000000a00 */
[----:B-1----:R-:W-:-:S05]  /*0040*/  SHF.R.U32.HI R0, RZ, 0x5, R2 ;  /* 0x00000005ff007819 */ /* 0x002fca0000011602 */
[----:B------:R-:W1:Y:S02]  /*0050*/  SHFL.IDX PT, R3, R0, RZ, 0x1f ;  /* 0x00001fff00037589 */ /* 0x000e6400000e0000 */
[----:B-1----:R-:W-:Y:S02]  /*0060*/  ISETP.NE.AND P0, PT, R3, RZ, PT ;  /* 0x000000ff0300720c */ /* 0x002fe40003f05270 */
[----:B------:R1:W-:Y:S11]  /*0070*/  STL [R1+0x20], R3 ;  /* 0x0000200301007387 */ /* 0x0003f60000100800 */
[----:B------:R-:W-:Y:S06]  /*0080*/  @P0 BAR.SYNC.DEFER_BLOCKING 0x5, 0x100 ;  /* 0x0144000000000b1d */ /* 0x000fec0000010000 */
[----:B------:R-:W2:Y:S04]  /*0090*/  @P0 LDS.128 R248, [0xe100] ;  /* 0x00e10000fff80984 */ /* 0x000ea80000000c00 */
[----:B------:R-:W-:Y:S06]  /*00a0*/  @P0 BAR.ARV 0x4, 0x100 ;  /* 0x0104000000000b1d */ /* 0x000fec0000002000 */
[----:B------:R-:W-:Y:S05]  /*00b0*/  @P0 BRA `(.L_x_664) ;  /* 0x00000f1000000947 */ /* 0x000fea0003800000 */
[----:B-1----:R-:W-:Y:S01]  /*00c0*/  LOP3.LUT R13, R2, 0x1f, RZ, 0xc0, !PT ;  /* 0x0000001f020d7812 */ /* 0x002fe200078ec0ff */
[----:B------:R-:W-:-:S03]  /*00d0*/  CS2R R8, SRZ ;  /* 0x0000000000087805 */ /* 0x000fc6000001ff00 */
[----:B------:R-:W-:-:S04]  /*00e0*/  ISETP.NE.AND P6, PT, R13, 0x1f, PT ;  /* 0x0000001f0d00780c */ /* 0x000fc80003fc5270 */
[----:B------:R-:W-:-:S13]  /*00f0*/  ISETP.GE.OR P0, PT, R13, c[0x0][0x53c], !P6 ;  /* 0x00014f000d007a0c */ /* 0x000fda0007706670 */
[----:B------:R-:W-:Y:S02]  /*0100*/  @!P0 IMAD.MOV.U32 R4, RZ, RZ, 0x4 ;  /* 0x00000004ff048424 */ /* 0x000fe400078e00ff */
[----:B------:R-:W-:Y:S02]  /*0110*/  @!P0 IMAD.MOV.U32 R2, RZ, RZ, 0x4 ;  /* 0x00000004ff028424 */ /* 0x000fe400078e00ff */
[----:B------:R-:W-:-:S04]  /*0120*/  @!P0 IMAD.WIDE.U32 R4, R13, R4, c[0x0][0x580] ;  /* 0x000160000d048625 */ /* 0x000fc800078e0004 */
[C---:B------:R-:W-:Y:S01]  /*0130*/  @!P0 IMAD.WIDE.U32 R2, R13.reuse, R2, c[0x0][0x578] ;  /* 0x00015e000d028625 */ /* 0x040fe200078e0002 */
[----:B------:R-:W3:Y:S04]  /*0140*/  @!P0 LDG.E R9, [R4.64] ;  /* 0x0000000604098981 */ /* 0x000ee8000c1e1900 */
[----:B------:R-:W3:Y:S01]  /*0150*/  @!P0 LDG.E R8, [R2.64] ;  /* 0x0000000602088981 */ /* 0x000ee2000c1e1900 */
[C---:B------:R-:W-:Y:S01]  /*0160*/  ISETP.NE.AND P5, PT, R13.reuse, RZ, PT ;  /* 0x000000ff0d00720c */ /* 0x040fe20003fa5270 */
[----:B------:R-:W1:Y:S01]  /*0170*/  S2UR UR4, SR_CTAID.X ;  /* 0x00000000000479c3 */ /* 0x000e620000002500 */
[C---:B------:R-:W-:Y:S01]  /*0180*/  ISETP.GE.U32.AND P4, PT, R13.reuse, 0x2, PT ;  /* 0x000000020d00780c */ /* 0x040fe20003f86070 */
[----:B------:R-:W-:Y:S01]  /*0190*/  IMAD.MOV.U32 R7, RZ, RZ, RZ ;  /* 0x000000ffff077224 */ /* 0x000fe200078e00ff */
[----:B------:R-:W-:-:S02]  /*01a0*/  ISETP.GE.U32.AND P3, PT, R13, 0x4, PT ;  /* 0x000000040d00780c */ /* 0x000fc40003f66070 */
[C---:B------:R-:W-:Y:S02]  /*01b0*/  ISETP.GE.U32.AND P2, PT, R13.reuse, 0x8, PT ;  /* 0x000000080d00780c */ /* 0x040fe40003f46070 */
[----:B------:R-:W-:Y:S01]  /*01c0*/  ISETP.GE.U32.AND P1, PT, R13, 0x10, PT ;  /* 0x000000100d00780c */ /* 0x000fe20003f26070 */
[----:B---3--:R-:W-:-:S05]  /*01d0*/  IMAD R4, R9, R8, RZ ;  /* 0x0000000809047224 */ /* 0x008fca00078e02ff */
[----:B------:R-:W3:Y:S02]  /*01e0*/  SHFL.UP PT, R0, R4, 0x1, RZ ;  /* 0x0420000004007989 */ /* 0x000ee400000e00ff */
[----:B---3--:R-:W-:-:S05]  /*01f0*/  SEL R0, R0, RZ, P5 ;  /* 0x000000ff00007207 */ /* 0x008fca0002800000 */
[----:B------:R-:W-:-:S05]  /*0200*/  IMAD.IADD R4, R4, 0x1, R0 ;  /* 0x0000000104047824 */ /* 0x000fca00078e0200 */
        /* <DEDUP_REMOVED lines=12> */
[----:B------:R-:W3:Y:S02]  /*02d0*/  SHFL.IDX PT, R6, R4, 0x1f, 0x1f ;  /* 0x03e01f0004067f89 */ /* 0x000ee400000e0000 */
[----:B---3--:R-:W-:-:S04]  /*02e0*/  IMAD R6, R6, c[0x0][0x538], RZ ;  /* 0x00014e0006067a24 */ /* 0x008fc800078e02ff */
[----:B------:R-:W-:Y:S01]  /*02f0*/  IMAD.MOV.U32 R0, RZ, RZ, R6 ;  /* 0x000000ffff007224 */ /* 0x000fe200078e0006 */
[----:B-1----:R-:W-:-:S13]  /*0300*/  ISETP.GT.AND P0, PT, R6, UR4, PT ;  /* 0x0000000406007c0c */ /* 0x002fda000bf04270 */
[----:B------:R-:W-:Y:S05]  /*0310*/  @P0 BRA `(.L_x_665) ;  /* 0x0000026000000947 */ /* 0x000fea0003800000 */
[----:B------:R-:W-:Y:S02]  /*0320*/  MOV R6, R0 ;  /* 0x0000000000067202 */ /* 0x000fe40000000f00 */
[----:B------:R-:W-:-:S04]  /*0330*/  MOV R7, RZ ;  /* 0x000000ff00077202 */ /* 0x000fc80000000f00 */
.L_x_669:
        /* <DEDUP_REMOVED lines=9> */
[----:B------:R-:W-:-:S04]  /*03d0*/  @!P0 IMAD.WIDE R4, R0, R2, c[0x0][0x580] ;  /* 0x0001600000048625 */ /* 0x000fc800078e0202 */
[----:B------:R-:W-:Y:S01]  /*03e0*/  @!P0 IMAD.WIDE R2, R0, R3, c[0x0][0x578] ;  /* 0x00015e0000028625 */ /* 0x000fe200078e0203 */
[----:B------:R-:W3:Y:S04]  /*03f0*/  @!P0 LDG.E R9, [R4.64] ;  /* 0x0000000604098981 */ /* 0x000ee8000c1e1900 */
[----:B------:R-:W3:Y:S02]  /*0400*/  @!P0 LDG.E R8, [R2.64] ;  /* 0x0000000602088981 */ /* 0x000ee4000c1e1900 */
[----:B---3--:R-:W-:Y:S01]  /*0410*/  IMAD R5, R9, R8, RZ ;  /* 0x0000000809057224 */ /* 0x008fe200078e02ff */
[----:B------:R-:W-:Y:S05]  /*0420*/  BRA.DIV ~URZ, `(.L_x_667) ;  /* 0x00017ab27f007947 */ /* 0x000fea000b800000 */
[----:B------:R1:W3:Y:S02]  /*0430*/  SHFL.UP PT, R0, R5, 0x1, RZ ;  /* 0x0420000005007989 */ /* 0x0002e400000e00ff */
.L_x_833:
        /* <DEDUP_REMOVED lines=16> */
.L_x_834:
[----:B---3--:R-:W-:-:S05]  /*0540*/  IMAD R0, R0, c[0x0][0x538], RZ ;  /* 0x00014e0000007a24 */ /* 0x008fca00078e02ff */
[----:B------:R-:W-:-:S04]  /*0550*/  IADD3 R6, R0, R6, RZ ;  /* 0x0000000600067210 */ /* 0x000fc80007ffe0ff */
[----:B------:R-:W-:-:S13]  /*0560*/  ISETP.GT.AND P0, PT, R6, UR4, PT ;  /* 0x0000000406007c0c */ /* 0x000fda000bf04270 */
[----:B-12---:R-:W-:Y:S05]  /*0570*/  @!P0 BRA `(.L_x_669) ;  /* 0xfffffdc000008947 */ /* 0x006fea000383ffff */
.L_x_665:
[----:B------:R-:W-:-:S05]  /*0580*/  IADD3 R10, -R0, R6, RZ ;  /* 0x00000006000a7210 */ /* 0x000fca0007ffe1ff */
[----:B------:R-:W-:-:S05]  /*0590*/  IMAD R0, R4, c[0x0][0x538], R10 ;  /* 0x00014e0004007a24 */ /* 0x000fca00078e020a */
[----:B------:R-:W-:Y:S01]  /*05a0*/  ISETP.GT.AND P0, PT, R0, UR4, PT ;  /* 0x0000000400007c0c */ /* 0x000fe2000bf04270 */
[----:B------:R-:W-:-:S12]  /*05b0*/  BRA.DIV ~URZ, `(.L_x_670) ;  /* 0x00017b427f007947 */ /* 0x000fd8000b800000 */
[----:B------:R-:W-:-:S04]  /*05c0*/  VOTE.ANY R6, PT, !P0 ;  /* 0x0000000000067806 */ /* 0x000fc800040e0100 */
.L_x_835:
[----:B------:R-:W1:Y:S02]  /*05d0*/  POPC R0, R6 ;  /* 0x0000000600007309 */ /* 0x000e640000000000 */
[----:B-12---:R-:W-:Y:S01]  /*05e0*/  IADD3 R251, R0, R7, RZ ;  /* 0x0000000700fb7210 */ /* 0x006fe20007ffe0ff */
[----:B------:R-:W-:Y:S05]  /*05f0*/  BRA.DIV ~URZ, `(.L_x_671) ;  /* 0x00017b527f007947 */ /* 0x000fea000b800000 */
[----:B------:R1:W2:Y:S01]  /*0600*/  SHFL.IDX PT, R12, R9, R0, 0x1f ;  /* 0x00001f00090c7589 */ /* 0x0002a200000e0000 */
[----:B------:R-:W-:-:S03]  /*0610*/  MOV R5, RZ ;  /* 0x000000ff00057202 */ /* 0x000fc60000000f00 */
[----:B------:R1:W3:Y:S04]  /*0620*/  SHFL.IDX PT, R9, R8, R0, 0x1f ;  /* 0x00001f0008097589 */ /* 0x0002e800000e0000 */
.L_x_836:
[----:B------:R-:W-:Y:S01]  /*0630*/  ISETP.NE.AND P0, PT, R6, RZ, PT ;  /* 0x000000ff0600720c */ /* 0x000fe20003f05270 */
[----:B------:R-:W-:-:S12]  /*0640*/  BSSY B0, `(.L_x_672) ;  /* 0x0000005000007945 */ /* 0x000fd80003800000 */
[----:B------:R-:W-:Y:S05]  /*0650*/  @!P0 BRA `(.L_x_673) ;  /* 0x0000003000008947 */ /* 0x000fea0003800000 */
[----:B-1----:R-:W-:Y:S01]  /*0660*/  IADD3 R0, R0, -0x1, RZ ;  /* 0xffffffff00007810 */ /* 0x002fe20007ffe0ff */
[----:B------:R-:W-:Y:S05]  /*0670*/  BRA.DIV ~URZ, `(.L_x_674) ;  /* 0x00017bb27f007947 */ /* 0x000fea000b800000 */
[----:B------:R1:W4:Y:S02]  /*0680*/  SHFL.IDX PT, R5, R4, R0, 0x1f ;  /* 0x00001f0004057589 */ /* 0x00032400000e0000 */
.L_x_673:
[----:B------:R-:W-:Y:S05]  /*0690*/  BSYNC B0 ;  /* 0x0000000000007941 */ /* 0x000fea0003800000 */
.L_x_672:
[----:B---3--:R-:W-:Y:S01]  /*06a0*/  ISETP.NE.AND P0, PT, R9, 0x1, PT ;  /* 0x000000010900780c */ /* 0x008fe20003f05270 */
[----:B----4-:R-:W-:Y:S01]  /*06b0*/  IMAD R248, R5, c[0x0][0x538], R10 ;  /* 0x00014e0005f87a24 */ /* 0x010fe200078e020a */
[----:B------:R-:W-:Y:S04]  /*06c0*/  BSSY B0, `(.L_x_675) ;  /* 0x0000085000007945 */ /* 0x000fe80003800000 */
[----:B------:R-:W-:-:S07]  /*06d0*/  IADD3 R11, -R248, UR4, RZ ;  /* 0x00000004f80b7c10 */ /* 0x000fce000fffe1ff */
[----:B------:R-:W-:Y:S05]  /*06e0*/  @!P0 BRA `(.L_x_676) ;  /* 0x000003e000008947 */ /* 0x000fea0003800000 */
[-C--:B-12---:R-:W-:Y:S02]  /*06f0*/  IABS R0, R12.reuse ;  /* 0x0000000c00007213 */ /* 0x086fe40000000000 */
[----:B------:R-:W-:-:S03]  /*0700*/  IABS R6, R12 ;  /* 0x0000000c00067213 */ /* 0x000fc60000000000 */
[----:B------:R-:W-:Y:S01]  /*0710*/  IMAD.MOV.U32 R5, RZ, RZ, R0 ;  /* 0x000000ffff057224 */ /* 0x000fe200078e0000 */
[----:B------:R-:W-:-:S03]  /*0720*/  IABS R0, R9 ;  /* 0x0000000900007213 */ /* 0x000fc60000000000 */
[----:B------:R-:W1:Y:S02]  /*0730*/  I2F.RP R2, R5 ;  /* 0x0000000500027306 */ /* 0x000e640000209400 */
[----:B------:R-:W-:Y:S01]  /*0740*/  IMAD.MOV.U32 R8, RZ, RZ, R0 ;  /* 0x000000ffff087224 */ /* 0x000fe200078e0000 */
[----:B------:R-:W-:-:S05]  /*0750*/  IABS R0, R11 ;  /* 0x0000000b00007213 */ /* 0x000fca0000000000 */
[----:B------:R-:W-:Y:S08]  /*0760*/  I2F.RP R7, R8 ;  /* 0x0000000800077306 */ /* 0x000ff00000209400 */
[----:B-1----:R-:W1:Y:S02]  /*0770*/  MUFU.RCP R2, R2 ;  /* 0x0000000200027308 */ /* 0x002e640000001000 */
[----:B-1----:R-:W-:-:S06]  /*0780*/  IADD3 R2, R2, 0xffffffe, RZ ;  /* 0x0ffffffe02027810 */ /* 0x002fcc0007ffe0ff */
[----:B------:R-:W1:Y:S02]  /*0790*/  F2I.FTZ.U32.TRUNC.NTZ R3, R2 ;  /* 0x0000000200037305 */ /* 0x000e64000021f000 */
[----:B-1----:R-:W-:-:S04]  /*07a0*/  IMAD.MOV R2, RZ, RZ, -R3 ;  /* 0x000000ffff027224 */ /* 0x002fc800078e0a03 */
[----:B------:R-:W-:Y:S02]  /*07b0*/  IMAD R4, R2, R5, RZ ;  /* 0x0000000502047224 */ /* 0x000fe400078e02ff */
[----:B------:R-:W-:-:S04]  /*07c0*/  IMAD.MOV.U32 R2, RZ, RZ, RZ ;  /* 0x000000ffff027224 */ /* 0x000fc800078e00ff */
[----:B------:R-:W-:Y:S01]  /*07d0*/  IMAD.HI.U32 R2, R3, R4, R2 ;  /* 0x0000000403027227 */ /* 0x000fe200078e0002 */
[----:B------:R-:W-:-:S03]  /*07e0*/  MOV R3, R0 ;  /* 0x0000000000037202 */ /* 0x000fc60000000f00 */
[----:B------:R-:W-:Y:S02]  /*07f0*/  IMAD.MOV R0, RZ, RZ, -R6 ;  /* 0x000000ffff007224 */ /* 0x000fe400078e0a06 */
        /* <DEDUP_REMOVED lines=28> */
[----:B------:R-:W-:-:S03]  /*09c0*/  IMAD.MOV R5, RZ, RZ, -R4 ;  /* 0x000000ffff057224 */ /* 0x000fc600078e0a04 */
        /* <DEDUP_REMOVED lines=10> */
[----:B------:R-:W-:-:S04]  /*0a70*/  IMAD.MOV R2, RZ, RZ, -R0 ;  /* 0x000000ffff027224 */ /* 0x000fc800078e0a00 */
[C---:B------:R-:W-:Y:S01]  /*0a80*/  IMAD R3, R9.reuse, R2, R4 ;  /* 0x0000000209037224 */ /* 0x040fe200078e0204 */
[----:B------:R-:W-:Y:S01]  /*0a90*/  LEA R2, R9, R0, 0x18 ;  /* 0x0000000009027211 */ /* 0x000fe200078ec0ff */
[----:B------:R-:W-:-:S04]  /*0aa0*/  IMAD R0, R12, R5, R11 ;  /* 0x000000050c007224 */ /* 0x000fc800078e020b */
[----:B------:R-:W-:Y:S01]  /*0ab0*/  IMAD R250, R3, 0x10000, R2 ;  /* 0x0001000003fa7824 */ /* 0x000fe200078e0202 */
[----:B------:R-:W-:Y:S05]  /*0ac0*/  BRA `(.L_x_677) ;  /* 0x0000044000007947 */ /* 0x000fea0003800000 */
.L_x_676:
[----:B------:R-:W-:-:S04]  /*0ad0*/  IMAD.MOV.U32 R2, RZ, RZ, 0x4 ;  /* 0x00000004ff027424 */ /* 0x000fc800078e00ff */
[----:B------:R-:W-:-:S05]  /*0ae0*/  IMAD.WIDE R2, R251, R2, c[0x0][0x590] ;  /* 0x00016400fb027625 */ /* 0x000fca00078e0202 */
[----:B------:R-:W3:Y:S02]  /*0af0*/  LDG.E R7, [R2.64] ;  /* 0x0000000602077981 */ /* 0x000ee4000c1e1900 */
[----:B-123--:R-:W-:-:S05]  /*0b00*/  IMAD R9, R7, R12, RZ ;  /* 0x0000000c07097224 */ /* 0x00efca00078e02ff */
[-C--:B------:R-:W-:Y:S02]  /*0b10*/  IABS R0, R9.reuse ;  /* 0x0000000900007213 */ /* 0x080fe40000000000 */
[----:B------:R-:W-:-:S03]  /*0b20*/  IABS R8, R9 ;  /* 0x0000000900087213 */ /* 0x000fc60000000000 */
[----:B------:R-:W-:-:S04]  /*0b30*/  IMAD.MOV.U32 R6, RZ, RZ, R0 ;  /* 0x000000ffff067224 */ /* 0x000fc800078e0000 */
[----:B------:R-:W1:Y:S08]  /*0b40*/  I2F.RP R2, R6 ;  /* 0x0000000600027306 */ /* 0x000e700000209400 */
[----:B-1----:R-:W1:Y:S02]  /*0b50*/  MUFU.RCP R2, R2 ;  /* 0x0000000200027308 */ /* 0x002e640000001000 */
[----:B-1----:R-:W-:-:S06]  /*0b60*/  IADD3 R2, R2, 0xffffffe, RZ ;  /* 0x0ffffffe02027810 */ /* 0x002fcc0007ffe0ff */
[----:B------:R-:W1:Y:S02]  /*0b70*/  F2I.FTZ.U32.TRUNC.NTZ R3, R2 ;  /* 0x0000000200037305 */ /* 0x000e64000021f000 */
[----:B-1----:R-:W-:-:S04]  /*0b80*/  IMAD.MOV R0, RZ, RZ, -R3 ;  /* 0x000000ffff007224 */ /* 0x002fc800078e0a03 */
[----:B------:R-:W-:Y:S01]  /*0b90*/  IMAD.MOV.U32 R2, RZ, RZ, R0 ;  /* 0x000000ffff027224 */ /* 0x000fe200078e0000 */
[----:B------:R-:W-:-:S03]  /*0ba0*/  IABS R0, R11 ;  /* 0x0000000b00007213 */ /* 0x000fc60000000000 */
[----:B------:R-:W-:Y:S01]  /*0bb0*/  IMAD R4, R2, R6, RZ ;  /* 0x0000000602047224 */ /* 0x000fe200078e02ff */
[----:B------:R-:W-:Y:S01]  /*0bc0*/  MOV R5, R0 ;  /* 0x0000000000057202 */ /* 0x000fe20000000f00 */
[----:B------:R-:W-:-:S04]  /*0bd0*/  IMAD.MOV.U32 R2, RZ, RZ, RZ ;  /* 0x000000ffff027224 */ /* 0x000fc800078e00ff */
[----:B------:R-:W-:-:S04]  /*0be0*/  IMAD.HI.U32 R0, R3, R4, R2 ;  /* 0x0000000403007227 */ /* 0x000fc800078e0002 */
[----:B------:R-:W-:Y:S02]  /*0bf0*/  IMAD.MOV R2, RZ, RZ, -R8 ;  /* 0x000000ffff027224 */ /* 0x000fe400078e0a08 */
        /* <DEDUP_REMOVED lines=9> */
[----:B------:R-:W-:-:S04]  /*0c90*/  @P2 IADD3 R0, R0, 0x1, RZ ;  /* 0x0000000100002810 */ /* 0x000fc80007ffe0ff */
[----:B------:R-:W-:-:S05]  /*0ca0*/  MOV R4, R0 ;  /* 0x0000000000047202 */ /* 0x000fca0000000f00 */
[----:B------:R-:W-:Y:S01]  /*0cb0*/  @!P1 IMAD.MOV R4, RZ, RZ, -R4 ;  /* 0x000000ffff049224 */ /* 0x000fe200078e0a04 */
[----:B------:R-:W-:-:S05]  /*0cc0*/  @!P0 LOP3.LUT R4, RZ, R9, RZ, 0x33, !PT ;  /* 0x00000009ff048212 */ /* 0x000fca00078e33ff */
[----:B------:R-:W-:-:S05]  /*0cd0*/  IMAD R10, R7, R4, RZ ;  /* 0x00000004070a7224 */ /* 0x000fca00078e02ff */
[----:B------:R-:W-:-:S04]  /*0ce0*/  IADD3 R0, -R10, c[0x0][0x538], RZ ;  /* 0x00014e000a007a10 */ /* 0x000fc80007ffe1ff */
[----:B------:R-:W-:-:S04]  /*0cf0*/  IMNMX R6, R7, R0, PT ;  /* 0x0000000007067217 */ /* 0x000fc80003800200 */
[----:B------:R-:W-:-:S05]  /*0d00*/  IABS R0, R6 ;  /* 0x0000000600007213 */ /* 0x000fca0000000000 */
[----:B------:R-:W-:-:S04]  /*0d10*/  IMAD.MOV.U32 R5, RZ, RZ, R0 ;  /* 0x000000ffff057224 */ /* 0x000fc800078e0000 */
[----:B------:R-:W1:Y:S08]  /*0d20*/  I2F.RP R2, R5 ;  /* 0x0000000500027306 */ /* 0x000e700000209400 */
[----:B-1----:R-:W1:Y:S02]  /*0d30*/  MUFU.RCP R2, R2 ;  /* 0x0000000200027308 */ /* 0x002e640000001000 */
[----:B-1----:R-:W-:-:S06]  /*0d40*/  IADD3 R2, R2, 0xffffffe, RZ ;  /* 0x0ffffffe02027810 */ /* 0x002fcc0007ffe0ff */
[----:B------:R1:W2:Y:S02]  /*0d50*/  F2I.FTZ.U32.TRUNC.NTZ R3, R2 ;  /* 0x0000000200037305 */ /* 0x0002a4000021f000 */
[----:B-1----:R-:W-:Y:S01]  /*0d60*/  IMAD.MOV R2, RZ, RZ, -R4 ;  /* 0x000000ffff027224 */ /* 0x002fe200078e0a04 */
[----:B--2---:R-:W-:-:S03]  /*0d70*/  IADD3 R0, RZ, -R3, RZ ;  /* 0x80000003ff007210 */ /* 0x004fc60007ffe0ff */
[----:B------:R-:W-:Y:S01]  /*0d80*/  IMAD R8, R9, R2, R11 ;  /* 0x0000000209087224 */ /* 0x000fe200078e020b */
[----:B------:R-:W-:Y:S01]  /*0d90*/  IABS R9, R6 ;  /* 0x0000000600097213 */ /* 0x000fe20000000000 */
[----:B------:R-:W-:-:S03]  /*0da0*/  IMAD.MOV.U32 R2, RZ, RZ, R0 ;  /* 0x000000ffff027224 */ /* 0x000fc600078e0000 */
[----:B------:R-:W-:Y:S01]  /*0db0*/  IABS R0, R8 ;  /* 0x0000000800007213 */ /* 0x000fe20000000000 */
[----:B------:R-:W-:Y:S02]  /*0dc0*/  IMAD R7, R2, R5, RZ ;  /* 0x0000000502077224 */ /* 0x000fe400078e02ff */
[----:B------:R-:W-:Y:S02]  /*0dd0*/  IMAD.MOV.U32 R2, RZ, RZ, RZ ;  /* 0x000000ffff027224 */ /* 0x000fe400078e00ff */
[----:B------:R-:W-:Y:S01]  /*0de0*/  IMAD.MOV.U32 R4, RZ, RZ, R0 ;  /* 0x000000ffff047224 */ /* 0x000fe200078e0000 */
[----:B------:R-:W-:Y:S01]  /*0df0*/  IADD3 R0, RZ, -R9, RZ ;  /* 0x80000009ff007210 */ /* 0x000fe20007ffe0ff */
[----:B------:R-:W-:-:S04]  /*0e00*/  IMAD.HI.U32 R3, R3, R7, R2 ;  /* 0x0000000703037227 */ /* 0x000fc800078e0002 */
[----:B------:R-:W-:Y:S02]  /*0e10*/  IMAD.MOV.U32 R2, RZ, RZ, R0 ;  /* 0x000000ffff027224 */ /* 0x000fe400078e0000 */
[----:B------:R-:W-:Y:S01]  /*0e20*/  IMAD.HI.U32 R0, R3, R4, RZ ;  /* 0x0000000403007227 */ /* 0x000fe200078e00ff */
[----:B------:R-:W-:-:S03]  /*0e30*/  IADD3 R3, R10, 0x1000000, R8 ;  /* 0x010000000a037810 */ /* 0x000fc60007ffe008 */
[----:B------:R-:W-:-:S05]  /*0e40*/  IMAD R2, R0, R2, R4 ;  /* 0x0000000200027224 */ /* 0x000fca00078e0204 */
[----:B------:R-:W-:-:S13]  /*0e50*/  ISETP.GT.U32.AND P0, PT, R5, R2, PT ;  /* 0x000000020500720c */ /* 0x000fda0003f04070 */
[----:B------:R-:W-:Y:S01]  /*0e60*/  @!P0 IMAD.IADD R2, R2, 0x1, -R5 ;  /* 0x0000000102028824 */ /* 0x000fe200078e0a05 */
[----:B------:R-:W-:Y:S02]  /*0e70*/  @!P0 IADD3 R0, R0, 0x1, RZ ;  /* 0x0000000100008810 */ /* 0x000fe40007ffe0ff */
[----:B------:R-:W-:Y:S02]  /*0e80*/  ISETP.NE.AND P0, PT, R6, RZ, PT ;  /* 0x000000ff0600720c */ /* 0x000fe40003f05270 */
[----:B------:R-:W-:Y:S02]  /*0e90*/  ISETP.GE.U32.AND P2, PT, R2, R5, PT ;  /* 0x000000050200720c */ /* 0x000fe40003f46070 */
[----:B------:R-:W-:-:S04]  /*0ea0*/  LOP3.LUT R2, R8, R6, RZ, 0x3c, !PT ;  /* 0x0000000608027212 */ /* 0x000fc800078e3cff */
[----:B------:R-:W-:Y:S01]  /*0eb0*/  ISETP.GE.AND P1, PT, R2, RZ, PT ;  /* 0x000000ff0200720c */ /* 0x000fe20003f26270 */
[----:B------:R-:W-:-:S06]  /*0ec0*/  IMAD.MOV R2, RZ, RZ, -R6 ;  /* 0x000000ffff027224 */ /* 0x000fcc00078e0a06 */
[----:B------:R-:W-:-:S06]  /*0ed0*/  @P2 IADD3 R0, R0, 0x1, RZ ;  /* 0x0000000100002810 */ /* 0x000fcc0007ffe0ff */
[----:B------:R-:W-:Y:S02]  /*0ee0*/  @!P1 IADD3 R0, -R0, RZ, RZ ;  /* 0x000000ff00009210 */ /* 0x000fe40007ffe1ff */
[----:B------:R-:W-:-:S05]  /*0ef0*/  @!P0 LOP3.LUT R0, RZ, R6, RZ, 0x33, !PT ;  /* 0x00000006ff008212 */ /* 0x000fca00078e33ff */
[----:B------:R-:W-:Y:S02]  /*0f00*/  IMAD R250, R0, R2, R3 ;  /* 0x0000000200fa7224 */ /* 0x000fe400078e0203 */
.L_x_677:
[----:B------:R-:W-:Y:S05]  /*0f10*/  BSYNC B0 ;  /* 0x0000000000007941 */ /* 0x000fea0003800000 */
.L_x_675:
[----:B------:R-:W-:-:S04]  /*0f20*/  LOP3.LUT R0, RZ, R0, RZ, 0x33, !PT ;  /* 0x00000000ff007212 */ /* 0x000fc800078e33ff */
[----:B------:R-:W-:Y:S01]  /*0f30*/  IADD3 R249, R0, R12, RZ ;  /* 0x0000000c00f97210 */ /* 0x000fe20007ffe0ff */
[----:B------:R-:W-:Y:S05]  /*0f40*/  BRA `(.L_x_678) ;  /* 0x0000004000007947 */ /* 0x000fea0003800000 */
.L_x_666:
[----:B--2---:R-:W-:Y:S01]  /*0f50*/  IMAD.MOV.U32 R249, RZ, RZ, RZ ;  /* 0x000000fffff97224 */ /* 0x004fe200078e00ff */
[----:B------:R-:W-:Y:S01]  /*0f60*/  MOV R250, RZ ;  /* 0x000000ff00fa7202 */ /* 0x000fe20000000f00 */
[----:B------:R-:W-:Y:S01]  /*0f70*/  IMAD.U32 R248, RZ, RZ, UR4 ;  /* 0x00000004fff87e24 */ /* 0x000fe2000f8e00ff */
[----:B------:R-:W-:Y:S02]  /*0f80*/  MOV R251, c[0x0][0x53c] ;  /* 0x00014f0000fb7a02 */ /* 0x000fe40000000f00 */
.L_x_678:
[----:B------:R-:W-:Y:S01]  /*0f90*/  ISETP.NE.AND P0, PT, R13, RZ, PT ;  /* 0x000000ff0d00720c */ /* 0x000fe20003f05270 */
[----:B------:R-:W-:-:S12]  /*0fa0*/  WARPSYNC 0xffffffff ;  /* 0xffffffff00007948 */ /* 0x000fd80003800000 */
[----:B------:R1:W-:Y:S04]  /*0fb0*/  @!P0 STS.128 [0xe100], R248 ;  /* 0x00e100f8ff008388 */ /* 0x0003e80000000c00 */
[----:B------:R-:W-:Y:S06]  /*0fc0*/  BAR.ARV 0x5, 0x100 ;  /* 0x0144000000007b1d */ /* 0x000fec0000002000 */
.L_x_664:
[----:B-12---:R-:W-:-:S13]  /*0fd0*/  ISETP.GE.AND P0, PT, R251, c[0x0][0x53c], PT ;  /* 0x00014f00fb007a0c */ /* 0x006fda0003f06270 */
        /* <DEDUP_REMOVED lines=39> */
[----:B------:R-:W-:Y:S01]  /*1250*/  LOP3.LUT R6, R8, 0x1, RZ, 0xc0, !PT ;  /* 0x0000000108067812 */ /* 0x000fe200078ec0ff */
[----:B------:R-:W-:Y:S01]  /*1260*/  IMAD.IADD R18, R16, 0x1, -R3 ;  /* 0x0000000110127824 */ /* 0x000fe200078e0a03 */
[----:B------:R-:W-:-:S02]  /*1270*/  LOP3.LUT R4, R0, 0x8, R9, 0xf8, !PT ;  /* 0x0000000800047812 */ /* 0x000fc400078ef809 */
[----:B------:R-:W-:Y:S02]  /*1280*/  SHF.R.U32.HI R2, RZ, 0x3, R0 ;  /* 0x00000003ff027819 */ /* 0x000fe40000011600 */
[--C-:B------:R-:W-:Y:S02]  /*1290*/  SHF.R.S32.HI R9, RZ, 0x5, R10.reuse ;  /* 0x00000005ff097819 */ /* 0x100fe4000001140a */
[----:B------:R-:W-:Y:S02]  /*12a0*/  SHF.R.S32.HI R0, RZ, 0x1f, R10 ;  /* 0x0000001fff007819 */ /* 0x000fe4000001140a */
[----:B------:R-:W-:Y:S02]  /*12b0*/  SHF.R.S32.HI R11, RZ, 0x1f, R18 ;  /* 0x0000001fff0b7819 */ /* 0x000fe40000011412 */
[----:B------:R-:W-:Y:S02]  /*12c0*/  LEA.HI R0, R0, R9, RZ, 0x3 ;  /* 0x0000000900007211 */ /* 0x000fe400078f18ff */
[----:B------:R-:W-:Y:S01]  /*12d0*/  LOP3.LUT R3, R15, 0xfffffffc, RZ, 0xc0, !PT ;  /* 0xfffffffc0f037812 */ /* 0x000fe200078ec0ff */
[----:B------:R-:W-:Y:S01]  /*12e0*/  IMAD.MOV.U32 R15, RZ, RZ, 0x20 ;  /* 0x00000020ff0f7424 */ /* 0x000fe200078e00ff */
[----:B------:R-:W-:-:S02]  /*12f0*/  LOP3.LUT R0, R0, 0xffffff8, RZ, 0xc0, !PT ;  /* 0x0ffffff800007812 */ /* 0x000fc400078ec0ff */
[----:B------:R-:W-:Y:S01]  /*1300*/  LEA.HI R11, R11, R18, RZ, 0x2 ;  /* 0x000000120b0b7211 */ /* 0x000fe200078f10ff */
[----:B------:R-:W-:Y:S01]  /*1310*/  IMAD.IADD R3, R16, 0x1, -R3 ;  /* 0x0000000110037824 */ /* 0x000fe200078e0a03 */
[----:B------:R-:W-:Y:S01]  /*1320*/  LOP3.LUT R10, R4, R2, RZ, 0x3c, !PT ;  /* 0x00000002040a7212 */ /* 0x000fe200078e3cff */
[----:B------:R-:W-:Y:S01]  /*1330*/  IMAD.IADD R4, R9, 0x1, -R0 ;  /* 0x0000000109047824 */ /* 0x000fe200078e0a00 */
[----:B------:R-:W-:Y:S01]  /*1340*/  SHF.R.S32.HI R2, RZ, 0x2, R11 ;  /* 0x00000002ff027819 */ /* 0x000fe2000001140b */
[----:B------:R-:W-:Y:S01]  /*1350*/  IMAD.MOV.U32 R16, RZ, RZ, 0x10 ;  /* 0x00000010ff107424 */ /* 0x000fe200078e00ff */
[----:B------:R-:W-:Y:S02]  /*1360*/  ISETP.NE.U32.AND P4, PT, R6, 0x1, PT ;  /* 0x000000010600780c */ /* 0x000fe40003f85070 */
[----:B------:R-:W-:Y:S01]  /*1370*/  LEA.HI R0, R3, R3, RZ, 0x1 ;  /* 0x0000000303007211 */ /* 0x000fe200078f08ff */
[----:B------:R-:W-:Y:S01]  /*1380*/  IMAD R17, R4, 0x10, R2 ;  /* 0x0000001004117824 */ /* 0x000fe200078e0202 */
[----:B------:R-:W-:Y:S01]  /*1390*/  R2P PR, R8, 0x6 ;  /* 0x0000000608007804 */ /* 0x000fe20000000000 */
[C---:B------:R-:W-:Y:S01]  /*13a0*/  IMAD.SHL.U32 R2, R5.reuse, 0x40, RZ ;  /* 0x0000004005027824 */ /* 0x040fe200078e00ff */
[----:B------:R-:W-:Y:S01]  /*13b0*/  LOP3.LUT R6, R0, 0x1ffffffe, RZ, 0xc0, !PT ;  /* 0x1ffffffe00067812 */ /* 0x000fe200078ec0ff */
[----:B------:R-:W-:Y:S01]  /*13c0*/  IMAD.SHL.U32 R4, R8, 0x40, RZ ;  /* 0x0000004008047824 */ /* 0x000fe200078e00ff */
[----:B------:R-:W-:Y:S01]  /*13d0*/  LOP3.LUT P3, RZ, R5, 0x2, RZ, 0xc0, !PT ;  /* 0x0000000205ff7812 */ /* 0x000fe2000786c0ff */
[----:B------:R-:W-:Y:S01]  /*13e0*/  IMAD R0, R13, 0x200, R10 ;  /* 0x000002000d007824 */ /* 0x000fe200078e020a */
[----:B------:R-:W-:Y:S01]  /*13f0*/  LOP3.LUT P0, RZ, R5, 0x4, RZ, 0xc0, !PT ;  /* 0x0000000405ff7812 */ /* 0x000fe2000780c0ff */
[----:B------:R-:W-:Y:S01]  /*1400*/  IMAD.SHL.U32 R5, R13, 0x8, RZ ;  /* 0x000000080d057824 */ /* 0x000fe200078e00ff */
[----:B------:R-:W-:Y:S01]  /*1410*/  LOP3.LUT R2, R2, 0x1c0, RZ, 0xc0, !PT ;  /* 0x000001c002027812 */ /* 0x000fe200078ec0ff */
[----:B------:R-:W-:Y:S01]  /*1420*/  IMAD.IADD R246, R3, 0x1, -R6 ;  /* 0x0000000103f67824 */ /* 0x000fe200078e0a06 */
[----:B------:R-:W-:Y:S01]  /*1430*/  LOP3.LUT R4, R4, 0x1c0, RZ, 0xc0, !PT ;  /* 0x000001c004047812 */ /* 0x000fe200078ec0ff */
[----:B------:R-:W-:Y:S01]  /*1440*/  IMAD.MOV.U32 R8, RZ, RZ, 0x40 ;  /* 0x00000040ff087424 */ /* 0x000fe200078e00ff */
[----:B------:R-:W-:Y:S01]  /*1450*/  LOP3.LUT R12, R12, 0x7ffffe00, R7, 0xf8, !PT ;  /* 0x7ffffe000c0c7812 */ /* 0x000fe200078ef807 */
[----:B------:R-:W-:Y:S01]  /*1460*/  IMAD R7, R9, 0x200, R3 ;  /* 0x0000020009077824 */ /* 0x000fe200078e0203 */
[----:B------:R-:W-:Y:S01]  /*1470*/  LOP3.LUT R6, R2, 0x8, R5, 0xf8, !PT ;  /* 0x0000000802067812 */ /* 0x000fe200078ef805 */
[----:B------:R-:W-:Y:S01]  /*1480*/  IMAD R10, R229, 0x20, R245 ;  /* 0x00000020e50a7824 */ /* 0x000fe200078e02f5 */
[----:B------:R-:W-:Y:S01]  /*1490*/  SHF.R.U32.HI R3, RZ, 0x3, R2 ;  /* 0x00000003ff037819 */ /* 0x000fe20000011602 */
[----:B------:R-:W-:Y:S01]  /*14a0*/  IMAD.SHL.U32 R195, R12, 0x2, RZ ;  /* 0x000000020cc37824 */ /* 0x000fe200078e00ff */
[----:B------:R-:W-:Y:S01]  /*14b0*/  LEA.HI R2, R4, R4, RZ, 0x1d ;  /* 0x0000000404027211 */ /* 0x000fe200078fe8ff */
[----:B------:R-:W-:Y:S01]  /*14c0*/  STL [R1+0x24], R17 ;  /* 0x0000241101007387 */ /* 0x000fe20000100800 */
[----:B------:R-:W-:Y:S01]  /*14d0*/  LOP3.LUT R3, R6, R3, RZ, 0x3c, !PT ;  /* 0x0000000306037212 */ /* 0x000fe200078e3cff */
[----:B------:R-:W-:Y:S01]  /*14e0*/  IMAD.SHL.U32 R6, R14, 0x40, RZ ;  /* 0x000000400e067824 */ /* 0x000fe200078e00ff */
[----:B------:R-:W-:Y:S01]  /*14f0*/  SEL R5, R16, 0xfffffff0, !P3 ;  /* 0xfffffff010057807 */ /* 0x000fe20005800000 */
[----:B------:R-:W-:Y:S01]  /*1500*/  IMAD.U32 R7, R7, 0x2, R2 ;  /* 0x0000000207077824 */ /* 0x000fe200078e0002 */
[----:B------:R-:W-:Y:S01]  /*1510*/  LOP3.LUT R2, R11, 0x7ffffffc, RZ, 0xc0, !PT ;  /* 0x7ffffffc0b027812 */ /* 0x000fe200078ec0ff */
[----:B------:R-:W-:Y:S01]  /*1520*/  IMAD R246, R246, 0x8, R17 ;  /* 0x00000008f6f67824 */ /* 0x000fe200078e0211 */
[----:B------:R-:W-:-:S02]  /*1530*/  SEL R4, R15, 0xffffffe0, !P0 ;  /* 0xffffffe00f047807 */ /* 0x000fc40004000000 */
[----:B------:R-:W-:Y:S01]  /*1540*/  IADD3 R221, R219, 0x40, RZ ;  /* 0x00000040dbdd7810 */ /* 0x000fe20007ffe0ff */
[----:B------:R-:W-:Y:S01]  /*1550*/  IMAD.IADD R2, R18, 0x1, -R2 ;  /* 0x0000000112027824 */ /* 0x000fe200078e0a02 */
[----:B------:R-:W-:Y:S01]  /*1560*/  LOP3.LUT R3, R3, 0x7ffffe00, R6, 0xf8, !PT ;  /* 0x7ffffe0003037812 */ /* 0x000fe200078ef806 */
[----:B------:R-:W-:Y:S01]  /*1570*/  IMAD.IADD R4, R5, 0x1, R4 ;  /* 0x0000000105047824 */ /* 0x000fe200078e0204 */
[----:B------:R-:W-:Y:S01]  /*1580*/  SHF.R.S32.HI R6, RZ, 0x1f, R221 ;  /* 0x0000001fff067819 */ /* 0x000fe200000114dd */
[----:B------:R-:W-:Y:S01]  /*1590*/  IMAD.SHL.U32 R233, R2, 0x2, RZ ;  /* 0x0000000202e97824 */ /* 0x000fe200078e00ff */
[----:B------:R-:W-:Y:S02]  /*15a0*/  LEA R180, R0, 0x8100, 0x1 ;  /* 0x0000810000b47811 */ /* 0x000fe400078e08ff */
[----:B------:R-:W-:Y:S02]  /*15b0*/  SHF.R.S32.HI R5, RZ, 0x1f, R219 ;  /* 0x0000001fff057819 */ /* 0x000fe400000114db */
[----:B------:R-:W-:-:S02]  /*15c0*/  IADD3 R24, R233, 0x10, RZ ;  /* 0x00000010e9187810 */ /* 0x000fc40007ffe0ff */
[C---:B------:R-:W-:Y:S02]  /*15d0*/  IADD3 R23, R233.reuse, 0x18, RZ ;  /* 0x00000018e9177810 */ /* 0x040fe40007ffe0ff */
[C---:B------:R-:W-:Y:S02]  /*15e0*/  IADD3 R22, R233.reuse, 0x20, RZ ;  /* 0x00000020e9167810 */ /* 0x040fe40007ffe0ff */
[C---:B------:R-:W-:Y:S02]  /*15f0*/  IADD3 R21, R233.reuse, 0x28, RZ ;  /* 0x00000028e9157810 */ /* 0x040fe40007ffe0ff */
[C---:B------:R-:W-:Y:S02]  /*1600*/  IADD3 R19, R233.reuse, 0x38, RZ ;  /* 0x00000038e9137810 */ /* 0x040fe40007ffe0ff */
[----:B------:R-:W-:Y:S02]  /*1610*/  IADD3 R18, R233, 0x40, RZ ;  /* 0x00000040e9127810 */ /* 0x000fe40007ffe0ff */
[----:B------:R-:W-:-:S02]  /*1620*/  SEL R6, R8, 0xffffffc0, !P2 ;  /* 0xffffffc008067807 */ /* 0x000fc40005000000 */
[----:B------:R-:W-:Y:S02]  /*1630*/  SEL R0, R8, 0xffffffc0, !P0 ;  /* 0xffffffc008007807 */ /* 0x000fe40004000000 */
[C---:B------:R-:W-:Y:S02]  /*1640*/  IADD3 R16, R233.reuse, 0x50, RZ ;  /* 0x00000050e9107810 */ /* 0x040fe40007ffe0ff */
[----:B------:R-:W-:Y:S02]  /*1650*/  IADD3 R14, R233, 0x58, RZ ;  /* 0x00000058e90e7810 */ /* 0x000fe40007ffe0ff */
[----:B------:R-:W-:Y:S02]  /*1660*/  LEA R10, R7, 0x80, 0x1 ;  /* 0x00000080070a7811 */ /* 0x000fe400078e08ff */
[----:B------:R-:W-:Y:S02]  /*1670*/  SEL R5, R15, 0xffffffe0, !P1 ;  /* 0xffffffe00f057807 */ /* 0x000fe40004800000 */
[----:B------:R-:W-:Y:S01]  /*1680*/  IADD3 R12, R233, 0x68, RZ ;  /* 0x00000068e90c7810 */ /* 0x000fe20007ffe0ff */
[----:B------:R1:W-:Y:S01]  /*1690*/  STL [R1], R10 ;  /* 0x0000000a01007387 */ /* 0x0003e20000100800 */
[----:B------:R-:W-:-:S02]  /*16a0*/  SHF.R.S32.HI R8, RZ, 0x1f, R24 ;  /* 0x0000001fff087819 */ /* 0x000fc40000011418 */
[----:B------:R-:W-:Y:S02]  /*16b0*/  SHF.R.S32.HI R7, RZ, 0x1f, R23 ;  /* 0x0000001fff077819 */ /* 0x000fe40000011417 */
[----:B------:R-:W-:Y:S02]  /*16c0*/  SHF.R.S32.HI R8, RZ, 0x1f, R22 ;  /* 0x0000001fff087819 */ /* 0x000fe40000011416 */
[----:B------:R-:W-:Y:S02]  /*16d0*/  SHF.R.S32.HI R7, RZ, 0x1f, R21 ;  /* 0x0000001fff077819 */ /* 0x000fe40000011415 */
[----:B------:R-:W-:Y:S02]  /*16e0*/  SHF.R.S32.HI R8, RZ, 0x1f, R19 ;  /* 0x0000001fff087819 */ /* 0x000fe40000011413 */
[----:B------:R-:W-:Y:S02]  /*16f0*/  SHF.R.S32.HI R7, RZ, 0x1f, R18 ;  /* 0x0000001fff077819 */ /* 0x000fe40000011412 */
[----:B------:R-:W-:-:S02]  /*1700*/  SHF.R.S32.HI R8, RZ, 0x1f, R16 ;  /* 0x0000001fff087819 */ /* 0x000fc40000011410 */
[----:B------:R-:W-:Y:S02]  /*1710*/  SHF.R.S32.HI R7, RZ, 0x1f, R14 ;  /* 0x0000001fff077819 */ /* 0x000fe4000001140e */
[----:B------:R-:W-:Y:S01]  /*1720*/  SHF.R.S32.HI R8, RZ, 0x1f, R12 ;  /* 0x0000001fff087819 */ /* 0x000fe2000001140c */
[C---:B------:R-:W-:Y:S01]  /*1730*/  IMAD.IADD R8, R10.reuse, 0x1, R5 ;  /* 0x000000010a087824 */ /* 0x040fe200078e0205 */
[C---:B------:R-:W-:Y:S02]  /*1740*/  IADD3 R7, R10.reuse, -0x10, RZ ;  /* 0xfffffff00a077810 */ /* 0x040fe40007ffe0ff */
[----:B------:R-:W-:Y:S02]  /*1750*/  LEA R183, R3, 0x100, 0x1 ;  /* 0x0000010003b77811 */ /* 0x000fe400078e08ff */
[C---:B------:R-:W-:Y:S01]  /*1760*/  @P4 IADD3 R7, R10.reuse, 0x10, RZ ;  /* 0x000000100a074810 */ /* 0x040fe20007ffe0ff */
[----:B------:R2:W-:Y:S01]  /*1770*/  STL [R1+0xc], R8 ;  /* 0x00000c0801007387 */ /* 0x0005e20000100800 */
[----:B------:R-:W-:Y:S01]  /*1780*/  SEL R2, R15, 0xffffffe0, !P3 ;  /* 0xffffffe00f027807 */ /* 0x000fe20005800000 */
[----:B-1----:R-:W-:Y:S01]  /*1790*/  IMAD.IADD R10, R10, 0x1, R6 ;  /* 0x000000010a0a7824 */ /* 0x002fe200078e0206 */
[----:B------:R-:W-:Y:S01]  /*17a0*/  IADD3 R25, R233, 0x8, RZ ;  /* 0x00000008e9197810 */ /* 0x000fe20007ffe0ff */
[----:B------:R-:W-:Y:S01]  /*17b0*/  IMAD R188, R9, 0x800, R183 ;  /* 0x0000080009bc7824 */ /* 0x000fe200078e02b7 */
[--C-:B------:R-:W-:Y:S01]  /*17c0*/  IADD3 R186, R0, R183, R2.reuse ;  /* 0x000000b700ba7210 */ /* 0x100fe20007ffe002 */
[--C-:B------:R-:W-:Y:S01]  /*17d0*/  IMAD.IADD R3, R5, 0x1, R7.reuse ;  /* 0x0000000105037824 */ /* 0x100fe200078e0207 */
[----:B------:R1:W-:Y:S01]  /*17e0*/  STL [R1+0x1c], R10 ;  /* 0x00001c0a01007387 */ /* 0x0003e20000100800 */
[----:B------:R-:W-:Y:S01]  /*17f0*/  IMAD.IADD R5, R6, 0x1, R7 ;  /* 0x0000000106057824 */ /* 0x000fe200078e0207 */
[----:B------:R-:W-:Y:S01]  /*1800*/  IADD3 R20, R233, 0x30, RZ ;  /* 0x00000030e9147810 */ /* 0x000fe20007ffe0ff */
[----:B------:R-:W-:Y:S01]  /*1810*/  IMAD.IADD R185, R183, 0x1, R2 ;  /* 0x00000001b7b97824 */ /* 0x000fe200078e0202 */
[----:B------:R1:W-:Y:S01]  /*1820*/  STL [R1+0x4], R7 ;  /* 0x0000040701007387 */ /* 0x0003e20000100800 */
[----:B------:R-:W-:Y:S01]  /*1830*/  IMAD.IADD R189, R2, 0x1, R188 ;  /* 0x0000000102bd7824 */ /* 0x000fe200078e02bc */
[----:B------:R-:W-:Y:S01]  /*1840*/  IADD3 R11, R233, 0x70, RZ ;  /* 0x00000070e90b7810 */ /* 0x000fe20007ffe0ff */
[----:B------:R-:W-:Y:S01]  /*1850*/  IMAD.IADD R2, R3, 0x1, R6 ;  /* 0x0000000103027824 */ /* 0x000fe200078e0206 */
[C---:B------:R-:W-:Y:S01]  /*1860*/  IADD3 R17, R233.reuse, 0x48, RZ ;  /* 0x00000048e9117810 */ /* 0x040fe20007ffe0ff */
[----:B------:R-:W-:Y:S01]  /*1870*/  IMAD R187, R4, 0x2, R183 ;  /* 0x0000000204bb7824 */ /* 0x000fe200078e02b7 */
[----:B------:R-:W-:Y:S01]  /*1880*/  IADD3 R13, R233, 0x60, RZ ;  /* 0x00000060e90d7810 */ /* 0x000fe20007ffe0ff */
[----:B------:R-:W-:Y:S01]  /*1890*/  IMAD.IADD R184, R183, 0x1, R0 ;  /* 0x00000001b7b87824 */ /* 0x000fe200078e0200 */
[----:B------:R-:W-:Y:S01]  /*18a0*/  IADD3 R252, R233, 0x78, RZ ;  /* 0x00000078e9fc7810 */ /* 0x000fe20007ffe0ff */
[C---:B------:R-:W-:Y:S01]  /*18b0*/  IMAD.IADD R191, R0.reuse, 0x1, R188 ;  /* 0x0000000100bf7824 */ /* 0x040fe200078e02bc */
[----:B------:R-:W-:Y:S01]  /*18c0*/  SHF.R.S32.HI R15, RZ, 0x1f, R25 ;  /* 0x0000001fff0f7819 */ /* 0x000fe20000011419 */
[----:B------:R-:W-:Y:S01]  /*18d0*/  IMAD.IADD R190, R0, 0x1, R189 ;  /* 0x0000000100be7824 */ /* 0x000fe200078e02bd */
[----:B------:R-:W-:Y:S01]  /*18e0*/  SHF.R.S32.HI R15, RZ, 0x1f, R20 ;  /* 0x0000001fff0f7819 */ /* 0x000fe20000011414 */
[----:B--2---:R-:W-:Y:S01]  /*18f0*/  IMAD.IADD R8, R8, 0x1, R6 ;  /* 0x0000000108087824 */ /* 0x004fe200078e0206 */
[----:B------:R-:W-:-:S02]  /*1900*/  SHF.R.S32.HI R12, RZ, 0x1f, R11 ;  /* 0x0000001fff0c7819 */ /* 0x000fc4000001140b */
[----:B------:R-:W-:Y:S02]  /*1910*/  SHF.R.S32.HI R15, RZ, 0x1f, R17 ;  /* 0x0000001fff0f7819 */ /* 0x000fe40000011411 */
[----:B------:R1:W-:Y:S01]  /*1920*/  STL [R1+0x18], R8 ;  /* 0x0000180801007387 */ /* 0x0003e20000100800 */
[----:B------:R-:W-:Y:S02]  /*1930*/  SHF.R.S32.HI R13, RZ, 0x1f, R13 ;  /* 0x0000001fff0d7819 */ /* 0x000fe4000001140d */
[----:B------:R-:W-:Y:S01]  /*1940*/  SHF.R.S32.HI R11, RZ, 0x1f, R252 ;  /* 0x0000001fff0b7819 */ /* 0x000fe200000114fc */
[----:B------:R1:W-:Y:S04]  /*1950*/  STL [R1+0x14], R5 ;  /* 0x0000140501007387 */ /* 0x0003e80000100800 */
[----:B------:R1:W-:Y:S04]  /*1960*/  STL [R1+0x8], R3 ;  /* 0x0000080301007387 */ /* 0x0003e80000100800 */
[----:B------:R1:W-:Y:S02]  /*1970*/  STL [R1+0x10], R2 ;  /* 0x0000100201007387 */ /* 0x0003e40000100800 */
.L_x_832:
[----:B------:R-:W-:Y:S01]  /*1980*/  ISETP.NE.U32.AND P0, PT, RZ, c[0x0][0x370], PT ;  /* 0x0000dc00ff007a0c */ /* 0x000fe20003f05070 */
[----:B------:R-:W-:Y:S01]  /*1990*/  IMAD.MOV.U32 R13, RZ, RZ, 0x4 ;  /* 0x00000004ff0d7424 */ /* 0x000fe200078e00ff */
[----:B------:R-:W-:Y:S01]  /*19a0*/  ISETP.NE.U32.AND P2, PT, RZ, c[0x0][0x360], PT ;  /* 0x0000d800ff007a0c */ /* 0x000fe20003f45070 */
[----:B------:R-:W-:Y:S01]  /*19b0*/  IMAD.MOV.U32 R234, RZ, RZ, RZ ;  /* 0x000000ffffea7224 */ /* 0x000fe200078e00ff */
[----:B------:R-:W-:Y:S01]  /*19c0*/  ISETP.NE.AND.EX P1, PT, RZ, c[0x0][0x374], PT, P0 ;  /* 0x0000dd00ff007a0c */ /* 0x000fe20003f25300 */
[----:B------:R-:W-:Y:S01]  /*19d0*/  IMAD.MOV.U32 R12, RZ, RZ, RZ ;  /* 0x000000ffff0c7224 */ /* 0x000fe200078e00ff */
[----:B------:R-:W-:Y:S01]  /*19e0*/  ISETP.NE.AND.EX P0, PT, RZ, c[0x0][0x364], PT, P2 ;  /* 0x0000d900ff007a0c */ /* 0x000fe20003f05320 */
[----:B-1----:R-:W-:Y:S01]  /*19f0*/  IMAD.WIDE R2, R251, R13, c[0x0][0x348] ;  /* 0x0000d200fb027625 */ /* 0x002fe200078e020d */
[----:B------:R-:W-:-:S04]  /*1a00*/  ISETP.NE.U32.AND P3, PT, RZ, c[0x0][0x348], PT ;  /* 0x0000d200ff007a0c */ /* 0x000fc80003f65070 */
[----:B------:R-:W-:-:S05]  /*1a10*/  ISETP.NE.AND.EX P3, PT, RZ, c[0x0][0x34c], PT, P3 ;  /* 0x0000d300ff007a0c */ /* 0x000fca0003f65330 */
[----:B------:R-:W-:-:S04]  /*1a20*/  @P1 IMAD.WIDE R6, R251, R13, c[0x0][0x370] ;  /* 0x0000dc00fb061625 */ /* 0x000fc800078e020d */
[----:B------:R-:W-:Y:S01]  /*1a30*/  @P0 IMAD.WIDE R4, R251, R13, c[0x0][0x360] ;  /* 0x0000d800fb040625 */ /* 0x000fe200078e020d */
[----:B------:R1:W5:Y:S04]  /*1a40*/  @P1 LDG.E R234, [R6.64] ;  /* 0x0000000606ea1981 */ /* 0x000368000c1e1900 */
        /* <DEDUP_REMOVED lines=9> */
.L_x_679:
[----:B------:R-:W-:-:S04]  /*1ae0*/  ISETP.NE.U32.AND P0, PT, RZ, c[0x0][0x368], PT ;  /* 0x0000da00ff007a0c */ /* 0x000fc80003f05070 */
[----:B------:R-:W-:-:S13]  /*1af0*/  ISETP.NE.AND.EX P0, PT, RZ, c[0x0][0x36c], PT, P0 ;  /* 0x0000db00ff007a0c */ /* 0x000fda0003f05300 */
[----:B------:R-:W-:Y:S05]  /*1b00*/  @!P0 BRA `(.L_x_680) ;  /* 0x0000003000008947 */ /* 0x000fea0003800000 */
[----:B-1----:R-:W-:-:S05]  /*1b10*/  IMAD.WIDE R2, R251, R13, c[0x0][0x368] ;  /* 0x0000da00fb027625 */ /* 0x002fca00078e020d */
[----:B------:R1:W5:Y:S01]  /*1b20*/  LDG.E R0, [R2.64] ;  /* 0x0000000602007981 */ /* 0x000362000c1e1900 */
[----:B------:R-:W-:Y:S05]  /*1b30*/  BRA `(.L_x_681) ;  /* 0x0000008000007947 */ /* 0x000fea0003800000 */
.L_x_680:
[----:B------:R-:W-:Y:S01]  /*1b40*/  ISETP.NE.U32.AND P0, PT, RZ, c[0x0][0x350], PT ;  /* 0x0000d400ff007a0c */ /* 0x000fe20003f05070 */
[----:B------:R-:W-:-:S03]  /*1b50*/  IMAD.U32 R0, RZ, RZ, UR5 ;  /* 0x00000005ff007e24 */ /* 0x000fc6000f8e00ff */
[----:B------:R-:W-:-:S13]  /*1b60*/  ISETP.NE.AND.EX P0, PT, RZ, c[0x0][0x354], PT, P0 ;  /* 0x0000d500ff007a0c */ /* 0x000fda0003f05300 */
[----:B------:R-:W-:Y:S05]  /*1b70*/  @!P0 BRA `(.L_x_681) ;  /* 0x0000004000008947 */ /* 0x000fea0003800000 */
[----:B-1----:R-:W-:-:S05]  /*1b80*/  IMAD.WIDE R2, R251, R13, c[0x0][0x350] ;  /* 0x0000d400fb027625 */ /* 0x002fca00078e020d */
[----:B------:R-:W2:Y:S04]  /*1b90*/  LDG.E R4, [R2.64] ;  /* 0x0000000602047981 */ /* 0x000ea8000c1e1900 */
[----:B------:R-:W2:Y:S02]  /*1ba0*/  LDG.E R0, [R2.64+0x4] ;  /* 0x0000040602007981 */ /* 0x000ea4000c1e1900 */
[----:B--2---:R-:W-:Y:S02]  /*1bb0*/  IADD3 R0, -R4, R0, RZ ;  /* 0x0000000004007210 */ /* 0x004fe40007ffe1ff */
.L_x_681:
[----:B-1----:R-:W-:Y:S01]  /*1bc0*/  IMAD.MOV.U32 R2, RZ, RZ, c[0x0][0x2c4] ;  /* 0x0000b100ff027624 */ /* 0x002fe200078e00ff */
[----:B------:R-:W-:Y:S01]  /*1bd0*/  LOP3.LUT R192, R192, 0xffefffff, RZ, 0xc0, !PT ;  /* 0xffefffffc0c07812 */ /* 0x000fe200078ec0ff */
[----:B------:R-:W-:Y:S02]  /*1be0*/  IMAD.SHL.U32 R244, R249, 0x80, RZ ;  /* 0x00000080f9f47824 */ /* 0x000fe400078e00ff */
[----:B------:R-:W-:Y:S01]  /*1bf0*/  IMAD.MOV.U32 R6, RZ, RZ, c[0x0][0x32c] ;  /* 0x0000cb00ff067624 */ /* 0x000fe200078e00ff */
[----:B------:R-:W-:Y:S01]  /*1c00*/  ISETP.NE.AND P4, PT, R2, 0x1, PT ;  /* 0x000000010200780c */ /* 0x000fe20003f85270 */
[----:B-----5:R-:W-:Y:S01]  /*1c10*/  IMAD.IADD R232, R0, 0x1, -R234 ;  /* 0x0000000100e87824 */ /* 0x020fe200078e0aea */
[----:B------:R-:W-:-:S02]  /*1c20*/  IADD3 R2, R244, 0x7f, RZ ;  /* 0x0000007ff4027810 */ /* 0x000fc40007ffe0ff */
[----:B------:R-:W-:-:S03]  /*1c30*/  ISETP.GE.AND P1, PT, R6, 0x1, PT ;  /* 0x000000010600780c */ /* 0x000fc60003f26270 */
[----:B------:R-:W-:-:S06]  /*1c40*/  IMAD.MOV.U32 R0, RZ, RZ, R2 ;  /* 0x000000ffff007224 */ /* 0x000fcc00078e0002 */
[----:B------:R-:W-:Y:S01]  /*1c50*/  @P4 IMAD.HI.U32 R3, R2, c[0x0][0x2c8], RZ ;  /* 0x0000b20002034a27 */ /* 0x000fe200078e00ff */
[----:B------:R-:W-:Y:S02]  /*1c60*/  IADD3 R2, R232, 0x1, -R231 ;  /* 0x00000001e8027810 */ /* 0x000fe40007ffe8e7 */
[----:B------:R-:W-:Y:S02]  /*1c70*/  @P4 LOP3.LUT R192, R192, 0x100000, RZ, 0xfc, !PT ;  /* 0x00100000c0c04812 */ /* 0x000fe400078efcff */
[----:B------:R-:W-:Y:S02]  /*1c80*/  @P4 SHF.R.U32.HI R0, RZ, c[0x0][0x2cc], R3 ;  /* 0x0000b300ff004a19 */ /* 0x000fe40000011603 */
[----:B------:R-:W-:-:S03]  /*1c90*/  LOP3.LUT R192, R192, 0xffdfffff, RZ, 0xc0, !PT ;  /* 0xffdfffffc0c07812 */ /* 0x000fc600078ec0ff */
[----:B------:R-:W-:Y:S01]  /*1ca0*/  IMAD.IADD R0, R2, 0x1, R0 ;  /* 0x0000000102007824 */ /* 0x000fe200078e0200 */
[----:B------:R-:W-:-:S04]  /*1cb0*/  @P1 LOP3.LUT R192, R192, 0x200000, RZ, 0xfc, !PT ;  /* 0x00200000c0c01812 */ /* 0x000fc800078efcff */
[----:B------:R-:W-:Y:S01]  /*1cc0*/  IADD3 R3, R0, c[0x0][0x328], RZ ;  /* 0x0000ca0000037a10 */ /* 0x000fe20007ffe0ff */
[----:B------:R-:W-:Y:S05]  /*1cd0*/  @!P1 BRA `(.L_x_682) ;  /* 0x0000010000009947 */ /* 0x000fea0003800000 */
[C---:B------:R-:W-:Y:S01]  /*1ce0*/  ISETP.GT.AND P0, PT, R0.reuse, RZ, PT ;  /* 0x000000ff0000720c */ /* 0x040fe20003f04270 */
[----:B------:R-:W-:Y:S01]  /*1cf0*/  BSSY B0, `(.L_x_683) ;  /* 0x000000c000007945 */ /* 0x000fe20003800000 */
[----:B------:R-:W-:-:S11]  /*1d00*/  IADD3 R2, R0, -0x1, RZ ;  /* 0xffffffff00027810 */ /* 0x000fd60007ffe0ff */
[----:B------:R-:W-:Y:S05]  /*1d10*/  @P0 BRA `(.L_x_684) ;  /* 0x0000006000000947 */ /* 0x000fea0003800000 */
[----:B------:R-:W-:Y:S01]  /*1d20*/  ISETP.NE.AND P0, PT, R6, 0x1, PT ;  /* 0x000000010600780c */ /* 0x000fe20003f05270 */
[----:B------:R-:W-:-:S12]  /*1d30*/  IMAD.MOV R0, RZ, RZ, -R0 ;  /* 0x000000ffff007224 */ /* 0x000fd800078e0a00 */
[----:B------:R-:W-:-:S05]  /*1d40*/  @P0 IMAD.HI.U32 R2, R0, c[0x0][0x330], RZ ;  /* 0x0000cc0000020a27 */ /* 0x000fca00078e00ff */
[----:B------:R-:W-:-:S04]  /*1d50*/  @P0 SHF.R.U32.HI R0, RZ, c[0x0][0x334], R2 ;  /* 0x0000cd00ff000a19 */ /* 0x000fc80000011602 */
[----:B------:R-:W-:Y:S01]  /*1d60*/  LOP3.LUT R2, RZ, R0, RZ, 0x33, !PT ;  /* 0x00000000ff027212 */ /* 0x000fe200078e33ff */
[----:B------:R-:W-:Y:S05]  /*1d70*/  BRA `(.L_x_685) ;  /* 0x0000003000007947 */ /* 0x000fea0003800000 */
.L_x_684:
[----:B------:R-:W-:-:S13]  /*1d80*/  ISETP.NE.AND P0, PT, R6, 0x1, PT ;  /* 0x000000010600780c */ /* 0x000fda0003f05270 */
[----:B------:R-:W-:-:S05]  /*1d90*/  @P0 IMAD.HI.U32 R0, R2, c[0x0][0x330], RZ ;  /* 0x0000cc0002000a27 */ /* 0x000fca00078e00ff */
[----:B------:R-:W-:Y:S02]  /*1da0*/  @P0 SHF.R.U32.HI R2, RZ, c[0x0][0x334], R0 ;  /* 0x0000cd00ff020a19 */ /* 0x000fe40000011600 */
.L_x_685:
[----:B------:R-:W-:Y:S05]  /*1db0*/  BSYNC B0 ;  /* 0x0000000000007941 */ /* 0x000fea0003800000 */
.L_x_683:
[----:B------:R-:W-:-:S05]  /*1dc0*/  IMAD R2, R2, R6, c[0x0][0x32c] ;  /* 0x0000cb0002027624 */ /* 0x000fca00078e0206 */
[----:B------:R-:W-:-:S04]  /*1dd0*/  IMNMX R3, R3, R2, PT ;  /* 0x0000000203037217 */ /* 0x000fc80003800200 */
.L_x_682:
[----:B------:R-:W-:Y:S01]  /*1de0*/  IADD3 R3, R3, 0x5f, RZ ;  /* 0x0000005f03037810 */ /* 0x000fe20007ffe0ff */
[----:B------:R-:W-:Y:S01]  /*1df0*/  @P4 IMAD.HI.U32 R4, R244, c[0x0][0x2c8], RZ ;  /* 0x0000b200f4044a27 */ /* 0x000fe200078e00ff */
[----:B------:R-:W-:-:S03]  /*1e00*/  IADD3 R2, R232, 0x5f, RZ ;  /* 0x0000005fe8027810 */ /* 0x000fc60007ffe0ff */
[----:B------:R-:W-:-:S04]  /*1e10*/  IMAD.HI R5, R3, 0x2aaaaaab, RZ ;  /* 0x2aaaaaab03057827 */ /* 0x000fc800078e02ff */
[----:B------:R-:W-:-:S04]  /*1e20*/  IMAD.HI R2, R2, 0x2aaaaaab, RZ ;  /* 0x2aaaaaab02027827 */ /* 0x000fc800078e02ff */
[----:B------:R-:W-:Y:S01]  /*1e30*/  IMAD.MOV.U32 R0, RZ, RZ, R244 ;  /* 0x000000ffff007224 */ /* 0x000fe200078e00f4 */
[----:B------:R-:W-:Y:S01]  /*1e40*/  @P4 SHF.R.U32.HI R0, RZ, c[0x0][0x2cc], R4 ;  /* 0x0000b300ff004a19 */ /* 0x000fe20000011604 */
[----:B------:R-:W-:Y:S01]  /*1e50*/  IMAD.IADD R224, R232, 0x1, -R231 ;  /* 0x00000001e8e07824 */ /* 0x000fe200078e0ae7 */
[----:B------:R-:W-:Y:S02]  /*1e60*/  SHF.R.U32.HI R4, RZ, 0x1f, R5 ;  /* 0x0000001fff047819 */ /* 0x000fe40000011605 */
[----:B------:R-:W-:Y:S01]  /*1e70*/  SHF.R.U32.HI R3, RZ, 0x1f, R2 ;  /* 0x0000001fff037819 */ /* 0x000fe20000011602 */
[----:B------:R-:W-:Y:S01]  /*1e80*/  IMAD.IADD R0, R224, 0x1, R0 ;  /* 0x00000001e0007824 */ /* 0x000fe200078e0200 */
[----:B------:R-:W-:Y:S02]  /*1e90*/  LEA.HI.SX32 R4, R5, R4, 0x1c ;  /* 0x0000000405047211 */ /* 0x000fe400078fe2ff */
[----:B------:R-:W-:Y:S02]  /*1ea0*/  LEA.HI.SX32 R3, R2, R3, 0x1c ;  /* 0x0000000302037211 */ /* 0x000fe400078fe2ff */
[----:B------:R-:W-:-:S02]  /*1eb0*/  IADD3 R2, R0, -c[0x0][0x324], RZ ;  /* 0x8000c90000027a10 */ /* 0x000fc40007ffe0ff */
[----:B------:R-:W-:Y:S01]  /*1ec0*/  IMNMX R11, R3, R4, PT ;  /* 0x00000004030b7217 */ /* 0x000fe20003800200 */
[----:B------:R-:W-:Y:S05]  /*1ed0*/  @!P1 BRA `(.L_x_686) ;  /* 0x000000f000009947 */ /* 0x000fea0003800000 */
[----:B------:R-:W-:Y:S01]  /*1ee0*/  ISETP.GT.AND P0, PT, R0, -0x1, PT ;  /* 0xffffffff0000780c */ /* 0x000fe20003f04270 */
[----:B------:R-:W-:-:S12]  /*1ef0*/  BSSY B0, `(.L_x_687) ;  /* 0x000000b000007945 */ /* 0x000fd80003800000 */
[----:B------:R-:W-:Y:S05]  /*1f00*/  @P0 BRA `(.L_x_688) ;  /* 0x0000006000000947 */ /* 0x000fea0003800000 */
[----:B------:R-:W-:Y:S02]  /*1f10*/  ISETP.NE.AND P0, PT, R6, 0x1, PT ;  /* 0x000000010600780c */ /* 0x000fe40003f05270 */
[----:B------:R-:W-:-:S11]  /*1f20*/  LOP3.LUT R0, RZ, R0, RZ, 0x33, !PT ;  /* 0x00000000ff007212 */ /* 0x000fd600078e33ff */
[----:B------:R-:W-:-:S05]  /*1f30*/  @P0 IMAD.HI.U32 R3, R0, c[0x0][0x330], RZ ;  /* 0x0000cc0000030a27 */ /* 0x000fca00078e00ff */
[----:B------:R-:W-:-:S04]  /*1f40*/  @P0 SHF.R.U32.HI R0, RZ, c[0x0][0x334], R3 ;  /* 0x0000cd00ff000a19 */ /* 0x000fc80000011603 */
[----:B------:R-:W-:Y:S01]  /*1f50*/  LOP3.LUT R0, RZ, R0, RZ, 0x33, !PT ;  /* 0x00000000ff007212 */ /* 0x000fe200078e33ff */
[----:B------:R-:W-:Y:S05]  /*1f60*/  BRA `(.L_x_689) ;  /* 0x0000003000007947 */ /* 0x000fea0003800000 */
.L_x_688:
[----:B------:R-:W-:-:S13]  /*1f70*/  ISETP.NE.AND P0, PT, R6, 0x1, PT ;  /* 0x000000010600780c */ /* 0x000fda0003f05270 */
[----:B------:R-:W-:-:S05]  /*1f80*/  @P0 IMAD.HI.U32 R3, R0, c[0x0][0x330], RZ ;  /* 0x0000cc0000030a27 */ /* 0x000fca00078e00ff */
[----:B------:R-:W-:Y:S02]  /*1f90*/  @P0 SHF.R.U32.HI R0, RZ, c[0x0][0x334], R3 ;  /* 0x0000cd00ff000a19 */ /* 0x000fe40000011603 */
.L_x_689:
[----:B------:R-:W-:Y:S05]  /*1fa0*/  BSYNC B0 ;  /* 0x0000000000007941 */ /* 0x000fea0003800000 */
.L_x_687:
[----:B------:R-:W-:-:S05]  /*1fb0*/  IMAD R0, R0, c[0x0][0x32c], RZ ;  /* 0x0000cb0000007a24 */ /* 0x000fca00078e02ff */
[----:B------:R-:W-:-:S05]  /*1fc0*/  IMNMX R2, R2, R0, !PT ;  /* 0x0000000002027217 */ /* 0x000fca0007800200 */
.L_x_686:
[----:B------:R-:W-:Y:S01]  /*1fd0*/  IMAD.HI R2, R2, 0x2aaaaaab, RZ ;  /* 0x2aaaaaab02027827 */ /* 0x000fe200078e02ff */
[----:B------:R-:W-:Y:S01]  /*1fe0*/  LOP3.LUT R3, R250, 0xff0000, RZ, 0xc0, !PT ;  /* 0x00ff0000fa037812 */ /* 0x000fe200078ec0ff */
[----:B------:R-:W-:Y:S03]  /*1ff0*/  BSSY B0, `(.L_x_690) ;  /* 0x000002b000007945 */ /* 0x000fe60003800000 */
[----:B------:R-:W-:-:S04]  /*2000*/  SHF.R.U32.HI R0, RZ, 0x1f, R2 ;  /* 0x0000001fff007819 */ /* 0x000fc80000011602 */
[----:B------:R-:W-:Y:S02]  /*2010*/  LEA.HI.SX32 R2, R2, R0, 0x1c ;  /* 0x0000000002027211 */ /* 0x000fe400078fe2ff */
[----:B------:R-:W-:Y:S02]  /*2020*/  LOP3.LUT R0, R250, 0xff000000, RZ, 0xc0, !PT ;  /* 0xff000000fa007812 */ /* 0x000fe400078ec0ff */
[----:B------:R-:W-:Y:S01]  /*2030*/  IMNMX R6, RZ, R2, !PT ;  /* 0x00000002ff067217 */ /* 0x000fe20007800200 */
[----:B------:R-:W-:Y:S01]  /*2040*/  IMAD.MOV.U32 R2, RZ, RZ, RZ ;  /* 0x000000ffff027224 */ /* 0x000fe200078e00ff */
[----:B------:R-:W-:Y:S02]  /*2050*/  SHF.R.U32.HI R0, RZ, 0x8, R0 ;  /* 0x00000008ff007819 */ /* 0x000fe40000011600 */
[----:B------:R-:W-:Y:S02]  /*2060*/  ISETP.GT.AND P0, PT, R11, R6, PT ;  /* 0x000000060b00720c */ /* 0x000fe40003f04270 */
[----:B------:R-:W-:-:S04]  /*2070*/  LEA.HI R0, R3, R0, RZ, 0x10 ;  /* 0x0000000003007211 */ /* 0x000fc800078f80ff */
[----:B------:R-:W-:Y:S02]  /*2080*/  LOP3.LUT R249, R0, 0xff, RZ, 0xc0, !PT ;  /* 0x000000ff00f97812 */ /* 0x000fe400078ec0ff */
[----:B------:R-:W-:-:S05]  /*2090*/  SHF.R.U32.HI R247, RZ, 0x10, R0 ;  /* 0x00000010fff77819 */ /* 0x000fca0000011600 */
[----:B------:R-:W-:Y:S05]  /*20a0*/  @!P0 BRA `(.L_x_691) ;  /* 0x000001f000008947 */ /* 0x000fea0003800000 */
[----:B------:R-:W-:-:S04]  /*20b0*/  ISETP.NE.AND P0, PT, R247, RZ, PT ;  /* 0x000000fff700720c */ /* 0x000fc80003f05270 */
[----:B------:R-:W-:-:S04]  /*20c0*/  SEL R0, R247, c[0x0][0x338], P0 ;  /* 0x0000ce00f7007a07 */ /* 0x000fc80000000000 */
[----:B------:R-:W-:Y:S02]  /*20d0*/  IABS R3, R0 ;  /* 0x0000000000037213 */ /* 0x000fe40000000000 */
[----:B------:R-:W-:Y:S02]  /*20e0*/  IADD3 R7, R0, -0x1, R11 ;  /* 0xffffffff00077810 */ /* 0x000fe40007ffe00b */
[----:B------:R-:W1:Y:S03]  /*20f0*/  I2F.RP R2, R3 ;  /* 0x0000000300027306 */ /* 0x000e660000209400 */
[----:B------:R-:W-:-:S05]  /*2100*/  IMAD.IADD R7, R7, 0x1, -R6 ;  /* 0x0000000107077824 */ /* 0x000fca00078e0a06 */
[----:B------:R-:W-:Y:S01]  /*2110*/  IABS R10, R7 ;  /* 0x00000007000a7213 */ /* 0x000fe20000000000 */
[----:B-1----:R-:W1:Y:S02]  /*2120*/  MUFU.RCP R2, R2 ;  /* 0x0000000200027308 */ /* 0x002e640000001000 */
        /* <DEDUP_REMOVED lines=23> */
.L_x_691:
[----:B------:R-:W-:Y:S05]  /*22a0*/  BSYNC B0 ;  /* 0x0000000000007941 */ /* 0x000fea0003800000 */
.L_x_690:
[----:B------:R-:W-:Y:S01]  /*22b0*/  IMAD R230, R249, R2, R6 ;  /* 0x00000002f9e67224 */ /* 0x000fe200078e0206 */
        /* <DEDUP_REMOVED lines=40> */
[----:B------:R-:W-:-:S05]  /*2540*/  @P0 IMAD.WIDE R2, R251, R13, c[0x0][0x340] ;  /* 0x0000d000fb020625 */ /* 0x000fca00078e020d */
[----:B------:R1:W5:Y:S01]  /*2550*/  @P0 LDG.E R9, [R2.64] ;  /* 0x0000000602090981 */ /* 0x000362000c1e1900 */
[----:B------:R-:W-:Y:S01]  /*2560*/  SHF.R.S32.HI R0, RZ, 0x1f, R12 ;  /* 0x0000001fff007819 */ /* 0x000fe2000001140c */
[----:B------:R-:W-:Y:S01]  /*2570*/  WARPSYNC 0xffffffff ;  /* 0xffffffff00007948 */ /* 0x000fe20003800000 */
[----:B------:R-:W-:Y:S02]  /*2580*/  SHF.R.S32.HI R4, RZ, 0x1f, R251 ;  /* 0x0000001fff047819 */ /* 0x000fe400000114fb */
[----:B------:R-:W-:Y:S01]  /*2590*/  LOP3.LUT R19, R250, 0xffff, RZ, 0xc0, !PT ;  /* 0x0000fffffa137812 */ /* 0x000fe200078ec0ff */
[----:B------:R-:W-:Y:S01]  /*25a0*/  IMAD R0, R0, c[0x0][0x178], RZ ;  /* 0x00005e0000007a24 */ /* 0x000fe200078e02ff */
[----:B------:R-:W-:Y:S02]  /*25b0*/  SEL R5, R251, RZ, !P3 ;  /* 0x000000fffb057207 */ /* 0x000fe40005800000 */
[----:B------:R-:W-:Y:S01]  /*25c0*/  IADD3 R142, R199, -0x1, RZ ;  /* 0xffffffffc78e7810 */ /* 0x000fe20007ffe0ff */
[----:B------:R-:W-:Y:S01]  /*25d0*/  IMAD R0, R12, c[0x0][0x17c], R0 ;  /* 0x00005f000c007a24 */ /* 0x000fe200078e0200 */
[----:B------:R-:W-:Y:S01]  /*25e0*/  SEL R6, R4, RZ, !P3 ;  /* 0x000000ff04067207 */ /* 0x000fe20005800000 */
[----:B-1----:R-:W-:-:S04]  /*25f0*/  IMAD.WIDE.U32 R2, R12, c[0x0][0x178], RZ ;  /* 0x00005e000c027a25 */ /* 0x002fc800078e00ff */
[----:B------:R-:W-:Y:S02]  /*2600*/  IMAD.IADD R0, R3, 0x1, R0 ;  /* 0x0000000103007824 */ /* 0x000fe400078e0200 */
[----:B------:R-:W-:Y:S02]  /*2610*/  @!P0 IMAD.MOV.U32 R9, RZ, RZ, R251 ;  /* 0x000000ffff098224 */ /* 0x000fe400078e00fb */
[----:B------:R-:W-:Y:S01]  /*2620*/  IMAD R145, R229, 0x20, R245 ;  /* 0x00000020e5917824 */ /* 0x000fe200078e02f5 */
[----:B------:R-:W-:Y:S01]  /*2630*/  MOV R18, 0x60 ;  /* 0x0000006000127802 */ /* 0x000fe20000000f00 */
[----:B------:R-:W-:Y:S01]  /*2640*/  IMAD.MOV.U32 R3, RZ, RZ, R0 ;  /* 0x000000ffff037224 */ /* 0x000fe200078e0000 */
[----:B------:R-:W-:Y:S01]  /*2650*/  SHF.R.S32.HI R21, RZ, 0x1f, R219 ;  /* 0x0000001fff157819 */ /* 0x000fe200000114db */
[----:B------:R-:W-:Y:S01]  /*2660*/  IMAD.IADD R4, R145, 0x1, R244 ;  /* 0x0000000191047824 */ /* 0x000fe200078e02f4 */
[----:B------:R-:W-:Y:S01]  /*2670*/  SHF.R.S32.HI R20, RZ, 0x1f, R221 ;  /* 0x0000001fff147819 */ /* 0x000fe200000114dd */
[----:B------:R-:W-:Y:S01]  /*2680*/  IMAD.WIDE.U32 R2, R19, c[0x0][0x1b8], R2 ;  /* 0x00006e0013027a25 */ /* 0x000fe200078e0002 */
[----:B------:R-:W-:Y:S01]  /*2690*/  BAR.SYNC.DEFER_BLOCKING 0x0 ;  /* 0x0000000000007b1d */ /* 0x000fe20000010000 */
[----:B------:R-:W-:-:S02]  /*26a0*/  MOV R204, RZ ;  /* 0x000000ff00cc7202 */ /* 0x000fc40000000f00 */
[----:B------:R-:W-:Y:S01]  /*26b0*/  @P4 IMAD.HI.U32 R7, R4, c[0x0][0x2c8], RZ ;  /* 0x0000b20004074a27 */ /* 0x000fe200078e00ff */
[----:B------:R-:W-:Y:S02]  /*26c0*/  MOV R0, R4 ;  /* 0x0000000400007202 */ /* 0x000fe40000000f00 */
[----:B------:R-:W-:Y:S01]  /*26d0*/  LOP3.LUT R192, R192, 0xfff7ffff, RZ, 0xc0, !PT ;  /* 0xfff7ffffc0c07812 */ /* 0x000fe200078ec0ff */
[----:B------:R-:W-:Y:S01]  /*26e0*/  IMAD R6, R6, c[0x0][0x1c0], RZ ;  /* 0x0000700006067a24 */ /* 0x000fe200078e02ff */
[----:B------:R-:W-:Y:S01]  /*26f0*/  @P4 SHF.R.U32.HI R0, RZ, c[0x0][0x2cc], R7 ;  /* 0x0000b300ff004a19 */ /* 0x000fe20000011607 */
[----:B------:R-:W-:Y:S02]  /*2700*/  IMAD R3, R19, c[0x0][0x1bc], R3 ;  /* 0x00006f0013037a24 */ /* 0x000fe400078e0203 */
[----:B------:R-:W-:Y:S01]  /*2710*/  IMAD R8, R5, c[0x0][0x1c4], R6 ;  /* 0x0000710005087a24 */ /* 0x000fe200078e0206 */
[--C-:B------:R-:W-:Y:S01]  /*2720*/  SHF.R.S32.HI R7, RZ, 0x1f, R0.reuse ;  /* 0x0000001fff077819 */ /* 0x100fe20000011400 */
[----:B------:R-:W-:-:S02]  /*2730*/  IMAD.MOV R6, RZ, RZ, -R0 ;  /* 0x000000ffff067224 */ /* 0x000fc400078e0a00 */
[----:B------:R-:W-:-:S04]  /*2740*/  IMAD.WIDE.U32 R2, R5, c[0x0][0x1c0], R2 ;  /* 0x0000700005027a25 */ /* 0x000fc800078e0002 */
[----:B------:R-:W-:Y:S02]  /*2750*/  IMAD R4, R6, c[0x0][0x2c4], R4 ;  /* 0x0000b10006047a24 */ /* 0x000fe400078e0204 */
[----:B------:R-:W-:Y:S02]  /*2760*/  IMAD R5, R7, c[0x0][0x1b0], RZ ;  /* 0x00006c0007057a24 */ /* 0x000fe400078e02ff */
[----:B------:R-:W-:Y:S02]  /*2770*/  IMAD.IADD R3, R3, 0x1, R8 ;  /* 0x0000000103037824 */ /* 0x000fe400078e0208 */
[C---:B------:R-:W-:Y:S01]  /*2780*/  IMAD R6, R0.reuse, c[0x0][0x1b4], R5 ;  /* 0x00006d0000067a24 */ /* 0x040fe200078e0205 */
[----:B------:R-:W-:Y:S01]  /*2790*/  SHF.R.S32.HI R5, RZ, 0x1f, R4 ;  /* 0x0000001fff057819 */ /* 0x000fe20000011404 */
[----:B------:R-:W-:-:S04]  /*27a0*/  IMAD.WIDE.U32 R2, R0, c[0x0][0x1b0], R2 ;  /* 0x00006c0000027a25 */ /* 0x000fc800078e0002 */
[----:B------:R-:W-:Y:S01]  /*27b0*/  IMAD R0, R5, c[0x0][0x1a8], RZ ;  /* 0x00006a0005007a24 */ /* 0x000fe200078e02ff */
[----:B------:R-:W-:Y:S01]  /*27c0*/  IADD3 R3, R3, R6, RZ ;  /* 0x0000000603037210 */ /* 0x000fe20007ffe0ff */
[----:B------:R-:W-:Y:S01]  /*27d0*/  IMAD R17, R231, c[0x0][0x2c4], RZ ;  /* 0x0000b100e7117a24 */ /* 0x000fe200078e02ff */
[----:B-----5:R-:W-:Y:S01]  /*27e0*/  SHF.R.S32.HI R6, RZ, 0x1f, R9 ;  /* 0x0000001fff067819 */ /* 0x020fe20000011409 */
[C---:B------:R-:W-:Y:S02]  /*27f0*/  IMAD R0, R4.reuse, c[0x0][0x1ac], R0 ;  /* 0x00006b0004007a24 */ /* 0x040fe400078e0200 */
[----:B------:R-:W-:-:S04]  /*2800*/  IMAD.WIDE.U32 R4, R4, c[0x0][0x1a8], R2 ;  /* 0x00006a0004047a25 */ /* 0x000fc800078e0002 */
[----:B------:R-:W-:Y:S01]  /*2810*/  IMAD.IADD R0, R5, 0x1, R0 ;  /* 0x0000000105007824 */ /* 0x000fe200078e0200 */
[C---:B------:R-:W-:Y:S01]  /*2820*/  LEA R2, P0, R4.reuse, c[0x0][0x160], 0x1 ;  /* 0x0000580004027a11 */ /* 0x040fe200078008ff */
[----:B------:R-:W-:Y:S02]  /*2830*/  IMAD.IADD R14, R245, 0x1, R244 ;  /* 0x00000001f50e7824 */ /* 0x000fe400078e02f4 */
[----:B------:R-:W-:Y:S01]  /*2840*/  IMAD.MOV.U32 R146, RZ, RZ, c[0x0][0x2b8] ;  /* 0x0000ae00ff927624 */ /* 0x000fe200078e00ff */
[----:B------:R-:W-:Y:S01]  /*2850*/  LEA.HI.X R0, R4, c[0x0][0x164], R0, 0x1, P0 ;  /* 0x0000590004007a11 */ /* 0x000fe200000f0c00 */
[----:B------:R-:W-:Y:S01]  /*2860*/  SHFL.IDX PT, R12, R2, 0x1, 0x181f ;  /* 0x00381f00020c7f89 */ /* 0x000fe200000e0000 */
[----:B------:R-:W-:Y:S01]  /*2870*/  IMAD R141, R199, R18, -0x60 ;  /* 0xffffffa0c78d7424 */ /* 0x000fe200078e0212 */
[----:B------:R-:W-:Y:S01]  /*2880*/  ISETP.GE.AND P1, PT, R14, R17, PT ;  /* 0x000000110e00720c */ /* 0x000fe20003f26270 */
[----:B------:R-:W-:Y:S01]  /*2890*/  IMAD R6, R6, c[0x0][0x2b0], RZ ;  /* 0x0000ac0006067a24 */ /* 0x000fe200078e02ff */
[----:B------:R-:W1:Y:S01]  /*28a0*/  SHFL.IDX PT, R4, R2, RZ, 0x181f ;  /* 0x00181fff02047589 */ /* 0x000e6200000e0000 */
[----:B------:R-:W-:Y:S01]  /*28b0*/  ISETP.NE.AND P5, PT, R146, 0x1, PT ;  /* 0x000000019200780c */ /* 0x000fe20003fa5270 */
[----:B------:R-:W-:Y:S01]  /*28c0*/  IMAD.IADD R3, R145, 0x1, R141 ;  /* 0x0000000191037824 */ /* 0x000fe200078e028d */
[----:B------:R-:W-:Y:S01]  /*28d0*/  IADD3 R7, R14, 0x20, RZ ;  /* 0x000000200e077810 */ /* 0x000fe20007ffe0ff */
[----:B------:R-:W2:Y:S01]  /*28e0*/  SHFL.IDX PT, R5, R0, RZ, 0x181f ;  /* 0x00181fff00057589 */ /* 0x000ea200000e0000 */
[----:B------:R-:W-:-:S02]  /*28f0*/  IMAD R8, R9, c[0x0][0x2b4], R6 ;  /* 0x0000ad0009087a24 */ /* 0x000fc400078e0206 */
[----:B------:R-:W-:Y:S01]  /*2900*/  ISETP.GE.AND P2, PT, R7, R17, PT ;  /* 0x000000110700720c */ /* 0x000fe20003f46270 */
[----:B------:R-:W3:Y:S01]  /*2910*/  SHFL.IDX PT, R15, R0, 0x1, 0x181f ;  /* 0x00381f00000f7f89 */ /* 0x000ee200000e0000 */
[----:B------:R-:W-:Y:S01]  /*2920*/  ISETP.GE.AND P0, PT, R3, R232, PT ;  /* 0x000000e80300720c */ /* 0x000fe20003f06270 */
[----:B------:R-:W-:Y:S01]  /*2930*/  IMAD.WIDE.U32 R238, R9, c[0x0][0x2b0], RZ ;  /* 0x0000ac0009ee7a25 */ /* 0x000fe200078e00ff */
[----:B------:R-:W-:Y:S02]  /*2940*/  IADD3 R13, R3, R234, RZ ;  /* 0x000000ea030d7210 */ /* 0x000fe40007ffe0ff */
[----:B------:R-:W-:Y:S01]  /*2950*/  ISETP.GT.OR P3, PT, R145, 0x5f, P0 ;  /* 0x0000005f9100780c */ /* 0x000fe20000764670 */
[----:B------:R-:W-:Y:S01]  /*2960*/  IMAD.IADD R242, R239, 0x1, R8 ;  /* 0x00000001eff27824 */ /* 0x000fe200078e0208 */
[----:B------:R-:W-:Y:S01]  /*2970*/  @P5 LOP3.LUT R192, R192, 0x80000, RZ, 0xfc, !PT ;  /* 0x00080000c0c05812 */ /* 0x000fe200078efcff */
[----:B------:R-:W-:-:S04]  /*2980*/  @P5 IMAD.HI.U32 R7, R13, c[0x0][0x2bc], RZ ;  /* 0x0000af000d075a27 */ /* 0x000fc800078e00ff */
[----:B------:R-:W-:Y:S01]  /*2990*/  IMAD.MOV.U32 R3, RZ, RZ, R13 ;  /* 0x000000ffff037224 */ /* 0x000fe200078e000d */
[----:B------:R-:W-:Y:S02]  /*29a0*/  @P5 SHF.R.U32.HI R3, RZ, c[0x0][0x2c0], R7 ;  /* 0x0000b000ff035a19 */ /* 0x000fe40000011607 */
[----:B------:R-:W-:Y:S02]  /*29b0*/  ISETP.GE.AND P5, PT, R221, c[0x0][0x198], PT ;  /* 0x00006600dd007a0c */ /* 0x000fe40003fa6270 */
[-C--:B-1----:R-:W-:Y:S02]  /*29c0*/  @!P1 LEA R10, P4, R219, R4.reuse, 0x1 ;  /* 0x00000004db0a9211 */ /* 0x082fe400078808ff */
[----:B------:R-:W-:Y:S02]  /*29d0*/  @!P1 LEA R4, P0, R221, R4, 0x1 ;  /* 0x00000004dd049211 */ /* 0x000fe400078008ff */
[-C--:B--2---:R-:W-:Y:S02]  /*29e0*/  @!P1 LEA.HI.X R11, R219, R5.reuse, R21, 0x1, P4 ;  /* 0x00000005db0b9211 */ /* 0x084fe400020f0c15 */
[----:B------:R-:W-:-:S02]  /*29f0*/  @!P1 LEA.HI.X R5, R221, R5, R20, 0x1, P0 ;  /* 0x00000005dd059211 */ /* 0x000fc400000f0c14 */
[C---:B------:R-:W-:Y:S02]  /*2a00*/  @!P2 LEA R6, P0, R219.reuse, R12, 0x1 ;  /* 0x0000000cdb06a211 */ /* 0x040fe400078008ff */
[C---:B------:R-:W-:Y:S02]  /*2a10*/  ISETP.GE.AND P4, PT, R219.reuse, c[0x0][0x198], PT ;  /* 0x00006600db007a0c */ /* 0x040fe40003f86270 */
[----:B---3--:R-:W-:Y:S02]  /*2a20*/  @!P2 LEA.HI.X R7, R219, R15, R21, 0x1, P0 ;  /* 0x0000000fdb07a211 */ /* 0x008fe400000f0c15 */
[----:B------:R-:W-:-:S04]  /*2a30*/  @!P3 IADD3 R9, P0, R3, R238, RZ ;  /* 0x000000ee0309b210 */ /* 0x000fc80007f1e0ff */
[----:B------:R-:W-:Y:S02]  /*2a40*/  @!P3 LEA.HI.X.SX32 R16, R3, R242, 0x1, P0 ;  /* 0x000000f20310b211 */ /* 0x000fe400000f0eff */
[----:B------:R-:W-:-:S03]  /*2a50*/  @!P3 LEA R8, P0, R9, c[0x0][0x2a0], 0x2 ;  /* 0x0000a8000908ba11 */ /* 0x000fc600078010ff */
[----:B------:R1:W-:Y:S01]  /*2a60*/  @!P1 LDGSTS.E.BYPASS.LTC128B.128 [R195+0x100], [R10.64], !P4 ;  /* 0x001000000ac39fae */ /* 0x0003e2000e101d46 */
[----:B------:R-:W-:-:S03]  /*2a70*/  @!P3 LEA.HI.X R9, R9, c[0x0][0x2a4], R16, 0x2, P0 ;  /* 0x0000a9000909ba11 */ /* 0x000fc600000f1410 */
[----:B------:R2:W-:Y:S04]  /*2a80*/  @!P1 LDGSTS.E.BYPASS.LTC128B.128 [R195+0x4100], [R4.64], !P5 ;  /* 0x0410000004c39fae */ /* 0x0005e8000e901d46 */
[----:B------:R4:W-:Y:S04]  /*2a90*/  @!P2 LDGSTS.E.BYPASS.LTC128B.128 [R195+0x1100], [R6.64], !P4 ;  /* 0x0110000006c3afae */ /* 0x0009e8000e101d46 */
[----:B------:R4:W3:Y:S01]  /*2aa0*/  @!P3 LDG.E R204, [R8.64] ;  /* 0x0000000608ccb981 */ /* 0x0008e2000c1e1900 */
[----:B-1----:R-:W-:Y:S02]  /*2ab0*/  IADD3 R10, R14, 0x40, RZ ;  /* 0x000000400e0a7810 */ /* 0x002fe40007ffe0ff */
[----:B--2---:R-:W-:-:S02]  /*2ac0*/  @!P2 LEA R4, P0, R221, R12, 0x1 ;  /* 0x0000000cdd04a211 */ /* 0x004fc400078008ff */
[----:B------:R-:W1:Y:S02]  /*2ad0*/  SHFL.IDX PT, R12, R2, 0x2, 0x181f ;  /* 0x00581f00020c7f89 */ /* 0x000e6400000e0000 */
[----:B------:R-:W-:Y:S02]  /*2ae0*/  @!P2 LEA.HI.X R5, R221, R15, R20, 0x1, P0 ;  /* 0x0000000fdd05a211 */ /* 0x000fe400000f0c14 */
[----:B------:R-:W2:Y:S01]  /*2af0*/  SHFL.IDX PT, R15, R0, 0x2, 0x181f ;  /* 0x00581f00000f7f89 */ /* 0x000ea200000e0000 */
[----:B------:R-:W-:Y:S01]  /*2b00*/  ISETP.GE.AND P0, PT, R10, R17, PT ;  /* 0x000000110a00720c */ /* 0x000fe20003f06270 */
[----:B------:R-:W-:Y:S02]  /*2b10*/  IMAD.MOV R3, RZ, RZ, -R3 ;  /* 0x000000ffff037224 */ /* 0x000fe400078e0a03 */
[----:B----4-:R4:W4:Y:S02]  /*2b20*/  SHFL.IDX PT, R8, R2, 0x3, 0x181f ;  /* 0x00781f0002087f89 */ /* 0x01092400000e0000 */
[----:B------:R-:W-:-:S02]  /*2b30*/  IMAD R211, R3, c[0x0][0x2b8], R13 ;  /* 0x0000ae0003d37a24 */ /* 0x000fc400078e020d */
[----:B------:R4:W-:Y:S01]  /*2b40*/  @!P2 LDGSTS.E.BYPASS.LTC128B.128 [R195+0x5100], [R4.64], !P5 ;  /* 0x0510000004c3afae */ /* 0x0009e2000e901d46 */
[----:B------:R-:W-:Y:S02]  /*2b50*/  IADD3 R7, R14, 0x60, RZ ;  /* 0x000000600e077810 */ /* 0x000fe40007ffe0ff */
[----:B------:R-:W-:-:S03]  /*2b60*/  SHF.R.S32.HI R13, RZ, 0x1f, R211 ;  /* 0x0000001fff0d7819 */ /* 0x000fc600000114d3 */
[----:B-1----:R-:W-:-:S04]  /*2b70*/  @!P0 LEA R10, P1, R219, R12, 0x1 ;  /* 0x0000000cdb0a8211 */ /* 0x002fc800078208ff */
[----:B--2---:R-:W-:Y:S01]  /*2b80*/  @!P0 LEA.HI.X R11, R219, R15, R21, 0x1, P1 ;  /* 0x0000000fdb0b8211 */ /* 0x004fe200008f0c15 */
[----:B------:R-:W-:Y:S01]  /*2b90*/  IMAD R6, R13, c[0x0][0x1e0], RZ ;  /* 0x000078000d067a24 */ /* 0x000fe200078e02ff */
[----:B------:R-:W-:Y:S01]  /*2ba0*/  ISETP.GE.AND P2, PT, R7, R17, PT ;  /* 0x000000110700720c */ /* 0x000fe20003f46270 */
[----:B----4-:R-:W-:Y:S02]  /*2bb0*/  IMAD.WIDE.U32 R2, R211, c[0x0][0x1e0], RZ ;  /* 0x00007800d3027a25 */ /* 0x010fe400078e00ff */
[----:B------:R1:W-:Y:S01]  /*2bc0*/  @!P0 LDGSTS.E.BYPASS.LTC128B.128 [R195+0x2100], [R10.64], !P4 ;  /* 0x021000000ac38fae */ /* 0x0003e2000e101d46 */
[----:B------:R-:W-:-:S03]  /*2bd0*/  @!P0 LEA R4, P1, R221, R12, 0x1 ;  /* 0x0000000cdd048211 */ /* 0x000fc600078208ff */
[----:B------:R2:W4:Y:S01]  /*2be0*/  SHFL.IDX PT, R12, R0, 0x3, 0x181f ;  /* 0x00781f00000c7f89 */ /* 0x00052200000e0000 */
[----:B------:R-:W-:Y:S01]  /*2bf0*/  @!P0 LEA.HI.X R5, R221, R15, R20, 0x1, P1 ;  /* 0x0000000fdd058211 */ /* 0x000fe200008f0c14 */
[----:B------:R-:W-:-:S04]  /*2c00*/  IMAD.WIDE.U32 R236, R19, c[0x0][0x1e8], RZ ;  /* 0x00007a0013ec7a25 */ /* 0x000fc800078e00ff */
[----:B------:R1:W-:Y:S01]  /*2c10*/  @!P0 LDGSTS.E.BYPASS.LTC128B.128 [R195+0x6100], [R4.64], !P5 ;  /* 0x0610000004c38fae */ /* 0x0003e2000e901d46 */
[----:B------:R-:W-:Y:S02]  /*2c20*/  IMAD R235, R19, c[0x0][0x1ec], R237 ;  /* 0x00007b0013eb7a24 */ /* 0x000fe400078e02ed */
[----:B--2---:R-:W-:-:S04]  /*2c30*/  IMAD R0, R211, c[0x0][0x1e4], R6 ;  /* 0x00007900d3007a24 */ /* 0x004fc800078e0206 */
[----:B------:R-:W-:Y:S01]  /*2c40*/  IMAD.IADD R3, R3, 0x1, R0 ;  /* 0x0000000103037824 */ /* 0x000fe200078e0200 */
[----:B------:R-:W-:-:S04]  /*2c50*/  @!P2 LEA R6, P0, R219, R8, 0x1 ;  /* 0x00000008db06a211 */ /* 0x000fc800078008ff */
[----:B----4-:R-:W-:-:S05]  /*2c60*/  @!P2 LEA.HI.X R7, R219, R12, R21, 0x1, P0 ;  /* 0x0000000cdb07a211 */ /* 0x010fca00000f0c15 */
[----:B------:R2:W-:Y:S01]  /*2c70*/  @!P2 LDGSTS.E.BYPASS.LTC128B.128 [R195+0x3100], [R6.64], !P4 ;  /* 0x0310000006c3afae */ /* 0x0005e2000e101d46 */
[----:B------:R-:W-:-:S04]  /*2c80*/  IMAD.WIDE.U32 R240, R19, c[0x0][0x210], RZ ;  /* 0x0000840013f07a25 */ /* 0x000fc800078e00ff */
[----:B------:R-:W-:Y:S01]  /*2c90*/  IMAD R243, R19, c[0x0][0x214], R241 ;  /* 0x0000850013f37a24 */ /* 0x000fe200078e02f1 */
[----:B------:R-:W-:Y:S01]  /*2ca0*/  SHF.L.U32 R143, R219, 0x1, RZ ;  /* 0x00000001db8f7819 */ /* 0x000fe200000006ff */
[----:B------:R-:W-:Y:S01]  /*2cb0*/  IMAD.SHL.U32 R144, R221, 0x2, RZ ;  /* 0x00000002dd907824 */ /* 0x000fe200078e00ff */
[----:B------:R-:W-:Y:S02]  /*2cc0*/  SHF.L.U64.HI R68, R219, 0x1, R21 ;  /* 0x00000001db447819 */ /* 0x000fe40000010215 */
[----:B------:R-:W-:Y:S02]  /*2cd0*/  IADD3 R71, R180, 0x20, RZ ;  /* 0x00000020b4477810 */ /* 0x000fe40007ffe0ff */
[----:B------:R-:W-:Y:S02]  /*2ce0*/  SHF.L.U64.HI R69, R221, 0x1, R20 ;  /* 0x00000001dd457819 */ /* 0x000fe40000010214 */
[----:B---3--:R-:W-:Y:S01]  /*2cf0*/  SHF.R.S32.HI R14, RZ, 0x1f, R204 ;  /* 0x0000001fff0e7819 */ /* 0x008fe200000114cc */
[----:B------:R-:W-:-:S04]  /*2d00*/  IMAD.WIDE.U32 R2, R204, c[0x0][0x1f0], R2 ;  /* 0x00007c00cc027a25 */ /* 0x000fc800078e0002 */
[----:B------:R-:W-:-:S04]  /*2d10*/  IMAD R0, R14, c[0x0][0x1f0], RZ ;  /* 0x00007c000e007a24 */ /* 0x000fc800078e02ff */
[----:B-1----:R-:W-:Y:S01]  /*2d20*/  IMAD R4, R204, c[0x0][0x1f4], R0 ;  /* 0x00007d00cc047a24 */ /* 0x002fe200078e0200 */
[----:B------:R-:W-:-:S04]  /*2d30*/  IADD3 R0, P0, R2, R236, RZ ;  /* 0x000000ec02007210 */ /* 0x000fc80007f1e0ff */
[----:B------:R-:W-:Y:S01]  /*2d40*/  IADD3.X R2, R235, R3, R4, P0, !PT ;  /* 0x00000003eb027210 */ /* 0x000fe200007fe404 */
[----:B------:R-:W-:Y:S01]  /*2d50*/  IMAD R4, R199, -0x60, R18 ;  /* 0xffffffa0c7047824 */ /* 0x000fe200078e0212 */
[----:B------:R-:W-:-:S04]  /*2d60*/  LEA R5, P0, R0, c[0x0][0x1c8], 0x1 ;  /* 0x0000720000057a11 */ /* 0x000fc800078008ff */
[----:B------:R-:W-:Y:S02]  /*2d70*/  LEA.HI.X R15, R0, c[0x0][0x1cc], R2, 0x1, P0 ;  /* 0x00007300000f7a11 */ /* 0x000fe400000f0c02 */
[----:B------:R-:W1:Y:S01]  /*2d80*/  SHFL.IDX PT, R0, R5, RZ, 0x181f ;  /* 0x00181fff05007589 */ /* 0x000e6200000e0000 */
[----:B------:R-:W-:-:S03]  /*2d90*/  IADD3 R140, R232, R4, RZ ;  /* 0x00000004e88c7210 */ /* 0x000fc60007ffe0ff */
[----:B------:R-:W3:Y:S02]  /*2da0*/  SHFL.IDX PT, R9, R15, RZ, 0x181f ;  /* 0x00181fff0f097589 */ /* 0x000ee400000e0000 */
[----:B------:R-:W-:Y:S02]  /*2db0*/  IMAD.IADD R18, R140, 0x1, -R245 ;  /* 0x000000018c127824 */ /* 0x000fe400078e0af5 */
[----:B------:R-:W2:Y:S01]  /*2dc0*/  SHFL.IDX PT, R10, R5, 0x1, 0x181f ;  /* 0x00381f00050a7f89 */ /* 0x000ea200000e0000 */
[----:B------:R-:W-:-:S03]  /*2dd0*/  @!P2 LEA R2, P0, R221, R8, 0x1 ;  /* 0x00000008dd02a211 */ /* 0x000fc600078008ff */
[----:B------:R-:W4:Y:S01]  /*2de0*/  SHFL.IDX PT, R11, R15, 0x1, 0x181f ;  /* 0x00381f000f0b7f89 */ /* 0x000f2200000e0000 */
[C---:B------:R-:W-:Y:S02]  /*2df0*/  ISETP.GE.AND P1, PT, R18.reuse, 0x1, PT ;  /* 0x000000011200780c */ /* 0x040fe40003f26270 */
[----:B------:R-:W-:Y:S02]  /*2e00*/  @!P2 LEA.HI.X R3, R221, R12, R20, 0x1, P0 ;  /* 0x0000000cdd03a211 */ /* 0x000fe400000f0c14 */
[----:B------:R-:W-:-:S03]  /*2e10*/  ISETP.GE.AND P0, PT, R18, 0x21, PT ;  /* 0x000000211200780c */ /* 0x000fc60003f06270 */
[----:B------:R2:W-:Y:S04]  /*2e20*/  @!P2 LDGSTS.E.BYPASS.LTC128B.128 [R195+0x7100], [R2.64], !P5 ;  /* 0x0710000002c3afae */ /* 0x0005e8000e901d46 */
[----:B------:R-:W0:Y:S02]  /*2e30*/  LDGDEPBAR ;  /* 0x00000000000079af */ /* 0x000e240000000000 */
[-C--:B-1----:R-:W-:Y:S02]  /*2e40*/  @P1 LEA R8, P3, R221, R0.reuse, 0x1 ;  /* 0x00000000dd081211 */ /* 0x082fe400078608ff */
[C---:B------:R-:W-:Y:S02]  /*2e50*/  @P1 ISETP.GE.AND P4, PT, R219.reuse, c[0x0][0x1d4], PT ;  /* 0x00007500db001a0c */ /* 0x040fe40003f86270 */
[----:B--2---:R-:W-:-:S04]  /*2e60*/  @P1 LEA R2, P2, R219, R0, 0x1 ;  /* 0x00000000db021211 */ /* 0x004fc800078408ff */
[CCC-:B---3--:R-:W-:Y:S02]  /*2e70*/  @P1 LEA.HI.X R3, R219.reuse, R9.reuse, R21.reuse, 0x1, P2 ;  /* 0x00000009db031211 */ /* 0x1c8fe400010f0c15 */
[----:B------:R-:W-:Y:S02]  /*2e80*/  @P0 LEA R6, P2, R219, R10, 0x1 ;  /* 0x0000000adb060211 */ /* 0x000fe400078408ff */
[----:B------:R-:W-:Y:S01]  /*2e90*/  @P1 LEA.HI.X R9, R221, R9, R20, 0x1, P3 ;  /* 0x00000009dd091211 */ /* 0x000fe200018f0c14 */
[----:B------:R-:W-:Y:S01]  /*2ea0*/  IMAD R0, R13, c[0x0][0x208], RZ ;  /* 0x000082000d007a24 */ /* 0x000fe200078e02ff */
[----:B------:R-:W-:Y:S01]  /*2eb0*/  @P1 ISETP.GE.AND P3, PT, R221, c[0x0][0x1d4], PT ;  /* 0x00007500dd001a0c */ /* 0x000fe20003f66270 */
[----:B------:R1:W-:Y:S01]  /*2ec0*/  @P1 LDGSTS.E.BYPASS.LTC128B.128 [R195+0x8100], [R2.64], !P4 ;  /* 0x0810000002c31fae */ /* 0x0003e2000e101d46 */
[C---:B----4-:R-:W-:Y:S02]  /*2ed0*/  @P0 LEA.HI.X R7, R219.reuse, R11, R21, 0x1, P2 ;  /* 0x0000000bdb070211 */ /* 0x050fe400010f0c15 */
[----:B------:R-:W-:Y:S01]  /*2ee0*/  @P0 ISETP.GE.AND P2, PT, R219, c[0x0][0x1d4], PT ;  /* 0x00007500db000a0c */ /* 0x000fe20003f46270 */
[----:B------:R-:W2:Y:S01]  /*2ef0*/  SHFL.IDX PT, R13, R5, 0x2, 0x181f ;  /* 0x00581f00050d7f89 */ /* 0x000ea200000e0000 */
[----:B------:R-:W-:-:S03]  /*2f00*/  IMAD R0, R211, c[0x0][0x20c], R0 ;  /* 0x00008300d3007a24 */ /* 0x000fc600078e0200 */
[----:B------:R-:W3:Y:S04]  /*2f10*/  SHFL.IDX PT, R12, R15, 0x2, 0x181f ;  /* 0x00581f000f0c7f89 */ /* 0x000ee800000e0000 */
[----:B------:R4:W-:Y:S01]  /*2f20*/  @P1 LDGSTS.E.BYPASS.LTC128B.128 [R195+0xb100], [R8.64], !P3 ;  /* 0x0b10000008c31fae */ /* 0x0009e2000d901d46 */
[----:B------:R-:W-:-:S03]  /*2f30*/  ISETP.GE.AND P3, PT, R18, 0x41, PT ;  /* 0x000000411200780c */ /* 0x000fc60003f66270 */
[----:B------:R2:W-:Y:S01]  /*2f40*/  @P0 LDGSTS.E.BYPASS.LTC128B.128 [R195+0x9100], [R6.64], !P2 ;  /* 0x0910000006c30fae */ /* 0x0005e2000d101d46 */
[----:B------:R-:W-:Y:S01]  /*2f50*/  @P0 ISETP.GE.AND P2, PT, R221, c[0x0][0x1d4], PT ;  /* 0x00007500dd000a0c */ /* 0x000fe20003f46270 */
[----:B-1----:R-:W-:-:S04]  /*2f60*/  IMAD.WIDE.U32 R2, R211, c[0x0][0x208], RZ ;  /* 0x00008200d3027a25 */ /* 0x002fc800078e00ff */
[----:B------:R-:W-:Y:S02]  /*2f70*/  IMAD.IADD R3, R3, 0x1, R0 ;  /* 0x0000000103037824 */ /* 0x000fe400078e0200 */
[----:B------:R-:W-:Y:S02]  /*2f80*/  IMAD R0, R14, c[0x0][0x218], RZ ;  /* 0x000086000e007a24 */ /* 0x000fe400078e02ff */
[----:B------:R-:W-:-:S04]  /*2f90*/  IMAD.WIDE.U32 R2, R204, c[0x0][0x218], R2 ;  /* 0x00008600cc027a25 */ /* 0x000fc800078e0002 */
[----:B------:R-:W-:Y:S01]  /*2fa0*/  IMAD R0, R204, c[0x0][0x21c], R0 ;  /* 0x00008700cc007a24 */ /* 0x000fe200078e0200 */
[----:B--2---:R-:W-:-:S04]  /*2fb0*/  @P0 LEA R6, P1, R221, R10, 0x1 ;  /* 0x0000000add060211 */ /* 0x004fc800078208ff */
[----:B------:R-:W-:Y:S02]  /*2fc0*/  @P0 LEA.HI.X R7, R221, R11, R20, 0x1, P1 ;  /* 0x0000000bdd070211 */ /* 0x000fe400008f0c14 */
[----:B------:R-:W-:-:S03]  /*2fd0*/  IADD3 R2, P1, R2, R240, RZ ;  /* 0x000000f002027210 */ /* 0x000fc60007f3e0ff */
[----:B------:R1:W-:Y:S01]  /*2fe0*/  @P0 LDGSTS.E.BYPASS.LTC128B.128 [R195+0xc100], [R6.64], !P2 ;  /* 0x0c10000006c30fae */ /* 0x0003e2000d101d46 */
[----:B------:R-:W-:Y:S02]  /*2ff0*/  IADD3.X R3, R243, R3, R0, P1, !PT ;  /* 0x00000003f3037210 */ /* 0x000fe40000ffe400 */
[C---:B------:R-:W-:Y:S02]  /*3000*/  LEA R0, P0, R2.reuse, c[0x0][0x1f8], 0x1 ;  /* 0x00007e0002007a11 */ /* 0x040fe400078008ff */
[----:B------:R-:W-:Y:S02]  /*3010*/  @P3 ISETP.GE.AND P2, PT, R219, c[0x0][0x1d4], PT ;  /* 0x00007500db003a0c */ /* 0x000fe40003f46270 */
[C---:B------:R-:W-:Y:S02]  /*3020*/  @P3 ISETP.GE.AND P4, PT, R221.reuse, c[0x0][0x1d4], PT ;  /* 0x00007500dd003a0c */ /* 0x040fe40003f86270 */
[----:B------:R-:W-:Y:S02]  /*3030*/  LEA.HI.X R14, R2, c[0x0][0x1fc], R3, 0x1, P0 ;  /* 0x00007f00020e7a11 */ /* 0x000fe400000f0c03 */
[----:B------:R-:W-:-:S04]  /*3040*/  @P3 LEA R2, P0, R221, R13, 0x1 ;  /* 0x0000000ddd023211 */ /* 0x000fc800078008ff */
[----:B---3--:R-:W-:Y:S02]  /*3050*/  @P3 LEA.HI.X R3, R221, R12, R20, 0x1, P0 ;  /* 0x0000000cdd033211 */ /* 0x008fe400000f0c14 */
[----:B-1----:R-:W-:-:S04]  /*3060*/  @P3 LEA R6, P1, R219, R13, 0x1 ;  /* 0x0000000ddb063211 */ /* 0x002fc800078208ff */
[----:B------:R-:W-:-:S05]  /*3070*/  @P3 LEA.HI.X R7, R219, R12, R21, 0x1, P1 ;  /* 0x0000000cdb073211 */ /* 0x000fca00008f0c15 */
[----:B------:R1:W-:Y:S04]  /*3080*/  @P3 LDGSTS.E.BYPASS.LTC128B.128 [R195+0xa100], [R6.64], !P2 ;  /* 0x0a10000006c33fae */ /* 0x0003e8000d101d46 */
[----:B------:R2:W-:Y:S04]  /*3090*/  @P3 LDGSTS.E.BYPASS.LTC128B.128 [R195+0xd100], [R2.64], !P4 ;  /* 0x0d10000002c33fae */ /* 0x0005e8000e101d46 */
[----:B------:R-:W0:Y:S01]  /*30a0*/  LDGDEPBAR ;  /* 0x00000000000079af */ /* 0x000e220000000000 */
[----:B------:R-:W-:-:S04]  /*30b0*/  DEPBAR.LE SB0, 0x1 ;  /* 0x000080400000791a */ /* 0x000fc80000000000 */
[----:B------:R-:W-:Y:S06]  /*30c0*/  BAR.SYNC.DEFER_BLOCKING 0x0 ;  /* 0x0000000000007b1d */ /* 0x000fec0000010000 */
[----:B------:R-:W3:Y:S04]  /*30d0*/  SHFL.IDX PT, R10, R0, RZ, 0x181f ;  /* 0x00181fff000a7589 */ /* 0x000ee800000e0000 */
[----:B----4-:R-:W-:Y:S04]  /*30e0*/  SHFL.IDX PT, R9, R0, 0x1, 0x181f ;  /* 0x00381f0000097f89 */ /* 0x010fe800000e0000 */
        /* <DEDUP_REMOVED lines=9> */
[----:B------:R-:W4:Y:S04]  /*3180*/  SHFL.IDX PT, R11, R14, RZ, 0x181f ;  /* 0x00181fff0e0b7589 */ /* 0x000f2800000e0000 */
[----:B------:R-:W1:Y:S01]  /*3190*/  SHFL.IDX PT, R8, R14, 0x1, 0x181f ;  /* 0x00381f000e087f89 */ /* 0x000e6200000e0000 */
[----:B------:R-:W-:-:S03]  /*31a0*/  R2P PR, R229, 0x6 ;  /* 0x00000006e5007804 */ /* 0x000fc60000000000 */
[----:B------:R-:W1:Y:S04]  /*31b0*/  SHFL.IDX PT, R5, R0, 0x2, 0x181f ;  /* 0x00581f0000057f89 */ /* 0x000e6800000e0000 */
[----:B------:R1:W2:Y:S01]  /*31c0*/  SHFL.IDX PT, R0, R14, 0x2, 0x181f ;  /* 0x00581f000e007f89 */ /* 0x0002a200000e0000 */
[----:B------:R-:W-:-:S04]  /*31d0*/  DEPBAR.LE SB0, 0x0 ;  /* 0x000080000000791a */ /* 0x000fc80000000000 */
[----:B------:R-:W-:Y:S01]  /*31e0*/  BAR.SYNC.DEFER_BLOCKING 0x0 ;  /* 0x0000000000007b1d */ /* 0x000fe20000010000 */
[----:B---3--:R-:W-:Y:S02]  /*31f0*/  IADD3 R16, P3, R10, R143, RZ ;  /* 0x0000008f0a107210 */ /* 0x008fe40007f7e0ff */
[----:B------:R-:W-:-:S03]  /*3200*/  @P1 IADD3 R71, R180, -0x20, RZ ;  /* 0xffffffe0b4471810 */ /* 0x000fc60007ffe0ff */
[----:B----4-:R-:W-:Y:S01]  /*3210*/  IMAD.X R17, R11, 0x1, R68, P3 ;  /* 0x000000010b117824 */ /* 0x010fe200018e0644 */
[----:B------:R-:W-:Y:S02]  /*3220*/  ISETP.GE.AND P3, PT, R219, c[0x0][0x1d4], PT ;  /* 0x00007500db007a0c */ /* 0x000fe40003f66270 */
[-C--:B-1----:R-:W-:Y:S02]  /*3230*/  IADD3 R14, P0, R10, R144.reuse, RZ ;  /* 0x000000900a0e7210 */ /* 0x082fe40007f1e0ff */
[----:B------:R-:W-:Y:S02]  /*3240*/  IADD3 R10, P1, R9, R144, RZ ;  /* 0x00000090090a7210 */ /* 0x000fe40007f3e0ff */
[----:B------:R-:W-:-:S03]  /*3250*/  IADD3.X R15, R11, R69, RZ, P0, !PT ;  /* 0x000000450b0f7210 */ /* 0x000fc600007fe4ff */
[----:B------:R-:W-:Y:S01]  /*3260*/  IMAD.X R11, R8, 0x1, R69, P1 ;  /* 0x00000001080b7824 */ /* 0x000fe200008e0645 */
[----:B------:R-:W-:Y:S02]  /*3270*/  ISETP.LT.OR P1, PT, R18, 0x1, P3 ;  /* 0x000000011200780c */ /* 0x000fe40001f21670 */
[----:B------:R-:W-:Y:S01]  /*3280*/  IADD3 R6, P0, R5, R143, RZ ;  /* 0x0000008f05067210 */ /* 0x000fe20007f1e0ff */
[----:B------:R-:W1:Y:S03]  /*3290*/  LDSM.16.M88.4 R20, [R180] ;  /* 0x00000000b414783b */ /* 0x000e660000000200 */
[----:B--2---:R-:W-:Y:S01]  /*32a0*/  IADD3.X R7, R0, R68, RZ, P0, !PT ;  /* 0x0000004400077210 */ /* 0x004fe200007fe4ff */
[----:B------:R-:W2:Y:S01]  /*32b0*/  LDSM.16.M88.4 R24, [R180+0x800] ;  /* 0x00080000b418783b */ /* 0x000ea20000000200 */
[----:B------:R-:W-:-:S03]  /*32c0*/  ISETP.GE.AND P0, PT, R221, c[0x0][0x1d4], PT ;  /* 0x00007500dd007a0c */ /* 0x000fc60003f06270 */
[----:B------:R-:W-:Y:S04]  /*32d0*/  LDSM.16.M88.4 R28, [R180+0x1000] ;  /* 0x00100000b41c783b */ /* 0x000fe80000000200 */
[----:B------:R-:W-:Y:S04]  /*32e0*/  LDSM.16.M88.4 R52, [R180+0x1800] ;  /* 0x00180000b434783b */ /* 0x000fe80000000200 */
[----:B------:R-:W-:Y:S04]  /*32f0*/  LDSM.16.M88.4 R84, [R180+0x2000] ;  /* 0x00200000b454783b */ /* 0x000fe80000000200 */
[----:B------:R-:W-:Y:S04]  /*3300*/  LDSM.16.M88.4 R92, [R180+0x2800] ;  /* 0x00280000b45c783b */ /* 0x000fe80000000200 */
[----:B------:R-:W3:Y:S04]  /*3310*/  LDSM.16.M88.4 R44, [R71] ;  /* 0x00000000472c783b */ /* 0x000ee80000000200 */
[----:B------:R-:W-:Y:S04]  /*3320*/  LDSM.16.M88.4 R64, [R71+0x800] ;  /* 0x000800004740783b */ /* 0x000fe80000000200 */
[----:B------:R-:W-:Y:S04]  /*3330*/  LDSM.16.M88.4 R76, [R71+0x1000] ;  /* 0x00100000474c783b */ /* 0x000fe80000000200 */
[----:B------:R-:W4:Y:S04]  /*3340*/  LDSM.16.M88.4 R72, [R71+0x1800] ;  /* 0x001800004748783b */ /* 0x000f280000000200 */
[----:B------:R-:W-:Y:S04]  /*3350*/  LDSM.16.M88.4 R96, [R71+0x2000] ;  /* 0x002000004760783b */ /* 0x000fe80000000200 */
[----:B------:R-:W-:Y:S04]  /*3360*/  LDSM.16.M88.4 R100, [R71+0x2800] ;  /* 0x002800004764783b */ /* 0x000fe80000000200 */
[----:B------:R-:W-:Y:S01]  /*3370*/  @!PT LDS RZ, [RZ] ;  /* 0x00000000fffff984 */ /* 0x000fe20000000800 */
[----:B------:R-:W-:Y:S01]  /*3380*/  @!PT LDS RZ, [RZ] ;  /* 0x00000000fffff984 */ /* 0x000fe20000000800 */
[----:B------:R-:W-:Y:S01]  /*3390*/  @!PT LDS RZ, [RZ] ;  /* 0x00000000fffff984 */ /* 0x000fe20000000800 */
[----:B------:R1:W-:Y:S01]  /*33a0*/  LDGSTS.E.BYPASS.LTC128B.128 [R195+0x100], [R16.64], !P1 ;  /* 0x0010000010c37fae */ /* 0x0003e2000c901d46 */
[----:B------:R-:W-:-:S02]  /*33b0*/  ISETP.LT.OR P1, PT, R18, 0x1, P0 ;  /* 0x000000011200780c */ /* 0x000fc40000721670 */
[----:B------:R-:W-:-:S11]  /*33c0*/  IADD3 R12, P4, R9, R143, RZ ;  /* 0x0000008f090c7210 */ /* 0x000fd60007f9e0ff */
[----:B------:R1:W-:Y:S01]  /*33d0*/  LDGSTS.E.BYPASS.LTC128B.128 [R195+0x3100], [R14.64], !P1 ;  /* 0x031000000ec37fae */ /* 0x0003e2000c901d46 */
[----:B------:R-:W-:Y:S01]  /*33e0*/  ISETP.LT.OR P1, PT, R18, 0x21, P3 ;  /* 0x000000211200780c */ /* 0x000fe20001f21670 */
[----:B------:R-:W-:Y:S01]  /*33f0*/  IMAD.X R13, R8, 0x1, R68, P4 ;  /* 0x00000001080d7824 */ /* 0x000fe200020e0644 */
[----:B------:R-:W-:-:S05]  /*3400*/  IADD3 R2, P4, R5, R144, RZ ;  /* 0x0000009005027210 */ /* 0x000fca0007f9e0ff */
[----:B------:R-:W-:Y:S01]  /*3410*/  IMAD.X R3, R0, 0x1, R69, P4 ;  /* 0x0000000100037824 */ /* 0x000fe200020e0645 */
[C---:B------:R-:W-:Y:S01]  /*3420*/  ISETP.LT.OR P4, PT, R18.reuse, 0x21, P0 ;  /* 0x000000211200780c */ /* 0x040fe20000781670 */
[----:B------:R-:W-:Y:S01]  /*3430*/  IMAD.MOV.U32 R0, RZ, RZ, 0x40 ;  /* 0x00000040ff007424 */ /* 0x000fe200078e00ff */
[----:B------:R-:W-:-:S03]  /*3440*/  ISETP.LT.OR P0, PT, R18, 0x41, P0 ;  /* 0x000000411200780c */ /* 0x000fc60000701670 */
[----:B------:R1:W-:Y:S01]  /*3450*/  LDGSTS.E.BYPASS.LTC128B.128 [R195+0x1100], [R12.64], !P1 ;  /* 0x011000000cc37fae */ /* 0x0003e2000c901d46 */
[----:B------:R-:W-:Y:S02]  /*3460*/  ISETP.LT.OR P1, PT, R18, 0x41, P3 ;  /* 0x000000411200780c */ /* 0x000fe40001f21670 */
[----:B------:R-:W-:-:S04]  /*3470*/  SEL R0, R0, 0xffffffc0, !P2 ;  /* 0xffffffc000007807 */ /* 0x000fc80005000000 */
[----:B------:R-:W-:Y:S01]  /*3480*/  IADD3 R182, R180, R0, RZ ;  /* 0x00000000b4b67210 */ /* 0x000fe20007ffe0ff */
[----:B------:R2:W-:Y:S06]  /*3490*/  LDGSTS.E.BYPASS.LTC128B.128 [R195+0x4100], [R10.64], !P4 ;  /* 0x041000000ac37fae */ /* 0x0005ec000e101d46 */
[----:B------:R2:W-:Y:S04]  /*34a0*/  LDGSTS.E.BYPASS.LTC128B.128 [R195+0x2100], [R6.64], !P1 ;  /* 0x0210000006c37fae */ /* 0x0005e8000c901d46 */
[----:B------:R3:W-:Y:S04]  /*34b0*/  LDGSTS.E.BYPASS.LTC128B.128 [R195+0x5100], [R2.64], !P0 ;  /* 0x0510000002c37fae */ /* 0x0007e8000c101d46 */
[----:B------:R-:W4:Y:S01]  /*34c0*/  LDSM.16.M88.4 R60, [R182] ;  /* 0x00000000b63c783b */ /* 0x000f220000000200 */
[C---:B-1----:R-:W-:Y:S03]  /*34d0*/  HMMA.16816.F32 R12, R120.reuse, R20, RZ ;  /* 0x00000014780c723c */ /* 0x042fe600000018ff */
[----:B------:R-:W-:Y:S04]  /*34e0*/  LDSM.16.M88.4 R80, [R182+0x800] ;  /* 0x00080000b650783b */ /* 0x000fe80000000200 */
[----:B------:R-:W-:Y:S01]  /*34f0*/  LDSM.16.M88.4 R112, [R180+0x3800] ;  /* 0x00380000b470783b */ /* 0x000fe20000000200 */
[C---:B------:R-:W-:Y:S03]  /*3500*/  HMMA.16816.F32 R40, R120.reuse, R22, RZ ;  /* 0x000000167828723c */ /* 0x040fe600000018ff */
[----:B------:R-:W-:Y:S04]  /*3510*/  LDSM.16.M88.4 R116, [R182+0x3000] ;  /* 0x00300000b674783b */ /* 0x000fe80000000200 */
[----:B------:R-:W-:Y:S01]  /*3520*/  LDSM.16.M88.4 R108, [R71+0x3800] ;  /* 0x00380000476c783b */ /* 0x000fe20000000200 */
[----:B--2---:R-:W-:Y:S03]  /*3530*/  HMMA.16816.F32 R32, R120, R24, RZ ;  /* 0x000000187820723c */ /* 0x004fe600000018ff */
[----:B------:R-:W0:Y:S01]  /*3540*/  LDGDEPBAR ;  /* 0x00000000000079af */ /* 0x000e220000000000 */
[----:B---3--:R-:W-:-:S04]  /*3550*/  IADD3 R2, R71, 0x3000, RZ ;  /* 0x0000300047027810 */ /* 0x008fc80007ffe0ff */
[----:B------:R-:W-:Y:S01]  /*3560*/  HMMA.16816.F32 R48, R124, R44, R12 ;  /* 0x0000002c7c30723c */ /* 0x000fe2000000180c */
[----:B------:R-:W-:-:S05]  /*3570*/  IMAD.IADD R181, R2, 0x1, R0 ;  /* 0x0000000102b57824 */ /* 0x000fca00078e0200 */
[----:B------:R-:W1:Y:S02]  /*3580*/  LDSM.16.M88.4 R56, [R181+-0x3000] ;  /* 0xffd00000b538783b */ /* 0x000e640000000200 */
[C---:B------:R-:W-:Y:S08]  /*3590*/  HMMA.16816.F32 R12, R120.reuse, R52, RZ ;  /* 0x00000034780c723c */ /* 0x040ff000000018ff */
[C---:B------:R-:W-:Y:S08]  /*35a0*/  HMMA.16816.F32 R36, R120.reuse, R26, RZ ;  /* 0x0000001a7824723c */ /* 0x040ff000000018ff */
[----:B------:R-:W-:Y:S01]  /*35b0*/  HMMA.16816.F32 R8, R120, R54, RZ ;  /* 0x000000367808723c */ /* 0x000fe200000018ff */
[----:B------:R-:W-:Y:S07]  /*35c0*/  LDSM.16.M88.4 R52, [R182+0x1000] ;  /* 0x00100000b634783b */ /* 0x000fee0000000200 */
[----:B------:R-:W-:Y:S01]  /*35d0*/  HMMA.16816.F32 R24, R124, R46, R40 ;  /* 0x0000002e7c18723c */ /* 0x000fe20000001828 */
[----:B------:R-:W2:Y:S04]  /*35e0*/  LDSM.16.M88.4 R40, [R180+0x3000] ;  /* 0x00300000b428783b */ /* 0x000ea80000000200 */
[----:B------:R-:W-:Y:S03]  /*35f0*/  LDSM.16.M88.4 R44, [R182+0x1800] ;  /* 0x00180000b62c783b */ /* 0x000fe60000000200 */
[----:B------:R-:W-:Y:S08]  /*3600*/  HMMA.16816.F32 R16, R120, R30, RZ ;  /* 0x0000001e7810723c */ /* 0x000ff000000018ff */
[----:B----4-:R-:W-:Y:S08]  /*3610*/  HMMA.16816.F32 R136, R124, R72, R12 ;  /* 0x000000487c88723c */ /* 0x010ff0000000180c */
[----:B------:R-:W-:Y:S08]  /*3620*/  HMMA.16816.F32 R12, R152, R60, R48 ;  /* 0x0000003c980c723c */ /* 0x000ff00000001830 */
[C---:B------:R-:W-:Y:S08]  /*3630*/  HMMA.16816.F32 R20, R120.reuse, R28, RZ ;  /* 0x0000001c7814723c */ /* 0x040ff000000018ff */
[----:B------:R-:W-:Y:S08]  /*3640*/  HMMA.16816.F32 R28, R120, R84, RZ ;  /* 0x00000054781c723c */ /* 0x000ff000000018ff */
[----:B------:R-:W-:Y:S01]  /*3650*/  HMMA.16816.F32 R128, R124, R74, R8 ;  /* 0x0000004a7c80723c */ /* 0x000fe20000001808 */
[----:B------:R-:W-:Y:S07]  /*3660*/  LDSM.16.M88.4 R72, [R181+-0x2000] ;  /* 0xffe00000b548783b */ /* 0x000fee0000000200 */
[----:B------:R-:W-:Y:S01]  /*3670*/  HMMA.16816.F32 R8, R152, R62, R24 ;  /* 0x0000003e9808723c */ /* 0x000fe20000001818 */
[----:B------:R-:W3:Y:S07]  /*3680*/  LDSM.16.M88.4 R60, [R181+-0x2800] ;  /* 0xffd80000b53c783b */ /* 0x000eee0000000200 */
[C---:B------:R-:W-:Y:S08]  /*3690*/  HMMA.16816.F32 R32, R124.reuse, R64, R32 ;  /* 0x000000407c20723c */ /* 0x040ff00000001820 */
[----:B------:R-:W-:Y:S08]  /*36a0*/  HMMA.16816.F32 R132, R124, R78, R16 ;  /* 0x0000004e7c84723c */ /* 0x000ff00000001810 */
[----:B-1----:R-:W-:Y:S08]  /*36b0*/  HMMA.16816.F32 R16, R156, R56, R12 ;  /* 0x000000389c10723c */ /* 0x002ff0000000180c */
[----:B------:R-:W-:Y:S01]  /*36c0*/  HMMA.16816.F32 R88, R124, R76, R20 ;  /* 0x0000004c7c58723c */ /* 0x000fe20000001814 */
[----:B------:R-:W1:Y:S07]  /*36d0*/  LDSM.16.M88.4 R76, [R71+0x3000] ;  /* 0x00300000474c783b */ /* 0x000e6e0000000200 */
[----:B------:R-:W-:Y:S08]  /*36e0*/  HMMA.16816.F32 R12, R120, R92, RZ ;  /* 0x0000005c780c723c */ /* 0x000ff000000018ff */
[C---:B------:R-:W-:Y:S01]  /*36f0*/  HMMA.16816.F32 R64, R124.reuse, R66, R36 ;  /* 0x000000427c40723c */ /* 0x040fe20000001824 */
[----:B------:R-:W-:Y:S07]  /*3700*/  LDSM.16.M88.4 R36, [R182+0x2000] ;  /* 0x00200000b624783b */ /* 0x000fee0000000200 */
[----:B------:R-:W-:Y:S08]  /*3710*/  HMMA.16816.F32 R104, R124, R96, R28 ;  /* 0x000000607c68723c */ /* 0x000ff0000000181c */
[----:B------:R-:W-:Y:S01]  /*3720*/  HMMA.16816.F32 R20, R120, R86, RZ ;  /* 0x000000567814723c */ /* 0x000fe200000018ff */
[----:B------:R-:W-:Y:S07]  /*3730*/  LDSM.16.M88.4 R84, [R181+-0x1000] ;  /* 0xfff00000b554783b */ /* 0x000fee0000000200 */
[----:B------:R-:W-:Y:S08]  /*3740*/  HMMA.16816.F32 R28, R156, R58, R8 ;  /* 0x0000003a9c1c723c */ /* 0x000ff00000001808 */
[----:B------:R-:W-:Y:S01]  /*3750*/  HMMA.16816.F32 R8, R120, R94, RZ ;  /* 0x0000005e7808723c */ /* 0x000fe200000018ff */
[----:B------:R-:W4:Y:S07]  /*3760*/  LDSM.16.M88.4 R92, [R182+0x2800] ;  /* 0x00280000b65c783b */ /* 0x000f2e0000000200 */
[----:B------:R-:W-:Y:S08]  /*3770*/  HMMA.16816.F32 R48, R152, R80, R32 ;  /* 0x000000509830723c */ /* 0x000ff00000001820 */
[----:B--2---:R-:W-:Y:S08]  /*3780*/  HMMA.16816.F32 R24, R160, R40, R16 ;  /* 0x00000028a018723c */ /* 0x004ff00000001810 */
[----:B------:R-:W-:Y:S08]  /*3790*/  HMMA.16816.F32 R16, R124, R100, R12 ;  /* 0x000000647c10723c */ /* 0x000ff0000000180c */
[----:B------:R-:W-:Y:S01]  /*37a0*/  HMMA.16816.F32 R12, R152, R82, R64 ;  /* 0x00000052980c723c */ /* 0x000fe20000001840 */
[----:B------:R-:W2:Y:S07]  /*37b0*/  LDSM.16.M88.4 R80, [R181+-0x1800] ;  /* 0xffe80000b550783b */ /* 0x000eae0000000200 */
[C---:B------:R-:W-:Y:S08]  /*37c0*/  HMMA.16816.F32 R32, R124.reuse, R98, R20 ;  /* 0x000000627c20723c */ /* 0x040ff00000001814 */
[----:B------:R-:W-:Y:S01]  /*37d0*/  HMMA.16816.F32 R96, R124, R102, R8 ;  /* 0x000000667c60723c */ /* 0x000fe20000001808 */
[----:B------:R-:W-:Y:S07]  /*37e0*/  LDSM.16.M88.4 R100, [R181+-0x800] ;  /* 0xfff80000b564783b */ /* 0x000fee0000000200 */
[----:B---3--:R-:W-:Y:S08]  /*37f0*/  HMMA.16816.F32 R8, R156, R60, R48 ;  /* 0x0000003c9c08723c */ /* 0x008ff00000001830 */
[----:B-1----:R-:W-:Y:S08]  /*3800*/  HMMA.16816.F32 R24, R164, R76, R24 ;  /* 0x0000004ca418723c */ /* 0x002ff00000001818 */
[----:B------:R-:W-:Y:S08]  /*3810*/  HMMA.16816.F32 R20, R160, R42, R28 ;  /* 0x0000002aa014723c */ /* 0x000ff0000000181c */
[----:B------:R-:W-:Y:S01]  /*3820*/  HMMA.16816.F32 R40, R152, R54, R132 ;  /* 0x000000369828723c */ /* 0x000fe20000001884 */
[----:B------:R-:W1:Y:S07]  /*3830*/  LDSM.16.M88.4 R132, [R181] ;  /* 0x00000000b584783b */ /* 0x000e6e0000000200 */
[----:B------:R-:W-:Y:S08]  /*3840*/  HMMA.16816.F32 R28, R156, R62, R12 ;  /* 0x0000003e9c1c723c */ /* 0x000ff0000000180c */
[C---:B------:R-:W-:Y:S08]  /*3850*/  HMMA.16816.F32 R88, R152.reuse, R52, R88 ;  /* 0x000000349858723c */ /* 0x040ff00000001858 */
[C---:B------:R-:W-:Y:S08]  /*3860*/  HMMA.16816.F32 R52, R152.reuse, R44, R136 ;  /* 0x0000002c9834723c */ /* 0x040ff00000001888 */
[C---:B------:R-:W-:Y:S08]  /*3870*/  HMMA.16816.F32 R64, R152.reuse, R46, R128 ;  /* 0x0000002e9840723c */ /* 0x040ff00000001880 */
[----:B----4-:R-:W-:Y:S08]  /*3880*/  HMMA.16816.F32 R44, R152, R92, R16 ;  /* 0x0000005c982c723c */ /* 0x010ff00000001810 */
[----:B------:R-:W-:Y:S08]  /*3890*/  HMMA.16816.F32 R16, R160, R112, R8 ;  /* 0x00000070a010723c */ /* 0x000ff00000001808 */
[----:B------:R-:W-:Y:S08]  /*38a0*/  HMMA.16816.F32 R8, R168, R116, R24 ;  /* 0x00000074a808723c */ /* 0x000ff00000001818 */
[C---:B------:R-:W-:Y:S08]  /*38b0*/  HMMA.16816.F32 R56, R152.reuse, R36, R104 ;  /* 0x000000249838723c */ /* 0x040ff00000001868 */
[----:B------:R-:W-:Y:S01]  /*38c0*/  HMMA.16816.F32 R48, R152, R38, R32 ;  /* 0x000000269830723c */ /* 0x000fe20000001820 */
[----:B------:R-:W3:Y:S07]  /*38d0*/  LDSM.16.M88.4 R36, [R180+0x4000] ;  /* 0x00400000b424783b */ /* 0x000eee0000000200 */
[----:B------:R-:W-:Y:S01]  /*38e0*/  HMMA.16816.F32 R12, R164, R78, R20 ;  /* 0x0000004ea40c723c */ /* 0x000fe20000001814 */
[----:B------:R-:W-:Y:S07]  /*38f0*/  LDSM.16.M88.4 R76, [R180+0x4800] ;  /* 0x00480000b44c783b */ /* 0x000fee0000000200 */
[----:B------:R-:W-:Y:S01]  /*3900*/  HMMA.16816.F32 R32, R152, R94, R96 ;  /* 0x0000005e9820723c */ /* 0x000fe20000001860 */
[----:B------:R-:W4:Y:S07]  /*3910*/  LDSM.16.M88.4 R92, [R182+0x3800] ;  /* 0x00380000b65c783b */ /* 0x000f2e0000000200 */
[----:B------:R-:W-:Y:S08]  /*3920*/  HMMA.16816.F32 R24, R160, R114, R28 ;  /* 0x00000072a018723c */ /* 0x000ff0000000181c */
[----:B------:R-:W-:Y:S08]  /*3930*/  HMMA.16816.F32 R20, R156, R72, R88 ;  /* 0x000000489c14723c */ /* 0x000ff00000001858 */
[----:B------:R-:W-:Y:S08]  /*3940*/  HMMA.16816.F32 R16, R164, R108, R16 ;  /* 0x0000006ca410723c */ /* 0x000ff00000001810 */
[C---:B--2---:R-:W-:Y:S08]  /*3950*/  HMMA.16816.F32 R52, R156.reuse, R80, R52 ;  /* 0x000000509c34723c */ /* 0x044ff00000001834 */
[----:B------:R-:W-:Y:S08]  /*3960*/  HMMA.16816.F32 R64, R156, R82, R64 ;  /* 0x000000529c40723c */ /* 0x000ff00000001840 */
[----:B-1----:R-:W-:Y:S08]  /*3970*/  HMMA.16816.F32 R28, R172, R132, R8 ;  /* 0x00000084ac1c723c */ /* 0x002ff00000001808 */
[----:B------:R-:W-:Y:S01]  /*3980*/  HMMA.16816.F32 R80, R156, R100, R44 ;  /* 0x000000649c50723c */ /* 0x000fe2000000182c */
[----:B------:R-:W1:Y:S07]  /*3990*/  LDSM.16.M88.4 R44, [R71+0x4000] ;  /* 0x00400000472c783b */ /* 0x000e6e0000000200 */
[----:B------:R-:W-:Y:S08]  /*39a0*/  HMMA.16816.F32 R8, R168, R118, R12 ;  /* 0x00000076a808723c */ /* 0x000ff0000000180c */
[C---:B------:R-:W-:Y:S08]  /*39b0*/  HMMA.16816.F32 R40, R156.reuse, R74, R40 ;  /* 0x0000004a9c28723c */ /* 0x040ff00000001828 */
[----:B------:R-:W-:Y:S01]  /*39c0*/  HMMA.16816.F32 R72, R156, R84, R56 ;  /* 0x000000549c48723c */ /* 0x000fe20000001838 */
[----:B------:R-:W2:Y:S07]  /*39d0*/  LDSM.16.M88.4 R56, [R181+0x800] ;  /* 0x00080000b538783b */ /* 0x000eae0000000200 */
[----:B------:R-:W-:Y:S08]  /*39e0*/  HMMA.16816.F32 R24, R164, R110, R24 ;  /* 0x0000006ea418723c */ /* 0x000ff00000001818 */
[----:B---3--:R-:W-:Y:S08]  /*39f0*/  HMMA.16816.F32 R12, R160, R36, R20 ;  /* 0x00000024a00c723c */ /* 0x008ff00000001814 */
[----:B----4-:R-:W-:Y:S01]  /*3a00*/  HMMA.16816.F32 R20, R168, R92, R16 ;  /* 0x0000005ca814723c */ /* 0x010fe20000001810 */
[----:B------:R-:W-:-:S07]  /*3a10*/  FMUL.FTZ R0, R28, c[0x0][0x320] ;  /* 0x0000c8001c007a20 */ /* 0x000fce0000410000 */
[----:B------:R-:W-:Y:S01]  /*3a20*/  HMMA.16816.F32 R100, R156, R102, R32 ;  /* 0x000000669c64723c */ /* 0x000fe20000001820 */
[----:B------:R-:W3:Y:S07]  /*3a30*/  LDSM.16.M88.4 R32, [R182+0x4000] ;  /* 0x00400000b620783b */ /* 0x000eee0000000200 */
[----:B------:R-:W-:Y:S01]  /*3a40*/  HMMA.16816.F32 R16, R172, R134, R8 ;  /* 0x00000086ac10723c */ /* 0x000fe20000001808 */
[----:B------:R4:W1:Y:S07]  /*3a50*/  MUFU.TANH R98, R0 ;  /* 0x0000000000627308 */ /* 0x00086e0000002400 */
[----:B------:R-:W-:Y:S01]  /*3a60*/  HMMA.16816.F32 R36, R160, R38, R40 ;  /* 0x00000026a024723c */ /* 0x000fe20000001828 */
[----:B------:R-:W2:Y:S01]  /*3a70*/  LDSM.16.M88.4 R40, [R71+0x4800] ;  /* 0x004800004728783b */ /* 0x000ea20000000200 */
[----:B----4-:R-:W-:-:S06]  /*3a80*/  FMUL.FTZ R0, R29, c[0x0][0x320] ;  /* 0x0000c8001d007a20 */ /* 0x010fcc0000410000 */
[----:B------:R-:W-:Y:S01]  /*3a90*/  HMMA.16816.F32 R8, R168, R94, R24 ;  /* 0x0000005ea808723c */ /* 0x000fe20000001818 */
[----:B------:R4:W2:Y:S07]  /*3aa0*/  MUFU.TANH R96, R0 ;  /* 0x0000000000607308 */ /* 0x0008ae0000002400 */
[----:B-1----:R-:W-:Y:S01]  /*3ab0*/  HMMA.16816.F32 R12, R164, R44, R12 ;  /* 0x0000002ca40c723c */ /* 0x002fe2000000180c */
[----:B----4-:R-:W-:-:S04]  /*3ac0*/  FMUL.FTZ R0, R30, c[0x0][0x320] ;  /* 0x0000c8001e007a20 */ /* 0x010fc80000410000 */
[----:B------:R1:W4:Y:S03]  /*3ad0*/  MUFU.TANH R99, R0 ;  /* 0x0000000000637308 */ /* 0x0003260000002400 */
[----:B------:R-:W-:Y:S01]  /*3ae0*/  HMMA.16816.F32 R84, R156, R86, R48 ;  /* 0x000000569c54723c */ /* 0x000fe20000001830 */
[----:B------:R-:W-:Y:S01]  /*3af0*/  LDSM.16.M88.4 R48, [R181+0x1000] ;  /* 0x00100000b530783b */ /* 0x000fe20000000200 */
[----:B-1----:R-:W-:-:S06]  /*3b00*/  FMUL.FTZ R0, R31, c[0x0][0x320] ;  /* 0x0000c8001f007a20 */ /* 0x002fcc0000410000 */
[----:B--2---:R-:W-:Y:S01]  /*3b10*/  HMMA.16816.F32 R28, R172, R56, R20 ;  /* 0x00000038ac1c723c */ /* 0x004fe20000001814 */
[----:B------:R1:W2:Y:S07]  /*3b20*/  MUFU.TANH R97, R0 ;  /* 0x0000000000617308 */ /* 0x0002ae0000002400 */
[----:B------:R-:W-:Y:S01]  /*3b30*/  HMMA.16816.F32 R60, R160, R76, R52 ;  /* 0x0000004ca03c723c */ /* 0x000fe20000001834 */
[----:B------:R-:W2:Y:S01]  /*3b40*/  LDSM.16.M88.4 R52, [R180+0x5000] ;  /* 0x00500000b434783b */ /* 0x000ea20000000200 */
[----:B-1----:R-:W-:-:S04]  /*3b50*/  FMUL.FTZ R0, R16, c[0x0][0x320] ;  /* 0x0000c80010007a20 */ /* 0x002fc80000410000 */
[----:B------:R1:W1:Y:S02]  /*3b60*/  MUFU.TANH R93, R0 ;  /* 0x00000000005d7308 */ /* 0x0002640000002400 */
[----:B------:R-:W-:Y:S01]  /*3b70*/  HMMA.16816.F32 R24, R164, R46, R36 ;  /* 0x0000002ea418723c */ /* 0x000fe20000001824 */
[----:B------:R-:W2:Y:S01]  /*3b80*/  LDSM.16.M88.4 R44, [R182+0x4800] ;  /* 0x00480000b62c783b */ /* 0x000ea20000000200 */
[----:B-1----:R-:W-:-:S04]  /*3b90*/  FMUL.FTZ R0, R17, c[0x0][0x320] ;  /* 0x0000c80011007a20 */ /* 0x002fc80000410000 */
[----:B------:R1:W1:Y:S02]  /*3ba0*/  MUFU.TANH R92, R0 ;  /* 0x00000000005c7308 */ /* 0x0002640000002400 */
[----:B------:R-:W-:Y:S08]  /*3bb0*/  HMMA.16816.F32 R64, R160, R78, R64 ;  /* 0x0000004ea040723c */ /* 0x000ff00000001840 */
[----:B------:R-:W-:Y:S01]  /*3bc0*/  HMMA.16816.F32 R8, R172, R58, R8 ;  /* 0x0000003aac08723c */ /* 0x000fe20000001808 */
[----:B-1----:R-:W-:-:S07]  /*3bd0*/  FMUL.FTZ R0, R18, c[0x0][0x320] ;  /* 0x0000c80012007a20 */ /* 0x002fce0000410000 */
[----:B---3--:R-:W-:Y:S01]  /*3be0*/  HMMA.16816.F32 R20, R168, R32, R12 ;  /* 0x00000020a814723c */ /* 0x008fe2000000180c */
[----:B------:R1:W3:Y:S02]  /*3bf0*/  MUFU.TANH R95, R0 ;  /* 0x00000000005f7308 */ /* 0x0002e40000002400 */
[----:B-1----:R-:W-:-:S06]  /*3c00*/  FMUL.FTZ R0, R19, c[0x0][0x320] ;  /* 0x0000c80013007a20 */ /* 0x002fcc0000410000 */
[----:B------:R1:W1:Y:S01]  /*3c10*/  MUFU.TANH R94, R0 ;  /* 0x00000000005e7308 */ /* 0x0002620000002400 */
[----:B------:R-:W-:Y:S01]  /*3c20*/  HMMA.16816.F32 R12, R168, R34, R24 ;  /* 0x00000022a80c723c */ /* 0x000fe20000001818 */
[----:B------:R-:W2:Y:S01]  /*3c30*/  LDSM.16.M88.4 R32, [R71+0x5000] ;  /* 0x005000004720783b */ /* 0x000ea20000000200 */
[----:B-1----:R-:W-:-:S05]  /*3c40*/  FMUL.FTZ R0, R28, c[0x0][0x320] ;  /* 0x0000c8001c007a20 */ /* 0x002fca0000410000 */
[----:B------:R1:W1:Y:S01]  /*3c50*/  MUFU.TANH R89, R0 ;  /* 0x0000000000597308 */ /* 0x0002620000002400 */
[----:B------:R-:W-:Y:S01]  /*3c60*/  HMMA.16816.F32 R16, R164, R40, R60 ;  /* 0x00000028a410723c */ /* 0x000fe2000000183c */
[----:B------:R-:W-:Y:S01]  /*3c70*/  LDSM.16.M88.4 R60, [R180+0x5800] ;  /* 0x00580000b43c783b */ /* 0x000fe20000000200 */
[----:B-1----:R-:W-:-:S05]  /*3c80*/  FMUL.FTZ R0, R29, c[0x0][0x320] ;  /* 0x0000c8001d007a20 */ /* 0x002fca0000410000 */
[----:B------:R1:W1:Y:S01]  /*3c90*/  MUFU.TANH R88, R0 ;  /* 0x0000000000587308 */ /* 0x0002620000002400 */
[----:B------:R-:W-:Y:S01]  /*3ca0*/  HMMA.16816.F32 R24, R164, R42, R64 ;  /* 0x0000002aa418723c */ /* 0x000fe20000001840 */
[----:B------:R-:W3:Y:S01]  /*3cb0*/  LDSM.16.M88.4 R40, [R181+0x1800] ;  /* 0x00180000b528783b */ /* 0x000ee20000000200 */
[----:B-1----:R-:W-:-:S05]  /*3cc0*/  FMUL.FTZ R0, R30, c[0x0][0x320] ;  /* 0x0000c8001e007a20 */ /* 0x002fca0000410000 */
[----:B------:R1:W1:Y:S01]  /*3cd0*/  MUFU.TANH R91, R0 ;  /* 0x00000000005b7308 */ /* 0x0002620000002400 */
[----:B--2---:R-:W-:Y:S01]  /*3ce0*/  HMMA.16816.F32 R72, R160, R52, R72 ;  /* 0x00000034a048723c */ /* 0x004fe20000001848 */
[----:B-1----:R-:W-:-:S07]  /*3cf0*/  FMUL.FTZ R0, R31, c[0x0][0x320] ;  /* 0x0000c8001f007a20 */ /* 0x002fce0000410000 */
[----:B------:R-:W-:Y:S01]  /*3d00*/  HMMA.16816.F32 R28, R172, R48, R20 ;  /* 0x00000030ac1c723c */ /* 0x000fe20000001814 */
[----:B------:R1:W2:Y:S02]  /*3d10*/  MUFU.TANH R90, R0 ;  /* 0x00000000005a7308 */ /* 0x0002a40000002400 */
[----:B-1----:R-:W-:-:S06]  /*3d20*/  FMUL.FTZ R0, R8, c[0x0][0x320] ;  /* 0x0000c80008007a20 */ /* 0x002fcc0000410000 */
[----:B------:R1:W1:Y:S01]  /*3d30*/  MUFU.TANH R77, R0 ;  /* 0x00000000004d7308 */ /* 0x0002620000002400 */
[----:B------:R-:W-:Y:S01]  /*3d40*/  HMMA.16816.F32 R20, R168, R44, R16 ;  /* 0x0000002ca814723c */ /* 0x000fe20000001810 */
[----:B-1----:R-:W-:-:S06]  /*3d50*/  FMUL.FTZ R0, R9, c[0x0][0x320] ;  /* 0x0000c80009007a20 */ /* 0x002fcc0000410000 */
[----:B------:R1:W1:Y:S02]  /*3d60*/  MUFU.TANH R76, R0 ;  /* 0x00000000004c7308 */ /* 0x0002640000002400 */
[----:B-1----:R-:W-:-:S06]  /*3d70*/  FMUL.FTZ R0, R10, c[0x0][0x320] ;  /* 0x0000c8000a007a20 */ /* 0x002fcc0000410000 */
[----:B------:R1:W1:Y:S01]  /*3d80*/  MUFU.TANH R79, R0 ;  /* 0x00000000004f7308 */ /* 0x0002620000002400 */
[----:B------:R-:W-:Y:S01]  /*3d90*/  HMMA.16816.F32 R36, R160, R54, R84 ;  /* 0x00000036a024723c */ /* 0x000fe20000001854 */
[----:B------:R-:W-:Y:S01]  /*3da0*/  LDSM.16.M88.4 R52, [R71+0x5800] ;  /* 0x005800004734783b */ /* 0x000fe20000000200 */
[----:B-1----:R-:W-:-:S06]  /*3db0*/  FMUL.FTZ R0, R11, c[0x0][0x320] ;  /* 0x0000c8000b007a20 */ /* 0x002fcc0000410000 */
[----:B------:R-:W-:Y:S01]  /*3dc0*/  HMMA.16816.F32 R8, R172, R50, R12 ;  /* 0x00000032ac08723c */ /* 0x000fe2000000180c */
[----:B------:R-:W1:Y:S01]  /*3dd0*/  LDSM.16.M88.4 R48, [R182+0x5000] ;  /* 0x00500000b630783b */ /* 0x000e620000000200 */
[----:B------:R2:W1:Y:S06]  /*3de0*/  MUFU.TANH R78, R0 ;  /* 0x00000000004e7308 */ /* 0x00046c0000002400 */
[----:B------:R-:W-:Y:S01]  /*3df0*/  HMMA.16816.F32 R16, R164, R32, R72 ;  /* 0x00000020a410723c */ /* 0x000fe20000001848 */
[----:B--2---:R-:W-:-:S04]  /*3e00*/  FMUL.FTZ R0, R28, c[0x0][0x320] ;  /* 0x0000c8001c007a20 */ /* 0x004fc80000410000 */
[----:B------:R2:W1:Y:S03]  /*3e10*/  MUFU.TANH R70, R0 ;  /* 0x0000000000467308 */ /* 0x0004660000002400 */
[----:B------:R-:W-:Y:S01]  /*3e20*/  HMMA.16816.F32 R12, R168, R46, R24 ;  /* 0x0000002ea80c723c */ /* 0x000fe20000001818 */
[----:B------:R-:W1:Y:S01]  /*3e30*/  LDSM.16.M88.4 R44, [R181+0x2000] ;  /* 0x00200000b52c783b */ /* 0x000e620000000200 */
[----:B--2---:R-:W-:-:S04]  /*3e40*/  FMUL.FTZ R0, R29, c[0x0][0x320] ;  /* 0x0000c8001d007a20 */ /* 0x004fc80000410000 */
[----:B------:R2:W1:Y:S02]  /*3e50*/  MUFU.TANH R66, R0 ;  /* 0x0000000000427308 */ /* 0x0004640000002400 */
[----:B---3--:R-:W-:Y:S01]  /*3e60*/  HMMA.16816.F32 R24, R172, R40, R20 ;  /* 0x00000028ac18723c */ /* 0x008fe20000001814 */
[----:B--2---:R-:W-:-:S05]  /*3e70*/  FMUL.FTZ R0, R30, c[0x0][0x320] ;  /* 0x0000c8001e007a20 */ /* 0x004fca0000410000 */
[----:B------:R2:W3:Y:S02]  /*3e80*/  MUFU.TANH R72, R0 ;  /* 0x0000000000487308 */ /* 0x0004e40000002400 */
[----:B------:R-:W-:Y:S01]  /*3e90*/  HMMA.16816.F32 R56, R160, R60, R80 ;  /* 0x0000003ca038723c */ /* 0x000fe20000001850 */
[----:B--2---:R-:W-:-:S05]  /*3ea0*/  FMUL.FTZ R0, R31, c[0x0][0x320] ;  /* 0x0000c8001f007a20 */ /* 0x004fca0000410000 */
[----:B------:R2:W1:Y:S02]  /*3eb0*/  MUFU.TANH R67, R0 ;  /* 0x0000000000437308 */ /* 0x0004640000002400 */
[----:B------:R-:W-:Y:S01]  /*3ec0*/  HMMA.16816.F32 R28, R164, R34, R36 ;  /* 0x00000022a41c723c */ /* 0x000fe20000001824 */
[----:B------:R-:W3:Y:S04]  /*3ed0*/  LDSM.16.M88.4 R36, [R182+0x5800] ;  /* 0x00580000b624783b */ /* 0x000ee80000000200 */
[----:B------:R-:W3:Y:S01]  /*3ee0*/  LDSM.16.M88.4 R32, [R181+0x2800] ;  /* 0x00280000b520783b */ /* 0x000ee20000000200 */
[----:B------:R-:W-:Y:S01]  /*3ef0*/  ISETP.GT.AND P0, PT, R142, R230, PT ;  /* 0x000000e68e00720c */ /* 0x000fe20003f04270 */
[----:B------:R-:W-:-:S04]  /*3f00*/  DEPBAR.LE SB0, 0x0 ;  /* 0x000080000000791a */ /* 0x000fc80000000000 */
[----:B--2---:R-:W-:-:S04]  /*3f10*/  FMUL.FTZ R0, R8, c[0x0][0x320] ;  /* 0x0000c80008007a20 */ /* 0x004fc80000410000 */
[----:B------:R2:W2:Y:S01]  /*3f20*/  MUFU.TANH R61, R0 ;  /* 0x00000000003d7308 */ /* 0x0004a20000002400 */
[----:B-1----:R-:W-:Y:S01]  /*3f30*/  HMMA.16816.F32 R20, R168, R48, R16 ;  /* 0x00000030a814723c */ /* 0x002fe20000001810 */
[----:B--2---:R-:W-:-:S06]  /*3f40*/  FMUL.FTZ R0, R9, c[0x0][0x320] ;  /* 0x0000c80009007a20 */ /* 0x004fcc0000410000 */
[----:B------:R1:W2:Y:S01]  /*3f50*/  MUFU.TANH R60, R0 ;  /* 0x00000000003c7308 */ /* 0x0002a20000002400 */
[----:B------:R-:W-:Y:S01]  /*3f60*/  HMMA.16816.F32 R12, R172, R42, R12 ;  /* 0x0000002aac0c723c */ /* 0x000fe2000000180c */
[----:B-1----:R-:W-:-:S06]  /*3f70*/  FMUL.FTZ R0, R10, c[0x0][0x320] ;  /* 0x0000c8000a007a20 */ /* 0x002fcc0000410000 */
[----:B------:R1:W1:Y:S01]  /*3f80*/  MUFU.TANH R65, R0 ;  /* 0x0000000000417308 */ /* 0x0002620000002400 */
        /* <DEDUP_REMOVED lines=12> */
[----:B-1----:R-:W-:-:S07]  /*4050*/  FMUL.FTZ R0, R27, c[0x0][0x320] ;  /* 0x0000c8001b007a20 */ /* 0x002fce0000410000 */
[----:B------:R-:W-:Y:S01]  /*4060*/  HMMA.16816.F32 R24, R172, R44, R20 ;  /* 0x0000002cac18723c */ /* 0x000fe20000001814 */
[----:B------:R1:W1:Y:S02]  /*4070*/  MUFU.TANH R49, R0 ;  /* 0x0000000000317308 */ /* 0x0002640000002400 */
[----:B-1----:R-:W-:-:S06]  /*4080*/  FMUL.FTZ R0, R12, c[0x0][0x320] ;  /* 0x0000c8000c007a20 */ /* 0x002fcc0000410000 */
[----:B------:R1:W1:Y:S01]  /*4090*/  MUFU.TANH R41, R0 ;  /* 0x0000000000297308 */ /* 0x0002620000002400 */
[----:B---3--:R-:W-:Y:S01]  /*40a0*/  HMMA.16816.F32 R16, R168, R36, R16 ;  /* 0x00000024a810723c */ /* 0x008fe20000001810 */
[----:B-1----:R-:W-:-:S06]  /*40b0*/  FMUL.FTZ R0, R13, c[0x0][0x320] ;  /* 0x0000c8000d007a20 */ /* 0x002fcc0000410000 */
[----:B------:R1:W3:Y:S01]  /*40c0*/  MUFU.TANH R40, R0 ;  /* 0x0000000000287308 */ /* 0x0002e20000002400 */
[----:B------:R-:W-:Y:S01]  /*40d0*/  HMMA.16816.F32 R20, R172, R46, R28 ;  /* 0x0000002eac14723c */ /* 0x000fe2000000181c */
[----:B-1----:R-:W-:-:S06]  /*40e0*/  FMUL.FTZ R0, R14, c[0x0][0x320] ;  /* 0x0000c8000e007a20 */ /* 0x002fcc0000410000 */
[----:B------:R1:W1:Y:S02]  /*40f0*/  MUFU.TANH R42, R0 ;  /* 0x00000000002a7308 */ /* 0x0002640000002400 */
        /* <DEDUP_REMOVED lines=31> */
[----:B------:R-:W-:Y:S01]  /*42f0*/  BAR.SYNC.DEFER_BLOCKING 0x0 ;  /* 0x0000000000007b1d */ /* 0x000fe20000010000 */
[----:B------:R-:W-:Y:S01]  /*4300*/  ISETP.GT.AND P6, PT, R145, 0x5f, PT ;  /* 0x0000005f9100780c */ /* 0x000fe20003fc4270 */
[----:B-1----:R-:W-:-:S05]  /*4310*/  FMUL.FTZ R0, R9, c[0x0][0x320] ;  /* 0x0000c80009007a20 */ /* 0x002fca0000410000 */
[----:B------:R1:W1:Y:S02]  /*4320*/  MUFU.TANH R12, R0 ;  /* 0x00000000000c7308 */ /* 0x0002640000002400 */
[----:B-1----:R-:W-:-:S06]  /*4330*/  FMUL.FTZ R0, R10, c[0x0][0x320] ;  /* 0x0000c8000a007a20 */ /* 0x002fcc0000410000 */
[----:B------:R1:W1:Y:S01]  /*4340*/  MUFU.TANH R33, R0 ;  /* 0x0000000000217308 */ /* 0x0002620000002400 */
[----:B------:R-:W-:Y:S01]  /*4350*/  LOP3.LUT R192, R192, 0xfffbffff, RZ, 0xc0, !PT ;  /* 0xfffbffffc0c07812 */ /* 0x000fe200078ec0ff */
[----:B------:R-:W-:Y:S01]  /*4360*/  BSSY B0, `(.L_x_693) ;  /* 0x0000047000007945 */ /* 0x000fe20003800000 */
[----:B-1----:R-:W-:-:S05]  /*4370*/  FMUL.FTZ R0, R11, c[0x0][0x320] ;  /* 0x0000c8000b007a20 */ /* 0x002fca0000410000 */
[----:B------:R1:W1:Y:S01]  /*4380*/  MUFU.TANH R32, R0 ;  /* 0x0000000000207308 */ /* 0x0002620000002400 */
[----:B------:R-:W-:Y:S01]  /*4390*/  @P6 LOP3.LUT R192, R192, 0x40000, RZ, 0xfc, !PT ;  /* 0x00040000c0c06812 */ /* 0x000fe200078efcff */
[----:B------:R-:W-:Y:S06]  /*43a0*/  @!P0 BRA `(.L_x_694) ;  /* 0x0000042000008947 */ /* 0x000fec0003800000 */
[----:B--234-:R-:W-:Y:S01]  /*43b0*/  ISETP.NE.AND P5, PT, R146, 0x1, PT ;  /* 0x000000019200780c */ /* 0x01cfe20003fa5270 */
[----:B------:R-:W-:Y:S01]  /*43c0*/  IMAD.MOV.U32 R204, RZ, RZ, RZ ;  /* 0x000000ffffcc7224 */ /* 0x000fe200078e00ff */
[----:B------:R-:W-:-:S04]  /*43d0*/  IADD3 R2, R145, R141, R234 ;  /* 0x0000008d91027210 */ /* 0x000fc80007ffe0ea */
[----:B------:R-:W-:-:S05]  /*43e0*/  IADD3 R2, R2, -0x60, RZ ;  /* 0xffffffa002027810 */ /* 0x000fca0007ffe0ff */
[----:B-1----:R-:W-:Y:S02]  /*43f0*/  IMAD.MOV.U32 R0, RZ, RZ, R2 ;  /* 0x000000ffff007224 */ /* 0x002fe400078e0002 */
[----:B------:R-:W-:-:S05]  /*4400*/  @P5 IMAD.HI.U32 R3, R2, c[0x0][0x2bc], RZ ;  /* 0x0000af0002035a27 */ /* 0x000fca00078e00ff */
[----:B------:R-:W-:-:S04]  /*4410*/  @P5 SHF.R.U32.HI R0, RZ, c[0x0][0x2c0], R3 ;  /* 0x0000b000ff005a19 */ /* 0x000fc80000011603 */
[----:B------:R-:W-:-:S04]  /*4420*/  @!P6 IADD3 R3, P0, R0, R238, RZ ;  /* 0x000000ee0003e210 */ /* 0x000fc80007f1e0ff */
[----:B------:R-:W-:Y:S02]  /*4430*/  @!P6 LEA.HI.X.SX32 R5, R0, R242, 0x1, P0 ;  /* 0x000000f20005e211 */ /* 0x000fe400000f0eff */
        /* <DEDUP_REMOVED lines=20> */
.L_x_837:
[----:B------:R-:W-:Y:S05]  /*4580*/  BRA.DIV ~URZ, `(.L_x_696) ;  /* 0x00013d827f007947 */ /* 0x000fea000b800000 */
[----:B------:R-:W3:Y:S01]  /*4590*/  SHFL.IDX PT, R2, R5, RZ, 0x181f ;  /* 0x00181fff05027589 */ /* 0x000ee200000e0000 */
[----:B------:R-:W-:-:S03]  /*45a0*/  ISETP.GE.AND P1, PT, R219, c[0x0][0x1d4], PT ;  /* 0x00007500db007a0c */ /* 0x000fc60003f26270 */
[----:B------:R-:W4:Y:S04]  /*45b0*/  SHFL.IDX PT, R8, R5, 0x1, 0x181f ;  /* 0x00381f0005087f89 */ /* 0x000f2800000e0000 */
[----:B------:R-:W5:Y:S01]  /*45c0*/  SHFL.IDX PT, R9, R0, 0x1, 0x181f ;  /* 0x00381f0000097f89 */ /* 0x000f6200000e0000 */
[C---:B---3--:R-:W-:Y:S02]  /*45d0*/  IADD3 R10, P0, R2.reuse, R143, RZ ;  /* 0x0000008f020a7210 */ /* 0x048fe40007f1e0ff */
[----:B------:R-:W-:-:S03]  /*45e0*/  IADD3 R6, P2, R2, R144, RZ ;  /* 0x0000009002067210 */ /* 0x000fc60007f5e0ff */
[--C-:B--2---:R-:W-:Y:S01]  /*45f0*/  IMAD.X R11, R7, 0x1, R68.reuse, P0 ;  /* 0x00000001070b7824 */ /* 0x104fe200000e0644 */
[----:B------:R-:W-:Y:S01]  /*4600*/  ISETP.GE.AND P0, PT, R221, c[0x0][0x1d4], PT ;  /* 0x00007500dd007a0c */ /* 0x000fe20003f06270 */
[----:B------:R-:W-:Y:S01]  /*4610*/  IMAD.X R7, R7, 0x1, R69, P2 ;  /* 0x0000000107077824 */ /* 0x000fe200010e0645 */
[C---:B----4-:R-:W-:Y:S02]  /*4620*/  IADD3 R2, P2, R8.reuse, R143, RZ ;  /* 0x0000008f08027210 */ /* 0x050fe40007f5e0ff */
[----:B------:R2:W-:Y:S03]  /*4630*/  LDGSTS.E.BYPASS.LTC128B.128 [R195+0x8100], [R10.64], !P1 ;  /* 0x081000000ac37fae */ /* 0x0005e6000c901d46 */
[----:B-----5:R-:W-:Y:S01]  /*4640*/  IMAD.X R3, R9, 0x1, R68, P2 ;  /* 0x0000000109037824 */ /* 0x020fe200010e0644 */
[----:B------:R-:W-:-:S05]  /*4650*/  IADD3 R8, P2, R8, R144, RZ ;  /* 0x0000009008087210 */ /* 0x000fca0007f5e0ff */
[----:B------:R-:W-:Y:S01]  /*4660*/  IMAD.X R9, R9, 0x1, R69, P2 ;  /* 0x0000000109097824 */ /* 0x000fe200010e0645 */
[----:B------:R3:W-:Y:S04]  /*4670*/  LDGSTS.E.BYPASS.LTC128B.128 [R195+0xb100], [R6.64], !P0 ;  /* 0x0b10000006c37fae */ /* 0x0007e8000c101d46 */
[----:B------:R3:W-:Y:S04]  /*4680*/  LDGSTS.E.BYPASS.LTC128B.128 [R195+0x9100], [R2.64], !P1 ;  /* 0x0910000002c37fae */ /* 0x0007e8000c901d46 */
[----:B------:R4:W-:Y:S04]  /*4690*/  LDGSTS.E.BYPASS.LTC128B.128 [R195+0xc100], [R8.64], !P0 ;  /* 0x0c10000008c37fae */ /* 0x0009e8000c101d46 */
[----:B--2---:R3:W2:Y:S04]  /*46a0*/  SHFL.IDX PT, R10, R0, 0x2, 0x181f ;  /* 0x00581f00000a7f89 */ /* 0x0046a800000e0000 */
[----:B-1----:R3:W1:Y:S01]  /*46b0*/  SHFL.IDX PT, R0, R5, 0x2, 0x181f ;  /* 0x00581f0005007f89 */ /* 0x00266200000e0000 */
[----:B----4-:R-:W-:-:S02]  /*46c0*/  SEL R9, RZ, 0x10, P1 ;  /* 0x00000010ff097807 */ /* 0x010fc40000800000 */
[----:B------:R-:W-:Y:S02]  /*46d0*/  SEL R8, RZ, 0x10, P0 ;  /* 0x00000010ff087807 */ /* 0x000fe40000000000 */
.L_x_838:
[C---:B---3--:R-:W-:Y:S02]  /*46e0*/  IADD3 R2, -R9.reuse, 0x10, RZ ;  /* 0x0000001009027810 */ /* 0x048fe40007ffe1ff */
[----:B------:R-:W-:Y:S02]  /*46f0*/  IADD3 R3, -R8, 0x10, RZ ;  /* 0x0000001008037810 */ /* 0x000fe40007ffe1ff */
[----:B------:R-:W-:Y:S02]  /*4700*/  LOP3.LUT R2, R2, 0xf, RZ, 0xc0, !PT ;  /* 0x0000000f02027812 */ /* 0x000fe400078ec0ff */
[----:B------:R-:W-:Y:S02]  /*4710*/  ISETP.NE.U32.AND P2, PT, R9, RZ, PT ;  /* 0x000000ff0900720c */ /* 0x000fe40003f45070 */
[----:B-1----:R-:W-:Y:S02]  /*4720*/  IADD3 R6, P1, P0, R2, R0, R143 ;  /* 0x0000000002067210 */ /* 0x002fe4000783e08f */
[----:B------:R-:W-:-:S02]  /*4730*/  LOP3.LUT R2, R3, 0xf, RZ, 0xc0, !PT ;  /* 0x0000000f03027812 */ /* 0x000fc400078ec0ff */
[----:B--2---:R-:W-:Y:S02]  /*4740*/  IADD3.X R7, RZ, R10, R68, P1, P0 ;  /* 0x0000000aff077210 */ /* 0x004fe40000fe0444 */
[----:B------:R-:W-:-:S04]  /*4750*/  IADD3 R2, P1, P0, R2, R0, R144 ;  /* 0x0000000002027210 */ /* 0x000fc8000783e090 */
[----:B------:R-:W-:Y:S01]  /*4760*/  IADD3.X R3, RZ, R10, R69, P1, P0 ;  /* 0x0000000aff037210 */ /* 0x000fe20000fe0445 */
[----:B------:R-:W-:Y:S01]  /*4770*/  @!PT LDS RZ, [RZ] ;  /* 0x00000000fffff984 */ /* 0x000fe20000000800 */
[----:B------:R-:W-:Y:S01]  /*4780*/  @!PT LDS RZ, [RZ] ;  /* 0x00000000fffff984 */ /* 0x000fe20000000800 */
[----:B------:R-:W-:Y:S01]  /*4790*/  @!PT LDS RZ, [RZ] ;  /* 0x00000000fffff984 */ /* 0x000fe20000000800 */
[----:B------:R1:W-:Y:S01]  /*47a0*/  LDGSTS.E.BYPASS.LTC128B.128.ZFILL [R195+0xa100], [R6.64], P2 ;  /* 0x0a10000006c37fae */ /* 0x0003e20009141d46 */
[----:B------:R-:W-:-:S13]  /*47b0*/  ISETP.NE.U32.AND P0, PT, R8, RZ, PT ;  /* 0x000000ff0800720c */ /* 0x000fda0003f05070 */
[----:B------:R1:W-:Y:S02]  /*47c0*/  LDGSTS.E.BYPASS.LTC128B.128.ZFILL [R195+0xd100], [R2.64], P0 ;  /* 0x0d10000002c37fae */ /* 0x0003e40008141d46 */
.L_x_694:
[----:B--234-:R-:W-:Y:S05]  /*47d0*/  BSYNC B0 ;  /* 0x0000000000007941 */ /* 0x01cfea0003800000 */
.L_x_693:
[----:B-1----:R-:W-:Y:S01]  /*47e0*/  IMAD.MOV.U32 R0, RZ, RZ, c[0x0][0x2c4] ;  /* 0x0000b100ff007624 */ /* 0x002fe200078e00ff */
[----:B------:R-:W-:Y:S01]  /*47f0*/  ULDC UR4, c[0x0][0x324] ;  /* 0x0000c90000047ab9 */ /* 0x000fe20000000800 */
[C---:B------:R-:W-:Y:S01]  /*4800*/  IADD3 R2, -R233.reuse, 0x1, R140 ;  /* 0x00000001e9027810 */ /* 0x040fe20007ffe18c */
[----:B------:R-:W-:Y:S01]  /*4810*/  ULOP3.LUT UR4, URZ, UR4, URZ, 0x33, !UPT ;  /* 0x000000043f047292 */ /* 0x000fe2000f8e333f */
[----:B------:R-:W0:Y:S01]  /*4820*/  LDGDEPBAR ;  /* 0x00000000000079af */ /* 0x000e220000000000 */
[----:B------:R-:W-:Y:S01]  /*4830*/  ISETP.NE.AND P0, PT, R0, 0x1, PT ;  /* 0x000000010000780c */ /* 0x000fe20003f05270 */
[----:B------:R-:W-:Y:S01]  /*4840*/  IMAD.IADD R0, R246, 0x1, R244 ;  /* 0x00000001f6007824 */ /* 0x000fe200078e02f4 */
[----:B------:R-:W-:Y:S01]  /*4850*/  IADD3 R9, -R233, R4, RZ ;  /* 0x00000004e9097210 */ /* 0x000fe20007ffe1ff */
[----:B------:R-:W-:Y:S02]  /*4860*/  IMAD.IADD R8, R140, 0x1, -R233 ;  /* 0x000000018c087824 */ /* 0x000fe400078e0ae9 */
[----:B------:R-:W-:-:S08]  /*4870*/  IMAD.MOV.U32 R5, RZ, RZ, R0 ;  /* 0x000000ffff057224 */ /* 0x000fd000078e0000 */
[----:B------:R-:W-:Y:S01]  /*4880*/  @P0 IMAD.HI.U32 R3, R0, c[0x0][0x2c8], RZ ;  /* 0x0000b20000030a27 */ /* 0x000fe200078e00ff */
[----:B------:R-:W-:-:S04]  /*4890*/  IADD3 R0, R2, -R231, RZ ;  /* 0x800000e702007210 */ /* 0x000fc80007ffe0ff */
[C---:B------:R-:W-:Y:S02]  /*48a0*/  IADD3 R7, R0.reuse, UR4, RZ ;  /* 0x0000000400077c10 */ /* 0x040fe4000fffe0ff */
[----:B------:R-:W-:Y:S02]  /*48b0*/  @P0 SHF.R.U32.HI R5, RZ, c[0x0][0x2cc], R3 ;  /* 0x0000b300ff050a19 */ /* 0x000fe40000011603 */
[----:B------:R-:W-:Y:S01]  /*48c0*/  IADD3 R6, R0, c[0x0][0x328], RZ ;  /* 0x0000ca0000067a10 */ /* 0x000fe20007ffe0ff */
[----:B------:R-:W-:Y:S05]  /*48d0*/  BRA.DIV ~URZ, `(.L_x_697) ;  /* 0x00013dc27f007947 */ /* 0x000fea000b800000 */
[----:B------:R1:W2:Y:S02]  /*48e0*/  SHFL.IDX PT, R3, R5, RZ, 0x1c1f ;  /* 0x001c1fff05037589 */ /* 0x0002a400000e0000 */
.L_x_839:
[----:B------:R-:W-:Y:S01]  /*48f0*/  IMAD.MOV.U32 R0, RZ, RZ, c[0x0][0x32c] ;  /* 0x0000cb00ff007624 */ /* 0x000fe200078e00ff */
[----:B--2---:R-:W-:-:S04]  /*4900*/  IADD3 R2, R6, R3, RZ ;  /* 0x0000000306027210 */ /* 0x004fc80007ffe0ff */
[----:B------:R-:W-:Y:S01]  /*4910*/  ISETP.GE.AND P0, PT, R0, 0x1, PT ;  /* 0x000000010000780c */ /* 0x000fe20003f06270 */
[----:B------:R-:W-:Y:S01]  /*4920*/  IMAD.IADD R0, R7, 0x1, R3 ;  /* 0x0000000107007824 */ /* 0x000fe200078e0203 */
[----:B------:R-:W-:-:S11]  /*4930*/  IMNMX R2, R8, R2, PT ;  /* 0x0000000208027217 */ /* 0x000fd60003800200 */
[----:B------:R-:W-:Y:S05]  /*4940*/  @!P0 BRA `(.L_x_698) ;  /* 0x0000014000008947 */ /* 0x000fea0003800000 */
[----:B------:R-:W-:Y:S01]  /*4950*/  IADD3 R3, -R231, R232, R3 ;  /* 0x000000e8e7037210 */ /* 0x000fe20007ffe103 */
[----:B------:R-:W-:Y:S03]  /*4960*/  BSSY B0, `(.L_x_699) ;  /* 0x000000e000007945 */ /* 0x000fe60003800000 */
        /* <DEDUP_REMOVED lines=9> */
.L_x_700:
[----:B------:R-:W-:-:S04]  /*4a00*/  MOV R10, c[0x0][0x32c] ;  /* 0x0000cb00000a7a02 */ /* 0x000fc80000000f00 */
[----:B------:R-:W-:-:S13]  /*4a10*/  ISETP.NE.AND P0, PT, R10, 0x1, PT ;  /* 0x000000010a00780c */ /* 0x000fda0003f05270 */
[----:B------:R-:W-:-:S05]  /*4a20*/  @P0 IMAD.HI.U32 R10, R3, c[0x0][0x330], RZ ;  /* 0x0000cc00030a0a27 */ /* 0x000fca00078e00ff */
[----:B------:R-:W-:Y:S02]  /*4a30*/  @P0 SHF.R.U32.HI R3, RZ, c[0x0][0x334], R10 ;  /* 0x0000cd00ff030a19 */ /* 0x000fe4000001160a */
.L_x_701:
[----:B------:R-:W-:Y:S05]  /*4a40*/  BSYNC B0 ;  /* 0x0000000000007941 */ /* 0x000fea0003800000 */
.L_x_699:
[----:B------:R-:W-:-:S05]  /*4a50*/  IMAD R3, R3, c[0x0][0x32c], R9 ;  /* 0x0000cb0003037a24 */ /* 0x000fca00078e0209 */
[----:B------:R-:W-:Y:S02]  /*4a60*/  IADD3 R10, R3, c[0x0][0x32c], RZ ;  /* 0x0000cb00030a7a10 */ /* 0x000fe40007ffe0ff */
[----:B------:R-:W-:Y:S02]  /*4a70*/  IMNMX R0, R0, R3, !PT ;  /* 0x0000000300007217 */ /* 0x000fe40007800200 */
[----:B------:R-:W-:Y:S02]  /*4a80*/  IMNMX R2, R2, R10, PT ;  /* 0x0000000a02027217 */ /* 0x000fe40003800200 */
.L_x_698:
[----:B------:R-:W-:Y:S02]  /*4a90*/  ISETP.GE.AND P0, PT, R4, 0x2, PT ;  /* 0x000000020400780c */ /* 0x000fe40003f06270 */
[----:B------:R-:W-:Y:S02]  /*4aa0*/  LOP3.LUT R192, R192, 0xffffefff, RZ, 0xc0, !PT ;  /* 0xffffefffc0c07812 */ /* 0x000fe400078ec0ff */
[C---:B------:R-:W-:Y:S02]  /*4ab0*/  ISETP.GE.AND P1, PT, R4.reuse, 0x9, PT ;  /* 0x000000090400780c */ /* 0x040fe40003f26270 */
[----:B------:R-:W-:-:S02]  /*4ac0*/  ISETP.GE.AND P6, PT, R4, 0x3a, PT ;  /* 0x0000003a0400780c */ /* 0x000fc40003fc6270 */
[C---:B------:R-:W-:Y:S02]  /*4ad0*/  ISETP.GE.AND P5, PT, R4.reuse, 0x41, PT ;  /* 0x000000410400780c */ /* 0x040fe40003fa6270 */
[C---:B------:R-:W-:Y:S02]  /*4ae0*/  ISETP.GE.AND P4, PT, R4.reuse, 0x42, PT ;  /* 0x000000420400780c */ /* 0x040fe40003f86270 */
[----:B------:R-:W-:Y:S02]  /*4af0*/  ISETP.GE.AND P3, PT, R4, 0x49, PT ;  /* 0x000000490400780c */ /* 0x000fe40003f66270 */
[----:B------:R-:W-:Y:S02]  /*4b00*/  @P0 LOP3.LUT R192, R192, 0x1000, RZ, 0xfc, !PT ;  /* 0x00001000c0c00812 */ /* 0x000fe400078efcff */
[----:B------:R-:W-:Y:S02]  /*4b10*/  ISETP.GT.AND P0, PT, R0, 0x1, !P0 ;  /* 0x000000010000780c */ /* 0x000fe40004704270 */
[----:B------:R-:W-:-:S02]  /*4b20*/  LOP3.LUT R192, R192, 0xffffbfff, RZ, 0xc0, !PT ;  /* 0xffffbfffc0c07812 */ /* 0x000fc400078ec0ff */
[----:B------:R-:W-:Y:S02]  /*4b30*/  ISETP.LT.OR P0, PT, R2, 0x2, P0 ;  /* 0x000000020200780c */ /* 0x000fe40000701670 */
[----:B------:R-:W-:Y:S02]  /*4b40*/  @P1 LOP3.LUT R192, R192, 0x4000, RZ, 0xfc, !PT ;  /* 0x00004000c0c01812 */ /* 0x000fe400078efcff */
[----:B------:R-:W-:Y:S02]  /*4b50*/  FSEL R11, R96, -INF , !P0 ;  /* 0xff800000600b7808 */ /* 0x000fe40004000000 */
[----:B------:R-:W-:Y:S02]  /*4b60*/  ISETP.GT.AND P0, PT, R0, 0x8, !P1 ;  /* 0x000000080000780c */ /* 0x000fe40004f04270 */
[----:B------:R-:W-:Y:S02]  /*4b70*/  ISETP.GE.AND P1, PT, R4, 0xa, PT ;  /* 0x0000000a0400780c */ /* 0x000fe40003f26270 */
[----:B------:R-:W-:-:S02]  /*4b80*/  ISETP.LT.OR P0, PT, R2, 0x9, P0 ;  /* 0x000000090200780c */ /* 0x000fc40000701670 */
[----:B------:R-:W-:Y:S02]  /*4b90*/  LOP3.LUT R192, R192, 0xfffff7ff, RZ, 0xc0, !PT ;  /* 0xfffff7ffc0c07812 */ /* 0x000fe400078ec0ff */
[----:B------:R-:W-:Y:S02]  /*4ba0*/  FSEL R16, R93, -INF , !P0 ;  /* 0xff8000005d107808 */ /* 0x000fe40004000000 */
[----:B------:R-:W-:Y:S02]  /*4bb0*/  ISETP.GT.AND P0, PT, R0, 0x9, !P1 ;  /* 0x000000090000780c */ /* 0x000fe40004f04270 */
[----:B------:R-:W-:Y:S02]  /*4bc0*/  ISETP.GE.AND P2, PT, R4, 0x4a, PT ;  /* 0x0000004a0400780c */ /* 0x000fe40003f46270 */
[----:B------:R-:W-:Y:S02]  /*4bd0*/  ISETP.LT.OR P0, PT, R2, 0xa, P0 ;  /* 0x0000000a0200780c */ /* 0x000fe40000701670 */
[----:B------:R-:W-:-:S02]  /*4be0*/  @P1 LOP3.LUT R192, R192, 0x800, RZ, 0xfc, !PT ;  /* 0x00000800c0c01812 */ /* 0x000fc400078efcff */
[----:B------:R-:W-:Y:S02]  /*4bf0*/  ISETP.GE.AND P1, PT, R4, 0x11, PT ;  /* 0x000000110400780c */ /* 0x000fe40003f26270 */
[----:B------:R-:W-:Y:S02]  /*4c00*/  LOP3.LUT R192, R192, 0xfffffbff, RZ, 0xc0, !PT ;  /* 0xfffffbffc0c07812 */ /* 0x000fe400078ec0ff */
[----:B------:R-:W-:Y:S02]  /*4c10*/  FSEL R17, R92, -INF , !P0 ;  /* 0xff8000005c117808 */ /* 0x000fe40004000000 */
[----:B------:R-:W-:-:S04]  /*4c20*/  ISETP.GT.AND P0, PT, R0, 0x10, !P1 ;  /* 0x000000100000780c */ /* 0x000fc80004f04270 */
[----:B------:R-:W-:-:S03]  /*4c30*/  ISETP.LT.OR P0, PT, R2, 0x11, P0 ;  /* 0x000000110200780c */ /* 0x000fc60000701670 */
[----:B------:R-:W-:Y:S02]  /*4c40*/  @P1 LOP3.LUT R192, R192, 0x400, RZ, 0xfc, !PT ;  /* 0x00000400c0c01812 */ /* 0x000fe400078efcff */
        /* <DEDUP_REMOVED lines=49> */
[----:B------:R-:W-:Y:S02]  /*4f60*/  FSEL R141, R48, -INF , !P0 ;  /* 0xff800000308d7808 */ /* 0x000fe40004000000 */
[----:B------:R-:W-:Y:S02]  /*4f70*/  LOP3.LUT R192, R192, 0xfffffffd, RZ, 0xc0, !PT ;  /* 0xfffffffdc0c07812 */ /* 0x000fe400078ec0ff */
[----:B------:R-:W-:-:S04]  /*4f80*/  ISETP.GT.AND P0, PT, R0, 0x31, !P1 ;  /* 0x000000310000780c */ /* 0x000fc80004f04270 */
[----:B------:R-:W-:-:S03]  /*4f90*/  ISETP.LT.OR P0, PT, R2, 0x32, P0 ;  /* 0x000000320200780c */ /* 0x000fc60000701670 */
[----:B------:R-:W-:Y:S02]  /*4fa0*/  @P1 LOP3.LUT R192, R192, 0x2, RZ, 0xfc, !PT ;  /* 0x00000002c0c01812 */ /* 0x000fe400078efcff */
[----:B------:R-:W-:Y:S02]  /*4fb0*/  ISETP.GE.AND P1, PT, R4, 0x39, PT ;  /* 0x000000390400780c */ /* 0x000fe40003f26270 */
[----:B------:R-:W-:Y:S02]  /*4fc0*/  FSEL R140, R43, -INF , !P0 ;  /* 0xff8000002b8c7808 */ /* 0x000fe40004000000 */
[----:B------:R-:W-:Y:S02]  /*4fd0*/  ISETP.GT.AND P0, PT, R0, 0x38, !P1 ;  /* 0x000000380000780c */ /* 0x000fe40004f04270 */
[----:B------:R-:W-:Y:S02]  /*4fe0*/  LOP3.LUT R192, R192, 0xfffffffe, RZ, 0xc0, !PT ;  /* 0xfffffffec0c07812 */ /* 0x000fe400078ec0ff */
[----:B------:R-:W-:-:S04]  /*4ff0*/  ISETP.LT.OR P0, PT, R2, 0x39, P0 ;  /* 0x000000390200780c */ /* 0x000fc80000701670 */
[----:B------:R-:W-:Y:S02]  /*5000*/  FSEL R139, R41, -INF , !P0 ;  /* 0xff800000298b7808 */ /* 0x000fe40004000000 */
[----:B------:R-:W-:Y:S02]  /*5010*/  ISETP.GT.AND P0, PT, R0, 0x39, !P6 ;  /* 0x000000390000780c */ /* 0x000fe40007704270 */
[----:B------:R-:W-:Y:S02]  /*5020*/  @P1 LOP3.LUT R192, R192, 0x1, RZ, 0xfc, !PT ;  /* 0x00000001c0c01812 */ /* 0x000fe400078efcff */
[----:B------:R-:W-:Y:S02]  /*5030*/  ISETP.LT.OR P0, PT, R2, 0x3a, P0 ;  /* 0x0000003a0200780c */ /* 0x000fe40000701670 */
[----:B------:R-:W-:Y:S02]  /*5040*/  ISETP.GE.AND P1, PT, R4, 0x51, PT ;  /* 0x000000510400780c */ /* 0x000fe40003f26270 */
[----:B------:R-:W-:-:S02]  /*5050*/  FSEL R138, R40, -INF , !P0 ;  /* 0xff800000288a7808 */ /* 0x000fc40004000000 */
[----:B------:R-:W-:Y:S02]  /*5060*/  ISETP.GT.AND P0, PT, R0, 0x40, !P5 ;  /* 0x000000400000780c */ /* 0x000fe40006f04270 */
[----:B------:R-:W-:Y:S02]  /*5070*/  LOP3.LUT R192, R192, 0xfffeffff, RZ, 0xc0, !PT ;  /* 0xfffeffffc0c07812 */ /* 0x000fe400078ec0ff */
[----:B------:R-:W-:-:S04]  /*5080*/  ISETP.LT.OR P0, PT, R2, 0x41, P0 ;  /* 0x000000410200780c */ /* 0x000fc80000701670 */
[----:B------:R-:W-:Y:S02]  /*5090*/  FSEL R177, R30, -INF , !P0 ;  /* 0xff8000001eb17808 */ /* 0x000fe40004000000 */
[----:B------:R-:W-:Y:S02]  /*50a0*/  ISETP.GT.AND P0, PT, R0, 0x41, !P4 ;  /* 0x000000410000780c */ /* 0x000fe40006704270 */
[----:B------:R-:W-:Y:S02]  /*50b0*/  @P1 LOP3.LUT R192, R192, 0x10000, RZ, 0xfc, !PT ;  /* 0x00010000c0c01812 */ /* 0x000fe400078efcff */
[----:B------:R-:W-:Y:S02]  /*50c0*/  ISETP.LT.OR P0, PT, R2, 0x42, P0 ;  /* 0x000000420200780c */ /* 0x000fe40000701670 */
[----:B------:R-:W-:Y:S02]  /*50d0*/  LOP3.LUT R192, R192, 0xffff7fff, RZ, 0xc0, !PT ;  /* 0xffff7fffc0c07812 */ /* 0x000fe400078ec0ff */
[----:B------:R-:W-:-:S02]  /*50e0*/  FSEL R176, R29, -INF , !P0 ;  /* 0xff8000001db07808 */ /* 0x000fc40004000000 */
[----:B------:R-:W-:-:S04]  /*50f0*/  ISETP.GT.AND P0, PT, R0, 0x48, !P3 ;  /* 0x000000480000780c */ /* 0x000fc80005f04270 */
[----:B------:R-:W-:-:S04]  /*5100*/  ISETP.LT.OR P0, PT, R2, 0x49, P0 ;  /* 0x000000490200780c */ /* 0x000fc80000701670 */
[----:B------:R-:W-:Y:S02]  /*5110*/  FSEL R151, R25, -INF , !P0 ;  /* 0xff80000019977808 */ /* 0x000fe40004000000 */
[----:B------:R-:W-:-:S04]  /*5120*/  ISETP.GT.AND P0, PT, R0, 0x49, !P2 ;  /* 0x000000490000780c */ /* 0x000fc80005704270 */
[----:B------:R-:W-:-:S04]  /*5130*/  ISETP.LT.OR P0, PT, R2, 0x4a, P0 ;  /* 0x0000004a0200780c */ /* 0x000fc80000701670 */
[----:B------:R-:W-:Y:S02]  /*5140*/  FSEL R150, R24, -INF , !P0 ;  /* 0xff80000018967808 */ /* 0x000fe40004000000 */
[----:B------:R-:W-:Y:S02]  /*5150*/  ISETP.GT.AND P0, PT, R0, 0x50, !P1 ;  /* 0x000000500000780c */ /* 0x000fe40004f04270 */
[----:B------:R-:W-:Y:S02]  /*5160*/  ISETP.GE.AND P1, PT, R4, 0x52, PT ;  /* 0x000000520400780c */ /* 0x000fe40003f26270 */
[----:B------:R-:W-:-:S04]  /*5170*/  ISETP.LT.OR P0, PT, R2, 0x51, P0 ;  /* 0x000000510200780c */ /* 0x000fc80000701670 */
[----:B------:R-:W-:Y:S02]  /*5180*/  FSEL R194, R23, -INF , !P0 ;  /* 0xff80000017c27808 */ /* 0x000fe40004000000 */
[----:B------:R-:W-:-:S04]  /*5190*/  ISETP.GT.AND P0, PT, R0, 0x51, !P1 ;  /* 0x000000510000780c */ /* 0x000fc80004f04270 */
[----:B------:R-:W-:Y:S02]  /*51a0*/  ISETP.LT.OR P0, PT, R2, 0x52, P0 ;  /* 0x000000520200780c */ /* 0x000fe40000701670 */
        /* <DEDUP_REMOVED lines=9> */
[----:B------:R-:W-:Y:S02]  /*5240*/  ISETP.GT.AND P0, PT, R0, RZ, !P1 ;  /* 0x000000ff0000720c */ /* 0x000fe40004f04270 */
[----:B------:R-:W-:Y:S02]  /*5250*/  LOP3.LUT R192, R192, 0xfffdffff, RZ, 0xc0, !PT ;  /* 0xfffdffffc0c07812 */ /* 0x000fe400078ec0ff */
[----:B------:R-:W-:-:S04]  /*5260*/  ISETP.LT.OR P0, PT, R2, 0x1, P0 ;  /* 0x000000010200780c */ /* 0x000fc80000701670 */
[----:B------:R-:W-:Y:S02]  /*5270*/  FSEL R10, R98, -INF , !P0 ;  /* 0xff800000620a7808 */ /* 0x000fe40004000000 */
[----:B------:R-:W-:-:S13]  /*5280*/  ISETP.GE.AND P0, PT, R4, 0x5a, PT ;  /* 0x0000005a0400780c */ /* 0x000fda0003f06270 */
[----:B------:R-:W-:Y:S02]  /*5290*/  @P0 LOP3.LUT R192, R192, 0x20000, RZ, 0xfc, !PT ;  /* 0x00020000c0c00812 */ /* 0x000fe400078efcff */
[----:B------:R-:W-:-:S04]  /*52a0*/  ISETP.GT.AND P0, PT, R0, 0x59, !P0 ;  /* 0x000000590000780c */ /* 0x000fc80004704270 */
[----:B------:R-:W-:-:S04]  /*52b0*/  ISETP.LT.OR P0, PT, R2, 0x5a, P0 ;  /* 0x0000005a0200780c */ /* 0x000fc80000701670 */
[----:B------:R-:W-:Y:S01]  /*52c0*/  FSEL R178, R12, -INF , !P0 ;  /* 0xff8000000cb27808 */ /* 0x000fe20004000000 */
[----:B------:R-:W-:Y:S06]  /*52d0*/  BRA.DIV ~URZ, `(.L_x_702) ;  /* 0x000134327f007947 */ /* 0x000fec000b800000 */
[----:B------:R2:W3:Y:S02]  /*52e0*/  SHFL.IDX PT, R3, R5, 0x1, 0x1c1f ;  /* 0x003c1f0005037f89 */ /* 0x0004e400000e0000 */
.L_x_840:
[----:B------:R-:W-:Y:S01]  /*52f0*/  IMAD.MOV.U32 R0, RZ, RZ, c[0x0][0x32c] ;  /* 0x0000cb00ff007624 */ /* 0x000fe200078e00ff */
[----:B---3--:R-:W-:-:S04]  /*5300*/  IADD3 R2, R6, R3, RZ ;  /* 0x0000000306027210 */ /* 0x008fc80007ffe0ff */
        /* <DEDUP_REMOVED lines=15> */
.L_x_705:
[----:B------:R-:W-:-:S04]  /*5400*/  MOV R4, c[0x0][0x32c] ;  /* 0x0000cb0000047a02 */ /* 0x000fc80000000f00 */
[----:B------:R-:W-:-:S13]  /*5410*/  ISETP.NE.AND P0, PT, R4, 0x1, PT ;  /* 0x000000010400780c */ /* 0x000fda0003f05270 */
[----:B------:R-:W-:-:S05]  /*5420*/  @P0 IMAD.HI.U32 R4, R3, c[0x0][0x330], RZ ;  /* 0x0000cc0003040a27 */ /* 0x000fca00078e00ff */
[----:B------:R-:W-:Y:S02]  /*5430*/  @P0 SHF.R.U32.HI R3, RZ, c[0x0][0x334], R4 ;  /* 0x0000cd00ff030a19 */ /* 0x000fe40000011604 */
.L_x_706:
[----:B------:R-:W-:Y:S05]  /*5440*/  BSYNC B0 ;  /* 0x0000000000007941 */ /* 0x000fea0003800000 */
.L_x_704:
[----:B------:R-:W-:-:S05]  /*5450*/  IMAD R3, R3, c[0x0][0x32c], R9 ;  /* 0x0000cb0003037a24 */ /* 0x000fca00078e0209 */
[----:B------:R-:W-:Y:S02]  /*5460*/  IADD3 R4, R3, c[0x0][0x32c], RZ ;  /* 0x0000cb0003047a10 */ /* 0x000fe40007ffe0ff */
[----:B------:R-:W-:Y:S02]  /*5470*/  IMNMX R0, R0, R3, !PT ;  /* 0x0000000300007217 */ /* 0x000fe40007800200 */
[----:B------:R-:W-:Y:S02]  /*5480*/  IMNMX R2, R2, R4, PT ;  /* 0x0000000402027217 */ /* 0x000fe40003800200 */
.L_x_703:
[----:B------:R-:W-:Y:S02]  /*5490*/  LOP3.LUT P0, RZ, R192, 0x1000, RZ, 0xc0, !PT ;  /* 0x00001000c0ff7812 */ /* 0x000fe4000780c0ff */
[----:B------:R-:W-:Y:S02]  /*54a0*/  FMNMX.FTZ R3, R10, R11, !PT ;  /* 0x0000000b0a037209 */ /* 0x000fe40007810000 */
[----:B------:R-:W-:Y:S02]  /*54b0*/  ISETP.GT.AND P0, PT, R0, 0x1, !P0 ;  /* 0x000000010000780c */ /* 0x000fe40004704270 */
[----:B------:R-:W-:-:S02]  /*54c0*/  FMNMX.FTZ R3, R16, R3, !PT ;  /* 0x0000000310037209 */ /* 0x000fc40007810000 */
[----:B------:R-:W-:Y:S02]  /*54d0*/  ISETP.LT.OR P0, PT, R2, 0x2, P0 ;  /* 0x000000020200780c */ /* 0x000fe40000701670 */
[----:B------:R-:W-:Y:S02]  /*54e0*/  FMNMX.FTZ R3, R17, R3, !PT ;  /* 0x0000000311037209 */ /* 0x000fe40007810000 */
[----:B------:R-:W-:Y:S02]  /*54f0*/  FSEL R7, R97, -INF , !P0 ;  /* 0xff80000061077808 */ /* 0x000fe40004000000 */
[----:B------:R-:W-:Y:S02]  /*5500*/  LOP3.LUT P0, RZ, R192, 0x4000, RZ, 0xc0, !PT ;  /* 0x00004000c0ff7812 */ /* 0x000fe4000780c0ff */
[----:B------:R-:W-:Y:S02]  /*5510*/  FMNMX.FTZ R3, R19, R3, !PT ;  /* 0x0000000313037209 */ /* 0x000fe40007810000 */
[----:B------:R-:W-:-:S02]  /*5520*/  ISETP.GT.AND P0, PT, R0, 0x8, !P0 ;  /* 0x000000080000780c */ /* 0x000fc40004704270 */
[----:B------:R-:W-:Y:S02]  /*5530*/  FMNMX.FTZ R3, R20, R3, !PT ;  /* 0x0000000314037209 */ /* 0x000fe40007810000 */
[----:B------:R-:W-:Y:S02]  /*5540*/  ISETP.LT.OR P0, PT, R2, 0x9, P0 ;  /* 0x000000090200780c */ /* 0x000fe40000701670 */
[----:B------:R-:W-:Y:S02]  /*5550*/  FMNMX.FTZ R3, R21, R3, !PT ;  /* 0x0000000315037209 */ /* 0x000fe40007810000 */
[----:B------:R-:W-:Y:S02]  /*5560*/  FSEL R12, R95, -INF , !P0 ;  /* 0xff8000005f0c7808 */ /* 0x000fe40004000000 */
[----:B------:R-:W-:Y:S02]  /*5570*/  LOP3.LUT P0, RZ, R192, 0x800, RZ, 0xc0, !PT ;  /* 0x00000800c0ff7812 */ /* 0x000fe4000780c0ff */
[----:B------:R-:W-:-:S02]  /*5580*/  FMNMX.FTZ R3, R22, R3, !PT ;  /* 0x0000000316037209 */ /* 0x000fc40007810000 */
[----:B------:R-:W-:Y:S02]  /*5590*/  ISETP.GT.AND P0, PT, R0, 0x9, !P0 ;  /* 0x000000090000780c */ /* 0x000fe40004704270 */
[----:B------:R-:W-:Y:S02]  /*55a0*/  FMNMX.FTZ R3, R102, R3, !PT ;  /* 0x0000000366037209 */ /* 0x000fe40007810000 */
[----:B------:R-:W-:Y:S02]  /*55b0*/  ISETP.LT.OR P0, PT, R2, 0xa, P0 ;  /* 0x0000000a0200780c */ /* 0x000fe40000701670 */
[----:B------:R-:W-:Y:S02]  /*55c0*/  FMNMX.FTZ R3, R103, R3, !PT ;  /* 0x0000000367037209 */ /* 0x000fe40007810000 */
[----:B------:R-:W-:Y:S02]  /*55d0*/  FSEL R13, R94, -INF , !P0 ;  /* 0xff8000005e0d7808 */ /* 0x000fe40004000000 */
[----:B------:R-:W-:-:S02]  /*55e0*/  LOP3.LUT P0, RZ, R192, 0x400, RZ, 0xc0, !PT ;  /* 0x00000400c0ff7812 */ /* 0x000fc4000780c0ff */
[----:B------:R-:W-:Y:S02]  /*55f0*/  FMNMX.FTZ R3, R128, R3, !PT ;  /* 0x0000000380037209 */ /* 0x000fe40007810000 */
[----:B------:R-:W-:Y:S02]  /*5600*/  ISETP.GT.AND P0, PT, R0, 0x10, !P0 ;  /* 0x000000100000780c */ /* 0x000fe40004704270 */
[----:B------:R-:W-:Y:S02]  /*5610*/  FMNMX.FTZ R3, R129, R3, !PT ;  /* 0x0000000381037209 */ /* 0x000fe40007810000 */
[----:B------:R-:W-:Y:S02]  /*5620*/  ISETP.LT.OR P0, PT, R2, 0x11, P0 ;  /* 0x000000110200780c */ /* 0x000fe40000701670 */
[----:B------:R-:W-:Y:S02]  /*5630*/  FMNMX.FTZ R3, R141, R3, !PT ;  /* 0x000000038d037209 */ /* 0x000fe40007810000 */
[----:B------:R-:W-:-:S02]  /*5640*/  FSEL R14, R91, -INF , !P0 ;  /* 0xff8000005b0e7808 */ /* 0x000fc40004000000 */
[----:B------:R-:W-:Y:S02]  /*5650*/  LOP3.LUT P0, RZ, R192, 0x200, RZ, 0xc0, !PT ;  /* 0x00000200c0ff7812 */ /* 0x000fe4000780c0ff */
[----:B------:R-:W-:Y:S02]  /*5660*/  FMNMX.FTZ R3, R140, R3, !PT ;  /* 0x000000038c037209 */ /* 0x000fe40007810000 */
[----:B------:R-:W-:Y:S02]  /*5670*/  ISETP.GT.AND P0, PT, R0, 0x11, !P0 ;  /* 0x000000110000780c */ /* 0x000fe40004704270 */
[----:B------:R-:W-:Y:S02]  /*5680*/  FMNMX.FTZ R3, R139, R3, !PT ;  /* 0x000000038b037209 */ /* 0x000fe40007810000 */
[----:B------:R-:W-:Y:S02]  /*5690*/  ISETP.LT.OR P0, PT, R2, 0x12, P0 ;  /* 0x000000120200780c */ /* 0x000fe40000701670 */
[----:B------:R-:W-:-:S02]  /*56a0*/  FMNMX.FTZ R3, R138, R3, !PT ;  /* 0x000000038a037209 */ /* 0x000fc40007810000 */
[----:B------:R-:W-:Y:S02]  /*56b0*/  FSEL R15, R90, -INF , !P0 ;  /* 0xff8000005a0f7808 */ /* 0x000fe40004000000 */
[----:B------:R-:W-:Y:S02]  /*56c0*/  LOP3.LUT P0, RZ, R192, 0x100, RZ, 0xc0, !PT ;  /* 0x00000100c0ff7812 */ /* 0x000fe4000780c0ff */
[----:B------:R-:W-:Y:S02]  /*56d0*/  FMNMX.FTZ R3, R177, R3, !PT ;  /* 0x00000003b1037209 */ /* 0x000fe40007810000 */
[----:B------:R-:W-:Y:S02]  /*56e0*/  ISETP.GT.AND P0, PT, R0, 0x18, !P0 ;  /* 0x000000180000780c */ /* 0x000fe40004704270 */
[----:B------:R-:W-:Y:S02]  /*56f0*/  FMNMX.FTZ R3, R176, R3, !PT ;  /* 0x00000003b0037209 */ /* 0x000fe40007810000 */
[----:B------:R-:W-:-:S02]  /*5700*/  ISETP.LT.OR P0, PT, R2, 0x19, P0 ;  /* 0x000000190200780c */ /* 0x000fc40000701670 */
[----:B------:R-:W-:Y:S02]  /*5710*/  FMNMX.FTZ R3, R151, R3, !PT ;  /* 0x0000000397037209 */ /* 0x000fe40007810000 */
[----:B------:R-:W-:Y:S02]  /*5720*/  FSEL R18, R79, -INF , !P0 ;  /* 0xff8000004f127808 */ /* 0x000fe40004000000 */
[----:B------:R-:W-:-:S04]  /*5730*/  LOP3.LUT P0, RZ, R192, 0x80, RZ, 0xc0, !PT ;  /* 0x00000080c0ff7812 */ /* 0x000fc8000780c0ff */
[----:B------:R-:W-:-:S04]  /*5740*/  ISETP.GT.AND P0, PT, R0, 0x19, !P0 ;  /* 0x000000190000780c */ /* 0x000fc80004704270 */
[----:B------:R-:W-:-:S04]  /*5750*/  ISETP.LT.OR P0, PT, R2, 0x1a, P0 ;  /* 0x0000001a0200780c */ /* 0x000fc80000701670 */
        /* <DEDUP_REMOVED lines=29> */
[----:B------:R-:W-:Y:S02]  /*5930*/  ISETP.GT.AND P0, PT, R0, 0x39, !P6 ;  /* 0x000000390000780c */ /* 0x000fe40007704270 */
[----:B------:R-:W-:Y:S02]  /*5940*/  LOP3.LUT P6, RZ, R192, 0x10000, RZ, 0xc0, !PT ;  /* 0x00010000c0ff7812 */ /* 0x000fe400078cc0ff */
[----:B------:R-:W-:-:S04]  /*5950*/  ISETP.LT.OR P0, PT, R2, 0x3a, P0 ;  /* 0x0000003a0200780c */ /* 0x000fc80000701670 */
[----:B------:R-:W-:Y:S02]  /*5960*/  FSEL R136, R37, -INF , !P0 ;  /* 0xff80000025887808 */ /* 0x000fe40004000000 */
[----:B------:R-:W-:-:S04]  /*5970*/  ISETP.GT.AND P0, PT, R0, 0x40, !P5 ;  /* 0x000000400000780c */ /* 0x000fc80006f04270 */
[----:B------:R-:W-:-:S04]  /*5980*/  ISETP.LT.OR P0, PT, R2, 0x41, P0 ;  /* 0x000000410200780c */ /* 0x000fc80000701670 */
[----:B------:R-:W-:Y:S02]  /*5990*/  FSEL R147, R36, -INF , !P0 ;  /* 0xff80000024937808 */ /* 0x000fe40004000000 */
[----:B------:R-:W-:-:S04]  /*59a0*/  ISETP.GT.AND P0, PT, R0, 0x41, !P4 ;  /* 0x000000410000780c */ /* 0x000fc80006704270 */
[----:B------:R-:W-:-:S04]  /*59b0*/  ISETP.LT.OR P0, PT, R2, 0x42, P0 ;  /* 0x000000420200780c */ /* 0x000fc80000701670 */
[----:B------:R-:W-:Y:S02]  /*59c0*/  FSEL R146, R31, -INF , !P0 ;  /* 0xff8000001f927808 */ /* 0x000fe40004000000 */
[----:B------:R-:W-:Y:S02]  /*59d0*/  ISETP.GT.AND P0, PT, R0, 0x48, !P3 ;  /* 0x000000480000780c */ /* 0x000fe40005f04270 */
[----:B------:R-:W-:Y:S02]  /*59e0*/  LOP3.LUT P3, RZ, R192, 0x2000, RZ, 0xc0, !PT ;  /* 0x00002000c0ff7812 */ /* 0x000fe4000786c0ff */
[----:B------:R-:W-:-:S04]  /*59f0*/  ISETP.LT.OR P0, PT, R2, 0x49, P0 ;  /* 0x000000490200780c */ /* 0x000fc80000701670 */
[----:B------:R-:W-:Y:S02]  /*5a00*/  FSEL R145, R28, -INF , !P0 ;  /* 0xff8000001c917808 */ /* 0x000fe40004000000 */
[----:B------:R-:W-:Y:S02]  /*5a10*/  ISETP.GT.AND P0, PT, R0, 0x49, !P2 ;  /* 0x000000490000780c */ /* 0x000fe40005704270 */
[----:B------:R-:W-:Y:S02]  /*5a20*/  LOP3.LUT P2, RZ, R192, 0x20000, RZ, 0xc0, !PT ;  /* 0x00020000c0ff7812 */ /* 0x000fe4000784c0ff */
[----:B------:R-:W-:-:S04]  /*5a30*/  ISETP.LT.OR P0, PT, R2, 0x4a, P0 ;  /* 0x0000004a0200780c */ /* 0x000fc80000701670 */
[----:B------:R-:W-:Y:S02]  /*5a40*/  FSEL R148, R27, -INF , !P0 ;  /* 0xff8000001b947808 */ /* 0x000fe40004000000 */
[----:B------:R-:W-:Y:S02]  /*5a50*/  ISETP.GT.AND P0, PT, R0, RZ, !P1 ;  /* 0x000000ff0000720c */ /* 0x000fe40004f04270 */
[----:B------:R-:W-:Y:S02]  /*5a60*/  LOP3.LUT P1, RZ, R192, 0x8000, RZ, 0xc0, !PT ;  /* 0x00008000c0ff7812 */ /* 0x000fe4000782c0ff */
[----:B------:R-:W-:Y:S02]  /*5a70*/  ISETP.LT.OR P0, PT, R2, 0x1, P0 ;  /* 0x000000010200780c */ /* 0x000fe40000701670 */
[----:B------:R-:W-:Y:S02]  /*5a80*/  ISETP.GT.AND P1, PT, R0, 0x51, !P1 ;  /* 0x000000510000780c */ /* 0x000fe40004f24270 */
[----:B------:R-:W-:-:S02]  /*5a90*/  FSEL R6, R99, -INF , !P0 ;  /* 0xff80000063067808 */ /* 0x000fc40004000000 */
[----:B------:R-:W-:Y:S02]  /*5aa0*/  ISETP.GT.AND P0, PT, R0, 0x50, !P6 ;  /* 0x000000500000780c */ /* 0x000fe40007704270 */
[----:B------:R-:W-:Y:S02]  /*5ab0*/  FMNMX.FTZ R4, R6, R7, !PT ;  /* 0x0000000706047209 */ /* 0x000fe40007810000 */
[----:B------:R-:W-:Y:S02]  /*5ac0*/  ISETP.LT.OR P0, PT, R2, 0x51, P0 ;  /* 0x000000510200780c */ /* 0x000fe40000701670 */
[----:B------:R-:W-:Y:S02]  /*5ad0*/  FMNMX.FTZ R4, R12, R4, !PT ;  /* 0x000000040c047209 */ /* 0x000fe40007810000 */
[----:B------:R-:W-:Y:S02]  /*5ae0*/  FSEL R149, R26, -INF , !P0 ;  /* 0xff8000001a957808 */ /* 0x000fe40004000000 */
[----:B------:R-:W-:-:S02]  /*5af0*/  FMNMX.FTZ R4, R13, R4, !PT ;  /* 0x000000040d047209 */ /* 0x000fc40007810000 */
[----:B------:R-:W-:Y:S02]  /*5b00*/  ISETP.GT.AND P0, PT, R0, 0x58, !P3 ;  /* 0x000000580000780c */ /* 0x000fe40005f04270 */
[----:B------:R-:W-:Y:S02]  /*5b10*/  FMNMX.FTZ R4, R14, R4, !PT ;  /* 0x000000040e047209 */ /* 0x000fe40007810000 */
[----:B------:R-:W-:Y:S02]  /*5b20*/  ISETP.GT.AND P3, PT, R0, 0x59, !P2 ;  /* 0x000000590000780c */ /* 0x000fe40005764270 */
[----:B------:R-:W-:Y:S02]  /*5b30*/  FMNMX.FTZ R4, R15, R4, !PT ;  /* 0x000000040f047209 */ /* 0x000fe40007810000 */
[----:B------:R-:W-:Y:S02]  /*5b40*/  FMNMX.FTZ R0, R150, R3, !PT ;  /* 0x0000000396007209 */ /* 0x000fe40007810000 */
[----:B------:R-:W-:-:S02]  /*5b50*/  FMNMX.FTZ R4, R18, R4, !PT ;  /* 0x0000000412047209 */ /* 0x000fc40007810000 */
[----:B------:R-:W-:Y:S02]  /*5b60*/  ISETP.LT.OR P2, PT, R2, 0x52, P1 ;  /* 0x000000520200780c */ /* 0x000fe40000f41670 */
[----:B------:R-:W-:Y:S02]  /*5b70*/  FMNMX.FTZ R4, R24, R4, !PT ;  /* 0x0000000418047209 */ /* 0x000fe40007810000 */
[----:B------:R-:W-:Y:S02]  /*5b80*/  ISETP.LT.OR P1, PT, R2, 0x59, P0 ;  /* 0x000000590200780c */ /* 0x000fe40000721670 */
[----:B------:R-:W-:Y:S02]  /*5b90*/  FMNMX.FTZ R4, R69, R4, !PT ;  /* 0x0000000445047209 */ /* 0x000fe40007810000 */
[----:B------:R-:W-:Y:S02]  /*5ba0*/  FSEL R144, R34, -INF , !P2 ;  /* 0xff80000022907808 */ /* 0x000fe40005000000 */
[----:B------:R-:W-:-:S02]  /*5bb0*/  FMNMX.FTZ R4, R70, R4, !PT ;  /* 0x0000000446047209 */ /* 0x000fc40007810000 */
[----:B------:R-:W-:Y:S02]  /*5bc0*/  FMNMX.FTZ R0, R194, R0, !PT ;  /* 0x00000000c2007209 */ /* 0x000fe40007810000 */
[----:B------:R-:W-:Y:S02]  /*5bd0*/  FMNMX.FTZ R4, R100, R4, !PT ;  /* 0x0000000464047209 */ /* 0x000fe40007810000 */
[----:B------:R-:W-:Y:S02]  /*5be0*/  ISETP.LT.OR P0, PT, R2, 0x5a, P3 ;  /* 0x0000005a0200780c */ /* 0x000fe40001f01670 */
[----:B------:R-:W-:Y:S02]  /*5bf0*/  FMNMX.FTZ R4, R101, R4, !PT ;  /* 0x0000000465047209 */ /* 0x000fe40007810000 */
[----:B------:R-:W-:Y:S02]  /*5c00*/  FSEL R143, R33, -INF , !P1 ;  /* 0xff800000218f7808 */ /* 0x000fe40004800000 */
[----:B------:R-:W-:-:S02]  /*5c10*/  FMNMX.FTZ R4, R131, R4, !PT ;  /* 0x0000000483047209 */ /* 0x000fc40007810000 */
[----:B------:R-:W-:Y:S02]  /*5c20*/  FMNMX.FTZ R0, R193, R0, !PT ;  /* 0x00000000c1007209 */ /* 0x000fe40007810000 */
[----:B------:R-:W-:Y:S02]  /*5c30*/  FMNMX.FTZ R4, R130, R4, !PT ;  /* 0x0000000482047209 */ /* 0x000fe40007810000 */
[----:B------:R-:W-:Y:S02]  /*5c40*/  FSEL R142, R32, -INF , !P0 ;  /* 0xff800000208e7808 */ /* 0x000fe40004000000 */
[----:B------:R-:W-:Y:S02]  /*5c50*/  FMNMX.FTZ R4, R137, R4, !PT ;  /* 0x0000000489047209 */ /* 0x000fe40007810000 */
[----:B------:R-:W-:Y:S02]  /*5c60*/  FMNMX.FTZ R0, R179, R0, !PT ;  /* 0x00000000b3007209 */ /* 0x000fe40007810000 */
[----:B------:R-:W-:-:S04]  /*5c70*/  FMNMX.FTZ R4, R136, R4, !PT ;  /* 0x0000000488047209 */ /* 0x000fc80007810000 */
[----:B------:R-:W-:-:S04]  /*5c80*/  FMNMX.FTZ R4, R147, R4, !PT ;  /* 0x0000000493047209 */ /* 0x000fc80007810000 */
[----:B------:R-:W-:-:S04]  /*5c90*/  FMNMX.FTZ R4, R146, R4, !PT ;  /* 0x0000000492047209 */ /* 0x000fc80007810000 */
[----:B------:R-:W-:-:S04]  /*5ca0*/  FMNMX.FTZ R4, R145, R4, !PT ;  /* 0x0000000491047209 */ /* 0x000fc80007810000 */
[----:B------:R-:W-:Y:S02]  /*5cb0*/  FMNMX.FTZ R3, R148, R4, !PT ;  /* 0x0000000494037209 */ /* 0x000fe40007810000 */
[----:B------:R-:W-:Y:S02]  /*5cc0*/  FMNMX.FTZ R4, R178, R0, !PT ;  /* 0x00000000b2047209 */ /* 0x000fe40007810000 */
[----:B------:R-:W-:-:S04]  /*5cd0*/  FMNMX.FTZ R3, R149, R3, !PT ;  /* 0x0000000395037209 */ /* 0x000fc80007810000 */
[----:B------:R-:W-:-:S04]  /*5ce0*/  FMNMX.FTZ R2, R144, R3, !PT ;  /* 0x0000000390027209 */ /* 0x000fc80007810000 */
[----:B------:R-:W-:-:S04]  /*5cf0*/  FMNMX.FTZ R2, R143, R2, !PT ;  /* 0x000000028f027209 */ /* 0x000fc80007810000 */
[----:B-12---:R-:W-:Y:S01]  /*5d00*/  FMNMX.FTZ R5, R142, R2, !PT ;  /* 0x000000028e057209 */ /* 0x006fe20007810000 */
[----:B------:R-:W-:Y:S05]  /*5d10*/  BRA.DIV ~URZ, `(.L_x_707) ;  /* 0x00012a627f007947 */ /* 0x000fea000b800000 */
[----:B------:R1:W2:Y:S02]  /*5d20*/  SHFL.BFLY PT, R0, R4, 0x2, 0x1f ;  /* 0x0c401f0004007f89 */ /* 0x0002a400000e0000 */
.L_x_841:
[----:B-12---:R-:W-:Y:S01]  /*5d30*/  FMNMX.FTZ R4, R4, R0, !PT ;  /* 0x0000000004047209 */ /* 0x006fe20007810000 */
[----:B------:R-:W-:Y:S05]  /*5d40*/  BRA.DIV ~URZ, `(.L_x_708) ;  /* 0x00012a727f007947 */ /* 0x000fea000b800000 */
[----:B------:R-:W1:Y:S04]  /*5d50*/  SHFL.BFLY PT, R0, R5, 0x2, 0x1f ;  /* 0x0c401f0005007f89 */ /* 0x000e6800000e0000 */
[----:B------:R-:W2:Y:S01]  /*5d60*/  SHFL.BFLY PT, R2, R4, 0x1, 0x1f ;  /* 0x0c201f0004027f89 */ /* 0x000ea200000e0000 */
[----:B-1----:R-:W-:Y:S02]  /*5d70*/  FMNMX.FTZ R5, R5, R0, !PT ;  /* 0x0000000005057209 */ /* 0x002fe40007810000 */
[----:B--2---:R-:W-:-:S03]  /*5d80*/  FMNMX.FTZ R68, R4, R2, !PT ;  /* 0x0000000204447209 */ /* 0x004fc60007810000 */
[----:B------:R1:W2:Y:S04]  /*5d90*/  SHFL.BFLY PT, R3, R5, 0x1, 0x1f ;  /* 0x0c201f0005037f89 */ /* 0x0002a800000e0000 */
.L_x_842:
[C---:B------:R-:W-:Y:S01]  /*5da0*/  FMUL.FTZ R2, R68.reuse, c[0x0][0x2d0] ;  /* 0x0000b40044027a20 */ /* 0x040fe20000410000 */
[----:B------:R-:W-:Y:S01]  /*5db0*/  FSETP.NEU.FTZ.AND P0, PT, R68, -INF , PT ;  /* 0xff8000004400780b */ /* 0x000fe20003f1d000 */
[----:B------:R-:W-:Y:S01]  /*5dc0*/  WARPSYNC 0xffffffff ;  /* 0xffffffff00007948 */ /* 0x000fe20003800000 */
[----:B-12---:R-:W-:Y:S01]  /*5dd0*/  FMNMX.FTZ R5, R3, R5, !PT ;  /* 0x0000000503057209 */ /* 0x006fe20007810000 */
[----:B------:R-:W-:Y:S01]  /*5de0*/  LDSM.16.MT88.4 R40, [R183+0x800] ;  /* 0x00080000b728783b */ /* 0x000fe20000004200 */
[----:B------:R-:W-:Y:S02]  /*5df0*/  FSEL R2, R2, RZ, P0 ;  /* 0x000000ff02027208 */ /* 0x000fe40000000000 */
[----:B------:R-:W-:Y:S01]  /*5e00*/  FSETP.NEU.FTZ.AND P0, PT, R5, -INF , PT ;  /* 0xff8000000500780b */ /* 0x000fe20003f1d000 */
[----:B------:R-:W-:Y:S01]  /*5e10*/  LDSM.16.MT88.4 R32, [R184] ;  /* 0x00000000b820783b */ /* 0x000fe20000004200 */
[----:B------:R-:W-:Y:S01]  /*5e20*/  MOV R225, c[0x0][0x2c4] ;  /* 0x0000b10000e17a02 */ /* 0x000fe20000000f00 */
[--C-:B------:R-:W-:Y:S01]  /*5e30*/  FFMA.FTZ R0, R10, c[0x0][0x2d0], -R2.reuse ;  /* 0x0000b4000a007a23 */ /* 0x100fe20000010802 */
[----:B------:R-:W-:Y:S01]  /*5e40*/  IADD3 R199, R199, -0x2, RZ ;  /* 0xfffffffec7c77810 */ /* 0x000fe20007ffe0ff */
[----:B------:R-:W-:Y:S01]  /*5e50*/  FFMA.FTZ R3, R21, c[0x0][0x2d0], -R2 ;  /* 0x0000b40015037a23 */ /* 0x000fe20000010802 */
[----:B------:R-:W-:Y:S01]  /*5e60*/  LDSM.16.MT88.4 R52, [R187] ;  /* 0x00000000bb34783b */ /* 0x000fe20000004200 */
[----:B------:R1:W-:Y:S01]  /*5e70*/  MUFU.EX2 R196, R0 ;  /* 0x0000000000c47308 */ /* 0x0003e20000000800 */
[----:B------:R-:W-:-:S02]  /*5e80*/  ISETP.NE.AND P1, PT, R225, 0x1, PT ;  /* 0x00000001e100780c */ /* 0x000fc40003f25270 */
[----:B------:R-:W-:Y:S01]  /*5e90*/  LDSM.16.MT88.4 R56, [R185+0x800] ;  /* 0x00080000b938783b */ /* 0x000fe20000004200 */
[----:B------:R-:W-:-:S03]  /*5ea0*/  MOV R225, c[0x0][0x32c] ;  /* 0x0000cb0000e17a02 */ /* 0x000fc60000000f00 */
[----:B------:R-:W-:Y:S01]  /*5eb0*/  LDSM.16.MT88.4 R48, [R184+0x800] ;  /* 0x00080000b830783b */ /* 0x000fe20000004200 */
[----:B------:R2:W-:Y:S03]  /*5ec0*/  MUFU.EX2 R223, R3 ;  /* 0x0000000300df7308 */ /* 0x0005e60000000800 */
[----:B------:R-:W-:Y:S04]  /*5ed0*/  LDSM.16.MT88.4 R64, [R186+0x800] ;  /* 0x00080000ba40783b */ /* 0x000fe80000004200 */
[----:B------:R-:W-:Y:S01]  /*5ee0*/  LDSM.16.MT88.4 R60, [R183+0x3000] ;  /* 0x00300000b73c783b */ /* 0x000fe20000004200 */
[----:B-1----:R-:W-:-:S03]  /*5ef0*/  FFMA.FTZ R0, R11, c[0x0][0x2d0], -R2 ;  /* 0x0000b4000b007a23 */ /* 0x002fc60000010802 */
[----:B------:R-:W-:Y:S01]  /*5f00*/  LDSM.16.MT88.4 R8, [R183] ;  /* 0x00000000b708783b */ /* 0x000fe20000004200 */
[----:B------:R1:W3:Y:S01]  /*5f10*/  MUFU.EX2 R4, R0 ;  /* 0x0000000000047308 */ /* 0x0002e20000000800 */
[----:B--2---:R-:W-:-:S07]  /*5f20*/  FFMA.FTZ R3, R22, c[0x0][0x2d0], -R2 ;  /* 0x0000b40016037a23 */ /* 0x004fce0000010802 */
[----:B------:R-:W-:Y:S01]  /*5f30*/  MUFU.EX2 R220, R3 ;  /* 0x0000000300dc7308 */ /* 0x000fe20000000800 */
[----:B-1----:R-:W-:-:S07]  /*5f40*/  FFMA.FTZ R0, R16, c[0x0][0x2d0], -R2 ;  /* 0x0000b40010007a23 */ /* 0x002fce0000010802 */
[----:B------:R1:W2:Y:S02]  /*5f50*/  MUFU.EX2 R202, R0 ;  /* 0x0000000000ca7308 */ /* 0x0002a40000000800 */
[----:B-1----:R-:W-:-:S06]  /*5f60*/  FFMA.FTZ R0, R17, c[0x0][0x2d0], -R2 ;  /* 0x0000b40011007a23 */ /* 0x002fcc0000010802 */
[----:B------:R1:W-:Y:S02]  /*5f70*/  MUFU.EX2 R205, R0 ;  /* 0x0000000000cd7308 */ /* 0x0003e40000000800 */
[----:B-1----:R-:W-:-:S06]  /*5f80*/  FFMA.FTZ R0, R19, c[0x0][0x2d0], -R2 ;  /* 0x0000b40013007a23 */ /* 0x002fcc0000010802 */
[----:B------:R1:W-:Y:S02]  /*5f90*/  MUFU.EX2 R206, R0 ;  /* 0x0000000000ce7308 */ /* 0x0003e40000000800 */
[----:B-1----:R-:W-:Y:S02]  /*5fa0*/  FFMA.FTZ R0, R20, c[0x0][0x2d0], -R2 ;  /* 0x0000b40014007a23 */ /* 0x002fe40000010802 */
[----:B------:R-:W1:Y:S04]  /*5fb0*/  LDSM.16.MT88.4 R20, [R185] ;  /* 0x00000000b914783b */ /* 0x000e680000004200 */
[----:B------:R4:W-:Y:S02]  /*5fc0*/  MUFU.EX2 R222, R0 ;  /* 0x0000000000de7308 */ /* 0x0009e40000000800 */
[----:B----4-:R-:W-:-:S05]  /*5fd0*/  FMUL.FTZ R0, R5, c[0x0][0x2d0] ;  /* 0x0000b40005007a20 */ /* 0x010fca0000410000 */
[----:B------:R-:W-:-:S05]  /*5fe0*/  FSEL R0, R0, RZ, P0 ;  /* 0x000000ff00007208 */ /* 0x000fca0000000000 */
[----:B------:R-:W-:-:S04]  /*5ff0*/  FFMA.FTZ R3, R6, c[0x0][0x2d0], -R0 ;  /* 0x0000b40006037a23 */ /* 0x000fc80000010800 */
[----:B------:R4:W-:Y:S02]  /*6000*/  MUFU.EX2 R200, R3 ;  /* 0x0000000300c87308 */ /* 0x0009e40000000800 */
[----:B----4-:R-:W-:Y:S02]  /*6010*/  FFMA.FTZ R3, R7, c[0x0][0x2d0], -R0 ;  /* 0x0000b40007037a23 */ /* 0x010fe40000010800 */
[----:B------:R-:W-:-:S04]  /*6020*/  FFMA.FTZ R7, R178, c[0x0][0x2d0], -R2 ;  /* 0x0000b400b2077a23 */ /* 0x000fc80000010802 */
[----:B------:R4:W5:Y:S08]  /*6030*/  MUFU.EX2 R6, R3 ;  /* 0x0000000300067308 */ /* 0x0009700000000800 */
[----:B------:R-:W-:Y:S01]  /*6040*/  MUFU.EX2 R227, R7 ;  /* 0x0000000700e37308 */ /* 0x000fe20000000800 */
[----:B----4-:R-:W-:Y:S01]  /*6050*/  FFMA.FTZ R3, R12, c[0x0][0x2d0], -R0 ;  /* 0x0000b4000c037a23 */ /* 0x010fe20000010800 */
[----:B---3--:R-:W-:Y:S01]  /*6060*/  F2FP.PACK_AB R12, R4, R196 ;  /* 0x000000c4040c723e */ /* 0x008fe200000000ff */
[----:B------:R-:W-:-:S05]  /*6070*/  FADD.FTZ R4, R196, R4 ;  /* 0x00000004c4047221 */ /* 0x000fca0000010000 */
[----:B------:R3:W-:Y:S01]  /*6080*/  MUFU.EX2 R201, R3 ;  /* 0x0000000300c97308 */ /* 0x0007e20000000800 */
[----:B--2---:R-:W-:Y:S02]  /*6090*/  FADD.FTZ R4, R202, R4 ;  /* 0x00000004ca047221 */ /* 0x004fe40000010000 */
[----:B---3--:R-:W-:Y:S01]  /*60a0*/  FFMA.FTZ R3, R13, c[0x0][0x2d0], -R0 ;  /* 0x0000b4000d037a23 */ /* 0x008fe20000010800 */
[----:B-----5:R-:W-:Y:S01]  /*60b0*/  F2FP.PACK_AB R13, R6, R200 ;  /* 0x000000c8060d723e */ /* 0x020fe200000000ff */
[----:B------:R-:W-:-:S03]  /*60c0*/  FADD.FTZ R6, R200, R6 ;  /* 0x00000006c8067221 */ /* 0x000fc60000010000 */
[----:B------:R2:W3:Y:S02]  /*60d0*/  MUFU.EX2 R203, R3 ;  /* 0x0000000300cb7308 */ /* 0x0004e40000000800 */
[----:B--2---:R-:W-:Y:S01]  /*60e0*/  FFMA.FTZ R3, R14, c[0x0][0x2d0], -R0 ;  /* 0x0000b4000e037a23 */ /* 0x004fe20000010800 */
[----:B------:R-:W-:-:S05]  /*60f0*/  F2FP.PACK_AB R14, R205, R202 ;  /* 0x000000cacd0e723e */ /* 0x000fca00000000ff */
[----:B------:R2:W-:Y:S02]  /*6100*/  MUFU.EX2 R216, R3 ;  /* 0x0000000300d87308 */ /* 0x0005e40000000800 */
[----:B--2---:R-:W-:Y:S01]  /*6110*/  FFMA.FTZ R3, R15, c[0x0][0x2d0], -R0 ;  /* 0x0000b4000f037a23 */ /* 0x004fe20000010800 */
[----:B---3--:R-:W-:-:S05]  /*6120*/  F2FP.PACK_AB R15, R203, R201 ;  /* 0x000000c9cb0f723e */ /* 0x008fca00000000ff */
[----:B------:R2:W3:Y:S02]  /*6130*/  MUFU.EX2 R218, R3 ;  /* 0x0000000300da7308 */ /* 0x0004e40000000800 */
[C---:B-1----:R-:W-:Y:S08]  /*6140*/  HMMA.16816.F32 R36, R12.reuse, R20, RZ ;  /* 0x000000140c24723c */ /* 0x042ff000000018ff */
[----:B------:R-:W-:Y:S01]  /*6150*/  HMMA.16816.F32 R44, R12, R10, RZ ;  /* 0x0000000a0c2c723c */ /* 0x000fe200000018ff */
[----:B--2---:R-:W-:-:S06]  /*6160*/  FFMA.FTZ R3, R18, c[0x0][0x2d0], -R0 ;  /* 0x0000b40012037a23 */ /* 0x004fcc0000010800 */
[----:B------:R-:W-:Y:S01]  /*6170*/  F2FP.PACK_AB R10, R220, R223 ;  /* 0x000000dfdc0a723e */ /* 0x000fe200000000ff */
[----:B------:R1:W-:Y:S01]  /*6180*/  MUFU.EX2 R217, R3 ;  /* 0x0000000300d97308 */ /* 0x0003e20000000800 */
[C---:B------:R-:W-:Y:S07]  /*6190*/  HMMA.16816.F32 R16, R12.reuse, R8, RZ ;  /* 0x000000080c10723c */ /* 0x040fee00000018ff */
[----:B------:R-:W-:Y:S01]  /*61a0*/  F2FP.PACK_AB R8, R222, R206 ;  /* 0x000000cede08723e */ /* 0x000fe200000000ff */
[----:B------:R-:W-:Y:S01]  /*61b0*/  HMMA.16816.F32 R28, R12, R22, RZ ;  /* 0x000000160c1c723c */ /* 0x000fe200000018ff */
[----:B---3--:R-:W-:Y:S01]  /*61c0*/  F2FP.PACK_AB R9, R218, R216 ;  /* 0x000000d8da09723e */ /* 0x008fe200000000ff */
[----:B-1----:R-:W-:-:S06]  /*61d0*/  FFMA.FTZ R3, R24, c[0x0][0x2d0], -R0 ;  /* 0x0000b40018037a23 */ /* 0x002fcc0000010800 */
[C---:B------:R-:W-:Y:S01]  /*61e0*/  HMMA.16816.F32 R20, R12.reuse, R34, RZ ;  /* 0x000000220c14723c */ /* 0x040fe200000018ff */
[----:B------:R-:W1:Y:S07]  /*61f0*/  MUFU.EX2 R215, R3 ;  /* 0x0000000300d77308 */ /* 0x000e6e0000000800 */
[----:B------:R-:W-:Y:S01]  /*6200*/  HMMA.16816.F32 R24, R12, R32, RZ ;  /* 0x000000200c18723c */ /* 0x000fe200000018ff */
[----:B------:R-:W-:Y:S01]  /*6210*/  LDSM.16.MT88.4 R32, [R185+0x3000] ;  /* 0x00300000b920783b */ /* 0x000fe20000004200 */
[----:B-1----:R-:W-:Y:S01]  /*6220*/  F2FP.PACK_AB R11, R215, R217 ;  /* 0x000000d9d70b723e */ /* 0x002fe200000000ff */
[----:B------:R-:W-:-:S04]  /*6230*/  FFMA.FTZ R3, R102, c[0x0][0x2d0], -R2 ;  /* 0x0000b40066037a23 */ /* 0x000fc80000010802 */
[----:B------:R1:W-:Y:S02]  /*6240*/  MUFU.EX2 R198, R3 ;  /* 0x0000000300c67308 */ /* 0x0003e40000000800 */
[----:B------:R-:W-:Y:S08]  /*6250*/  HMMA.16816.F32 R132, R8, R40, R16 ;  /* 0x000000280884723c */ /* 0x000ff00000001810 */
[----:B------:R-:W-:Y:S01]  /*6260*/  HMMA.16816.F32 R16, R12, R52, RZ ;  /* 0x000000340c10723c */ /* 0x000fe200000018ff */
[----:B-1----:R-:W-:-:S07]  /*6270*/  FFMA.FTZ R3, R103, c[0x0][0x2d0], -R2 ;  /* 0x0000b40067037a23 */ /* 0x002fce0000010802 */
[C---:B------:R-:W-:Y:S01]  /*6280*/  HMMA.16816.F32 R116, R8.reuse, R56, R36 ;  /* 0x000000380874723c */ /* 0x040fe20000001824 */
[----:B------:R-:W1:Y:S01]  /*6290*/  LDSM.16.MT88.4 R36, [R183+0x3800] ;  /* 0x00380000b724783b */ /* 0x000e620000004200 */
[----:B------:R2:W3:Y:S06]  /*62a0*/  MUFU.EX2 R212, R3 ;  /* 0x0000000300d47308 */ /* 0x0004ec0000000800 */
[C---:B------:R-:W-:Y:S01]  /*62b0*/  HMMA.16816.F32 R104, R8.reuse, R42, R44 ;  /* 0x0000002a0868723c */ /* 0x040fe2000000182c */
[----:B------:R-:W4:Y:S07]  /*62c0*/  LDSM.16.MT88.4 R40, [R184+0x3000] ;  /* 0x00300000b828783b */ /* 0x000f2e0000004200 */
[----:B------:R-:W-:Y:S01]  /*62d0*/  HMMA.16816.F32 R44, R8, R50, R20 ;  /* 0x00000032082c723c */ /* 0x000fe20000001814 */
[----:B--2---:R-:W-:-:S04]  /*62e0*/  FFMA.FTZ R3, R128, c[0x0][0x2d0], -R2 ;  /* 0x0000b40080037a23 */ /* 0x004fc80000010802 */
[----:B------:R2:W-:Y:S03]  /*62f0*/  MUFU.EX2 R214, R3 ;  /* 0x0000000300d67308 */ /* 0x0005e60000000800 */
[----:B------:R-:W-:Y:S08]  /*6300*/  HMMA.16816.F32 R108, R8, R64, R16 ;  /* 0x00000040086c723c */ /* 0x000ff00000001810 */
[----:B------:R-:W-:Y:S01]  /*6310*/  HMMA.16816.F32 R20, R12, R60, RZ ;  /* 0x0000003c0c14723c */ /* 0x000fe200000018ff */
[----:B--2---:R-:W-:-:S07]  /*6320*/  FFMA.FTZ R3, R129, c[0x0][0x2d0], -R2 ;  /* 0x0000b40081037a23 */ /* 0x004fce0000010802 */
[----:B------:R-:W-:Y:S01]  /*6330*/  HMMA.16816.F32 R16, R12, R62, RZ ;  /* 0x0000003e0c10723c */ /* 0x000fe200000018ff */
[----:B------:R2:W5:Y:S07]  /*6340*/  MUFU.EX2 R213, R3 ;  /* 0x0000000300d57308 */ /* 0x00056e0000000800 */
[C---:B------:R-:W-:Y:S08]  /*6350*/  HMMA.16816.F32 R112, R8.reuse, R48, R24 ;  /* 0x000000300870723c */ /* 0x040ff00000001818 */
[----:B-1----:R-:W-:Y:S01]  /*6360*/  HMMA.16816.F32 R92, R8, R36, R20 ;  /* 0x00000024085c723c */ /* 0x002fe20000001814 */
[----:B--2---:R-:W-:-:S04]  /*6370*/  FFMA.FTZ R3, R69, c[0x0][0x2d0], -R0 ;  /* 0x0000b40045037a23 */ /* 0x004fc80000010800 */
[----:B------:R1:W-:Y:S03]  /*6380*/  MUFU.EX2 R207, R3 ;  /* 0x0000000300cf7308 */ /* 0x0003e60000000800 */
[----:B------:R-:W-:Y:S01]  /*6390*/  HMMA.16816.F32 R80, R8, R38, R16 ;  /* 0x000000260850723c */ /* 0x000fe20000001810 */
[----:B------:R-:W2:Y:S07]  /*63a0*/  LDSM.16.MT88.4 R36, [R184+0x3800] ;  /* 0x00380000b824783b */ /* 0x000eae0000004200 */
[----:B----4-:R-:W-:Y:S01]  /*63b0*/  HMMA.16816.F32 R16, R12, R40, RZ ;  /* 0x000000280c10723c */ /* 0x010fe200000018ff */
[----:B-1----:R-:W-:-:S07]  /*63c0*/  FFMA.FTZ R3, R70, c[0x0][0x2d0], -R0 ;  /* 0x0000b40046037a23 */ /* 0x002fce0000010800 */
[----:B------:R-:W-:Y:S01]  /*63d0*/  HMMA.16816.F32 R24, R12, R54, RZ ;  /* 0x000000360c18723c */ /* 0x000fe200000018ff */
[----:B------:R1:W4:Y:S07]  /*63e0*/  MUFU.EX2 R208, R3 ;  /* 0x0000000300d07308 */ /* 0x00032e0000000800 */
[----:B------:R-:W-:Y:S01]  /*63f0*/  HMMA.16816.F32 R96, R8, R58, R28 ;  /* 0x0000003a0860723c */ /* 0x000fe2000000181c */
[----:B------:R-:W3:Y:S07]  /*6400*/  LDSM.16.MT88.4 R28, [R185+0x3800] ;  /* 0x00380000b91c783b */ /* 0x000eee0000004200 */
[----:B------:R-:W-:Y:S01]  /*6410*/  HMMA.16816.F32 R20, R12, R34, RZ ;  /* 0x000000220c14723c */ /* 0x000fe200000018ff */
[----:B-1----:R-:W-:-:S04]  /*6420*/  FFMA.FTZ R3, R100, c[0x0][0x2d0], -R0 ;  /* 0x0000b40064037a23 */ /* 0x002fc80000010800 */
[----:B------:R1:W-:Y:S03]  /*6430*/  MUFU.EX2 R210, R3 ;  /* 0x0000000300d27308 */ /* 0x0003e60000000800 */
[C---:B------:R-:W-:Y:S08]  /*6440*/  HMMA.16816.F32 R88, R8.reuse, R66, R24 ;  /* 0x000000420858723c */ /* 0x040ff00000001818 */
[----:B--2---:R-:W-:Y:S01]  /*6450*/  HMMA.16816.F32 R76, R8, R36, R16 ;  /* 0x00000024084c723c */ /* 0x004fe20000001810 */
[----:B------:R-:W2:Y:S01]  /*6460*/  LDSM.16.MT88.4 R16, [R186+0x3000] ;  /* 0x00300000ba10783b */ /* 0x000ea20000004200 */
[----:B-1----:R-:W-:-:S06]  /*6470*/  FFMA.FTZ R3, R101, c[0x0][0x2d0], -R0 ;  /* 0x0000b40065037a23 */ /* 0x002fcc0000010800 */
[----:B------:R-:W-:Y:S01]  /*6480*/  HMMA.16816.F32 R24, R12, R32, RZ ;  /* 0x000000200c18723c */ /* 0x000fe200000018ff */
[----:B------:R1:W1:Y:S07]  /*6490*/  MUFU.EX2 R209, R3 ;  /* 0x0000000300d17308 */ /* 0x00026e0000000800 */
[----:B---3--:R-:W-:Y:S08]  /*64a0*/  HMMA.16816.F32 R72, R8, R30, R20 ;  /* 0x0000001e0848723c */ /* 0x008ff00000001814 */
[----:B------:R-:W-:Y:S01]  /*64b0*/  HMMA.16816.F32 R20, R12, R42, RZ ;  /* 0x0000002a0c14723c */ /* 0x000fe200000018ff */
[----:B-1----:R-:W-:-:S04]  /*64c0*/  FFMA.FTZ R3, R141, c[0x0][0x2d0], -R2 ;  /* 0x0000b4008d037a23 */ /* 0x002fc80000010802 */
[----:B------:R1:W-:Y:S03]  /*64d0*/  MUFU.EX2 R141, R3 ;  /* 0x00000003008d7308 */ /* 0x0003e60000000800 */
[----:B------:R-:W-:Y:S08]  /*64e0*/  HMMA.16816.F32 R84, R8, R28, R24 ;  /* 0x0000001c0854723c */ /* 0x000ff00000001818 */
[----:B--2---:R-:W-:Y:S01]  /*64f0*/  HMMA.16816.F32 R24, R12, R16, RZ ;  /* 0x000000100c18723c */ /* 0x004fe200000018ff */
[----:B-1----:R-:W-:-:S07]  /*6500*/  FFMA.FTZ R3, R140, c[0x0][0x2d0], -R2 ;  /* 0x0000b4008c037a23 */ /* 0x002fce0000010802 */
[----:B------:R-:W-:Y:S01]  /*6510*/  HMMA.16816.F32 R12, R12, R18, RZ ;  /* 0x000000120c0c723c */ /* 0x000fe200000018ff */
[----:B------:R-:W1:Y:S01]  /*6520*/  LDSM.16.MT88.4 R16, [R186+0x3800] ;  /* 0x00380000ba10783b */ /* 0x000e620000004200 */
[----:B------:R2:W3:Y:S06]  /*6530*/  MUFU.EX2 R140, R3 ;  /* 0x00000003008c7308 */ /* 0x0004ec0000000800 */
[----:B------:R-:W-:Y:S01]  /*6540*/  HMMA.16816.F32 R64, R8, R38, R20 ;  /* 0x000000260840723c */ /* 0x000fe20000001814 */
[----:B--2---:R-:W-:-:S04]  /*6550*/  FFMA.FTZ R3, R139, c[0x0][0x2d0], -R2 ;  /* 0x0000b4008b037a23 */ /* 0x004fc80000010802 */
[----:B------:R2:W-:Y:S02]  /*6560*/  MUFU.EX2 R197, R3 ;  /* 0x0000000300c57308 */ /* 0x0005e40000000800 */
[----:B--2---:R-:W-:Y:S01]  /*6570*/  FFMA.FTZ R3, R138, c[0x0][0x2d0], -R2 ;  /* 0x0000b4008a037a23 */ /* 0x004fe20000010802 */
[C---:B-1----:R-:W-:Y:S05]  /*6580*/  HMMA.16816.F32 R60, R8.reuse, R16, R24 ;  /* 0x00000010083c723c */ /* 0x042fea0000001818 */
[----:B------:R1:W2:Y:S03]  /*6590*/  MUFU.EX2 R139, R3 ;  /* 0x00000003008b7308 */ /* 0x0002a60000000800 */
[----:B------:R-:W-:Y:S01]  /*65a0*/  HMMA.16816.F32 R16, R8, R18, R12 ;  /* 0x000000120810723c */ /* 0x000fe2000000180c */
[----:B------:R-:W2:Y:S06]  /*65b0*/  LDSM.16.MT88.4 R12, [R183+0x1000] ;  /* 0x00100000b70c783b */ /* 0x000eac0000004200 */
[----:B------:R-:W-:-:S02]  /*65c0*/  F2FP.PACK_AB R8, R212, R198 ;  /* 0x000000c6d408723e */ /* 0x000fc400000000ff */
[----:B-----5:R-:W-:Y:S01]  /*65d0*/  F2FP.PACK_AB R10, R213, R214 ;  /* 0x000000d6d50a723e */ /* 0x020fe200000000ff */
[--C-:B-1----:R-:W-:Y:S01]  /*65e0*/  FFMA.FTZ R3, R131, c[0x0][0x2d0], -R0.reuse ;  /* 0x0000b40083037a23 */ /* 0x102fe20000010800 */
[----:B----4-:R-:W-:Y:S02]  /*65f0*/  F2FP.PACK_AB R9, R208, R207 ;  /* 0x000000cfd009723e */ /* 0x010fe400000000ff */
[----:B------:R-:W-:Y:S01]  /*6600*/  F2FP.PACK_AB R11, R209, R210 ;  /* 0x000000d2d10b723e */ /* 0x000fe200000000ff */
[----:B------:R1:W-:Y:S02]  /*6610*/  MUFU.EX2 R138, R3 ;  /* 0x00000003008a7308 */ /* 0x0003e40000000800 */
[----:B-1----:R-:W-:-:S04]  /*6620*/  FFMA.FTZ R3, R130, c[0x0][0x2d0], -R0 ;  /* 0x0000b40082037a23 */ /* 0x002fc80000010800 */
[C---:B--2---:R-:W-:Y:S02]  /*6630*/  HMMA.16816.F32 R56, R8.reuse, R12, R132 ;  /* 0x0000000c0838723c */ /* 0x044fe40000001884 */
[----:B------:R1:W2:Y:S06]  /*6640*/  MUFU.EX2 R135, R3 ;  /* 0x0000000300877308 */ /* 0x0002ac0000000800 */
[----:B------:R-:W-:Y:S01]  /*6650*/  HMMA.16816.F32 R36, R8, R14, R104 ;  /* 0x0000000e0824723c */ /* 0x000fe20000001868 */
[----:B------:R-:W4:Y:S01]  /*6660*/  LDSM.16.MT88.4 R12, [R185+0x1000] ;  /* 0x00100000b90c783b */ /* 0x000f220000004200 */
[----:B-1----:R-:W-:-:S04]  /*6670*/  FFMA.FTZ R3, R137, c[0x0][0x2d0], -R0 ;  /* 0x0000b40089037a23 */ /* 0x002fc80000010800 */
[----:B------:R1:W-:Y:S02]  /*6680*/  MUFU.EX2 R137, R3 ;  /* 0x0000000300897308 */ /* 0x0003e40000000800 */
[----:B-1----:R-:W-:-:S06]  /*6690*/  FFMA.FTZ R3, R136, c[0x0][0x2d0], -R0 ;  /* 0x0000b40088037a23 */ /* 0x002fcc0000010800 */
[----:B------:R1:W5:Y:S01]  /*66a0*/  MUFU.EX2 R136, R3 ;  /* 0x0000000300887308 */ /* 0x0003620000000800 */
[C---:B----4-:R-:W-:Y:S08]  /*66b0*/  HMMA.16816.F32 R52, R8.reuse, R12, R116 ;  /* 0x0000000c0834723c */ /* 0x050ff00000001874 */
[----:B------:R-:W-:Y:S01]  /*66c0*/  HMMA.16816.F32 R32, R8, R14, R96 ;  /* 0x0000000e0820723c */ /* 0x000fe20000001860 */
[----:B------:R-:W4:Y:S01]  /*66d0*/  LDSM.16.MT88.4 R12, [R184+0x1000] ;  /* 0x00100000b80c783b */ /* 0x000f220000004200 */
[----:B-1----:R-:W-:-:S04]  /*66e0*/  FFMA.FTZ R3, R177, c[0x0][0x2d0], -R2 ;  /* 0x0000b400b1037a23 */ /* 0x002fc80000010802 */
[----:B------:R1:W1:Y:S02]  /*66f0*/  MUFU.EX2 R132, R3 ;  /* 0x0000000300847308 */ /* 0x0002640000000800 */
[----:B-1----:R-:W-:-:S06]  /*6700*/  FFMA.FTZ R3, R176, c[0x0][0x2d0], -R2 ;  /* 0x0000b400b0037a23 */ /* 0x002fcc0000010802 */
[----:B------:R1:W1:Y:S01]  /*6710*/  MUFU.EX2 R70, R3 ;  /* 0x0000000300467308 */ /* 0x0002620000000800 */
[C---:B----4-:R-:W-:Y:S01]  /*6720*/  HMMA.16816.F32 R48, R8.reuse, R12, R112 ;  /* 0x0000000c0830723c */ /* 0x050fe20000001870 */
[--C-:B-1----:R-:W-:Y:S01]  /*6730*/  FFMA.FTZ R3, R151, c[0x0][0x2d0], -R2.reuse ;  /* 0x0000b40097037a23 */ /* 0x102fe20000010802 */
[----:B------:R-:W-:Y:S05]  /*6740*/  LDSM.16.MT88.4 R112, [R183+0x2800] ;  /* 0x00280000b770783b */ /* 0x000fea0000004200 */
[----:B------:R1:W-:Y:S01]  /*6750*/  MUFU.EX2 R134, R3 ;  /* 0x0000000300867308 */ /* 0x0003e20000000800 */
[----:B------:R-:W-:Y:S01]  /*6760*/  HMMA.16816.F32 R28, R8, R14, R44 ;  /* 0x0000000e081c723c */ /* 0x000fe2000000182c */
[----:B------:R-:W4:Y:S01]  /*6770*/  LDSM.16.MT88.4 R12, [R186+0x1000] ;  /* 0x00100000ba0c783b */ /* 0x000f220000004200 */
[----:B-1----:R-:W-:-:S05]  /*6780*/  FFMA.FTZ R3, R150, c[0x0][0x2d0], -R2 ;  /* 0x0000b40096037a23 */ /* 0x002fca0000010802 */
[----:B------:R1:W-:Y:S02]  /*6790*/  MUFU.EX2 R133, R3 ;  /* 0x0000000300857308 */ /* 0x0003e40000000800 */
[----:B-1----:R-:W-:Y:S01]  /*67a0*/  FFMA.FTZ R3, R147, c[0x0][0x2d0], -R0 ;  /* 0x0000b40093037a23 */ /* 0x002fe20000010800 */
[C---:B----4-:R-:W-:Y:S08]  /*67b0*/  HMMA.16816.F32 R44, R8.reuse, R12, R108 ;  /* 0x0000000c082c723c */ /* 0x050ff0000000186c */
        /* <DEDUP_REMOVED lines=15> */
[----:B------:R-:W-:Y:S02]  /*68b0*/  F2FP.PACK_AB R10, R139, R197 ;  /* 0x000000c58b0a723e */ /* 0x000fe400000000ff */
[----:B--2---:R-:W-:Y:S02]  /*68c0*/  F2FP.PACK_AB R9, R135, R138 ;  /* 0x0000008a8709723e */ /* 0x004fe400000000ff */
[----:B-----5:R-:W-:-:S07]  /*68d0*/  F2FP.PACK_AB R11, R136, R137 ;  /* 0x00000089880b723e */ /* 0x020fce00000000ff */
        /* <DEDUP_REMOVED lines=8> */
[----:B------:R-:W1:Y:S01]  /*6960*/  LDSM.16.MT88.4 R12, [R186+0x1800] ;  /* 0x00180000ba0c783b */ /* 0x000e620000004200 */
[----:B------:R2:W3:Y:S05]  /*6970*/  MUFU.EX2 R30, R3 ;  /* 0x00000003001e7308 */ /* 0x0004ea0000000800 */
[----:B------:R-:W-:-:S06]  /*6980*/  FFMA.FTZ R28, R142, c[0x0][0x2d0], -R0 ;  /* 0x0000b4008e1c7a23 */ /* 0x000fcc0000010800 */
[----:B------:R-:W-:Y:S01]  /*6990*/  MUFU.EX2 R28, R28 ;  /* 0x0000001c001c7308 */ /* 0x000fe20000000800 */
[----:B--2---:R-:W-:-:S07]  /*69a0*/  FFMA.FTZ R3, R146, c[0x0][0x2d0], -R0 ;  /* 0x0000b40092037a23 */ /* 0x004fce0000010800 */
[----:B------:R2:W4:Y:S02]  /*69b0*/  MUFU.EX2 R29, R3 ;  /* 0x00000003001d7308 */ /* 0x0005240000000800 */
[----:B--2---:R-:W-:Y:S01]  /*69c0*/  FFMA.FTZ R3, R145, c[0x0][0x2d0], -R0 ;  /* 0x0000b40091037a23 */ /* 0x004fe20000010800 */
[C---:B-1----:R-:W-:Y:S05]  /*69d0*/  HMMA.16816.F32 R96, R8.reuse, R12, R44 ;  /* 0x0000000c0860723c */ /* 0x042fea000000182c */
[----:B------:R1:W2:Y:S03]  /*69e0*/  MUFU.EX2 R69, R3 ;  /* 0x0000000300457308 */ /* 0x0002a60000000800 */
[----:B------:R-:W-:Y:S01]  /*69f0*/  HMMA.16816.F32 R88, R8, R14, R24 ;  /* 0x0000000e0858723c */ /* 0x000fe20000001818 */
[----:B------:R-:W5:Y:S06]  /*6a00*/  LDSM.16.MT88.4 R12, [R183+0x4800] ;  /* 0x00480000b70c783b */ /* 0x000f6c0000004200 */
[----:B------:R-:W-:-:S02]  /*6a10*/  FFMA.FTZ R26, R194, c[0x0][0x2d0], -R2 ;  /* 0x0000b400c21a7a23 */ /* 0x000fc40000010802 */
[----:B-1----:R-:W-:Y:S02]  /*6a20*/  FFMA.FTZ R3, R148, c[0x0][0x2d0], -R0 ;  /* 0x0000b40094037a23 */ /* 0x002fe40000010800 */
[--C-:B------:R-:W-:Y:S02]  /*6a30*/  FFMA.FTZ R25, R193, c[0x0][0x2d0], -R2.reuse ;  /* 0x0000b400c1197a23 */ /* 0x100fe40000010802 */
[----:B------:R1:W-:Y:S01]  /*6a40*/  MUFU.EX2 R31, R3 ;  /* 0x00000003001f7308 */ /* 0x0003e20000000800 */
[----:B------:R-:W-:Y:S02]  /*6a50*/  FFMA.FTZ R24, R179, c[0x0][0x2d0], -R2 ;  /* 0x0000b400b3187a23 */ /* 0x000fe40000010802 */
[----:B------:R-:W-:Y:S02]  /*6a60*/  FADD.FTZ R2, R205, R4 ;  /* 0x00000004cd027221 */ /* 0x000fe40000010000 */
[--C-:B------:R-:W-:Y:S02]  /*6a70*/  FFMA.FTZ R4, R144, c[0x0][0x2d0], -R0.reuse ;  /* 0x0000b40090047a23 */ /* 0x100fe40000010800 */
[----:B------:R-:W-:Y:S01]  /*6a80*/  FFMA.FTZ R27, R143, c[0x0][0x2d0], -R0 ;  /* 0x0000b4008f1b7a23 */ /* 0x000fe20000010800 */
[----:B------:R-:W2:Y:S01]  /*6a90*/  MUFU.EX2 R26, R26 ;  /* 0x0000001a001a7308 */ /* 0x000ea20000000800 */
[----:B-1----:R-:W-:-:S07]  /*6aa0*/  FADD.FTZ R3, R201, R6 ;  /* 0x00000006c9037221 */ /* 0x002fce0000010000 */
[----:B------:R-:W1:Y:S01]  /*6ab0*/  MUFU.EX2 R25, R25 ;  /* 0x0000001900197308 */ /* 0x000e620000000800 */
[----:B------:R-:W-:Y:S02]  /*6ac0*/  FFMA.FTZ R6, R149, c[0x0][0x2d0], -R0 ;  /* 0x0000b40095067a23 */ /* 0x000fe40000010800 */
[----:B------:R-:W-:Y:S02]  /*6ad0*/  FADD.FTZ R0, R206, R2 ;  /* 0x00000002ce007221 */ /* 0x000fe40000010000 */
[----:B------:R-:W-:Y:S02]  /*6ae0*/  FADD.FTZ R2, R203, R3 ;  /* 0x00000003cb027221 */ /* 0x000fe40000010000 */
[----:B------:R-:W-:Y:S01]  /*6af0*/  FADD.FTZ R0, R222, R0 ;  /* 0x00000000de007221 */ /* 0x000fe20000010000 */
[----:B------:R-:W-:Y:S01]  /*6b00*/  MUFU.EX2 R24, R24 ;  /* 0x0000001800187308 */ /* 0x000fe20000000800 */
[----:B------:R-:W-:Y:S01]  /*6b10*/  FADD.FTZ R2, R216, R2 ;  /* 0x00000002d8027221 */ /* 0x000fe20000010000 */
[----:B-----5:R-:W-:Y:S01]  /*6b20*/  HMMA.16816.F32 R80, R8, R12, R40 ;  /* 0x0000000c0850723c */ /* 0x020fe20000001828 */
[----:B------:R-:W-:-:S02]  /*6b30*/  FADD.FTZ R0, R223, R0 ;  /* 0x00000000df007221 */ /* 0x000fc40000010000 */
[----:B------:R-:W-:Y:S02]  /*6b40*/  FADD.FTZ R2, R218, R2 ;  /* 0x00000002da027221 */ /* 0x000fe40000010000 */
[----:B------:R-:W-:Y:S01]  /*6b50*/  FADD.FTZ R0, R220, R0 ;  /* 0x00000000dc007221 */ /* 0x000fe20000010000 */
[----:B------:R-:W5:Y:S01]  /*6b60*/  MUFU.EX2 R6, R6 ;  /* 0x0000000600067308 */ /* 0x000f620000000800 */
[----:B------:R-:W-:Y:S01]  /*6b70*/  FADD.FTZ R2, R217, R2 ;  /* 0x00000002d9027221 */ /* 0x000fe20000010000 */
[----:B------:R-:W-:Y:S01]  /*6b80*/  HMMA.16816.F32 R36, R8, R14, R20 ;  /* 0x0000000e0824723c */ /* 0x000fe20000001814 */
[----:B------:R-:W1:Y:S01]  /*6b90*/  LDSM.16.MT88.4 R12, [R185+0x4800] ;  /* 0x00480000b90c783b */ /* 0x000e620000004200 */
[----:B------:R-:W-:Y:S02]  /*6ba0*/  FADD.FTZ R3, R198, R0 ;  /* 0x00000000c6037221 */ /* 0x000fe40000010000 */
[----:B------:R-:W-:Y:S01]  /*6bb0*/  FADD.FTZ R0, R215, R2 ;  /* 0x00000002d7007221 */ /* 0x000fe20000010000 */
[----:B------:R-:W-:Y:S01]  /*6bc0*/  LDSM.16.MT88.4 R20, [R184+0x2000] ;  /* 0x00200000b814783b */ /* 0x000fe20000004200 */
[----:B------:R5:W1:Y:S01]  /*6bd0*/  MUFU.EX2 R7, R4 ;  /* 0x0000000400077308 */ /* 0x000a620000000800 */
[----:B------:R-:W-:-:S02]  /*6be0*/  FADD.FTZ R2, R212, R3 ;  /* 0x00000003d4027221 */ /* 0x000fc40000010000 */
[----:B------:R-:W-:Y:S02]  /*6bf0*/  FADD.FTZ R0, R207, R0 ;  /* 0x00000000cf007221 */ /* 0x000fe40000010000 */
[----:B------:R-:W-:Y:S02]  /*6c00*/  FADD.FTZ R2, R214, R2 ;  /* 0x00000002d6027221 */ /* 0x000fe40000010000 */
[----:B------:R-:W-:Y:S01]  /*6c10*/  FADD.FTZ R0, R208, R0 ;  /* 0x00000000d0007221 */ /* 0x000fe20000010000 */
[----:B------:R-:W1:Y:S01]  /*6c20*/  MUFU.EX2 R27, R27 ;  /* 0x0000001b001b7308 */ /* 0x000e620000000800 */
        /* <DEDUP_REMOVED lines=12> */
[----:B------:R-:W-:Y:S01]  /*6cf0*/  FADD.FTZ R2, R70, R2 ;  /* 0x0000000246027221 */ /* 0x000fe20000010000 */
[----:B-1----:R-:W-:Y:S01]  /*6d00*/  HMMA.16816.F32 R128, R8, R12, R84 ;  /* 0x0000000c0880723c */ /* 0x002fe20000001854 */
[----:B---3--:R-:W-:Y:S02]  /*6d10*/  FADD.FTZ R0, R30, R0 ;  /* 0x000000001e007221 */ /* 0x008fe40000010000 */
[----:B------:R-:W-:-:S02]  /*6d20*/  FADD.FTZ R2, R134, R2 ;  /* 0x0000000286027221 */ /* 0x000fc40000010000 */
[----:B----4-:R-:W-:Y:S02]  /*6d30*/  FADD.FTZ R0, R29, R0 ;  /* 0x000000001d007221 */ /* 0x010fe40000010000 */
[----:B------:R-:W-:Y:S01]  /*6d40*/  FADD.FTZ R2, R133, R2 ;  /* 0x0000000285027221 */ /* 0x000fe20000010000 */
[----:B------:R-:W-:Y:S01]  /*6d50*/  HMMA.16816.F32 R72, R8, R14, R72 ;  /* 0x0000000e0848723c */ /* 0x000fe20000001848 */
[----:B------:R-:W1:Y:S01]  /*6d60*/  LDSM.16.MT88.4 R12, [R184+0x4800] ;  /* 0x00480000b80c783b */ /* 0x000e620000004200 */
[----:B--2---:R-:W-:Y:S02]  /*6d70*/  FADD.FTZ R0, R69, R0 ;  /* 0x0000000045007221 */ /* 0x004fe40000010000 */
[----:B------:R-:W-:Y:S02]  /*6d80*/  FADD.FTZ R2, R26, R2 ;  /* 0x000000021a027221 */ /* 0x000fe40000010000 */
[----:B------:R-:W-:Y:S02]  /*6d90*/  FADD.FTZ R0, R31, R0 ;  /* 0x000000001f007221 */ /* 0x000fe40000010000 */
[----:B------:R-:W-:-:S02]  /*6da0*/  FADD.FTZ R3, R25, R2 ;  /* 0x0000000219037221 */ /* 0x000fc40000010000 */
[----:B-----5:R-:W-:Y:S01]  /*6db0*/  FADD.FTZ R4, R6, R0 ;  /* 0x0000000006047221 */ /* 0x020fe20000010000 */
[----:B------:R-:W-:Y:S01]  /*6dc0*/  MOV R0, R244 ;  /* 0x000000f400007202 */ /* 0x000fe20000000f00 */
[----:B------:R-:W-:Y:S02]  /*6dd0*/  FADD.FTZ R3, R24, R3 ;  /* 0x0000000318037221 */ /* 0x000fe40000010000 */
[----:B------:R-:W-:-:S04]  /*6de0*/  FADD.FTZ R2, R7, R4 ;  /* 0x0000000407027221 */ /* 0x000fc80000010000 */
[----:B------:R-:W-:-:S04]  /*6df0*/  FADD.FTZ R2, R27, R2 ;  /* 0x000000021b027221 */ /* 0x000fc80000010000 */
[----:B------:R-:W-:Y:S01]  /*6e00*/  FADD.FTZ R228, R28, R2 ;  /* 0x000000021ce47221 */ /* 0x000fe20000010000 */
[C---:B-1----:R-:W-:Y:S08]  /*6e10*/  HMMA.16816.F32 R48, R8.reuse, R12, R76 ;  /* 0x0000000c0830723c */ /* 0x042ff0000000184c */
[----:B------:R-:W-:Y:S01]  /*6e20*/  HMMA.16816.F32 R44, R8, R14, R64 ;  /* 0x0000000e082c723c */ /* 0x000fe20000001840 */
[----:B------:R-:W1:Y:S06]  /*6e30*/  LDSM.16.MT88.4 R12, [R186+0x4800] ;  /* 0x00480000ba0c783b */ /* 0x000e6c0000004200 */
[----:B------:R-:W-:-:S02]  /*6e40*/  F2FP.PACK_AB R64, R25, R26 ;  /* 0x0000001a1940723e */ /* 0x000fc400000000ff */
[C---:B------:R-:W-:Y:S01]  /*6e50*/  F2FP.PACK_AB R66, R227.reuse, R24 ;  /* 0x00000018e342723e */ /* 0x040fe200000000ff */
[----:B------:R-:W-:Y:S01]  /*6e60*/  FADD.FTZ R227, R227, R3 ;  /* 0x00000003e3e37221 */ /* 0x000fe20000010000 */
[----:B------:R-:W-:Y:S01]  /*6e70*/  F2FP.PACK_AB R65, R7, R6 ;  /* 0x000000060741723e */ /* 0x000fe200000000ff */
[----:B------:R-:W-:Y:S01]  /*6e80*/  @P1 IMAD.HI.U32 R6, R244, c[0x0][0x2c8], RZ ;  /* 0x0000b200f4061a27 */ /* 0x000fe200078e00ff */
[----:B------:R-:W-:-:S04]  /*6e90*/  F2FP.PACK_AB R67, R28, R27 ;  /* 0x0000001b1c43723e */ /* 0x000fc800000000ff */
[----:B------:R-:W-:Y:S02]  /*6ea0*/  @P1 SHF.R.U32.HI R0, RZ, c[0x0][0x2cc], R6 ;  /* 0x0000b300ff001a19 */ /* 0x000fe40000011606 */
[----:B------:R-:W-:Y:S02]  /*6eb0*/  ISETP.GE.AND P1, PT, R225, 0x1, PT ;  /* 0x00000001e100780c */ /* 0x000fe40003f26270 */
[----:B------:R-:W-:-:S04]  /*6ec0*/  IADD3 R0, R224, R0, RZ ;  /* 0x00000000e0007210 */ /* 0x000fc80007ffe0ff */
[----:B------:R-:W-:Y:S01]  /*6ed0*/  IADD3 R3, R0, c[0x0][0x328], RZ ;  /* 0x0000ca0000037a10 */ /* 0x000fe20007ffe0ff */
[C---:B-1----:R-:W-:Y:S08]  /*6ee0*/  HMMA.16816.F32 R40, R8.reuse, R12, R60 ;  /* 0x0000000c0828723c */ /* 0x042ff0000000183c */
[----:B------:R-:W-:Y:S01]  /*6ef0*/  HMMA.16816.F32 R32, R8, R14, R16 ;  /* 0x0000000e0820723c */ /* 0x000fe20000001810 */
[----:B------:R-:W1:Y:S04]  /*6f00*/  LDSM.16.MT88.4 R16, [R183+0x2000] ;  /* 0x00200000b710783b */ /* 0x000e680000004200 */
[----:B------:R-:W2:Y:S02]  /*6f10*/  LDSM.16.MT88.4 R12, [R185+0x2000] ;  /* 0x00200000b90c783b */ /* 0x000ea40000004200 */
[----:B------:R-:W-:-:S02]  /*6f20*/  F2FP.PACK_AB R8, R70, R132 ;  /* 0x000000844608723e */ /* 0x000fc400000000ff */
[----:B------:R-:W-:Y:S02]  /*6f30*/  F2FP.PACK_AB R10, R133, R134 ;  /* 0x00000086850a723e */ /* 0x000fe400000000ff */
[----:B------:R-:W-:Y:S02]  /*6f40*/  F2FP.PACK_AB R9, R29, R30 ;  /* 0x0000001e1d09723e */ /* 0x000fe400000000ff */
[----:B------:R-:W-:-:S07]  /*6f50*/  F2FP.PACK_AB R11, R31, R69 ;  /* 0x000000451f0b723e */ /* 0x000fce00000000ff */
[C---:B------:R-:W-:Y:S08]  /*6f60*/  HMMA.16816.F32 R100, R8.reuse, R20, R100 ;  /* 0x000000140864723c */ /* 0x040ff00000001864 */
[C---:B------:R-:W-:Y:S01]  /*6f70*/  HMMA.16816.F32 R60, R8.reuse, R22, R104 ;  /* 0x00000016083c723c */ /* 0x040fe20000001868 */
[----:B------:R-:W3:Y:S04]  /*6f80*/  LDSM.16.MT88.4 R20, [R185+0x5000] ;  /* 0x00500000b914783b */ /* 0x000ee80000004200 */
[----:B------:R-:W4:Y:S03]  /*6f90*/  LDSM.16.MT88.4 R104, [R185+0x2800] ;  /* 0x00280000b968783b */ /* 0x000f260000004200 */
[C---:B-1----:R-:W-:Y:S08]  /*6fa0*/  HMMA.16816.F32 R116, R8.reuse, R16, R116 ;  /* 0x000000100874723c */ /* 0x042ff00000001874 */
[C---:B------:R-:W-:Y:S01]  /*6fb0*/  HMMA.16816.F32 R52, R8.reuse, R18, R92 ;  /* 0x000000120834723c */ /* 0x040fe2000000185c */
[----:B------:R-:W1:Y:S07]  /*6fc0*/  LDSM.16.MT88.4 R16, [R186+0x2000] ;  /* 0x00200000ba10783b */ /* 0x000e6e0000004200 */
[C---:B--2---:R-:W-:Y:S08]  /*6fd0*/  HMMA.16816.F32 R108, R8.reuse, R12, R108 ;  /* 0x0000000c086c723c */ /* 0x044ff0000000186c */
[C---:B------:R-:W-:Y:S01]  /*6fe0*/  HMMA.16816.F32 R56, R8.reuse, R14, R56 ;  /* 0x0000000e0838723c */ /* 0x040fe20000001838 */
[----:B------:R-:W2:Y:S07]  /*6ff0*/  LDSM.16.MT88.4 R12, [R183+0x5000] ;  /* 0x00500000b70c783b */ /* 0x000eae0000004200 */
[----:B---3--:R-:W-:Y:S08]  /*7000*/  HMMA.16816.F32 R128, R8, R20, R128 ;  /* 0x000000140880723c */ /* 0x008ff00000001880 */
[----:B----4-:R-:W-:Y:S08]  /*7010*/  HMMA.16816.F32 R108, R64, R104, R108 ;  /* 0x00000068406c723c */ /* 0x010ff0000000186c */
[C---:B------:R-:W-:Y:S01]  /*7020*/  HMMA.16816.F32 R20, R8.reuse, R22, R72 ;  /* 0x000000160814723c */ /* 0x040fe20000001848 */
[----:B------:R-:W-:Y:S07]  /*7030*/  LDSM.16.MT88.4 R72, [R185+0x5800] ;  /* 0x00580000b948783b */ /* 0x000fee0000004200 */
[C---:B-1----:R-:W-:Y:S01]  /*7040*/  HMMA.16816.F32 R92, R8.reuse, R16, R96 ;  /* 0x00000010085c723c */ /* 0x042fe20000001860 */
[----:B------:R-:W-:Y:S07]  /*7050*/  LDSM.16.MT88.4 R96, [R184+0x2800] ;  /* 0x00280000b860783b */ /* 0x000fee0000004200 */
[C---:B------:R-:W-:Y:S01]  /*7060*/  HMMA.16816.F32 R76, R8.reuse, R18, R88 ;  /* 0x00000012084c723c */ /* 0x040fe20000001858 */
[----:B------:R-:W1:Y:S04]  /*7070*/  LDSM.16.MT88.4 R16, [R184+0x5000] ;  /* 0x00500000b810783b */ /* 0x000e680000004200 */
[----:B------:R-:W-:Y:S03]  /*7080*/  LDSM.16.MT88.4 R88, [R186+0x2800] ;  /* 0x00280000ba58783b */ /* 0x000fe60000004200 */
[C---:B--2---:R-:W-:Y:S01]  /*7090*/  HMMA.16816.F32 R84, R8.reuse, R12, R80 ;  /* 0x0000000c0854723c */ /* 0x044fe20000001850 */
[----:B------:R-:W-:Y:S07]  /*70a0*/  LDSM.16.MT88.4 R80, [R183+0x5800] ;  /* 0x00580000b750783b */ /* 0x000fee0000004200 */
[----:B------:R-:W-:Y:S01]  /*70b0*/  HMMA.16816.F32 R36, R8, R14, R36 ;  /* 0x0000000e0824723c */ /* 0x000fe20000001824 */
[----:B------:R-:W2:Y:S07]  /*70c0*/  LDSM.16.MT88.4 R12, [R186+0x5000] ;  /* 0x00500000ba0c783b */ /* 0x000eae0000004200 */
[C---:B------:R-:W-:Y:S01]  /*70d0*/  HMMA.16816.F32 R104, R64.reuse, R106, R56 ;  /* 0x0000006a4068723c */ /* 0x040fe20000001838 */
[----:B------:R-:W3:Y:S07]  /*70e0*/  LDSM.16.MT88.4 R56, [R184+0x5800] ;  /* 0x00580000b838783b */ /* 0x000eee0000004200 */
[C---:B------:R-:W-:Y:S08]  /*70f0*/  HMMA.16816.F32 R116, R64.reuse, R112, R116 ;  /* 0x000000704074723c */ /* 0x040ff00000001874 */
[----:B------:R-:W-:Y:S08]  /*7100*/  HMMA.16816.F32 R112, R64, R114, R52 ;  /* 0x000000724070723c */ /* 0x000ff00000001834 */
[C---:B-1----:R-:W-:Y:S08]  /*7110*/  HMMA.16816.F32 R48, R8.reuse, R16, R48 ;  /* 0x000000100830723c */ /* 0x042ff00000001830 */
[C---:B------:R-:W-:Y:S08]  /*7120*/  HMMA.16816.F32 R44, R8.reuse, R18, R44 ;  /* 0x00000012082c723c */ /* 0x040ff0000000182c */
[C---:B--2---:R-:W-:Y:S08]  /*7130*/  HMMA.16816.F32 R40, R8.reuse, R12, R40 ;  /* 0x0000000c0828723c */ /* 0x044ff00000001828 */
[----:B------:R-:W-:Y:S01]  /*7140*/  HMMA.16816.F32 R32, R8, R14, R32 ;  /* 0x0000000e0820723c */ /* 0x000fe20000001820 */
[----:B------:R-:W1:Y:S07]  /*7150*/  LDSM.16.MT88.4 R8, [R186+0x5800] ;  /* 0x00580000ba08783b */ /* 0x000e6e0000004200 */
[C---:B------:R-:W-:Y:S08]  /*7160*/  HMMA.16816.F32 R92, R64.reuse, R88, R92 ;  /* 0x00000058405c723c */ /* 0x040ff0000000185c */
[C---:B------:R-:W-:Y:S08]  /*7170*/  HMMA.16816.F32 R100, R64.reuse, R96, R100 ;  /* 0x000000604064723c */ /* 0x040ff00000001864 */
[C---:B------:R-:W-:Y:S08]  /*7180*/  HMMA.16816.F32 R88, R64.reuse, R90, R76 ;  /* 0x0000005a4058723c */ /* 0x040ff0000000184c */
[C---:B------:R-:W-:Y:S08]  /*7190*/  HMMA.16816.F32 R96, R64.reuse, R98, R60 ;  /* 0x000000624060723c */ /* 0x040ff0000000183c */
[C---:B------:R-:W-:Y:S08]  /*71a0*/  HMMA.16816.F32 R84, R64.reuse, R80, R84 ;  /* 0x000000504054723c */ /* 0x040ff00000001854 */
[C---:B------:R-:W-:Y:S08]  /*71b0*/  HMMA.16816.F32 R76, R64.reuse, R72, R128 ;  /* 0x00000048404c723c */ /* 0x040ff00000001880 */
[C---:B---3--:R-:W-:Y:S08]  /*71c0*/  HMMA.16816.F32 R52, R64.reuse, R56, R48 ;  /* 0x000000384034723c */ /* 0x048ff00000001830 */
[C---:B------:R-:W-:Y:S08]  /*71d0*/  HMMA.16816.F32 R80, R64.reuse, R82, R36 ;  /* 0x000000524050723c */ /* 0x040ff00000001824 */
[C---:B------:R-:W-:Y:S08]  /*71e0*/  HMMA.16816.F32 R72, R64.reuse, R74, R20 ;  /* 0x0000004a4048723c */ /* 0x040ff00000001814 */
[C---:B------:R-:W-:Y:S08]  /*71f0*/  HMMA.16816.F32 R56, R64.reuse, R58, R44 ;  /* 0x0000003a4038723c */ /* 0x040ff0000000182c */
[C---:B-1----:R-:W-:Y:S08]  /*7200*/  HMMA.16816.F32 R60, R64.reuse, R8, R40 ;  /* 0x00000008403c723c */ /* 0x042ff00000001828 */
[----:B------:R-:W-:Y:S01]  /*7210*/  HMMA.16816.F32 R64, R64, R10, R32 ;  /* 0x0000000a4040723c */ /* 0x000fe20000001820 */
[----:B------:R-:W-:Y:S07]  /*7220*/  @!P1 BRA `(.L_x_709) ;  /* 0x0000013000009947 */ /* 0x000fee0003800000 */
[C---:B------:R-:W-:Y:S01]  /*7230*/  ISETP.GT.AND P0, PT, R0.reuse, RZ, PT ;  /* 0x000000ff0000720c */ /* 0x040fe20003f04270 */
[----:B------:R-:W-:Y:S01]  /*7240*/  BSSY B0, `(.L_x_710) ;  /* 0x000000e000007945 */ /* 0x000fe20003800000 */
[----:B------:R-:W-:-:S11]  /*7250*/  IADD3 R2, R0, -0x1, RZ ;  /* 0xffffffff00027810 */ /* 0x000fd60007ffe0ff */
[----:B------:R-:W-:Y:S05]  /*7260*/  @P0 BRA `(.L_x_711) ;  /* 0x0000007000000947 */ /* 0x000fea0003800000 */
[----:B------:R-:W-:Y:S02]  /*7270*/  IMAD.MOV.U32 R2, RZ, RZ, 0x1 ;  /* 0x00000001ff027424 */ /* 0x000fe400078e00ff */
[----:B------:R-:W-:-:S03]  /*7280*/  IMAD.MOV R0, RZ, RZ, -R0 ;  /* 0x000000ffff007224 */ /* 0x000fc600078e0a00 */
[----:B------:R-:W-:-:S13]  /*7290*/  ISETP.NE.AND P0, PT, R2, c[0x0][0x32c], PT ;  /* 0x0000cb0002007a0c */ /* 0x000fda0003f05270 */
[----:B------:R-:W-:-:S05]  /*72a0*/  @P0 IMAD.HI.U32 R2, R0, c[0x0][0x330], RZ ;  /* 0x0000cc0000020a27 */ /* 0x000fca00078e00ff */
[----:B------:R-:W-:-:S04]  /*72b0*/  @P0 SHF.R.U32.HI R0, RZ, c[0x0][0x334], R2 ;  /* 0x0000cd00ff000a19 */ /* 0x000fc80000011602 */
[----:B------:R-:W-:Y:S01]  /*72c0*/  LOP3.LUT R2, RZ, R0, RZ, 0x33, !PT ;  /* 0x00000000ff027212 */ /* 0x000fe200078e33ff */
[----:B------:R-:W-:Y:S05]  /*72d0*/  BRA `(.L_x_712) ;  /* 0x0000004000007947 */ /* 0x000fea0003800000 */
.L_x_711:
[----:B------:R-:W-:-:S04]  /*72e0*/  MOV R0, 0x1 ;  /* 0x0000000100007802 */ /* 0x000fc80000000f00 */
[----:B------:R-:W-:-:S13]  /*72f0*/  ISETP.NE.AND P0, PT, R0, c[0x0][0x32c], PT ;  /* 0x0000cb0000007a0c */ /* 0x000fda0003f05270 */
[----:B------:R-:W-:-:S05]  /*7300*/  @P0 IMAD.HI.U32 R0, R2, c[0x0][0x330], RZ ;  /* 0x0000cc0002000a27 */ /* 0x000fca00078e00ff */
[----:B------:R-:W-:Y:S02]  /*7310*/  @P0 SHF.R.U32.HI R2, RZ, c[0x0][0x334], R0 ;  /* 0x0000cd00ff020a19 */ /* 0x000fe40000011600 */
.L_x_712:
[----:B------:R-:W-:Y:S05]  /*7320*/  BSYNC B0 ;  /* 0x0000000000007941 */ /* 0x000fea0003800000 */
.L_x_710:
[----:B------:R-:W-:-:S05]  /*7330*/  MOV R0, c[0x0][0x32c] ;  /* 0x0000cb0000007a02 */ /* 0x000fca0000000f00 */
[----:B------:R-:W-:-:S05]  /*7340*/  IMAD R2, R2, R0, c[0x0][0x32c] ;  /* 0x0000cb0002027624 */ /* 0x000fca00078e0200 */
[----:B------:R-:W-:-:S05]  /*7350*/  IMNMX R3, R3, R2, PT ;  /* 0x0000000203037217 */ /* 0x000fca0003800200 */
.L_x_709:
[----:B------:R-:W-:-:S05]  /*7360*/  IMAD.HI R3, R3, 0x2aaaaaab, RZ ;  /* 0x2aaaaaab03037827 */ /* 0x000fca00078e02ff */
[----:B------:R-:W-:-:S04]  /*7370*/  SHF.R.U32.HI R0, RZ, 0x1f, R3 ;  /* 0x0000001fff007819 */ /* 0x000fc80000011603 */
[----:B------:R-:W-:-:S04]  /*7380*/  LEA.HI.SX32 R3, R3, R0, 0x1c ;  /* 0x0000000003037211 */ /* 0x000fc800078fe2ff */
[----:B------:R-:W-:-:S04]  /*7390*/  IMNMX R226, R230, R3, !PT ;  /* 0x00000003e6e27217 */ /* 0x000fc80007800200 */
[----:B------:R-:W-:-:S13]  /*73a0*/  ISETP.GE.AND P0, PT, R199, R226, PT ;  /* 0x000000e2c700720c */ /* 0x000fda0003f06270 */
[----:B------:R-:W-:Y:S05]  /*73b0*/  @!P0 BRA `(.L_x_713) ;  /* 0x000047e000008947 */ /* 0x000fea0003800000 */
[----:B------:R-:W-:Y:S02]  /*73c0*/  MOV R70, R5 ;  /* 0x0000000500467202 */ /* 0x000fe40000000f00 */
[----:B------:R-:W-:Y:S02]  /*73d0*/  MOV R69, R68 ;  /* 0x0000004400457202 */ /* 0x000fe40000000f00 */
.L_x_734:
[----:B------:R-:W-:Y:S04]  /*73e0*/  DEPBAR.LE SB0, 0x0 ;  /* 0x000080000000791a */ /* 0x000fe80000000000 */
[----:B------:R-:W-:Y:S01]  /*73f0*/  WARPSYNC 0xffffffff ;  /* 0xffffffff00007948 */ /* 0x000fe20003800000 */
[----:B------:R-:W-:Y:S01]  /*7400*/  BAR.SYNC.DEFER_BLOCKING 0x0 ;  /* 0x0000000000007b1d */ /* 0x000fe20000010000 */
[----:B------:R-:W-:Y:S05]  /*7410*/  ISETP.GT.AND P0, PT, R230, R199, PT ;  /* 0x000000c7e600720c */ /* 0x000fea0003f04270 */
[----:B------:R1:W2:Y:S01]  /*7420*/  LDSM.16.M88.4 R8, [R180] ;  /* 0x00000000b408783b */ /* 0x0002a20000000200 */
[----:B------:R-:W-:Y:S03]  /*7430*/  BSSY B0, `(.L_x_714) ;  /* 0x000004a000007945 */ /* 0x000fe60003800000 */
[----:B------:R1:W3:Y:S04]  /*7440*/  LDSM.16.M88.4 R16, [R180+0x800] ;  /* 0x00080000b410783b */ /* 0x0002e80000000200 */
[----:B------:R1:W4:Y:S04]  /*7450*/  LDSM.16.M88.4 R24, [R180+0x1000] ;  /* 0x00100000b418783b */ /* 0x0003280000000200 */
        /* <DEDUP_REMOVED lines=8> */
[----:B------:R1:W1:Y:S01]  /*74e0*/  LDSM.16.M88.4 R148, [R71+0x2800] ;  /* 0x002800004794783b */ /* 0x0002620000000200 */
[----:B------:R-:W-:-:S05]  /*74f0*/  @P0 BRA `(.L_x_715) ;  /* 0x000003d000000947 */ /* 0x000fca0003800000 */
[----:B--23--:R-:W-:Y:S01]  /*7500*/  IMAD.WIDE.U32 R2, R211, c[0x0][0x208], RZ ;  /* 0x00008200d3027a25 */ /* 0x00cfe200078e00ff */
[----:B------:R-:W-:Y:S02]  /*7510*/  SHF.R.S32.HI R0, RZ, 0x1f, R211 ;  /* 0x0000001fff007819 */ /* 0x000fe400000114d3 */
[----:B------:R-:W-:Y:S01]  /*7520*/  SHF.R.S32.HI R4, RZ, 0x1f, R204 ;  /* 0x0000001fff047819 */ /* 0x000fe200000114cc */
[C---:B------:R-:W-:Y:S01]  /*7530*/  IMAD.SHL.U32 R15, R221.reuse, 0x2, RZ ;  /* 0x00000002dd0f7824 */ /* 0x040fe200078e00ff */
[----:B------:R-:W-:Y:S01]  /*7540*/  SHF.R.S32.HI R6, RZ, 0x1f, R221 ;  /* 0x0000001fff067819 */ /* 0x000fe200000114dd */
[----:B------:R-:W-:Y:S01]  /*7550*/  IMAD R0, R0, c[0x0][0x208], RZ ;  /* 0x0000820000007a24 */ /* 0x000fe200078e02ff */
[----:B------:R-:W-:Y:S01]  /*7560*/  SHF.R.S32.HI R5, RZ, 0x1f, R219 ;  /* 0x0000001fff057819 */ /* 0x000fe200000114db */
[----:B------:R-:W-:Y:S01]  /*7570*/  IMAD R4, R4, c[0x0][0x218], RZ ;  /* 0x0000860004047a24 */ /* 0x000fe200078e02ff */
[----:B------:R-:W-:Y:S01]  /*7580*/  SHF.L.U64.HI R6, R221, 0x1, R6 ;  /* 0x00000001dd067819 */ /* 0x000fe20000010206 */
[----:B------:R-:W-:Y:S01]  /*7590*/  IMAD R0, R211, c[0x0][0x20c], R0 ;  /* 0x00008300d3007a24 */ /* 0x000fe200078e0200 */
[----:B------:R-:W-:Y:S01]  /*75a0*/  SHF.L.U64.HI R5, R219, 0x1, R5 ;  /* 0x00000001db057819 */ /* 0x000fe20000010205 */
[C---:B------:R-:W-:Y:S02]  /*75b0*/  IMAD R4, R204.reuse, c[0x0][0x21c], R4 ;  /* 0x00008700cc047a24 */ /* 0x040fe400078e0204 */
[----:B------:R-:W-:Y:S02]  /*75c0*/  IMAD.IADD R3, R3, 0x1, R0 ;  /* 0x0000000103037824 */ /* 0x000fe400078e0200 */
[----:B------:R-:W-:Y:S02]  /*75d0*/  IMAD.SHL.U32 R14, R219, 0x2, RZ ;  /* 0x00000002db0e7824 */ /* 0x000fe400078e00ff */
[----:B------:R-:W-:Y:S05]  /*75e0*/  IMAD.WIDE.U32 R2, R204, c[0x0][0x218], R2 ;  /* 0x00008600cc027a25 */ /* 0x000fea00078e0002 */
[----:B------:R-:W-:Y:S04]  /*75f0*/  IADD3 R0, P0, R240, R2, RZ ;  /* 0x00000002f0007210 */ /* 0x000fe80007f1e0ff */
[----:B------:R-:W-:Y:S02]  /*7600*/  IADD3.X R2, R243, R3, R4, P0, !PT ;  /* 0x00000003f3027210 */ /* 0x000fe400007fe404 */
[C---:B------:R-:W-:Y:S04]  /*7610*/  LEA R4, P0, R0.reuse, c[0x0][0x1f8], 0x1 ;  /* 0x00007e0000047a11 */ /* 0x040fe800078008ff */
[----:B------:R-:W-:Y:S01]  /*7620*/  LEA.HI.X R0, R0, c[0x0][0x1fc], R2, 0x1, P0 ;  /* 0x00007f0000007a11 */ /* 0x000fe200000f0c02 */
[----:B------:R-:W-:-:S06]  /*7630*/  BRA.DIV ~URZ, `(.L_x_716) ;  /* 0x000112727f007947 */ /* 0x000fcc000b800000 */
[----:B------:R2:W3:Y:S02]  /*7640*/  SHFL.IDX PT, R7, R0, RZ, 0x181f ;  /* 0x00181fff00077589 */ /* 0x0004e400000e0000 */
.L_x_843:
[----:B------:R-:W-:-:S05]  /*7650*/  BRA.DIV ~URZ, `(.L_x_717) ;  /* 0x000112c27f007947 */ /* 0x000fca000b800000 */
[----:B------:R-:W5:Y:S01]  /*7660*/  SHFL.IDX PT, R2, R4, RZ, 0x181f ;  /* 0x00181fff04027589 */ /* 0x000f6200000e0000 */
[----:B------:R-:W-:Y:S02]  /*7670*/  ISETP.GE.AND P2, PT, R219, c[0x0][0x1d4], PT ;  /* 0x00007500db007a0c */ /* 0x000fe40003f46270 */
[----:B------:R-:W-:Y:S02]  /*7680*/  ISETP.GE.AND P1, PT, R221, c[0x0][0x1d4], PT ;  /* 0x00007500dd007a0c */ /* 0x000fe40003f26270 */
[CC--:B-----5:R-:W-:Y:S05]  /*7690*/  IADD3 R12, P0, R2.reuse, R14.reuse, RZ ;  /* 0x0000000e020c7210 */ /* 0x0e0fea0007f1e0ff */
[C-C-:B---3--:R-:W-:Y:S01]  /*76a0*/  IMAD.X R13, R7.reuse, 0x1, R5.reuse, P0 ;  /* 0x00000001070d7824 */ /* 0x148fe200000e0605 */
[-C--:B------:R-:W-:Y:S04]  /*76b0*/  IADD3 R2, P0, R2, R15.reuse, RZ ;  /* 0x0000000f02027210 */ /* 0x080fe80007f1e0ff */
[----:B------:R-:W-:Y:S01]  /*76c0*/  @!PT LDS RZ, [RZ] ;  /* 0x00000000fffff984 */ /* 0x000fe20000000800 */
[----:B------:R-:W-:Y:S01]  /*76d0*/  @!PT LDS RZ, [RZ] ;  /* 0x00000000fffff984 */ /* 0x000fe20000000800 */
[----:B------:R3:W-:Y:S01]  /*76e0*/  LDGSTS.E.BYPASS.LTC128B.128 [R195+0x100], [R12.64], !P2 ;  /* 0x001000000cc37fae */ /* 0x0007e2000d101d46 */
[--C-:B------:R-:W-:Y:S01]  /*76f0*/  IMAD.X R3, R7, 0x1, R6.reuse, P0 ;  /* 0x0000000107037824 */ /* 0x100fe200000e0606 */
[----:B------:R-:W-:Y:S04]  /*7700*/  SEL R7, RZ, 0x10, P2 ;  /* 0x00000010ff077807 */ /* 0x000fe80001000000 */
[----:B------:R5:W-:Y:S04]  /*7710*/  LDGSTS.E.BYPASS.LTC128B.128 [R195+0x3100], [R2.64], !P1 ;  /* 0x0310000002c37fae */ /* 0x000be8000c901d46 */
[----:B-----5:R-:W3:Y:S04]  /*7720*/  SHFL.IDX PT, R2, R4, 0x1, 0x181f ;  /* 0x00381f0004027f89 */ /* 0x020ee800000e0000 */
[----:B------:R-:W5:Y:S01]  /*7730*/  SHFL.IDX PT, R3, R0, 0x1, 0x181f ;  /* 0x00381f0000037f89 */ /* 0x000f6200000e0000 */
[C---:B---3--:R-:W-:Y:S05]  /*7740*/  IADD3 R12, P0, R2.reuse, R14, RZ ;  /* 0x0000000e020c7210 */ /* 0x048fea0007f1e0ff */
[C---:B-----5:R-:W-:Y:S01]  /*7750*/  IMAD.X R13, R3.reuse, 0x1, R5, P0 ;  /* 0x00000001030d7824 */ /* 0x060fe200000e0605 */
[----:B------:R-:W-:Y:S04]  /*7760*/  IADD3 R2, P0, R2, R15, RZ ;  /* 0x0000000f02027210 */ /* 0x000fe80007f1e0ff */
[----:B------:R3:W-:Y:S01]  /*7770*/  LDGSTS.E.BYPASS.LTC128B.128 [R195+0x1100], [R12.64], !P2 ;  /* 0x011000000cc37fae */ /* 0x0007e2000d101d46 */
[----:B------:R-:W-:Y:S05]  /*7780*/  IMAD.X R3, R3, 0x1, R6, P0 ;  /* 0x0000000103037824 */ /* 0x000fea00000e0606 */
[----:B------:R2:W-:Y:S04]  /*7790*/  LDGSTS.E.BYPASS.LTC128B.128 [R195+0x4100], [R2.64], !P1 ;  /* 0x0410000002c37fae */ /* 0x0005e8000c901d46 */
[----:B---3--:R2:W3:Y:S01]  /*77a0*/  SHFL.IDX PT, R13, R0, 0x2, 0x181f ;  /* 0x00581f00000d7f89 */ /* 0x0084e200000e0000 */
[----:B------:R-:W-:Y:S03]  /*77b0*/  SEL R12, RZ, 0x10, P1 ;  /* 0x00000010ff0c7807 */ /* 0x000fe60000800000 */
[----:B--2---:R2:W4:Y:S04]  /*77c0*/  SHFL.IDX PT, R0, R4, 0x2, 0x181f ;  /* 0x00581f0004007f89 */ /* 0x00452800000e0000 */
.L_x_844:
[C---:B------:R-:W-:Y:S02]  /*77d0*/  IADD3 R2, -R7.reuse, 0x10, RZ ;  /* 0x0000001007027810 */ /* 0x040fe40007ffe1ff */
[----:B------:R-:W-:Y:S02]  /*77e0*/  ISETP.NE.U32.AND P2, PT, R7, RZ, PT ;  /* 0x000000ff0700720c */ /* 0x000fe40003f45070 */
[----:B------:R-:W-:Y:S04]  /*77f0*/  LOP3.LUT R2, R2, 0xf, RZ, 0xc0, !PT ;  /* 0x0000000f02027812 */ /* 0x000fe800078ec0ff */
[-C--:B--2-4-:R-:W-:Y:S02]  /*7800*/  IADD3 R4, P1, P0, R2, R0.reuse, R14 ;  /* 0x0000000002047210 */ /* 0x094fe4000783e00e */
[----:B------:R-:W-:Y:S02]  /*7810*/  IADD3 R2, -R12, 0x10, RZ ;  /* 0x000000100c027810 */ /* 0x000fe40007ffe1ff */
[-C--:B---3--:R-:W-:Y:S02]  /*7820*/  IADD3.X R5, RZ, R13.reuse, R5, P1, P0 ;  /* 0x0000000dff057210 */ /* 0x088fe40000fe0405 */
[----:B------:R-:W-:Y:S03]  /*7830*/  LOP3.LUT R2, R2, 0xf, RZ, 0xc0, !PT ;  /* 0x0000000f02027812 */ /* 0x000fe600078ec0ff */
[----:B------:R-:W-:Y:S01]  /*7840*/  @!PT LDS RZ, [RZ] ;  /* 0x00000000fffff984 */ /* 0x000fe20000000800 */
[----:B------:R-:W-:Y:S01]  /*7850*/  @!PT LDS RZ, [RZ] ;  /* 0x00000000fffff984 */ /* 0x000fe20000000800 */
[----:B------:R-:W-:Y:S01]  /*7860*/  @!PT LDS RZ, [RZ] ;  /* 0x00000000fffff984 */ /* 0x000fe20000000800 */
[----:B------:R2:W-:Y:S01]  /*7870*/  LDGSTS.E.BYPASS.LTC128B.128.ZFILL [R195+0x2100], [R4.64], P2 ;  /* 0x0210000004c37fae */ /* 0x0005e20009141d46 */
[----:B------:R-:W-:Y:S04]  /*7880*/  IADD3 R2, P1, P0, R2, R0, R15 ;  /* 0x0000000002027210 */ /* 0x000fe8000783e00f */
[----:B------:R-:W-:Y:S02]  /*7890*/  IADD3.X R3, RZ, R13, R6, P1, P0 ;  /* 0x0000000dff037210 */ /* 0x000fe40000fe0406 */
[----:B------:R-:W-:Y:S11]  /*78a0*/  ISETP.NE.U32.AND P0, PT, R12, RZ, PT ;  /* 0x000000ff0c00720c */ /* 0x000ff60003f05070 */
[----:B------:R-:W-:Y:S02]  /*78b0*/  @!UPT UIADD3 URZ, URZ, URZ, URZ ;  /* 0x0000003f3f3ff290 */ /* 0x000fe4000fffe03f */
[----:B------:R2:W-:Y:S02]  /*78c0*/  LDGSTS.E.BYPASS.LTC128B.128.ZFILL [R195+0x5100], [R2.64], P0 ;  /* 0x0510000002c37fae */ /* 0x0005e40008141d46 */
.L_x_715:
[----:B--23--:R-:W-:Y:S05]  /*78d0*/  BSYNC B0 ;  /* 0x0000000000007941 */ /* 0x00cfea0003800000 */
.L_x_714:
[----:B------:R-:W0:Y:S01]  /*78e0*/  LDGDEPBAR ;  /* 0x00000000000079af */ /* 0x000e220000000000 */
[----:B------:R-:W-:Y:S01]  /*78f0*/  WARPSYNC 0xffffffff ;  /* 0xffffffff00007948 */ /* 0x000fe20003800000 */
[C---:B------:R-:W-:Y:S01]  /*7900*/  HMMA.16816.F32 R4, R120.reuse, R8, RZ ;  /* 0x000000087804723c */ /* 0x040fe200000018ff */
[----:B------:R-:W-:Y:S02]  /*7910*/  BSSY B0, `(.L_x_718) ;  /* 0x0000137000007945 */ /* 0x000fe40003800000 */
[----:B------:R-:W-:Y:S05]  /*7920*/  ISETP.GT.AND P0, PT, R199, R230, PT ;  /* 0x000000e6c700720c */ /* 0x000fea0003f04270 */
[C---:B------:R-:W-:Y:S08]  /*7930*/  HMMA.16816.F32 R8, R120.reuse, R10, RZ ;  /* 0x0000000a7808723c */ /* 0x040ff000000018ff */
[C---:B------:R-:W-:Y:S08]  /*7940*/  HMMA.16816.F32 R12, R120.reuse, R16, RZ ;  /* 0x00000010780c723c */ /* 0x040ff000000018ff */
[C---:B------:R-:W-:Y:S08]  /*7950*/  HMMA.16816.F32 R16, R120.reuse, R18, RZ ;  /* 0x000000127810723c */ /* 0x040ff000000018ff */
[C---:B----4-:R-:W-:Y:S08]  /*7960*/  HMMA.16816.F32 R20, R120.reuse, R24, RZ ;  /* 0x000000187814723c */ /* 0x050ff000000018ff */
[C---:B------:R-:W-:Y:S08]  /*7970*/  HMMA.16816.F32 R24, R120.reuse, R26, RZ ;  /* 0x0000001a7818723c */ /* 0x040ff000000018ff */
        /* <DEDUP_REMOVED lines=109> */
[----:B------:R-:W-:Y:S08]  /*8050*/  HMMA.16816.F32 R48, R168, R146, R48 ;  /* 0x00000092a830723c */ /* 0x000ff00000001830 */
[C---:B-1----:R-:W-:Y:S08]  /*8060*/  HMMA.16816.F32 R4, R172.reuse, R128, R4 ;  /* 0x00000080ac04723c */ /* 0x042ff00000001804 */
[C---:B------:R-:W-:Y:S08]  /*8070*/  HMMA.16816.F32 R8, R172.reuse, R130, R8 ;  /* 0x00000082ac08723c */ /* 0x040ff00000001808 */
[C---:B--2---:R-:W-:Y:S08]  /*8080*/  HMMA.16816.F32 R12, R172.reuse, R132, R12 ;  /* 0x00000084ac0c723c */ /* 0x044ff0000000180c */
        /* <DEDUP_REMOVED lines=22> */
[----:B------:R-:W-:Y:S04]  /*81f0*/  FMUL.FTZ R2, R27, c[0x0][0x320] ;  /* 0x0000c8001b027a20 */ /* 0x000fe80000410000 */
[----:B------:R-:W2:Y:S01]  /*8200*/  MUFU.TANH R135, R2 ;  /* 0x0000000200877308 */ /* 0x000ea20000002400 */
[----:B-1----:R-:W-:Y:S02]  /*8210*/  FMUL.FTZ R0, R10, c[0x0][0x320] ;  /* 0x0000c8000a007a20 */ /* 0x002fe40000410000 */
[----:B------:R-:W1:Y:S07]  /*8220*/  LDSM.16.M88.4 R8, [R181+0x1800] ;  /* 0x00180000b508783b */ /* 0x000e6e0000000200 */
[----:B------:R5:W1:Y:S02]  /*8230*/  MUFU.TANH R150, R0 ;  /* 0x0000000000967308 */ /* 0x000a640000002400 */
[----:B-----5:R-:W-:Y:S08]  /*8240*/  FMUL.FTZ R0, R12, c[0x0][0x320] ;  /* 0x0000c8000c007a20 */ /* 0x020ff00000410000 */
[----:B------:R5:W2:Y:S01]  /*8250*/  MUFU.TANH R137, R0 ;  /* 0x0000000000897308 */ /* 0x000aa20000002400 */
[C---:B-1----:R-:W-:Y:S08]  /*8260*/  HMMA.16816.F32 R28, R172.reuse, R8, R28 ;  /* 0x00000008ac1c723c */ /* 0x042ff0000000181c */
[C---:B------:R-:W-:Y:S01]  /*8270*/  HMMA.16816.F32 R32, R172.reuse, R10, R32 ;  /* 0x0000000aac20723c */ /* 0x040fe20000001820 */
[----:B------:R-:W1:Y:S01]  /*8280*/  LDSM.16.M88.4 R8, [R181+0x2800] ;  /* 0x00280000b508783b */ /* 0x000e620000000200 */
[----:B------:R-:W-:Y:S04]  /*8290*/  DEPBAR.LE SB0, 0x0 ;  /* 0x000080000000791a */ /* 0x000fe80000000000 */
[----:B-----5:R-:W-:Y:S02]  /*82a0*/  FMUL.FTZ R0, R13, c[0x0][0x320] ;  /* 0x0000c8000d007a20 */ /* 0x020fe40000410000 */
[C---:B------:R-:W-:Y:S02]  /*82b0*/  HMMA.16816.F32 R36, R172.reuse, R4, R36 ;  /* 0x00000004ac24723c */ /* 0x040fe40000001824 */
[----:B------:R5:W1:Y:S01]  /*82c0*/  MUFU.TANH R136, R0 ;  /* 0x0000000000887308 */ /* 0x000a620000002400 */
[----:B------:R-:W-:Y:S05]  /*82d0*/  BAR.SYNC.DEFER_BLOCKING 0x0 ;  /* 0x0000000000007b1d */ /* 0x000fea0000010000 */
[C---:B------:R-:W-:Y:S08]  /*82e0*/  HMMA.16816.F32 R40, R172.reuse, R6, R40 ;  /* 0x00000006ac28723c */ /* 0x040ff00000001828 */
[----:B------:R-:W-:Y:S04]  /*82f0*/  FMUL.FTZ R2, R35, c[0x0][0x320] ;  /* 0x0000c80023027a20 */ /* 0x000fe80000410000 */
[----:B------:R-:W2:Y:S01]  /*8300*/  MUFU.TANH R128, R2 ;  /* 0x0000000200807308 */ /* 0x000ea20000002400 */
[----:B-----5:R-:W-:Y:S09]  /*8310*/  FMUL.FTZ R0, R14, c[0x0][0x320] ;  /* 0x0000c8000e007a20 */ /* 0x020ff20000410000 */
[----:B------:R5:W2:Y:S01]  /*8320*/  MUFU.TANH R148, R0 ;  /* 0x0000000000947308 */ /* 0x000aa20000002400 */
[C---:B-1----:R-:W-:Y:S08]  /*8330*/  HMMA.16816.F32 R44, R172.reuse, R8, R44 ;  /* 0x00000008ac2c723c */ /* 0x042ff0000000182c */
[----:B------:R-:W-:Y:S04]  /*8340*/  HMMA.16816.F32 R48, R172, R10, R48 ;  /* 0x0000000aac30723c */ /* 0x000fe80000001830 */
[----:B-----5:R-:W-:Y:S04]  /*8350*/  FMUL.FTZ R0, R15, c[0x0][0x320] ;  /* 0x0000c8000f007a20 */ /* 0x020fe80000410000 */
        /* <DEDUP_REMOVED lines=68> */
[----:B--234-:R-:W-:Y:S01]  /*87a0*/  IMAD.MOV.U32 R177, RZ, RZ, c[0x0][0x2b8] ;  /* 0x0000ae00ffb17624 */ /* 0x01cfe200078e00ff */
[----:B------:R-:W-:Y:S01]  /*87b0*/  SHF.R.S32.HI R7, RZ, 0x1f, R219 ;  /* 0x0000001fff077819 */ /* 0x000fe200000114db */
[----:B------:R-:W-:Y:S02]  /*87c0*/  IMAD R3, R229, 0x20, R245 ;  /* 0x00000020e5037824 */ /* 0x000fe400078e02f5 */
[----:B------:R-:W-:Y:S01]  /*87d0*/  IMAD R2, R199, 0x60, R234 ;  /* 0x00000060c7027824 */ /* 0x000fe200078e02ea */
[----:B------:R-:W-:Y:S01]  /*87e0*/  ISETP.NE.AND P2, PT, R177, 0x1, PT ;  /* 0x00000001b100780c */ /* 0x000fe20003f45270 */
[----:B------:R-:W-:Y:S01]  /*87f0*/  IMAD.MOV.U32 R204, RZ, RZ, RZ ;  /* 0x000000ffffcc7224 */ /* 0x000fe200078e00ff */
[----:B------:R-:W-:Y:S01]  /*8800*/  ISETP.GT.AND P1, PT, R3, 0x5f, PT ;  /* 0x0000005f0300780c */ /* 0x000fe20003f24270 */
[----:B------:R-:W-:Y:S01]  /*8810*/  IMAD.SHL.U32 R13, R221, 0x2, RZ ;  /* 0x00000002dd0d7824 */ /* 0x000fe200078e00ff */
[----:B------:R-:W-:Y:S01]  /*8820*/  IADD3 R2, R2, -0x60, R3 ;  /* 0xffffffa002027810 */ /* 0x000fe20007ffe003 */
[----:B------:R-:W-:Y:S01]  /*8830*/  IMAD.SHL.U32 R12, R219, 0x2, RZ ;  /* 0x00000002db0c7824 */ /* 0x000fe200078e00ff */
[----:B------:R-:W-:Y:S03]  /*8840*/  SHF.R.S32.HI R177, RZ, 0x1f, R221 ;  /* 0x0000001fffb17819 */ /* 0x000fe600000114dd */
[----:B-1----:R-:W-:Y:S01]  /*8850*/  IMAD.MOV.U32 R0, RZ, RZ, R2 ;  /* 0x000000ffff007224 */ /* 0x002fe200078e0002 */
[----:B------:R-:W-:Y:S03]  /*8860*/  SHF.L.U64.HI R6, R221, 0x1, R177 ;  /* 0x00000001dd067819 */ /* 0x000fe600000102b1 */
[----:B------:R-:W-:Y:S05]  /*8870*/  @P2 IMAD.HI.U32 R3, R2, c[0x0][0x2bc], RZ ;  /* 0x0000af0002032a27 */ /* 0x000fea00078e00ff */
[----:B------:R-:W-:Y:S04]  /*8880*/  @P2 SHF.R.U32.HI R0, RZ, c[0x0][0x2c0], R3 ;  /* 0x0000b000ff002a19 */ /* 0x000fe80000011603 */
        /* <DEDUP_REMOVED lines=8> */
[----:B------:R1:W2:Y:S04]  /*8910*/  @!P1 LDG.E R204, [R4.64] ;  /* 0x0000000604cc9981 */ /* 0x0002a8000c1e1900 */
[----:B------:R-:W-:Y:S04]  /*8920*/  IMAD R0, R0, c[0x0][0x1e0], RZ ;  /* 0x0000780000007a24 */ /* 0x000fe800078e02ff */
[----:B------:R-:W-:Y:S04]  /*8930*/  IMAD R0, R211, c[0x0][0x1e4], R0 ;  /* 0x00007900d3007a24 */ /* 0x000fe800078e0200 */
[----:B------:R-:W-:Y:S01]  /*8940*/  IMAD.IADD R3, R3, 0x1, R0 ;  /* 0x0000000103037824 */ /* 0x000fe200078e0200 */
[----:B-1----:R-:W-:Y:S02]  /*8950*/  SHF.L.U64.HI R5, R219, 0x1, R7 ;  /* 0x00000001db057819 */ /* 0x002fe40000010207 */
[----:B--2---:R-:W-:Y:S01]  /*8960*/  SHF.R.S32.HI R0, RZ, 0x1f, R204 ;  /* 0x0000001fff007819 */ /* 0x004fe200000114cc */
[----:B------:R-:W-:Y:S04]  /*8970*/  IMAD.WIDE.U32 R2, R204, c[0x0][0x1f0], R2 ;  /* 0x00007c00cc027a25 */ /* 0x000fe800078e0002 */
        /* <DEDUP_REMOVED lines=8> */
.L_x_845:
[----:B------:R-:W-:-:S05]  /*8a00*/  BRA.DIV ~URZ, `(.L_x_721) ;  /* 0x000103127f007947 */ /* 0x000fca000b800000 */
[----:B------:R-:W3:Y:S01]  /*8a10*/  SHFL.IDX PT, R2, R4, RZ, 0x181f ;  /* 0x00181fff04027589 */ /* 0x000ee200000e0000 */
[----:B------:R-:W-:Y:S02]  /*8a20*/  ISETP.GE.AND P2, PT, R219, c[0x0][0x1d4], PT ;  /* 0x00007500db007a0c */ /* 0x000fe40003f46270 */
[----:B------:R-:W-:Y:S02]  /*8a30*/  ISETP.GE.AND P1, PT, R221, c[0x0][0x1d4], PT ;  /* 0x00007500dd007a0c */ /* 0x000fe40003f26270 */
[CC--:B---3--:R-:W-:Y:S05]  /*8a40*/  IADD3 R8, P0, R2.reuse, R12.reuse, RZ ;  /* 0x0000000c02087210 */ /* 0x0c8fea0007f1e0ff */
[C-C-:B--2---:R-:W-:Y:S01]  /*8a50*/  IMAD.X R9, R7.reuse, 0x1, R5.reuse, P0 ;  /* 0x0000000107097824 */ /* 0x144fe200000e0605 */
[-C--:B------:R-:W-:Y:S04]  /*8a60*/  IADD3 R2, P0, R2, R13.reuse, RZ ;  /* 0x0000000d02027210 */ /* 0x080fe80007f1e0ff */
[----:B------:R-:W-:Y:S01]  /*8a70*/  @!PT LDS RZ, [RZ] ;  /* 0x00000000fffff984 */ /* 0x000fe20000000800 */
[----:B------:R-:W-:Y:S01]  /*8a80*/  @!PT LDS RZ, [RZ] ;  /* 0x00000000fffff984 */ /* 0x000fe20000000800 */
[----:B------:R2:W-:Y:S01]  /*8a90*/  LDGSTS.E.BYPASS.LTC128B.128 [R195+0x8100], [R8.64], !P2 ;  /* 0x0810000008c37fae */ /* 0x0005e2000d101d46 */
[--C-:B------:R-:W-:Y:S01]  /*8aa0*/  IMAD.X R3, R7, 0x1, R6.reuse, P0 ;  /* 0x0000000107037824 */ /* 0x100fe200000e0606 */
[----:B------:R-:W-:Y:S04]  /*8ab0*/  SEL R7, RZ, 0x10, P2 ;  /* 0x00000010ff077807 */ /* 0x000fe80001000000 */
[----:B------:R3:W-:Y:S04]  /*8ac0*/  LDGSTS.E.BYPASS.LTC128B.128 [R195+0xb100], [R2.64], !P1 ;  /* 0x0b10000002c37fae */ /* 0x0007e8000c901d46 */
[----:B---3--:R-:W2:Y:S04]  /*8ad0*/  SHFL.IDX PT, R2, R4, 0x1, 0x181f ;  /* 0x00381f0004027f89 */ /* 0x008ea800000e0000 */
[----:B------:R-:W3:Y:S01]  /*8ae0*/  SHFL.IDX PT, R3, R0, 0x1, 0x181f ;  /* 0x00381f0000037f89 */ /* 0x000ee200000e0000 */
[C---:B--2---:R-:W-:Y:S05]  /*8af0*/  IADD3 R8, P0, R2.reuse, R12, RZ ;  /* 0x0000000c02087210 */ /* 0x044fea0007f1e0ff */
[C---:B---3--:R-:W-:Y:S01]  /*8b00*/  IMAD.X R9, R3.reuse, 0x1, R5, P0 ;  /* 0x0000000103097824 */ /* 0x048fe200000e0605 */
[----:B------:R-:W-:Y:S04]  /*8b10*/  IADD3 R2, P0, R2, R13, RZ ;  /* 0x0000000d02027210 */ /* 0x000fe80007f1e0ff */
[----:B------:R2:W-:Y:S01]  /*8b20*/  LDGSTS.E.BYPASS.LTC128B.128 [R195+0x9100], [R8.64], !P2 ;  /* 0x0910000008c37fae */ /* 0x0005e2000d101d46 */
[----:B------:R-:W-:Y:S05]  /*8b30*/  IMAD.X R3, R3, 0x1, R6, P0 ;  /* 0x0000000103037824 */ /* 0x000fea00000e0606 */
[----:B------:R3:W-:Y:S04]  /*8b40*/  LDGSTS.E.BYPASS.LTC128B.128 [R195+0xc100], [R2.64], !P1 ;  /* 0x0c10000002c37fae */ /* 0x0007e8000c901d46 */
[----:B--2---:R3:W2:Y:S01]  /*8b50*/  SHFL.IDX PT, R9, R0, 0x2, 0x181f ;  /* 0x00581f0000097f89 */ /* 0x0046a200000e0000 */
[----:B------:R-:W-:Y:S03]  /*8b60*/  SEL R8, RZ, 0x10, P1 ;  /* 0x00000010ff087807 */ /* 0x000fe60000800000 */
[----:B-1----:R3:W1:Y:S04]  /*8b70*/  SHFL.IDX PT, R0, R4, 0x2, 0x181f ;  /* 0x00581f0004007f89 */ /* 0x00266800000e0000 */
.L_x_846:
[C---:B---3--:R-:W-:Y:S02]  /*8b80*/  IADD3 R2, -R7.reuse, 0x10, RZ ;  /* 0x0000001007027810 */ /* 0x048fe40007ffe1ff */
[----:B------:R-:W-:Y:S02]  /*8b90*/  ISETP.NE.U32.AND P2, PT, R7, RZ, PT ;  /* 0x000000ff0700720c */ /* 0x000fe40003f45070 */
[----:B------:R-:W-:Y:S04]  /*8ba0*/  LOP3.LUT R2, R2, 0xf, RZ, 0xc0, !PT ;  /* 0x0000000f02027812 */ /* 0x000fe800078ec0ff */
[-C--:B-1----:R-:W-:Y:S02]  /*8bb0*/  IADD3 R4, P1, P0, R2, R0.reuse, R12 ;  /* 0x0000000002047210 */ /* 0x082fe4000783e00c */
[----:B------:R-:W-:Y:S02]  /*8bc0*/  IADD3 R2, -R8, 0x10, RZ ;  /* 0x0000001008027810 */ /* 0x000fe40007ffe1ff */
[-C--:B--2---:R-:W-:Y:S02]  /*8bd0*/  IADD3.X R5, RZ, R9.reuse, R5, P1, P0 ;  /* 0x00000009ff057210 */ /* 0x084fe40000fe0405 */
        /* <DEDUP_REMOVED lines=10> */
.L_x_719:
[----:B--234-:R-:W-:Y:S05]  /*8c80*/  BSYNC B0 ;  /* 0x0000000000007941 */ /* 0x01cfea0003800000 */
.L_x_718:
[----:B------:R-:W-:Y:S01]  /*8c90*/  LOP3.LUT R8, RZ, c[0x0][0x324], RZ, 0x33, !PT ;  /* 0x0000c900ff087a12 */ /* 0x000fe200078e33ff */
[----:B-1----:R-:W-:Y:S01]  /*8ca0*/  IMAD.MOV.U32 R0, RZ, RZ, c[0x0][0x2c4] ;  /* 0x0000b100ff007624 */ /* 0x002fe200078e00ff */
[----:B------:R-:W0:Y:S01]  /*8cb0*/  LDGDEPBAR ;  /* 0x00000000000079af */ /* 0x000e220000000000 */
[----:B------:R-:W-:Y:S03]  /*8cc0*/  IMAD.IADD R5, R246, 0x1, R244 ;  /* 0x00000001f6057824 */ /* 0x000fe600078e02f4 */
[----:B------:R-:W-:Y:S01]  /*8cd0*/  ISETP.NE.AND P0, PT, R0, 0x1, PT ;  /* 0x000000010000780c */ /* 0x000fe20003f05270 */
[----:B------:R-:W-:Y:S05]  /*8ce0*/  IMAD R0, R199, -0x60, RZ ;  /* 0xffffffa0c7007824 */ /* 0x000fea00078e02ff */
[----:B------:R-:W-:Y:S04]  /*8cf0*/  IADD3 R2, -R233, 0x1, R0 ;  /* 0x00000001e9027810 */ /* 0x000fe80007ffe100 */
[----:B------:R-:W-:Y:S03]  /*8d00*/  IADD3 R6, -R231, R2, R232 ;  /* 0x00000002e7067210 */ /* 0x000fe60007ffe1e8 */
[----:B------:R-:W-:Y:S01]  /*8d10*/  @P0 IMAD.HI.U32 R3, R5, c[0x0][0x2c8], RZ ;  /* 0x0000b20005030a27 */ /* 0x000fe200078e00ff */
[----:B------:R-:W-:Y:S04]  /*8d20*/  IADD3 R7, R6, c[0x0][0x328], RZ ;  /* 0x0000ca0006077a10 */ /* 0x000fe80007ffe0ff */
[----:B------:R-:W-:Y:S01]  /*8d30*/  @P0 SHF.R.U32.HI R5, RZ, c[0x0][0x2cc], R3 ;  /* 0x0000b300ff050a19 */ /* 0x000fe20000011603 */
[----:B------:R-:W-:-:S05]  /*8d40*/  BRA.DIV ~URZ, `(.L_x_722) ;  /* 0x000103627f007947 */ /* 0x000fca000b800000 */
[----:B------:R1:W2:Y:S02]  /*8d50*/  SHFL.IDX PT, R4, R5, RZ, 0x1c1f ;  /* 0x001c1fff05047589 */ /* 0x0002a400000e0000 */
.L_x_847:
[-C--:B--2---:R-:W-:Y:S01]  /*8d60*/  IADD3 R3, R7, R4.reuse, RZ ;  /* 0x0000000407037210 */ /* 0x084fe20007ffe0ff */
[----:B------:R-:W-:Y:S02]  /*8d70*/  IMAD.MOV.U32 R2, RZ, RZ, c[0x0][0x32c] ;  /* 0x0000cb00ff027624 */ /* 0x000fe400078e00ff */
[----:B------:R-:W-:Y:S03]  /*8d80*/  IMAD.IADD R6, R8, 0x1, R6 ;  /* 0x0000000108067824 */ /* 0x000fe600078e0206 */
[----:B------:R-:W-:Y:S02]  /*8d90*/  ISETP.GE.AND P0, PT, R2, 0x1, PT ;  /* 0x000000010200780c */ /* 0x000fe40003f06270 */
[----:B------:R-:W-:Y:S11]  /*8da0*/  IADD3 R2, R6, R4, RZ ;  /* 0x0000000406027210 */ /* 0x000ff60007ffe0ff */
[----:B------:R-:W-:-:S05]  /*8db0*/  @!P0 BRA `(.L_x_723) ;  /* 0x0000018000008947 */ /* 0x000fca0003800000 */
[----:B------:R-:W-:Y:S01]  /*8dc0*/  IADD3 R4, -R231, R232, R4 ;  /* 0x000000e8e7047210 */ /* 0x000fe20007ffe104 */
[----:B------:R-:W-:Y:S03]  /*8dd0*/  BSSY B0, `(.L_x_724) ;  /* 0x0000011000007945 */ /* 0x000fe60003800000 */
        /* <DEDUP_REMOVED lines=11> */
.L_x_725:
[----:B------:R-:W-:Y:S04]  /*8e90*/  MOV R8, c[0x0][0x32c] ;  /* 0x0000cb0000087a02 */ /* 0x000fe80000000f00 */
[----:B------:R-:W-:Y:S11]  /*8ea0*/  ISETP.NE.AND P0, PT, R8, 0x1, PT ;  /* 0x000000010800780c */ /* 0x000ff60003f05270 */
[----:B------:R-:W-:Y:S02]  /*8eb0*/  @!UPT UIADD3 URZ, URZ, URZ, URZ ;  /* 0x0000003f3f3ff290 */ /* 0x000fe4000fffe03f */
[----:B------:R-:W-:Y:S05]  /*8ec0*/  @P0 IMAD.HI.U32 R8, R4, c[0x0][0x330], RZ ;  /* 0x0000cc0004080a27 */ /* 0x000fea00078e00ff */
[----:B------:R-:W-:Y:S02]  /*8ed0*/  @P0 SHF.R.U32.HI R4, RZ, c[0x0][0x334], R8 ;  /* 0x0000cd00ff040a19 */ /* 0x000fe40000011608 */
.L_x_726:
[----:B------:R-:W-:Y:S05]  /*8ee0*/  BSYNC B0 ;  /* 0x0000000000007941 */ /* 0x000fea0003800000 */
.L_x_724:
[----:B------:R-:W-:Y:S04]  /*8ef0*/  IMAD.IADD R8, R0, 0x1, -R233 ;  /* 0x0000000100087824 */ /* 0x000fe800078e0ae9 */
[----:B------:R-:W-:Y:S05]  /*8f00*/  IMAD R4, R4, c[0x0][0x32c], R8 ;  /* 0x0000cb0004047a24 */ /* 0x000fea00078e0208 */
[----:B------:R-:W-:Y:S02]  /*8f10*/  IMNMX R2, R2, R4, !PT ;  /* 0x0000000402027217 */ /* 0x000fe40007800200 */
[----:B------:R-:W-:Y:S04]  /*8f20*/  IADD3 R4, R4, c[0x0][0x32c], RZ ;  /* 0x0000cb0004047a10 */ /* 0x000fe80007ffe0ff */
[----:B------:R-:W-:Y:S02]  /*8f30*/  IMNMX R3, R3, R4, PT ;  /* 0x0000000403037217 */ /* 0x000fe40003800200 */
.L_x_723:
[C---:B------:R-:W-:Y:S02]  /*8f40*/  ISETP.GE.AND P0, PT, R0.reuse, 0x1, PT ;  /* 0x000000010000780c */ /* 0x040fe40003f06270 */
[----:B------:R-:W-:Y:S02]  /*8f50*/  ISETP.GE.AND P1, PT, R0, 0x2, PT ;  /* 0x000000020000780c */ /* 0x000fe40003f26270 */
[----:B------:R-:W-:Y:S02]  /*8f60*/  LOP3.LUT R192, R192, 0xffff7fff, RZ, 0xc0, !PT ;  /* 0xffff7fffc0c07812 */ /* 0x000fe400078ec0ff */
[C---:B------:R-:W-:Y:S02]  /*8f70*/  ISETP.GE.AND P6, PT, R0.reuse, 0x42, PT ;  /* 0x000000420000780c */ /* 0x040fe40003fc6270 */
[C---:B------:R-:W-:Y:S02]  /*8f80*/  ISETP.GE.AND P5, PT, R0.reuse, 0x49, PT ;  /* 0x000000490000780c */ /* 0x040fe40003fa6270 */
[C---:B------:R-:W-:Y:S02]  /*8f90*/  ISETP.GE.AND P4, PT, R0.reuse, 0x4a, PT ;  /* 0x0000004a0000780c */ /* 0x040fe40003f86270 */
[----:B------:R-:W-:Y:S02]  /*8fa0*/  ISETP.GE.AND P3, PT, R0, 0x51, PT ;  /* 0x000000510000780c */ /* 0x000fe40003f66270 */
[----:B------:R-:W-:Y:S02]  /*8fb0*/  @P0 LOP3.LUT R192, R192, 0x8000, RZ, 0xfc, !PT ;  /* 0x00008000c0c00812 */ /* 0x000fe400078efcff */
[----:B------:R-:W-:Y:S02]  /*8fc0*/  ISETP.GT.AND P0, PT, R2, RZ, !P0 ;  /* 0x000000ff0200720c */ /* 0x000fe40004704270 */
[----:B------:R-:W-:Y:S02]  /*8fd0*/  LOP3.LUT R192, R192, 0xfffeffff, RZ, 0xc0, !PT ;  /* 0xfffeffffc0c07812 */ /* 0x000fe400078ec0ff */
[C---:B------:R-:W-:Y:S02]  /*8fe0*/  ISETP.LT.OR P0, PT, R3.reuse, 0x1, P0 ;  /* 0x000000010300780c */ /* 0x040fe40000701670 */
        /* <DEDUP_REMOVED lines=9> */
[C---:B------:R-:W-:Y:S02]  /*9080*/  ISETP.LT.OR P0, PT, R3.reuse, 0x9, P0 ;  /* 0x000000090300780c */ /* 0x040fe40000701670 */
        /* <DEDUP_REMOVED lines=77> */
[C---:B------:R-:W-:Y:S03]  /*9560*/  ISETP.LT.OR P0, PT, R3.reuse, 0x3a, P0 ;  /* 0x0000003a0300780c */ /* 0x040fe60000701670 */
        /* <DEDUP_REMOVED lines=9> */
[C---:B------:R-:W-:Y:S02]  /*9600*/  ISETP.LT.OR P0, PT, R3.reuse, 0x42, P0 ;  /* 0x000000420300780c */ /* 0x040fe40000701670 */
[----:B------:R-:W-:Y:S02]  /*9610*/  ISETP.GE.AND P1, PT, R0, 0x52, PT ;  /* 0x000000520000780c */ /* 0x000fe40003f26270 */
[----:B------:R-:W-:Y:S02]  /*9620*/  FSEL R32, R28, -INF , !P0 ;  /* 0xff8000001c207808 */ /* 0x000fe40004000000 */
[----:B------:R-:W-:Y:S02]  /*9630*/  ISETP.GT.AND P0, PT, R2, 0x48, !P5 ;  /* 0x000000480200780c */ /* 0x000fe40006f04270 */
[----:B------:R-:W-:Y:S02]  /*9640*/  LOP3.LUT R192, R192, 0xfffdffff, RZ, 0xc0, !PT ;  /* 0xfffdffffc0c07812 */ /* 0x000fe400078ec0ff */
[----:B------:R-:W-:Y:S04]  /*9650*/  ISETP.LT.OR P0, PT, R3, 0x49, P0 ;  /* 0x000000490300780c */ /* 0x000fe80000701670 */
[----:B------:R-:W-:Y:S02]  /*9660*/  FSEL R31, R31, -INF , !P0 ;  /* 0xff8000001f1f7808 */ /* 0x000fe40004000000 */
[----:B------:R-:W-:Y:S04]  /*9670*/  ISETP.GT.AND P0, PT, R2, 0x49, !P4 ;  /* 0x000000490200780c */ /* 0x000fe80006704270 */
[C---:B------:R-:W-:Y:S04]  /*9680*/  ISETP.LT.OR P0, PT, R3.reuse, 0x4a, P0 ;  /* 0x0000004a0300780c */ /* 0x040fe80000701670 */
[----:B------:R-:W-:Y:S02]  /*9690*/  FSEL R30, R30, -INF , !P0 ;  /* 0xff8000001e1e7808 */ /* 0x000fe40004000000 */
[C---:B------:R-:W-:Y:S04]  /*96a0*/  ISETP.GT.AND P0, PT, R2.reuse, 0x50, !P3 ;  /* 0x000000500200780c */ /* 0x040fe80005f04270 */
[----:B------:R-:W-:Y:S04]  /*96b0*/  ISETP.LT.OR P0, PT, R3, 0x51, P0 ;  /* 0x000000510300780c */ /* 0x000fe80000701670 */
[----:B------:R-:W-:Y:S02]  /*96c0*/  FSEL R29, R27, -INF , !P0 ;  /* 0xff8000001b1d7808 */ /* 0x000fe40004000000 */
[----:B------:R-:W-:Y:S04]  /*96d0*/  ISETP.GT.AND P0, PT, R2, 0x51, !P1 ;  /* 0x000000510200780c */ /* 0x000fe80004f04270 */
[C---:B------:R-:W-:Y:S04]  /*96e0*/  ISETP.LT.OR P0, PT, R3.reuse, 0x52, P0 ;  /* 0x000000520300780c */ /* 0x040fe80000701670 */
[----:B------:R-:W-:Y:S02]  /*96f0*/  FSEL R28, R18, -INF , !P0 ;  /* 0xff800000121c7808 */ /* 0x000fe40004000000 */
[----:B------:R-:W-:Y:S04]  /*9700*/  ISETP.GT.AND P0, PT, R2, 0x58, !P2 ;  /* 0x000000580200780c */ /* 0x000fe80005704270 */
[----:B------:R-:W-:Y:S04]  /*9710*/  ISETP.LT.OR P0, PT, R3, 0x59, P0 ;  /* 0x000000590300780c */ /* 0x000fe80000701670 */
[----:B------:R-:W-:Y:S02]  /*9720*/  FSEL R27, R11, -INF , !P0 ;  /* 0xff8000000b1b7808 */ /* 0x000fe40004000000 */
[----:B------:R-:W-:Y:S11]  /*9730*/  ISETP.GE.AND P0, PT, R0, 0x5a, PT ;  /* 0x0000005a0000780c */ /* 0x000ff60003f06270 */
[----:B------:R-:W-:Y:S02]  /*9740*/  @!UPT UIADD3 URZ, URZ, URZ, URZ ;  /* 0x0000003f3f3ff290 */ /* 0x000fe4000fffe03f */
[----:B------:R-:W-:Y:S02]  /*9750*/  @P0 LOP3.LUT R192, R192, 0x20000, RZ, 0xfc, !PT ;  /* 0x00020000c0c00812 */ /* 0x000fe400078efcff */
[----:B------:R-:W-:Y:S04]  /*9760*/  ISETP.GT.AND P0, PT, R2, 0x59, !P0 ;  /* 0x000000590200780c */ /* 0x000fe80004704270 */
[----:B------:R-:W-:Y:S04]  /*9770*/  ISETP.LT.OR P0, PT, R3, 0x5a, P0 ;  /* 0x0000005a0300780c */ /* 0x000fe80000701670 */
[----:B------:R-:W-:Y:S01]  /*9780*/  FSEL R18, R10, -INF , !P0 ;  /* 0xff8000000a127808 */ /* 0x000fe20004000000 */
[----:B------:R-:W-:-:S06]  /*9790*/  BRA.DIV ~URZ, `(.L_x_727) ;  /* 0x0000f9827f007947 */ /* 0x000fcc000b800000 */
[----:B------:R2:W3:Y:S02]  /*97a0*/  SHFL.IDX PT, R4, R5, 0x1, 0x1c1f ;  /* 0x003c1f0005047f89 */ /* 0x0004e400000e0000 */
.L_x_848:
[----:B---3--:R-:W-:Y:S01]  /*97b0*/  IADD3 R3, R7, R4, RZ ;  /* 0x0000000407037210 */ /* 0x008fe20007ffe0ff */
[----:B------:R-:W-:Y:S05]  /*97c0*/  IMAD.MOV.U32 R2, RZ, RZ, c[0x0][0x32c] ;  /* 0x0000cb00ff027624 */ /* 0x000fea00078e00ff */
[----:B------:R-:W-:Y:S01]  /*97d0*/  ISETP.GE.AND P0, PT, R2, 0x1, PT ;  /* 0x000000010200780c */ /* 0x000fe20003f06270 */
[----:B------:R-:W-:Y:S11]  /*97e0*/  IMAD.IADD R2, R6, 0x1, R4 ;  /* 0x0000000106027824 */ /* 0x000ff600078e0204 */
[----:B------:R-:W-:Y:S01]  /*97f0*/  @!UPT UIADD3 URZ, URZ, URZ, URZ ;  /* 0x0000003f3f3ff290 */ /* 0x000fe2000fffe03f */
[----:B------:R-:W-:-:S05]  /*9800*/  @!P0 BRA `(.L_x_728) ;  /* 0x0000018000008947 */ /* 0x000fca0003800000 */
[----:B------:R-:W-:Y:S01]  /*9810*/  IADD3 R4, -R231, R232, R4 ;  /* 0x000000e8e7047210 */ /* 0x000fe20007ffe104 */
[----:B------:R-:W-:Y:S03]  /*9820*/  BSSY B0, `(.L_x_729) ;  /* 0x0000011000007945 */ /* 0x000fe60003800000 */
[----:B------:R-:W-:Y:S11]  /*9830*/  ISETP.GT.AND P0, PT, R4, -0x1, PT ;  /* 0xffffffff0400780c */ /* 0x000ff60003f04270 */
[----:B------:R-:W-:Y:S02]  /*9840*/  @!UPT UIADD3 URZ, URZ, URZ, URZ ;  /* 0x0000003f3f3ff290 */ /* 0x000fe4000fffe03f */
[----:B------:R-:W-:-:S05]  /*9850*/  @P0 BRA `(.L_x_730) ;  /* 0x0000008000000947 */ /* 0x000fca0003800000 */
[----:B------:R-:W-:Y:S01]  /*9860*/  LOP3.LUT R4, RZ, R4, RZ, 0x33, !PT ;  /* 0x00000004ff047212 */ /* 0x000fe200078e33ff */
[----:B-12---:R-:W-:Y:S05]  /*9870*/  IMAD.MOV.U32 R5, RZ, RZ, c[0x0][0x32c] ;  /* 0x0000cb00ff057624 */ /* 0x006fea00078e00ff */
[----:B------:R-:W-:Y:S11]  /*9880*/  ISETP.NE.AND P0, PT, R5, 0x1, PT ;  /* 0x000000010500780c */ /* 0x000ff60003f05270 */
[----:B------:R-:W-:Y:S02]  /*9890*/  @!UPT UIADD3 URZ, URZ, URZ, URZ ;  /* 0x0000003f3f3ff290 */ /* 0x000fe4000fffe03f */
[----:B------:R-:W-:Y:S05]  /*98a0*/  @P0 IMAD.HI.U32 R5, R4, c[0x0][0x330], RZ ;  /* 0x0000cc0004050a27 */ /* 0x000fea00078e00ff */
[----:B------:R-:W-:Y:S04]  /*98b0*/  @P0 SHF.R.U32.HI R4, RZ, c[0x0][0x334], R5 ;  /* 0x0000cd00ff040a19 */ /* 0x000fe80000011605 */
[----:B------:R-:W-:Y:S01]  /*98c0*/  LOP3.LUT R4, RZ, R4, RZ, 0x33, !PT ;  /* 0x00000004ff047212 */ /* 0x000fe200078e33ff */
[----:B------:R-:W-:-:S05]  /*98d0*/  BRA `(.L_x_731) ;  /* 0x0000005000007947 */ /* 0x000fca0003800000 */
.L_x_730:
[----:B-12---:R-:W-:Y:S04]  /*98e0*/  MOV R5, c[0x0][0x32c] ;  /* 0x0000cb0000057a02 */ /* 0x006fe80000000f00 */
[----:B------:R-:W-:Y:S11]  /*98f0*/  ISETP.NE.AND P0, PT, R5, 0x1, PT ;  /* 0x000000010500780c */ /* 0x000ff60003f05270 */
[----:B------:R-:W-:Y:S02]  /*9900*/  @!UPT UIADD3 URZ, URZ, URZ, URZ ;  /* 0x0000003f3f3ff290 */ /* 0x000fe4000fffe03f */
[----:B------:R-:W-:Y:S05]  /*9910*/  @P0 IMAD.HI.U32 R5, R4, c[0x0][0x330], RZ ;  /* 0x0000cc0004050a27 */ /* 0x000fea00078e00ff */
[----:B------:R-:W-:Y:S02]  /*9920*/  @P0 SHF.R.U32.HI R4, RZ, c[0x0][0x334], R5 ;  /* 0x0000cd00ff040a19 */ /* 0x000fe40000011605 */
.L_x_731:
[----:B------:R-:W-:Y:S05]  /*9930*/  BSYNC B0 ;  /* 0x0000000000007941 */ /* 0x000fea0003800000 */
.L_x_729:
[----:B------:R-:W-:Y:S04]  /*9940*/  IMAD.IADD R0, R0, 0x1, -R233 ;  /* 0x0000000100007824 */ /* 0x000fe800078e0ae9 */
[----:B------:R-:W-:Y:S05]  /*9950*/  IMAD R0, R4, c[0x0][0x32c], R0 ;  /* 0x0000cb0004007a24 */ /* 0x000fea00078e0200 */
[----:B------:R-:W-:Y:S02]  /*9960*/  IADD3 R4, R0, c[0x0][0x32c], RZ ;  /* 0x0000cb0000047a10 */ /* 0x000fe40007ffe0ff */
[----:B------:R-:W-:Y:S02]  /*9970*/  IMNMX R2, R2, R0, !PT ;  /* 0x0000000002027217 */ /* 0x000fe40007800200 */
[----:B------:R-:W-:Y:S02]  /*9980*/  IMNMX R3, R3, R4, PT ;  /* 0x0000000403037217 */ /* 0x000fe40003800200 */
.L_x_728:
[----:B------:R-:W-:Y:S02]  /*9990*/  LOP3.LUT P0, RZ, R192, 0x8000, RZ, 0xc0, !PT ;  /* 0x00008000c0ff7812 */ /* 0x000fe4000780c0ff */
[----:B------:R-:W-:Y:S02]  /*99a0*/  FMNMX.FTZ R0, R9, R69, !PT ;  /* 0x0000004509007209 */ /* 0x000fe40007810000 */
[----:B------:R-:W-:Y:S02]  /*99b0*/  ISETP.GT.AND P0, PT, R2, RZ, !P0 ;  /* 0x000000ff0200720c */ /* 0x000fe40004704270 */
        /* <DEDUP_REMOVED lines=58> */
[----:B------:R-:W-:Y:S02]  /*9d60*/  ISETP.GT.AND P1, PT, R2, 0x51, !P1 ;  /* 0x000000510200780c */ /* 0x000fe40004f24270 */
        /* <DEDUP_REMOVED lines=46> */
[----:B------:R-:W-:Y:S02]  /*a050*/  ISETP.GT.AND P0, PT, R2, 0x41, !P6 ;  /* 0x000000410200780c */ /* 0x000fe40007704270 */
[----:B------:R-:W-:Y:S02]  /*a060*/  FMNMX.FTZ R4, R197, R4, !PT ;  /* 0x00000004c5047209 */ /* 0x000fe40007810000 */
[C---:B------:R-:W-:Y:S02]  /*a070*/  ISETP.LT.OR P0, PT, R3.reuse, 0x42, P0 ;  /* 0x000000420300780c */ /* 0x040fe40000701670 */
[----:B------:R-:W-:Y:S02]  /*a080*/  LOP3.LUT P6, RZ, R192, 0x20000, RZ, 0xc0, !PT ;  /* 0x00020000c0ff7812 */ /* 0x000fe400078cc0ff */
[----:B------:R-:W-:Y:S02]  /*a090*/  FSEL R198, R38, -INF , !P0 ;  /* 0xff80000026c67808 */ /* 0x000fe40004000000 */
[----:B------:R-:W-:Y:S02]  /*a0a0*/  ISETP.GT.AND P0, PT, R2, 0x48, !P5 ;  /* 0x000000480200780c */ /* 0x000fe40006f04270 */
[----:B------:R-:W-:Y:S02]  /*a0b0*/  FMNMX.FTZ R4, R198, R4, !PT ;  /* 0x00000004c6047209 */ /* 0x000fe40007810000 */
[----:B------:R-:W-:Y:S04]  /*a0c0*/  ISETP.LT.OR P0, PT, R3, 0x49, P0 ;  /* 0x000000490300780c */ /* 0x000fe80000701670 */
[----:B------:R-:W-:Y:S02]  /*a0d0*/  FSEL R200, R37, -INF , !P0 ;  /* 0xff80000025c87808 */ /* 0x000fe40004000000 */
[----:B------:R-:W-:Y:S02]  /*a0e0*/  ISETP.GT.AND P0, PT, R2, 0x49, !P4 ;  /* 0x000000490200780c */ /* 0x000fe40006704270 */
[----:B------:R-:W-:Y:S02]  /*a0f0*/  FMNMX.FTZ R4, R200, R4, !PT ;  /* 0x00000004c8047209 */ /* 0x000fe40007810000 */
[C---:B------:R-:W-:Y:S04]  /*a100*/  ISETP.LT.OR P0, PT, R3.reuse, 0x4a, P0 ;  /* 0x0000004a0300780c */ /* 0x040fe80000701670 */
[----:B------:R-:W-:Y:S02]  /*a110*/  FSEL R201, R36, -INF , !P0 ;  /* 0xff80000024c97808 */ /* 0x000fe40004000000 */
[C---:B------:R-:W-:Y:S02]  /*a120*/  ISETP.GT.AND P0, PT, R2.reuse, 0x50, !P3 ;  /* 0x000000500200780c */ /* 0x040fe40005f04270 */
[C---:B------:R-:W-:Y:S02]  /*a130*/  ISETP.GT.AND P3, PT, R2.reuse, 0x59, !P6 ;  /* 0x000000590200780c */ /* 0x040fe40007764270 */
[----:B------:R-:W-:Y:S04]  /*a140*/  ISETP.LT.OR P0, PT, R3, 0x51, P0 ;  /* 0x000000510300780c */ /* 0x000fe80000701670 */
[----:B------:R-:W-:Y:S02]  /*a150*/  FSEL R202, R35, -INF , !P0 ;  /* 0xff80000023ca7808 */ /* 0x000fe40004000000 */
[----:B------:R-:W-:Y:S02]  /*a160*/  ISETP.GT.AND P0, PT, R2, 0x58, !P2 ;  /* 0x000000580200780c */ /* 0x000fe40005704270 */
[----:B------:R-:W-:Y:S02]  /*a170*/  ISETP.LT.OR P2, PT, R3, 0x52, P1 ;  /* 0x000000520300780c */ /* 0x000fe40000f41670 */
[----:B------:R-:W-:Y:S02]  /*a180*/  FMNMX.FTZ R2, R201, R4, !PT ;  /* 0x00000004c9027209 */ /* 0x000fe40007810000 */
[----:B------:R-:W-:Y:S02]  /*a190*/  ISETP.LT.OR P1, PT, R3, 0x59, P0 ;  /* 0x000000590300780c */ /* 0x000fe40000721670 */
[----:B------:R-:W-:Y:S02]  /*a1a0*/  FSEL R196, R41, -INF , !P2 ;  /* 0xff80000029c47808 */ /* 0x000fe40005000000 */
[----:B------:R-:W-:Y:S02]  /*a1b0*/  FMNMX.FTZ R2, R202, R2, !PT ;  /* 0x00000002ca027209 */ /* 0x000fe40007810000 */
[----:B------:R-:W-:Y:S02]  /*a1c0*/  ISETP.LT.OR P0, PT, R3, 0x5a, P3 ;  /* 0x0000005a0300780c */ /* 0x000fe40001f01670 */
[----:B------:R-:W-:Y:S02]  /*a1d0*/  FSEL R194, R40, -INF , !P1 ;  /* 0xff80000028c27808 */ /* 0x000fe40004800000 */
[----:B------:R-:W-:Y:S02]  /*a1e0*/  FMNMX.FTZ R2, R196, R2, !PT ;  /* 0x00000002c4027209 */ /* 0x000fe40007810000 */
[----:B------:R-:W-:Y:S02]  /*a1f0*/  FSEL R193, R39, -INF , !P0 ;  /* 0xff80000027c17808 */ /* 0x000fe40004000000 */
[----:B------:R-:W-:Y:S02]  /*a200*/  FMNMX.FTZ R2, R194, R2, !PT ;  /* 0x00000002c2027209 */ /* 0x000fe40007810000 */
[----:B------:R-:W-:Y:S02]  /*a210*/  FMNMX.FTZ R4, R18, R0, !PT ;  /* 0x0000000012047209 */ /* 0x000fe40007810000 */
[----:B------:R-:W-:Y:S01]  /*a220*/  FMNMX.FTZ R6, R193, R2, !PT ;  /* 0x00000002c1067209 */ /* 0x000fe20007810000 */
[----:B------:R-:W-:-:S05]  /*a230*/  BRA.DIV ~URZ, `(.L_x_732) ;  /* 0x0000ef527f007947 */ /* 0x000fca000b800000 */
[----:B------:R3:W4:Y:S02]  /*a240*/  SHFL.BFLY PT, R0, R4, 0x2, 0x1f ;  /* 0x0c401f0004007f89 */ /* 0x00072400000e0000 */
.L_x_849:
[----:B-12-4-:R-:W-:Y:S01]  /*a250*/  FMNMX.FTZ R5, R4, R0, !PT ;  /* 0x0000000004057209 */ /* 0x016fe20007810000 */
[----:B------:R-:W-:-:S05]  /*a260*/  BRA.DIV ~URZ, `(.L_x_733) ;  /* 0x0000ef627f007947 */ /* 0x000fca000b800000 */
[----:B------:R-:W-:Y:S04]  /*a270*/  SHFL.BFLY PT, R0, R6, 0x2, 0x1f ;  /* 0x0c401f0006007f89 */ /* 0x000fe800000e0000 */
[----:B------:R-:W1:Y:S02]  /*a280*/  SHFL.BFLY PT, R2, R5, 0x1, 0x1f ;  /* 0x0c201f0005027f89 */ /* 0x000e6400000e0000 */
[----:B-1----:R-:W-:Y:S02]  /*a290*/  FMNMX.FTZ R68, R5, R2, !PT ;  /* 0x0000000205447209 */ /* 0x002fe40007810000 */
[----:B---3--:R-:W-:Y:S05]  /*a2a0*/  FMNMX.FTZ R4, R6, R0, !PT ;  /* 0x0000000006047209 */ /* 0x008fea0007810000 */
[----:B------:R1:W2:Y:S02]  /*a2b0*/  SHFL.BFLY PT, R0, R4, 0x1, 0x1f ;  /* 0x0c201f0004007f89 */ /* 0x0002a400000e0000 */
.L_x_850:
[C---:B------:R-:W-:Y:S01]  /*a2c0*/  FMUL.FTZ R2, R68.reuse, c[0x0][0x2d0] ;  /* 0x0000b40044027a20 */ /* 0x040fe20000410000 */
[----:B------:R-:W-:Y:S01]  /*a2d0*/  FSETP.NEU.FTZ.AND P0, PT, R68, -INF , PT ;  /* 0xff8000004400780b */ /* 0x000fe20003f1d000 */
[----:B------:R-:W-:Y:S01]  /*a2e0*/  WARPSYNC 0xffffffff ;  /* 0xffffffff00007948 */ /* 0x000fe20003800000 */
[----:B--2---:R-:W-:Y:S01]  /*a2f0*/  FMNMX.FTZ R3, R0, R4, !PT ;  /* 0x0000000400037209 */ /* 0x004fe20007810000 */
[----:B------:R-:W2:Y:S01]  /*a300*/  LDSM.16.MT88.4 R132, [R183] ;  /* 0x00000000b784783b */ /* 0x000ea20000004200 */
[----:B------:R-:W-:Y:S03]  /*a310*/  FSEL R5, R2, RZ, P0 ;  /* 0x000000ff02057208 */ /* 0x000fe60000000000 */
[----:B-1----:R-:W-:Y:S02]  /*a320*/  FMUL.FTZ R4, R3, c[0x0][0x2d0] ;  /* 0x0000b40003047a20 */ /* 0x002fe40000410000 */
[--C-:B------:R-:W-:Y:S02]  /*a330*/  FFMA.FTZ R2, R9, c[0x0][0x2d0], -R5.reuse ;  /* 0x0000b40009027a23 */ /* 0x100fe40000010805 */
[--C-:B------:R-:W-:Y:S02]  /*a340*/  FFMA.FTZ R6, R14, c[0x0][0x2d0], -R5.reuse ;  /* 0x0000b4000e067a23 */ /* 0x100fe40000010805 */
        /* <DEDUP_REMOVED lines=14> */
[--C-:B-1----:R-:W-:Y:S02]  /*a430*/  FFMA.FTZ R2, R12, c[0x0][0x2d0], -R5.reuse ;  /* 0x0000b4000c027a23 */ /* 0x102fe40000010805 */
[--C-:B------:R-:W-:Y:S02]  /*a440*/  FFMA.FTZ R151, R23, c[0x0][0x2d0], -R5.reuse ;  /* 0x0000b40017977a23 */ /* 0x100fe40000010805 */
[----:B------:R1:W3:Y:S01]  /*a450*/  MUFU.EX2 R210, R2 ;  /* 0x0000000200d27308 */ /* 0x0002e20000000800 */
        /* <DEDUP_REMOVED lines=8> */
[----:B-1----:R-:W-:Y:S07]  /*a4e0*/  FFMA.FTZ R2, R13, c[0x0][0x2d0], -R5 ;  /* 0x0000b4000d027a23 */ /* 0x002fee0000010805 */
[----:B------:R1:W4:Y:S02]  /*a4f0*/  MUFU.EX2 R224, R2 ;  /* 0x0000000200e07308 */ /* 0x0003240000000800 */
[----:B-1----:R-:W-:Y:S02]  /*a500*/  FSEL R2, R68, RZ, P0 ;  /* 0x000000ff44027208 */ /* 0x002fe40000000000 */
[----:B------:R-:W-:Y:S02]  /*a510*/  FSETP.NEU.FTZ.AND P0, PT, R3, -INF , PT ;  /* 0xff8000000300780b */ /* 0x000fe40003f1d000 */
[----:B---3--:R-:W-:Y:S01]  /*a520*/  F2FP.PACK_AB R128, R210, R35 ;  /* 0x00000023d280723e */ /* 0x008fe200000000ff */
[----:B------:R-:W-:Y:S01]  /*a530*/  FADD.FTZ R0, -R2, R69 ;  /* 0x0000004502007221 */ /* 0x000fe20000010100 */
[----:B------:R-:W-:Y:S02]  /*a540*/  FSEL R69, R4, RZ, P0 ;  /* 0x000000ff04457208 */ /* 0x000fe40000000000 */
[----:B----4-:R-:W-:Y:S01]  /*a550*/  F2FP.PACK_AB R130, R225, R224 ;  /* 0x000000e0e182723e */ /* 0x010fe200000000ff */
[----:B------:R-:W-:Y:S02]  /*a560*/  FMUL.FTZ R0, R0, c[0x0][0x2d0] ;  /* 0x0000b40000007a20 */ /* 0x000fe40000410000 */
[--C-:B------:R-:W-:Y:S02]  /*a570*/  FFMA.FTZ R4, R8, c[0x0][0x2d0], -R69.reuse ;  /* 0x0000b40008047a23 */ /* 0x100fe40000010845 */
[----:B------:R1:W3:Y:S10]  /*a580*/  MUFU.EX2 R2, R0 ;  /* 0x0000000000027308 */ /* 0x0002f40000000800 */
[----:B------:R4:W-:Y:S01]  /*a590*/  MUFU.EX2 R209, R4 ;  /* 0x0000000400d17308 */ /* 0x0009e20000000800 */
[--C-:B-1----:R-:W-:Y:S02]  /*a5a0*/  FFMA.FTZ R0, R7, c[0x0][0x2d0], -R69.reuse ;  /* 0x0000b40007007a23 */ /* 0x102fe40000010845 */
[C---:B---3--:R-:W-:Y:S07]  /*a5b0*/  FMUL.FTZ R8, R2.reuse, R112 ;  /* 0x0000007002087220 */ /* 0x048fee0000410000 */
[----:B------:R1:W3:Y:S01]  /*a5c0*/  MUFU.EX2 R208, R0 ;  /* 0x0000000000d07308 */ /* 0x0002e20000000800 */
[C---:B------:R-:W-:Y:S02]  /*a5d0*/  FMUL.FTZ R9, R2.reuse, R113 ;  /* 0x0000007102097220 */ /* 0x040fe40000410000 */
[C---:B------:R-:W-:Y:S02]  /*a5e0*/  FMUL.FTZ R16, R2.reuse, R104 ;  /* 0x0000006802107220 */ /* 0x040fe40000410000 */
[----:B------:R-:W-:Y:S02]  /*a5f0*/  FMUL.FTZ R17, R2, R105 ;  /* 0x0000006902117220 */ /* 0x000fe40000410000 */
[----:B----4-:R-:W-:Y:S02]  /*a600*/  FFMA.FTZ R4, R10, c[0x0][0x2d0], -R69 ;  /* 0x0000b4000a047a23 */ /* 0x010fe40000010845 */
[C---:B------:R-:W-:Y:S02]  /*a610*/  FMUL.FTZ R5, R2.reuse, R117 ;  /* 0x0000007502057220 */ /* 0x040fe40000410000 */
[----:B------:R4:W-:Y:S01]  /*a620*/  MUFU.EX2 R223, R4 ;  /* 0x0000000400df7308 */ /* 0x0009e20000000800 */
[C---:B------:R-:W-:Y:S02]  /*a630*/  FMUL.FTZ R24, R2.reuse, R96 ;  /* 0x0000006002187220 */ /* 0x040fe40000410000 */
[C---:B------:R-:W-:Y:S02]  /*a640*/  FMUL.FTZ R25, R2.reuse, R97 ;  /* 0x0000006102197220 */ /* 0x040fe40000410000 */
[C---:B------:R-:W-:Y:S02]  /*a650*/  FMUL.FTZ R12, R2.reuse, R108 ;  /* 0x0000006c020c7220 */ /* 0x040fe40000410000 */
[C---:B------:R-:W-:Y:S02]  /*a660*/  FMUL.FTZ R13, R2.reuse, R109 ;  /* 0x0000006d020d7220 */ /* 0x040fe40000410000 */
[C---:B------:R-:W-:Y:S02]  /*a670*/  FMUL.FTZ R32, R2.reuse, R88 ;  /* 0x0000005802207220 */ /* 0x040fe40000410000 */
[C---:B------:R-:W-:Y:S01]  /*a680*/  FMUL.FTZ R33, R2.reuse, R89 ;  /* 0x0000005902217220 */ /* 0x040fe20000410000 */
[----:B-1----:R-:W-:Y:S01]  /*a690*/  FSEL R0, R3, RZ, P0 ;  /* 0x000000ff03007208 */ /* 0x002fe20000000000 */
[C---:B------:R-:W-:Y:S01]  /*a6a0*/  FMUL.FTZ R20, R2.reuse, R100 ;  /* 0x0000006402147220 */ /* 0x040fe20000410000 */
[----:B---3--:R-:W-:Y:S01]  /*a6b0*/  F2FP.PACK_AB R129, R209, R208 ;  /* 0x000000d0d181723e */ /* 0x008fe200000000ff */
[----:B------:R-:W-:Y:S01]  /*a6c0*/  FMUL.FTZ R21, R2, R101 ;  /* 0x0000006502157220 */ /* 0x000fe20000410000 */
[----:B------:R-:W-:Y:S01]  /*a6d0*/  MUFU.EX2 R100, R177 ;  /* 0x000000b100647308 */ /* 0x000fe20000000800 */
[----:B------:R-:W-:Y:S01]  /*a6e0*/  FADD.FTZ R0, -R0, R70 ;  /* 0x0000004600007221 */ /* 0x000fe20000010100 */
[C---:B------:R-:W-:Y:S01]  /*a6f0*/  ISETP.GT.AND P0, PT, R199.reuse, R226, PT ;  /* 0x000000e2c700720c */ /* 0x040fe20003f04270 */
[----:B------:R-:W-:Y:S01]  /*a700*/  FFMA.FTZ R70, R2, R227, R35 ;  /* 0x000000e302467223 */ /* 0x000fe20000010023 */
[----:B------:R-:W-:Y:S01]  /*a710*/  IADD3 R199, R199, -0x1, RZ ;  /* 0xffffffffc7c77810 */ /* 0x000fe20007ffe0ff */
[----:B------:R-:W-:Y:S02]  /*a720*/  FMUL.FTZ R0, R0, c[0x0][0x2d0] ;  /* 0x0000b40000007a20 */ /* 0x000fe40000410000 */
[--C-:B----4-:R-:W-:Y:S02]  /*a730*/  FFMA.FTZ R4, R11, c[0x0][0x2d0], -R69.reuse ;  /* 0x0000b4000b047a23 */ /* 0x110fe40000010845 */
[C---:B------:R-:W-:Y:S01]  /*a740*/  FMUL.FTZ R28, R2.reuse, R92 ;  /* 0x0000005c021c7220 */ /* 0x040fe20000410000 */
[----:B------:R-:W-:Y:S01]  /*a750*/  MUFU.EX2 R177, R206 ;  /* 0x000000ce00b17308 */ /* 0x000fe20000000800 */
[C---:B------:R-:W-:Y:S02]  /*a760*/  FMUL.FTZ R29, R2.reuse, R93 ;  /* 0x0000005d021d7220 */ /* 0x040fe40000410000 */
[C---:B------:R-:W-:Y:S02]  /*a770*/  FMUL.FTZ R40, R2.reuse, R80 ;  /* 0x0000005002287220 */ /* 0x040fe40000410000 */
        /* <DEDUP_REMOVED lines=14> */
[C---:B------:R-:W-:Y:S02]  /*a860*/  FMUL.FTZ R61, R2.reuse, R61 ;  /* 0x0000003d023d7220 */ /* 0x040fe40000410000 */
[C---:B------:R-:W-:Y:S02]  /*a870*/  FMUL.FTZ R64, R2.reuse, R64 ;  /* 0x0000004002407220 */ /* 0x040fe40000410000 */
[----:B------:R-:W-:Y:S02]  /*a880*/  FMUL.FTZ R65, R2, R65 ;  /* 0x0000004102417220 */ /* 0x000fe40000410000 */
[C---:B-1----:R-:W-:Y:S02]  /*a890*/  FMUL.FTZ R10, R0.reuse, R114 ;  /* 0x00000072000a7220 */ /* 0x042fe40000410000 */
[C---:B------:R-:W-:Y:S02]  /*a8a0*/  FMUL.FTZ R11, R0.reuse, R115 ;  /* 0x00000073000b7220 */ /* 0x040fe40000410000 */
[----:B------:R-:W1:Y:S01]  /*a8b0*/  LDSM.16.MT88.4 R112, [R185] ;  /* 0x00000000b970783b */ /* 0x000e620000004200 */
[C---:B------:R-:W-:Y:S02]  /*a8c0*/  FMUL.FTZ R18, R0.reuse, R106 ;  /* 0x0000006a00127220 */ /* 0x040fe40000410000 */
[----:B------:R-:W-:Y:S01]  /*a8d0*/  FMUL.FTZ R19, R0, R107 ;  /* 0x0000006b00137220 */ /* 0x000fe20000410000 */
[----:B---3--:R-:W-:Y:S01]  /*a8e0*/  F2FP.PACK_AB R131, R216, R223 ;  /* 0x000000dfd883723e */ /* 0x008fe200000000ff */
[----:B------:R-:W-:Y:S03]  /*a8f0*/  FMUL.FTZ R4, R2, R116 ;  /* 0x0000007402047220 */ /* 0x000fe60000410000 */
[----:B------:R-:W3:Y:S01]  /*a900*/  LDSM.16.MT88.4 R104, [R184] ;  /* 0x00000000b868783b */ /* 0x000ee20000004200 */
[C---:B------:R-:W-:Y:S02]  /*a910*/  FMUL.FTZ R6, R0.reuse, R118 ;  /* 0x0000007600067220 */ /* 0x040fe40000410000 */
[C---:B------:R-:W-:Y:S02]  /*a920*/  FMUL.FTZ R7, R0.reuse, R119 ;  /* 0x0000007700077220 */ /* 0x040fe40000410000 */
[C---:B------:R-:W-:Y:S02]  /*a930*/  FMUL.FTZ R26, R0.reuse, R98 ;  /* 0x00000062001a7220 */ /* 0x040fe40000410000 */
[C---:B------:R-:W-:Y:S02]  /*a940*/  FMUL.FTZ R27, R0.reuse, R99 ;  /* 0x00000063001b7220 */ /* 0x040fe40000410000 */
[----:B------:R-:W4:Y:S01]  /*a950*/  LDSM.16.MT88.4 R96, [R187] ;  /* 0x00000000bb60783b */ /* 0x000f220000004200 */
[C---:B--2---:R-:W-:Y:S05]  /*a960*/  HMMA.16816.F32 R4, R128.reuse, R132, R4 ;  /* 0x000000848004723c */ /* 0x044fea0000001804 */
[C---:B------:R-:W-:Y:S02]  /*a970*/  FMUL.FTZ R34, R0.reuse, R90 ;  /* 0x0000005a00227220 */ /* 0x040fe40000410000 */
[C---:B------:R-:W-:Y:S01]  /*a980*/  FMUL.FTZ R35, R0.reuse, R91 ;  /* 0x0000005b00237220 */ /* 0x040fe20000410000 */
[C---:B------:R-:W-:Y:S01]  /*a990*/  HMMA.16816.F32 R8, R128.reuse, R134, R8 ;  /* 0x000000868008723c */ /* 0x040fe20000001808 */
[----:B------:R-:W2:Y:S01]  /*a9a0*/  LDSM.16.MT88.4 R88, [R183+0x3000] ;  /* 0x00300000b758783b */ /* 0x000ea20000004200 */
[----:B------:R-:W-:Y:S02]  /*a9b0*/  MUFU.EX2 R134, R222 ;  /* 0x000000de00867308 */ /* 0x000fe40000000800 */
[C---:B------:R-:W-:Y:S02]  /*a9c0*/  FMUL.FTZ R14, R0.reuse, R110 ;  /* 0x0000006e000e7220 */ /* 0x040fe40000410000 */
[C---:B------:R-:W-:Y:S02]  /*a9d0*/  FMUL.FTZ R15, R0.reuse, R111 ;  /* 0x0000006f000f7220 */ /* 0x040fe40000410000 */
[C---:B------:R-:W-:Y:S04]  /*a9e0*/  FMUL.FTZ R42, R0.reuse, R82 ;  /* 0x00000052002a7220 */ /* 0x040fe80000410000 */
[C---:B------:R-:W-:Y:S01]  /*a9f0*/  FMUL.FTZ R43, R0.reuse, R83 ;  /* 0x00000053002b7220 */ /* 0x040fe20000410000 */
[----:B------:R-:W-:Y:S01]  /*aa00*/  MUFU.EX2 R135, R220 ;  /* 0x000000dc00877308 */ /* 0x000fe20000000800 */
[C---:B-1----:R-:W-:Y:S01]  /*aa10*/  HMMA.16816.F32 R12, R128.reuse, R112, R12 ;  /* 0x00000070800c723c */ /* 0x042fe2000000180c */
[----:B------:R-:W1:Y:S02]  /*aa20*/  LDSM.16.MT88.4 R80, [R185+0x3000] ;  /* 0x00300000b950783b */ /* 0x000e640000004200 */
[C---:B------:R-:W-:Y:S02]  /*aa30*/  FMUL.FTZ R38, R0.reuse, R86 ;  /* 0x0000005600267220 */ /* 0x040fe40000410000 */
[C---:B------:R-:W-:Y:S02]  /*aa40*/  FMUL.FTZ R39, R0.reuse, R87 ;  /* 0x0000005700277220 */ /* 0x040fe40000410000 */
[C---:B------:R-:W-:Y:S01]  /*aa50*/  FMUL.FTZ R50, R0.reuse, R74 ;  /* 0x0000004a00327220 */ /* 0x040fe20000410000 */
[C---:B------:R-:W-:Y:S01]  /*aa60*/  HMMA.16816.F32 R16, R128.reuse, R114, R16 ;  /* 0x000000728010723c */ /* 0x040fe20000001810 */
[----:B------:R-:W-:Y:S03]  /*aa70*/  LDSM.16.MT88.4 R84, [R184+0x1000] ;  /* 0x00100000b854783b */ /* 0x000fe60000004200 */
[C---:B------:R-:W-:Y:S02]  /*aa80*/  FMUL.FTZ R22, R0.reuse, R102 ;  /* 0x0000006600167220 */ /* 0x040fe40000410000 */
[C---:B------:R-:W-:Y:S01]  /*aa90*/  FMUL.FTZ R23, R0.reuse, R103 ;  /* 0x0000006700177220 */ /* 0x040fe20000410000 */
[----:B------:R-:W-:Y:S01]  /*aaa0*/  MUFU.EX2 R102, R151 ;  /* 0x0000009700667308 */ /* 0x000fe20000000800 */
[C---:B------:R-:W-:Y:S01]  /*aab0*/  FMUL.FTZ R51, R0.reuse, R75 ;  /* 0x0000004b00337220 */ /* 0x040fe20000410000 */
[----:B------:R-:W-:Y:S03]  /*aac0*/  LDSM.16.MT88.4 R112, [R183+0x2800] ;  /* 0x00280000b770783b */ /* 0x000fe60000004200 */
[C---:B------:R-:W-:Y:S01]  /*aad0*/  FMUL.FTZ R46, R0.reuse, R78 ;  /* 0x0000004e002e7220 */ /* 0x040fe20000410000 */
[C---:B---3--:R-:W-:Y:S03]  /*aae0*/  HMMA.16816.F32 R20, R128.reuse, R104, R20 ;  /* 0x000000688014723c */ /* 0x048fe60000001814 */
[C---:B------:R-:W-:Y:S01]  /*aaf0*/  FMUL.FTZ R47, R0.reuse, R79 ;  /* 0x0000004f002f7220 */ /* 0x040fe20000410000 */
[----:B------:R-:W3:Y:S01]  /*ab00*/  LDSM.16.MT88.4 R72, [R184+0x3000] ;  /* 0x00300000b848783b */ /* 0x000ee20000004200 */
[C---:B------:R-:W-:Y:S01]  /*ab10*/  FMUL.FTZ R30, R0.reuse, R94 ;  /* 0x0000005e001e7220 */ /* 0x040fe20000410000 */
[----:B------:R-:W-:Y:S01]  /*ab20*/  MUFU.EX2 R151, R207 ;  /* 0x000000cf00977308 */ /* 0x000fe20000000800 */
[----:B------:R-:W-:Y:S01]  /*ab30*/  FMUL.FTZ R31, R0, R95 ;  /* 0x0000005f001f7220 */ /* 0x000fe20000410000 */
[C---:B------:R-:W-:Y:S04]  /*ab40*/  HMMA.16816.F32 R24, R128.reuse, R106, R24 ;  /* 0x0000006a8018723c */ /* 0x040fe80000001818 */
[----:B------:R-:W-:Y:S01]  /*ab50*/  LDSM.16.MT88.4 R76, [R183+0x800] ;  /* 0x00080000b74c783b */ /* 0x000fe20000004200 */
[--C-:B------:R-:W-:Y:S02]  /*ab60*/  FFMA.FTZ R2, R136, c[0x0][0x2d0], -R69.reuse ;  /* 0x0000b40088027a23 */ /* 0x100fe40000010845 */
[C---:B------:R-:W-:Y:S01]  /*ab70*/  FMUL.FTZ R54, R0.reuse, R54 ;  /* 0x0000003600367220 */ /* 0x040fe20000410000 */
[C---:B----4-:R-:W-:Y:S01]  /*ab80*/  HMMA.16816.F32 R28, R128.reuse, R96, R28 ;  /* 0x00000060801c723c */ /* 0x050fe2000000181c */
[----:B------:R-:W-:Y:S03]  /*ab90*/  MUFU.EX2 R94, R141 ;  /* 0x0000008d005e7308 */ /* 0x000fe60000000800 */
[----:B------:R-:W-:Y:S01]  /*aba0*/  LDSM.16.MT88.4 R104, [R185+0x2800] ;  /* 0x00280000b968783b */ /* 0x000fe20000004200 */
[----:B------:R-:W-:Y:S02]  /*abb0*/  FMUL.FTZ R55, R0, R55 ;  /* 0x0000003700377220 */ /* 0x000fe40000410000 */
[--C-:B------:R-:W-:Y:S01]  /*abc0*/  FFMA.FTZ R96, R194, c[0x0][0x2d0], -R69.reuse ;  /* 0x0000b400c2607a23 */ /* 0x100fe20000010845 */
[C---:B------:R-:W-:Y:S03]  /*abd0*/  HMMA.16816.F32 R32, R128.reuse, R98, R32 ;  /* 0x000000628020723c */ /* 0x040fe60000001820 */
[----:B------:R-:W-:Y:S01]  /*abe0*/  MUFU.EX2 R95, R140 ;  /* 0x0000008c005f7308 */ /* 0x000fe20000000800 */
[C---:B------:R-:W-:Y:S02]  /*abf0*/  FMUL.FTZ R58, R0.reuse, R58 ;  /* 0x0000003a003a7220 */ /* 0x040fe40000410000 */
[C---:B------:R-:W-:Y:S02]  /*ac00*/  FMUL.FTZ R59, R0.reuse, R59 ;  /* 0x0000003b003b7220 */ /* 0x040fe40000410000 */
[C---:B--2---:R-:W-:Y:S04]  /*ac10*/  HMMA.16816.F32 R36, R128.reuse, R88, R36 ;  /* 0x000000588024723c */ /* 0x044fe80000001824 */
[C---:B------:R-:W-:Y:S01]  /*ac20*/  FMUL.FTZ R62, R0.reuse, R62 ;  /* 0x0000003e003e7220 */ /* 0x040fe20000410000 */
[----:B------:R2:W-:Y:S01]  /*ac30*/  MUFU.EX2 R88, R2 ;  /* 0x0000000200587308 */ /* 0x0005e20000000800 */
[C---:B------:R-:W-:Y:S02]  /*ac40*/  FMUL.FTZ R63, R0.reuse, R63 ;  /* 0x0000003f003f7220 */ /* 0x040fe40000410000 */
[C---:B------:R-:W-:Y:S04]  /*ac50*/  HMMA.16816.F32 R40, R128.reuse, R90, R40 ;  /* 0x0000005a8028723c */ /* 0x040fe80000001828 */
[C---:B------:R-:W-:Y:S02]  /*ac60*/  FMUL.FTZ R66, R0.reuse, R66 ;  /* 0x0000004200427220 */ /* 0x040fe40000410000 */
[C---:B------:R-:W-:Y:S01]  /*ac70*/  FMUL.FTZ R67, R0.reuse, R67 ;  /* 0x0000004300437220 */ /* 0x040fe20000410000 */
[----:B------:R-:W-:Y:S01]  /*ac80*/  MUFU.EX2 R89, R143 ;  /* 0x0000008f00597308 */ /* 0x000fe20000000800 */
[C---:B-1----:R-:W-:Y:S04]  /*ac90*/  HMMA.16816.F32 R44, R128.reuse, R80, R44 ;  /* 0x00000050802c723c */ /* 0x042fe8000000182c */
[----:B------:R-:W-:Y:S04]  /*aca0*/  FFMA.FTZ R0, R0, R228, R208 ;  /* 0x000000e400007223 */ /* 0x000fe800000100d0 */
[C---:B------:R-:W-:Y:S01]  /*acb0*/  HMMA.16816.F32 R48, R128.reuse, R82, R48 ;  /* 0x000000528030723c */ /* 0x040fe20000001830 */
[----:B------:R-:W-:Y:S01]  /*acc0*/  LDSM.16.MT88.4 R80, [R185+0x800] ;  /* 0x00080000b950783b */ /* 0x000fe20000004200 */
[----:B------:R-:W1:Y:S02]  /*acd0*/  MUFU.EX2 R91, R142 ;  /* 0x0000008e005b7308 */ /* 0x000e640000000800 */
[--C-:B--2---:R-:W-:Y:S04]  /*ace0*/  FFMA.FTZ R2, R137, c[0x0][0x2d0], -R69.reuse ;  /* 0x0000b40089027a23 */ /* 0x104fe80000010845 */
[C---:B---3--:R-:W-:Y:S04]  /*acf0*/  HMMA.16816.F32 R52, R128.reuse, R72, R52 ;  /* 0x000000488034723c */ /* 0x048fe80000001834 */
[----:B------:R2:W3:Y:S04]  /*ad00*/  MUFU.EX2 R90, R2 ;  /* 0x00000002005a7308 */ /* 0x0004e80000000800 */
[C---:B------:R-:W-:Y:S01]  /*ad10*/  HMMA.16816.F32 R56, R128.reuse, R74, R56 ;  /* 0x0000004a8038723c */ /* 0x040fe20000001838 */
[----:B------:R-:W4:Y:S05]  /*ad20*/  LDSM.16.MT88.4 R72, [R186+0x3000] ;  /* 0x00300000ba48783b */ /* 0x000f2a0000004200 */
[----:B------:R-:W-:Y:S10]  /*ad30*/  MUFU.EX2 R98, R178 ;  /* 0x000000b200627308 */ /* 0x000ff40000000800 */
[----:B------:R-:W-:Y:S01]  /*ad40*/  MUFU.EX2 R142, R215 ;  /* 0x000000d7008e7308 */ /* 0x000fe20000000800 */
[--C-:B--2---:R-:W-:Y:S09]  /*ad50*/  FFMA.FTZ R2, R138, c[0x0][0x2d0], -R69.reuse ;  /* 0x0000b4008a027a23 */ /* 0x104ff20000010845 */
[----:B------:R2:W-:Y:S10]  /*ad60*/  MUFU.EX2 R93, R2 ;  /* 0x00000002005d7308 */ /* 0x0005f40000000800 */
[----:B------:R-:W-:Y:S01]  /*ad70*/  MUFU.EX2 R143, R214 ;  /* 0x000000d6008f7308 */ /* 0x000fe20000000800 */
[C---:B----4-:R-:W-:Y:S09]  /*ad80*/  HMMA.16816.F32 R60, R128.reuse, R72, R60 ;  /* 0x00000048803c723c */ /* 0x050ff2000000183c */
[----:B------:R-:W-:Y:S03]  /*ad90*/  MUFU.EX2 R178, R205 ;  /* 0x000000cd00b27308 */ /* 0x000fe60000000800 */
[----:B-1----:R-:W-:Y:S01]  /*ada0*/  F2FP.PACK_AB R72, R91, R89 ;  /* 0x000000595b48723e */ /* 0x002fe200000000ff */
[----:B------:R-:W-:Y:S03]  /*adb0*/  HMMA.16816.F32 R64, R128, R74, R64 ;  /* 0x0000004a8040723c */ /* 0x000fe60000001840 */
[--C-:B--2---:R-:W-:Y:S01]  /*adc0*/  FFMA.FTZ R2, R139, c[0x0][0x2d0], -R69.reuse ;  /* 0x0000b4008b027a23 */ /* 0x104fe20000010845 */
[----:B---3--:R-:W-:Y:S03]  /*add0*/  F2FP.PACK_AB R73, R90, R88 ;  /* 0x000000585a49723e */ /* 0x008fe600000000ff */
[----:B------:R-:W-:Y:S01]  /*ade0*/  F2FP.PACK_AB R74, R95, R94 ;  /* 0x0000005e5f4a723e */ /* 0x000fe200000000ff */
[----:B------:R-:W1:Y:S01]  /*adf0*/  MUFU.EX2 R103, R2 ;  /* 0x0000000200677308 */ /* 0x000e620000000800 */
[----:B------:R-:W-:Y:S09]  /*ae00*/  F2FP.PACK_AB R128, R135, R134 ;  /* 0x000000868780723e */ /* 0x000ff200000000ff */
[----:B------:R-:W-:Y:S10]  /*ae10*/  MUFU.EX2 R136, R218 ;  /* 0x000000da00887308 */ /* 0x000ff40000000800 */
[----:B------:R-:W2:Y:S01]  /*ae20*/  MUFU.EX2 R137, R217 ;  /* 0x000000d900897308 */ /* 0x000ea20000000800 */
[----:B-1----:R-:W-:Y:S01]  /*ae30*/  F2FP.PACK_AB R75, R103, R93 ;  /* 0x0000005d674b723e */ /* 0x002fe200000000ff */
[----:B------:R-:W-:Y:S02]  /*ae40*/  FADD.FTZ R2, R210, R70 ;  /* 0x00000046d2027221 */ /* 0x000fe40000010000 */
[----:B------:R-:W-:Y:S02]  /*ae50*/  FADD.FTZ R70, R209, R0 ;  /* 0x00000000d1467221 */ /* 0x000fe40000010000 */
[--C-:B------:R-:W-:Y:S04]  /*ae60*/  FFMA.FTZ R0, R144, c[0x0][0x2d0], -R69.reuse ;  /* 0x0000b40090007a23 */ /* 0x100fe80000010845 */
[----:B------:R-:W-:Y:S01]  /*ae70*/  MUFU.EX2 R210, R150 ;  /* 0x0000009600d27308 */ /* 0x000fe20000000800 */
[C---:B------:R-:W-:Y:S08]  /*ae80*/  HMMA.16816.F32 R4, R72.reuse, R76, R4 ;  /* 0x0000004c4804723c */ /* 0x040ff00000001804 */
[C---:B------:R-:W-:Y:S01]  /*ae90*/  HMMA.16816.F32 R8, R72.reuse, R78, R8 ;  /* 0x0000004e4808723c */ /* 0x040fe20000001808 */
[----:B------:R-:W1:Y:S01]  /*aea0*/  LDSM.16.MT88.4 R76, [R184+0x800] ;  /* 0x00080000b84c783b */ /* 0x000e620000004200 */
[----:B------:R3:W-:Y:S02]  /*aeb0*/  MUFU.EX2 R99, R0 ;  /* 0x0000000000637308 */ /* 0x0007e40000000800 */
[----:B--2---:R-:W-:Y:S04]  /*aec0*/  F2FP.PACK_AB R130, R137, R136 ;  /* 0x000000888982723e */ /* 0x004fe800000000ff */
[C---:B------:R-:W-:Y:S04]  /*aed0*/  HMMA.16816.F32 R12, R72.reuse, R80, R12 ;  /* 0x00000050480c723c */ /* 0x040fe8000000180c */
[----:B------:R-:W-:Y:S04]  /*aee0*/  MUFU.EX2 R144, R213 ;  /* 0x000000d500907308 */ /* 0x000fe80000000800 */
[C---:B------:R-:W-:Y:S01]  /*aef0*/  HMMA.16816.F32 R16, R72.reuse, R82, R16 ;  /* 0x000000524810723c */ /* 0x040fe20000001810 */
[----:B------:R-:W2:Y:S03]  /*af00*/  LDSM.16.MT88.4 R80, [R186+0x800] ;  /* 0x00080000ba50783b */ /* 0x000ea60000004200 */
[--C-:B---3--:R-:W-:Y:S02]  /*af10*/  FFMA.FTZ R0, R145, c[0x0][0x2d0], -R69.reuse ;  /* 0x0000b40091007a23 */ /* 0x108fe40000010845 */
[----:B------:R-:W-:Y:S10]  /*af20*/  MUFU.EX2 R145, R212 ;  /* 0x000000d400917308 */ /* 0x000ff40000000800 */
[----:B------:R3:W4:Y:S01]  /*af30*/  MUFU.EX2 R101, R0 ;  /* 0x0000000000657308 */ /* 0x0007220000000800 */
[C---:B-1----:R-:W-:Y:S08]  /*af40*/  HMMA.16816.F32 R20, R72.reuse, R76, R20 ;  /* 0x0000004c4814723c */ /* 0x042ff00000001814 */
[C---:B------:R-:W-:Y:S01]  /*af50*/  HMMA.16816.F32 R24, R72.reuse, R78, R24 ;  /* 0x0000004e4818723c */ /* 0x040fe20000001818 */
[----:B------:R-:W1:Y:S07]  /*af60*/  LDSM.16.MT88.4 R76, [R183+0x3800] ;  /* 0x00380000b74c783b */ /* 0x000e6e0000004200 */
[C---:B--2---:R-:W-:Y:S04]  /*af70*/  HMMA.16816.F32 R28, R72.reuse, R80, R28 ;  /* 0x00000050481c723c */ /* 0x044fe8000000181c */
[--C-:B---3--:R-:W-:Y:S04]  /*af80*/  FFMA.FTZ R0, R146, c[0x0][0x2d0], -R69.reuse ;  /* 0x0000b40092007a23 */ /* 0x108fe80000010845 */
[C---:B------:R-:W-:Y:S01]  /*af90*/  HMMA.16816.F32 R32, R72.reuse, R82, R32 ;  /* 0x000000524820723c */ /* 0x040fe20000001820 */
[----:B------:R-:W2:Y:S01]  /*afa0*/  LDSM.16.MT88.4 R80, [R185+0x3800] ;  /* 0x00380000b950783b */ /* 0x000ea20000004200 */
[----:B------:R3:W-:Y:S06]  /*afb0*/  MUFU.EX2 R209, R0 ;  /* 0x0000000000d17308 */ /* 0x0007ec0000000800 */
[C---:B-1----:R-:W-:Y:S04]  /*afc0*/  HMMA.16816.F32 R36, R72.reuse, R76, R36 ;  /* 0x0000004c4824723c */ /* 0x042fe80000001824 */
[--C-:B---3--:R-:W-:Y:S04]  /*afd0*/  FFMA.FTZ R0, R147, c[0x0][0x2d0], -R69.reuse ;  /* 0x0000b40093007a23 */ /* 0x108fe80000010845 */
[----:B------:R1:W3:Y:S01]  /*afe0*/  MUFU.EX2 R208, R0 ;  /* 0x0000000000d07308 */ /* 0x0002e20000000800 */
[C---:B------:R-:W-:Y:S01]  /*aff0*/  HMMA.16816.F32 R40, R72.reuse, R78, R40 ;  /* 0x0000004e4828723c */ /* 0x040fe20000001828 */
[----:B------:R-:W5:Y:S07]  /*b000*/  LDSM.16.MT88.4 R76, [R184+0x3800] ;  /* 0x00380000b84c783b */ /* 0x000f6e0000004200 */
[C---:B--2---:R-:W-:Y:S08]  /*b010*/  HMMA.16816.F32 R44, R72.reuse, R80, R44 ;  /* 0x00000050482c723c */ /* 0x044ff0000000182c */
[C---:B------:R-:W-:Y:S01]  /*b020*/  HMMA.16816.F32 R48, R72.reuse, R82, R48 ;  /* 0x000000524830723c */ /* 0x040fe20000001830 */
[----:B------:R-:W2:Y:S03]  /*b030*/  LDSM.16.MT88.4 R80, [R186+0x3800] ;  /* 0x00380000ba50783b */ /* 0x000ea60000004200 */
[----:B-1----:R-:W-:Y:S02]  /*b040*/  FADD.FTZ R0, R224, R2 ;  /* 0x00000002e0007221 */ /* 0x002fe40000010000 */
[----:B------:R-:W-:Y:S02]  /*b050*/  FADD.FTZ R2, R223, R70 ;  /* 0x00000046df027221 */ /* 0x000fe40000010000 */
[----:B------:R-:W-:Y:S04]  /*b060*/  FADD.FTZ R70, R225, R0 ;  /* 0x00000000e1467221 */ /* 0x000fe80000010000 */
[----:B------:R-:W-:Y:S02]  /*b070*/  FADD.FTZ R2, R216, R2 ;  /* 0x00000002d8027221 */ /* 0x000fe40000010000 */
[----:B------:R-:W-:Y:S02]  /*b080*/  FADD.FTZ R70, R89, R70 ;  /* 0x0000004659467221 */ /* 0x000fe40000010000 */
[----:B------:R-:W-:Y:S02]  /*b090*/  FADD.FTZ R2, R88, R2 ;  /* 0x0000000258027221 */ /* 0x000fe40000010000 */
[----:B------:R-:W-:Y:S02]  /*b0a0*/  FADD.FTZ R70, R91, R70 ;  /* 0x000000465b467221 */ /* 0x000fe40000010000 */
[----:B------:R-:W-:Y:S02]  /*b0b0*/  FADD.FTZ R92, R90, R2 ;  /* 0x000000025a5c7221 */ /* 0x000fe40000010000 */
[----:B------:R-:W-:Y:S01]  /*b0c0*/  LDSM.16.MT88.4 R88, [R184+0x1800] ;  /* 0x00180000b858783b */ /* 0x000fe20000004200 */
[C---:B-----5:R-:W-:Y:S03]  /*b0d0*/  HMMA.16816.F32 R52, R72.reuse, R76, R52 ;  /* 0x0000004c4834723c */ /* 0x060fe60000001834 */
[----:B------:R-:W-:Y:S02]  /*b0e0*/  FADD.FTZ R97, R93, R92 ;  /* 0x0000005c5d617221 */ /* 0x000fe40000010000 */
[--C-:B------:R-:W-:Y:S02]  /*b0f0*/  FFMA.FTZ R2, R202, c[0x0][0x2d0], -R69.reuse ;  /* 0x0000b400ca027a23 */ /* 0x100fe40000010845 */
[----:B------:R-:W-:Y:S01]  /*b100*/  FFMA.FTZ R0, R148, c[0x0][0x2d0], -R69 ;  /* 0x0000b40094007a23 */ /* 0x000fe20000010845 */
[C---:B------:R-:W-:Y:S01]  /*b110*/  HMMA.16816.F32 R56, R72.reuse, R78, R56 ;  /* 0x0000004e4838723c */ /* 0x040fe20000001838 */
[----:B------:R-:W1:Y:S01]  /*b120*/  LDSM.16.MT88.4 R76, [R183+0x1000] ;  /* 0x00100000b74c783b */ /* 0x000e620000004200 */
[----:B------:R5:W-:Y:S06]  /*b130*/  MUFU.EX2 R133, R2 ;  /* 0x0000000200857308 */ /* 0x000bec0000000800 */
[C---:B--2---:R-:W-:Y:S04]  /*b140*/  HMMA.16816.F32 R60, R72.reuse, R80, R60 ;  /* 0x00000050483c723c */ /* 0x044fe8000000183c */
[----:B------:R2:W1:Y:S04]  /*b150*/  MUFU.EX2 R150, R0 ;  /* 0x0000000000967308 */ /* 0x0004680000000800 */
[----:B------:R-:W-:Y:S01]  /*b160*/  HMMA.16816.F32 R64, R72, R82, R64 ;  /* 0x000000524840723c */ /* 0x000fe20000001840 */
[----:B------:R-:W1:Y:S06]  /*b170*/  LDSM.16.MT88.4 R80, [R185+0x1000] ;  /* 0x00100000b950783b */ /* 0x000e6c0000004200 */
[----:B------:R-:W-:Y:S02]  /*b180*/  F2FP.PACK_AB R72, R100, R98 ;  /* 0x000000626448723e */ /* 0x000fe400000000ff */
[----:B----4-:R-:W-:Y:S03]  /*b190*/  F2FP.PACK_AB R73, R101, R99 ;  /* 0x000000636549723e */ /* 0x010fe600000000ff */
[----:B------:R-:W-:Y:S01]  /*b1a0*/  F2FP.PACK_AB R74, R210, R102 ;  /* 0x00000066d24a723e */ /* 0x000fe200000000ff */
[----:B-----5:R-:W-:Y:S01]  /*b1b0*/  FADD.FTZ R2, R103, R97 ;  /* 0x0000006167027221 */ /* 0x020fe20000010000 */
[C---:B---3--:R-:W-:Y:S03]  /*b1c0*/  F2FP.PACK_AB R75, R208.reuse, R209 ;  /* 0x000000d1d04b723e */ /* 0x048fe600000000ff */
[----:B------:R-:W-:Y:S02]  /*b1d0*/  FADD.FTZ R2, R99, R2 ;  /* 0x0000000263027221 */ /* 0x000fe40000010000 */
[--C-:B--2---:R-:W-:Y:S02]  /*b1e0*/  FFMA.FTZ R0, R149, c[0x0][0x2d0], -R69.reuse ;  /* 0x0000b40095007a23 */ /* 0x104fe40000010845 */
[----:B------:R-:W-:Y:S02]  /*b1f0*/  FADD.FTZ R2, R101, R2 ;  /* 0x0000000265027221 */ /* 0x000fe40000010000 */
[----:B------:R2:W3:Y:S01]  /*b200*/  MUFU.EX2 R148, R0 ;  /* 0x0000000000947308 */ /* 0x0004e20000000800 */
[C---:B-1----:R-:W-:Y:S03]  /*b210*/  HMMA.16816.F32 R4, R72.reuse, R76, R4 ;  /* 0x0000004c4804723c */ /* 0x042fe60000001804 */
[----:B------:R-:W-:Y:S04]  /*b220*/  FADD.FTZ R2, R209, R2 ;  /* 0x00000002d1027221 */ /* 0x000fe80000010000 */
[----:B------:R-:W-:Y:S01]  /*b230*/  FADD.FTZ R2, R208, R2 ;  /* 0x00000002d0027221 */ /* 0x000fe20000010000 */
[C---:B------:R-:W-:Y:S01]  /*b240*/  HMMA.16816.F32 R8, R72.reuse, R78, R8 ;  /* 0x0000004e4808723c */ /* 0x040fe20000001808 */
[----:B------:R-:W1:Y:S03]  /*b250*/  LDSM.16.MT88.4 R76, [R186+0x1000] ;  /* 0x00100000ba4c783b */ /* 0x000e660000004200 */
[----:B------:R-:W-:Y:S04]  /*b260*/  FADD.FTZ R2, R150, R2 ;  /* 0x0000000296027221 */ /* 0x000fe80000010000 */
[C---:B------:R-:W-:Y:S04]  /*b270*/  HMMA.16816.F32 R12, R72.reuse, R80, R12 ;  /* 0x00000050480c723c */ /* 0x040fe8000000180c */
[--C-:B--2---:R-:W-:Y:S04]  /*b280*/  FFMA.FTZ R0, R176, c[0x0][0x2d0], -R69.reuse ;  /* 0x0000b400b0007a23 */ /* 0x104fe80000010845 */
[C---:B------:R-:W-:Y:S01]  /*b290*/  HMMA.16816.F32 R16, R72.reuse, R82, R16 ;  /* 0x000000524810723c */ /* 0x040fe20000001810 */
[----:B------:R-:W2:Y:S01]  /*b2a0*/  LDSM.16.MT88.4 R80, [R183+0x4000] ;  /* 0x00400000b750783b */ /* 0x000ea20000004200 */
[----:B------:R4:W5:Y:S02]  /*b2b0*/  MUFU.EX2 R147, R0 ;  /* 0x0000000000937308 */ /* 0x0009640000000800 */
[----:B---3--:R-:W-:Y:S04]  /*b2c0*/  FADD.FTZ R2, R148, R2 ;  /* 0x0000000294027221 */ /* 0x008fe80000010000 */
[C---:B------:R-:W-:Y:S08]  /*b2d0*/  HMMA.16816.F32 R20, R72.reuse, R84, R20 ;  /* 0x000000544814723c */ /* 0x040ff00000001814 */
[C---:B------:R-:W-:Y:S01]  /*b2e0*/  HMMA.16816.F32 R24, R72.reuse, R86, R24 ;  /* 0x000000564818723c */ /* 0x040fe20000001818 */
[----:B------:R-:W3:Y:S07]  /*b2f0*/  LDSM.16.MT88.4 R84, [R185+0x4000] ;  /* 0x00400000b954783b */ /* 0x000eee0000004200 */
[C---:B-1----:R-:W-:Y:S04]  /*b300*/  HMMA.16816.F32 R28, R72.reuse, R76, R28 ;  /* 0x0000004c481c723c */ /* 0x042fe8000000181c */
[--C-:B----4-:R-:W-:Y:S02]  /*b310*/  FFMA.FTZ R0, R179, c[0x0][0x2d0], -R69.reuse ;  /* 0x0000b400b3007a23 */ /* 0x110fe40000010845 */
[----:B-----5:R-:W-:Y:S02]  /*b320*/  FADD.FTZ R2, R147, R2 ;  /* 0x0000000293027221 */ /* 0x020fe40000010000 */
[----:B------:R1:W4:Y:S01]  /*b330*/  MUFU.EX2 R146, R0 ;  /* 0x0000000000927308 */ /* 0x0003220000000800 */
[C---:B------:R-:W-:Y:S01]  /*b340*/  HMMA.16816.F32 R32, R72.reuse, R78, R32 ;  /* 0x0000004e4820723c */ /* 0x040fe20000001820 */
[----:B------:R-:W5:Y:S07]  /*b350*/  LDSM.16.MT88.4 R76, [R184+0x4000] ;  /* 0x00400000b84c783b */ /* 0x000f6e0000004200 */
[C---:B--2---:R-:W-:Y:S08]  /*b360*/  HMMA.16816.F32 R36, R72.reuse, R80, R36 ;  /* 0x000000504824723c */ /* 0x044ff00000001824 */
[C---:B------:R-:W-:Y:S01]  /*b370*/  HMMA.16816.F32 R40, R72.reuse, R82, R40 ;  /* 0x000000524828723c */ /* 0x040fe20000001828 */
[----:B------:R-:W2:Y:S03]  /*b380*/  LDSM.16.MT88.4 R80, [R186+0x4000] ;  /* 0x00400000ba50783b */ /* 0x000ea60000004200 */
[--C-:B-1----:R-:W-:Y:S04]  /*b390*/  FFMA.FTZ R0, R197, c[0x0][0x2d0], -R69.reuse ;  /* 0x0000b400c5007a23 */ /* 0x102fe80000010845 */
[C---:B---3--:R-:W-:Y:S01]  /*b3a0*/  HMMA.16816.F32 R44, R72.reuse, R84, R44 ;  /* 0x00000054482c723c */ /* 0x048fe2000000182c */
[----:B------:R1:W3:Y:S03]  /*b3b0*/  MUFU.EX2 R141, R0 ;  /* 0x00000000008d7308 */ /* 0x0002e60000000800 */
[----:B----4-:R-:W-:Y:S04]  /*b3c0*/  FADD.FTZ R2, R146, R2 ;  /* 0x0000000292027221 */ /* 0x010fe80000010000 */
[C---:B------:R-:W-:Y:S01]  /*b3d0*/  HMMA.16816.F32 R48, R72.reuse, R86, R48 ;  /* 0x000000564830723c */ /* 0x040fe20000001830 */
[----:B------:R-:W4:Y:S07]  /*b3e0*/  LDSM.16.MT88.4 R84, [R183+0x1800] ;  /* 0x00180000b754783b */ /* 0x000f2e0000004200 */
[C---:B-----5:R-:W-:Y:S08]  /*b3f0*/  HMMA.16816.F32 R52, R72.reuse, R76, R52 ;  /* 0x0000004c4834723c */ /* 0x060ff00000001834 */
[C---:B------:R-:W-:Y:S01]  /*b400*/  HMMA.16816.F32 R56, R72.reuse, R78, R56 ;  /* 0x0000004e4838723c */ /* 0x040fe20000001838 */
[----:B------:R-:W5:Y:S03]  /*b410*/  LDSM.16.MT88.4 R76, [R185+0x1800] ;  /* 0x00180000b94c783b */ /* 0x000f660000004200 */
[--C-:B-1----:R-:W-:Y:S02]  /*b420*/  FFMA.FTZ R0, R198, c[0x0][0x2d0], -R69.reuse ;  /* 0x0000b400c6007a23 */ /* 0x102fe40000010845 */
[----:B---3--:R-:W-:Y:S02]  /*b430*/  FADD.FTZ R2, R141, R2 ;  /* 0x000000028d027221 */ /* 0x008fe40000010000 */
[C---:B--2---:R-:W-:Y:S01]  /*b440*/  HMMA.16816.F32 R60, R72.reuse, R80, R60 ;  /* 0x00000050483c723c */ /* 0x044fe2000000183c */
[----:B------:R1:W2:Y:S07]  /*b450*/  MUFU.EX2 R140, R0 ;  /* 0x00000000008c7308 */ /* 0x0002ae0000000800 */
[----:B------:R-:W-:Y:S01]  /*b460*/  HMMA.16816.F32 R64, R72, R82, R64 ;  /* 0x000000524840723c */ /* 0x000fe20000001840 */
[----:B------:R-:W3:Y:S06]  /*b470*/  LDSM.16.MT88.4 R80, [R186+0x1800] ;  /* 0x00180000ba50783b */ /* 0x000eec0000004200 */
[----:B------:R-:W-:Y:S02]  /*b480*/  F2FP.PACK_AB R72, R203, R178 ;  /* 0x000000b2cb48723e */ /* 0x000fe400000000ff */
[----:B------:R-:W-:Y:S03]  /*b490*/  F2FP.PACK_AB R74, R151, R177 ;  /* 0x000000b1974a723e */ /* 0x000fe600000000ff */
[----:B------:R-:W-:Y:S02]  /*b4a0*/  F2FP.PACK_AB R73, R148, R150 ;  /* 0x000000969449723e */ /* 0x000fe400000000ff */
[----:B------:R-:W-:Y:S01]  /*b4b0*/  F2FP.PACK_AB R75, R146, R147 ;  /* 0x00000093924b723e */ /* 0x000fe200000000ff */
[--C-:B-1----:R-:W-:Y:S02]  /*b4c0*/  FFMA.FTZ R0, R200, c[0x0][0x2d0], -R69.reuse ;  /* 0x0000b400c8007a23 */ /* 0x102fe40000010845 */
[----:B--2---:R-:W-:Y:S04]  /*b4d0*/  FADD.FTZ R2, R140, R2 ;  /* 0x000000028c027221 */ /* 0x004fe80000010000 */
[C---:B----4-:R-:W-:Y:S01]  /*b4e0*/  HMMA.16816.F32 R4, R72.reuse, R84, R4 ;  /* 0x000000544804723c */ /* 0x050fe20000001804 */
[----:B------:R1:W2:Y:S07]  /*b4f0*/  MUFU.EX2 R139, R0 ;  /* 0x00000000008b7308 */ /* 0x0002ae0000000800 */
[C---:B------:R-:W-:Y:S01]  /*b500*/  HMMA.16816.F32 R8, R72.reuse, R86, R8 ;  /* 0x000000564808723c */ /* 0x040fe20000001808 */
[----:B------:R-:W4:Y:S07]  /*b510*/  LDSM.16.MT88.4 R84, [R183+0x4800] ;  /* 0x00480000b754783b */ /* 0x000f2e0000004200 */
[C---:B-----5:R-:W-:Y:S08]  /*b520*/  HMMA.16816.F32 R12, R72.reuse, R76, R12 ;  /* 0x0000004c480c723c */ /* 0x060ff0000000180c */
[C---:B------:R-:W-:Y:S01]  /*b530*/  HMMA.16816.F32 R16, R72.reuse, R78, R16 ;  /* 0x0000004e4810723c */ /* 0x040fe20000001810 */
[----:B------:R-:W5:Y:S03]  /*b540*/  LDSM.16.MT88.4 R76, [R185+0x4800] ;  /* 0x00480000b94c783b */ /* 0x000f660000004200 */
[--C-:B-1----:R-:W-:Y:S02]  /*b550*/  FFMA.FTZ R0, R201, c[0x0][0x2d0], -R69.reuse ;  /* 0x0000b400c9007a23 */ /* 0x102fe40000010845 */
[----:B--2---:R-:W-:Y:S02]  /*b560*/  FADD.FTZ R2, R139, R2 ;  /* 0x000000028b027221 */ /* 0x004fe40000010000 */
[C---:B------:R-:W-:Y:S01]  /*b570*/  HMMA.16816.F32 R20, R72.reuse, R88, R20 ;  /* 0x000000584814723c */ /* 0x040fe20000001814 */
[----:B------:R1:W-:Y:S07]  /*b580*/  MUFU.EX2 R138, R0 ;  /* 0x00000000008a7308 */ /* 0x0003ee0000000800 */
[C---:B------:R-:W-:Y:S01]  /*b590*/  HMMA.16816.F32 R24, R72.reuse, R90, R24 ;  /* 0x0000005a4818723c */ /* 0x040fe20000001818 */
[----:B------:R-:W2:Y:S07]  /*b5a0*/  LDSM.16.MT88.4 R88, [R184+0x4800] ;  /* 0x00480000b858783b */ /* 0x000eae0000004200 */
[C---:B---3--:R-:W-:Y:S08]  /*b5b0*/  HMMA.16816.F32 R28, R72.reuse, R80, R28 ;  /* 0x00000050481c723c */ /* 0x048ff0000000181c */
[C---:B------:R-:W-:Y:S01]  /*b5c0*/  HMMA.16816.F32 R32, R72.reuse, R82, R32 ;  /* 0x000000524820723c */ /* 0x040fe20000001820 */
[----:B------:R-:W3:Y:S03]  /*b5d0*/  LDSM.16.MT88.4 R80, [R186+0x4800] ;  /* 0x00480000ba50783b */ /* 0x000ee60000004200 */
[----:B-1----:R-:W-:Y:S02]  /*b5e0*/  FADD.FTZ R0, R94, R70 ;  /* 0x000000465e007221 */ /* 0x002fe40000010000 */
[--C-:B------:R-:W-:Y:S02]  /*b5f0*/  FFMA.FTZ R70, R196, c[0x0][0x2d0], -R69.reuse ;  /* 0x0000b400c4467a23 */ /* 0x100fe40000010845 */
[C---:B----4-:R-:W-:Y:S02]  /*b600*/  HMMA.16816.F32 R36, R72.reuse, R84, R36 ;  /* 0x000000544824723c */ /* 0x050fe40000001824 */
[----:B------:R-:W1:Y:S02]  /*b610*/  MUFU.EX2 R132, R70 ;  /* 0x0000004600847308 */ /* 0x000e640000000800 */
[----:B------:R-:W-:Y:S02]  /*b620*/  FADD.FTZ R0, R95, R0 ;  /* 0x000000005f007221 */ /* 0x000fe40000010000 */
[----:B------:R-:W-:Y:S01]  /*b630*/  LDSM.16.MT88.4 R92, [R186+0x2000] ;  /* 0x00200000ba5c783b */ /* 0x000fe20000004200 */
[----:B------:R-:W-:Y:S01]  /*b640*/  FFMA.FTZ R69, R193, c[0x0][0x2d0], -R69 ;  /* 0x0000b400c1457a23 */ /* 0x000fe20000010845 */
[C---:B------:R-:W-:Y:S04]  /*b650*/  HMMA.16816.F32 R40, R72.reuse, R86, R40 ;  /* 0x000000564828723c */ /* 0x040fe80000001828 */
[----:B------:R4:W-:Y:S01]  /*b660*/  MUFU.EX2 R70, R96 ;  /* 0x0000006000467308 */ /* 0x0009e20000000800 */
[----:B------:R-:W-:Y:S01]  /*b670*/  FADD.FTZ R0, R98, R0 ;  /* 0x0000000062007221 */ /* 0x000fe20000010000 */
[----:B------:R-:W-:Y:S02]  /*b680*/  LDSM.16.MT88.4 R84, [R185+0x2000] ;  /* 0x00200000b954783b */ /* 0x000fe40000004200 */
[C---:B-----5:R-:W-:Y:S04]  /*b690*/  HMMA.16816.F32 R44, R72.reuse, R76, R44 ;  /* 0x0000004c482c723c */ /* 0x060fe8000000182c */
[----:B------:R-:W-:Y:S02]  /*b6a0*/  FADD.FTZ R0, R100, R0 ;  /* 0x0000000064007221 */ /* 0x000fe40000010000 */
[----:B------:R-:W5:Y:S02]  /*b6b0*/  MUFU.EX2 R69, R69 ;  /* 0x0000004500457308 */ /* 0x000f640000000800 */
[C---:B------:R-:W-:Y:S01]  /*b6c0*/  HMMA.16816.F32 R48, R72.reuse, R78, R48 ;  /* 0x0000004e4830723c */ /* 0x040fe20000001830 */
[----:B------:R-:W3:Y:S03]  /*b6d0*/  LDSM.16.MT88.4 R76, [R183+0x2000] ;  /* 0x00200000b74c783b */ /* 0x000ee60000004200 */
[----:B-1----:R-:W-:Y:S01]  /*b6e0*/  F2FP.PACK_AB R129, R132, R133 ;  /* 0x000000858481723e */ /* 0x002fe200000000ff */
[----:B------:R-:W-:Y:S03]  /*b6f0*/  FADD.FTZ R0, R102, R0 ;  /* 0x0000000066007221 */ /* 0x000fe60000010000 */
[C---:B--2---:R-:W-:Y:S01]  /*b700*/  HMMA.16816.F32 R52, R72.reuse, R88, R52 ;  /* 0x000000584834723c */ /* 0x044fe20000001834 */
[----:B----4-:R-:W-:Y:S03]  /*b710*/  LDSM.16.MT88.4 R96, [R184+0x2800] ;  /* 0x00280000b860783b */ /* 0x010fe60000004200 */
[----:B------:R-:W-:Y:S04]  /*b720*/  FADD.FTZ R0, R210, R0 ;  /* 0x00000000d2007221 */ /* 0x000fe80000010000 */
[C---:B------:R-:W-:Y:S01]  /*b730*/  HMMA.16816.F32 R56, R72.reuse, R90, R56 ;  /* 0x0000005a4838723c */ /* 0x040fe20000001838 */
[----:B------:R-:W1:Y:S03]  /*b740*/  LDSM.16.MT88.4 R88, [R184+0x2000] ;  /* 0x00200000b858783b */ /* 0x000e660000004200 */
[----:B------:R-:W-:Y:S01]  /*b750*/  FADD.FTZ R0, R178, R0 ;  /* 0x00000000b2007221 */ /* 0x000fe20000010000 */
[----:B-----5:R-:W-:Y:S03]  /*b760*/  F2FP.PACK_AB R131, R69, R70 ;  /* 0x000000464583723e */ /* 0x020fe600000000ff */
[C---:B---3--:R-:W-:Y:S04]  /*b770*/  HMMA.16816.F32 R60, R72.reuse, R80, R60 ;  /* 0x00000050483c723c */ /* 0x048fe8000000183c */
[----:B------:R-:W-:Y:S04]  /*b780*/  FADD.FTZ R0, R203, R0 ;  /* 0x00000000cb007221 */ /* 0x000fe80000010000 */
[----:B------:R-:W-:Y:S01]  /*b790*/  HMMA.16816.F32 R64, R72, R82, R64 ;  /* 0x000000524840723c */ /* 0x000fe20000001840 */
[----:B------:R-:W-:Y:S03]  /*b7a0*/  LDSM.16.MT88.4 R80, [R185+0x5000] ;  /* 0x00500000b950783b */ /* 0x000fe60000004200 */
[----:B------:R-:W-:Y:S03]  /*b7b0*/  FADD.FTZ R0, R177, R0 ;  /* 0x00000000b1007221 */ /* 0x000fe60000010000 */
[----:B------:R-:W-:Y:S01]  /*b7c0*/  F2FP.PACK_AB R72, R144, R142 ;  /* 0x0000008e9048723e */ /* 0x000fe200000000ff */
[----:B------:R-:W-:Y:S01]  /*b7d0*/  FADD.FTZ R0, R151, R0 ;  /* 0x0000000097007221 */ /* 0x000fe20000010000 */
[----:B------:R-:W-:Y:S03]  /*b7e0*/  F2FP.PACK_AB R74, R143, R145 ;  /* 0x000000918f4a723e */ /* 0x000fe600000000ff */
[----:B------:R-:W-:Y:S01]  /*b7f0*/  F2FP.PACK_AB R73, R140, R141 ;  /* 0x0000008d8c49723e */ /* 0x000fe200000000ff */
[----:B------:R-:W-:Y:S01]  /*b800*/  FADD.FTZ R0, R142, R0 ;  /* 0x000000008e007221 */ /* 0x000fe20000010000 */
[----:B------:R-:W-:Y:S03]  /*b810*/  F2FP.PACK_AB R75, R138, R139 ;  /* 0x0000008b8a4b723e */ /* 0x000fe600000000ff */
[----:B------:R-:W-:Y:S04]  /*b820*/  FADD.FTZ R0, R144, R0 ;  /* 0x0000000090007221 */ /* 0x000fe80000010000 */
[C---:B------:R-:W-:Y:S03]  /*b830*/  HMMA.16816.F32 R4, R72.reuse, R76, R4 ;  /* 0x0000004c4804723c */ /* 0x040fe60000001804 */
[----:B------:R-:W-:Y:S04]  /*b840*/  FADD.FTZ R0, R145, R0 ;  /* 0x0000000091007221 */ /* 0x000fe80000010000 */
[----:B------:R-:W-:Y:S01]  /*b850*/  FADD.FTZ R0, R143, R0 ;  /* 0x000000008f007221 */ /* 0x000fe20000010000 */
        /* <DEDUP_REMOVED lines=8> */
[C---:B------:R-:W-:Y:S08]  /*b8e0*/  HMMA.16816.F32 R28, R72.reuse, R92, R28 ;  /* 0x0000005c481c723c */ /* 0x040ff0000000181c */
[C---:B------:R-:W-:Y:S08]  /*b8f0*/  HMMA.16816.F32 R32, R72.reuse, R94, R32 ;  /* 0x0000005e4820723c */ /* 0x040ff00000001820 */
[C---:B--2---:R-:W-:Y:S08]  /*b900*/  HMMA.16816.F32 R36, R72.reuse, R76, R36 ;  /* 0x0000004c4824723c */ /* 0x044ff00000001824 */
[C---:B------:R-:W-:Y:S01]  /*b910*/  HMMA.16816.F32 R40, R72.reuse, R78, R40 ;  /* 0x0000004e4828723c */ /* 0x040fe20000001828 */
[----:B------:R-:W2:Y:S07]  /*b920*/  LDSM.16.MT88.4 R76, [R186+0x2800] ;  /* 0x00280000ba4c783b */ /* 0x000eae0000004200 */
[C---:B------:R-:W-:Y:S08]  /*b930*/  HMMA.16816.F32 R44, R72.reuse, R80, R44 ;  /* 0x00000050482c723c */ /* 0x040ff0000000182c */
[C---:B------:R-:W-:Y:S01]  /*b940*/  HMMA.16816.F32 R48, R72.reuse, R82, R48 ;  /* 0x000000524830723c */ /* 0x040fe20000001830 */
[----:B------:R-:W4:Y:S07]  /*b950*/  LDSM.16.MT88.4 R80, [R183+0x5800] ;  /* 0x00580000b750783b */ /* 0x000f2e0000004200 */
[C---:B---3--:R-:W-:Y:S08]  /*b960*/  HMMA.16816.F32 R52, R72.reuse, R84, R52 ;  /* 0x000000544834723c */ /* 0x048ff00000001834 */
[C---:B------:R-:W-:Y:S08]  /*b970*/  HMMA.16816.F32 R56, R72.reuse, R86, R56 ;  /* 0x000000564838723c */ /* 0x040ff00000001838 */
[C---:B-1----:R-:W-:Y:S08]  /*b980*/  HMMA.16816.F32 R60, R72.reuse, R88, R60 ;  /* 0x00000058483c723c */ /* 0x042ff0000000183c */
[----:B------:R-:W-:Y:S01]  /*b990*/  HMMA.16816.F32 R64, R72, R90, R64 ;  /* 0x0000005a4840723c */ /* 0x000fe20000001840 */
[----:B------:R-:W1:Y:S07]  /*b9a0*/  LDSM.16.MT88.4 R72, [R185+0x5800] ;  /* 0x00580000b948783b */ /* 0x000e6e0000004200 */
        /* <DEDUP_REMOVED lines=8> */
[C---:B--2---:R-:W-:Y:S08]  /*ba30*/  HMMA.16816.F32 R92, R128.reuse, R76, R28 ;  /* 0x0000004c805c723c */ /* 0x044ff0000000181c */
[C---:B------:R-:W-:Y:S08]  /*ba40*/  HMMA.16816.F32 R88, R128.reuse, R78, R32 ;  /* 0x0000004e8058723c */ /* 0x040ff00000001820 */
[C---:B----4-:R-:W-:Y:S08]  /*ba50*/  HMMA.16816.F32 R84, R128.reuse, R80, R36 ;  /* 0x000000508054723c */ /* 0x050ff00000001824 */
[C---:B------:R-:W-:Y:S08]  /*ba60*/  HMMA.16816.F32 R80, R128.reuse, R82, R40 ;  /* 0x000000528050723c */ /* 0x040ff00000001828 */
[C---:B-1----:R-:W-:Y:S08]  /*ba70*/  HMMA.16816.F32 R76, R128.reuse, R72, R44 ;  /* 0x00000048804c723c */ /* 0x042ff0000000182c */
[C---:B------:R-:W-:Y:S08]  /*ba80*/  HMMA.16816.F32 R72, R128.reuse, R74, R48 ;  /* 0x0000004a8048723c */ /* 0x040ff00000001830 */
[C---:B---3--:R-:W-:Y:S07]  /*ba90*/  HMMA.16816.F32 R52, R128.reuse, R4, R52 ;  /* 0x000000048034723c */ /* 0x048fee0000001834 */
[-C--:B------:R-:W-:Y:S01]  /*baa0*/  MOV R5, R3.reuse ;  /* 0x0000000300057202 */ /* 0x080fe20000000f00 */
[C---:B------:R-:W-:Y:S04]  /*bab0*/  HMMA.16816.F32 R56, R128.reuse, R6, R56 ;  /* 0x000000068038723c */ /* 0x040fe80000001838 */
[----:B------:R-:W-:Y:S02]  /*bac0*/  FADD.FTZ R4, R138, R2 ;  /* 0x000000028a047221 */ /* 0x000fe40000010000 */
[----:B------:R-:W-:Y:S02]  /*bad0*/  FADD.FTZ R2, R134, R0 ;  /* 0x0000000086027221 */ /* 0x000fe40000010000 */
[C---:B-----5:R-:W-:Y:S04]  /*bae0*/  HMMA.16816.F32 R60, R128.reuse, R8, R60 ;  /* 0x00000008803c723c */ /* 0x060fe8000000183c */
[----:B------:R-:W-:Y:S02]  /*baf0*/  FADD.FTZ R0, R133, R4 ;  /* 0x0000000485007221 */ /* 0x000fe40000010000 */
[----:B------:R-:W-:Y:S02]  /*bb00*/  FADD.FTZ R2, R135, R2 ;  /* 0x0000000287027221 */ /* 0x000fe40000010000 */
[----:B------:R-:W-:Y:S01]  /*bb10*/  FADD.FTZ R0, R132, R0 ;  /* 0x0000000084007221 */ /* 0x000fe20000010000 */
[----:B------:R-:W-:Y:S03]  /*bb20*/  HMMA.16816.F32 R64, R128, R10, R64 ;  /* 0x0000000a8040723c */ /* 0x000fe60000001840 */
[----:B------:R-:W-:Y:S02]  /*bb30*/  FADD.FTZ R2, R136, R2 ;  /* 0x0000000288027221 */ /* 0x000fe40000010000 */
[----:B------:R-:W-:Y:S01]  /*bb40*/  FADD.FTZ R0, R70, R0 ;  /* 0x0000000046007221 */ /* 0x000fe20000010000 */
[----:B------:R-:W-:Y:S01]  /*bb50*/  MOV R70, R3 ;  /* 0x0000000300467202 */ /* 0x000fe20000000f00 */
[----:B------:R-:W-:Y:S02]  /*bb60*/  FADD.FTZ R227, R137, R2 ;  /* 0x0000000289e37221 */ /* 0x000fe40000010000 */
[----:B------:R-:W-:Y:S03]  /*bb70*/  FADD.FTZ R228, R69, R0 ;  /* 0x0000000045e47221 */ /* 0x000fe60000010000 */
[----:B------:R-:W-:Y:S01]  /*bb80*/  MOV R69, R68 ;  /* 0x0000004400457202 */ /* 0x000fe20000000f00 */
[----:B------:R-:W-:-:S05]  /*bb90*/  @P0 BRA `(.L_x_734) ;  /* 0xffffb84000000947 */ /* 0x000fca000383ffff */
.L_x_713:
[----:B------:R-:W-:Y:S01]  /*bba0*/  IMAD.MOV.U32 R0, RZ, RZ, c[0x0][0x2c4] ;  /* 0x0000b100ff007624 */ /* 0x000fe200078e00ff */
[----:B------:R-:W-:Y:S01]  /*bbb0*/  IADD3 R2, R232, 0x1, -R231 ;  /* 0x00000001e8027810 */ /* 0x000fe20007ffe8e7 */
[----:B------:R-:W-:-:S03]  /*bbc0*/  IMAD.MOV.U32 R4, RZ, RZ, c[0x0][0x32c] ;  /* 0x0000cb00ff047624 */ /* 0x000fc600078e00ff */
[----:B------:R-:W-:Y:S02]  /*bbd0*/  ISETP.NE.AND P1, PT, R0, 0x1, PT ;  /* 0x000000010000780c */ /* 0x000fe40003f25270 */
[----:B------:R-:W-:Y:S02]  /*bbe0*/  IADD3 R0, R244, 0x7f, RZ ;  /* 0x0000007ff4007810 */ /* 0x000fe40007ffe0ff */
[----:B------:R-:W-:-:S09]  /*bbf0*/  ISETP.GE.AND P0, PT, R4, 0x1, PT ;  /* 0x000000010400780c */ /* 0x000fd20003f06270 */
[----:B------:R-:W-:-:S05]  /*bc00*/  @P1 IMAD.HI.U32 R3, R0, c[0x0][0x2c8], RZ ;  /* 0x0000b20000031a27 */ /* 0x000fca00078e00ff */
[----:B------:R-:W-:-:S05]  /*bc10*/  @P1 SHF.R.U32.HI R0, RZ, c[0x0][0x2cc], R3 ;  /* 0x0000b300ff001a19 */ /* 0x000fca0000011603 */
[----:B------:R-:W-:-:S05]  /*bc20*/  IMAD.IADD R0, R2, 0x1, R0 ;  /* 0x0000000102007824 */ /* 0x000fca00078e0200 */
[----:B------:R-:W-:Y:S01]  /*bc30*/  IADD3 R2, R0, -c[0x0][0x324], RZ ;  /* 0x8000c90000027a10 */ /* 0x000fe20007ffe0ff */
[----:B------:R-:W-:Y:S05]  /*bc40*/  @!P0 BRA `(.L_x_735) ;  /* 0x0000011000008947 */ /* 0x000fea0003800000 */
[----:B------:R-:W-:Y:S01]  /*bc50*/  ISETP.GT.AND P0, PT, R0, -0x1, PT ;  /* 0xffffffff0000780c */ /* 0x000fe20003f04270 */
[----:B------:R-:W-:-:S12]  /*bc60*/  BSSY B0, `(.L_x_736) ;  /* 0x000000d000007945 */ /* 0x000fd80003800000 */
[----:B------:R-:W-:Y:S05]  /*bc70*/  @P0 BRA `(.L_x_737) ;  /* 0x0000007000000947 */ /* 0x000fea0003800000 */
[----:B------:R-:W-:Y:S01]  /*bc80*/  IMAD.MOV.U32 R3, RZ, RZ, 0x1 ;  /* 0x00000001ff037424 */ /* 0x000fe200078e00ff */
[----:B------:R-:W-:-:S04]  /*bc90*/  LOP3.LUT R0, RZ, R0, RZ, 0x33, !PT ;  /* 0x00000000ff007212 */ /* 0x000fc800078e33ff */
[----:B------:R-:W-:-:S13]  /*bca0*/  ISETP.NE.AND P0, PT, R3, c[0x0][0x32c], PT ;  /* 0x0000cb0003007a0c */ /* 0x000fda0003f05270 */
[----:B------:R-:W-:-:S05]  /*bcb0*/  @P0 IMAD.HI.U32 R3, R0, c[0x0][0x330], RZ ;  /* 0x0000cc0000030a27 */ /* 0x000fca00078e00ff */
[----:B------:R-:W-:-:S04]  /*bcc0*/  @P0 SHF.R.U32.HI R0, RZ, c[0x0][0x334], R3 ;  /* 0x0000cd00ff000a19 */ /* 0x000fc80000011603 */
[----:B------:R-:W-:Y:S01]  /*bcd0*/  LOP3.LUT R0, RZ, R0, RZ, 0x33, !PT ;  /* 0x00000000ff007212 */ /* 0x000fe200078e33ff */
[----:B------:R-:W-:Y:S05]  /*bce0*/  BRA `(.L_x_738) ;  /* 0x0000004000007947 */ /* 0x000fea0003800000 */
.L_x_737:
[----:B------:R-:W-:-:S04]  /*bcf0*/  MOV R3, 0x1 ;  /* 0x0000000100037802 */ /* 0x000fc80000000f00 */
[----:B------:R-:W-:-:S13]  /*bd00*/  ISETP.NE.AND P0, PT, R3, c[0x0][0x32c], PT ;  /* 0x0000cb0003007a0c */ /* 0x000fda0003f05270 */
[----:B------:R-:W-:-:S05]  /*bd10*/  @P0 IMAD.HI.U32 R3, R0, c[0x0][0x330], RZ ;  /* 0x0000cc0000030a27 */ /* 0x000fca00078e00ff */
[----:B------:R-:W-:Y:S02]  /*bd20*/  @P0 SHF.R.U32.HI R0, RZ, c[0x0][0x334], R3 ;  /* 0x0000cd00ff000a19 */ /* 0x000fe40000011603 */
.L_x_738:
[----:B------:R-:W-:Y:S05]  /*bd30*/  BSYNC B0 ;  /* 0x0000000000007941 */ /* 0x000fea0003800000 */
.L_x_736:
[----:B------:R-:W-:-:S05]  /*bd40*/  IMAD R0, R0, c[0x0][0x32c], RZ ;  /* 0x0000cb0000007a24 */ /* 0x000fca00078e02ff */
[----:B------:R-:W-:-:S04]  /*bd50*/  IMNMX R2, R2, R0, !PT ;  /* 0x0000000002027217 */ /* 0x000fc80007800200 */
.L_x_735:
[----:B------:R-:W-:-:S05]  /*bd60*/  IADD3 R2, R2, 0x5f, RZ ;  /* 0x0000005f02027810 */ /* 0x000fca0007ffe0ff */
        /* <DEDUP_REMOVED lines=8> */
.L_x_750:
        /* <DEDUP_REMOVED lines=39> */
.L_x_851:
        /* <DEDUP_REMOVED lines=24> */
.L_x_852:
        /* <DEDUP_REMOVED lines=16> */
.L_x_741:
[----:B--23--:R-:W-:Y:S05]  /*c2e0*/  BSYNC B0 ;  /* 0x0000000000007941 */ /* 0x00cfea0003800000 */
.L_x_740:
        /* <DEDUP_REMOVED lines=126> */
[----:B------:R-:W-:Y:S02]  /*cad0*/  FMUL.FTZ R10, R10, c[0x0][0x320] ;  /* 0x0000c8000a0a7a20 */ /* 0x000fe40000410000 */
[----:B------:R-:W-:Y:S04]  /*cae0*/  FMUL.FTZ R3, R11, c[0x0][0x320] ;  /* 0x0000c8000b037a20 */ /* 0x000fe80000410000 */
[----:B------:R-:W3:Y:S02]  /*caf0*/  MUFU.TANH R139, R10 ;  /* 0x0000000a008b7308 */ /* 0x000ee40000002400 */
[----:B------:R-:W-:Y:S08]  /*cb00*/  FMUL.FTZ R2, R12, c[0x0][0x320] ;  /* 0x0000c8000c027a20 */ /* 0x000ff00000410000 */
[----:B------:R4:W2:Y:S01]  /*cb10*/  MUFU.TANH R133, R2 ;  /* 0x0000000200857308 */ /* 0x0008a20000002400 */
[----:B-1----:R-:W-:Y:S09]  /*cb20*/  FMUL.FTZ R0, R5, c[0x0][0x320] ;  /* 0x0000c80005007a20 */ /* 0x002ff20000410000 */
[----:B------:R1:W1:Y:S10]  /*cb30*/  MUFU.TANH R142, R0 ;  /* 0x00000000008e7308 */ /* 0x0002740000002400 */
[----:B------:R5:W2:Y:S01]  /*cb40*/  MUFU.TANH R138, R3 ;  /* 0x00000003008a7308 */ /* 0x000aa20000002400 */
[----:B----4-:R-:W-:Y:S09]  /*cb50*/  FMUL.FTZ R2, R19, c[0x0][0x320] ;  /* 0x0000c80013027a20 */ /* 0x010ff20000410000 */
[----:B------:R-:W4:Y:S01]  /*cb60*/  MUFU.TANH R147, R2 ;  /* 0x0000000200937308 */ /* 0x000f220000002400 */
[----:B-1----:R-:W-:Y:S09]  /*cb70*/  FMUL.FTZ R0, R6, c[0x0][0x320] ;  /* 0x0000c80006007a20 */ /* 0x002ff20000410000 */
[----:B------:R1:W1:Y:S01]  /*cb80*/  MUFU.TANH R141, R0 ;  /* 0x00000000008d7308 */ /* 0x0002620000002400 */
[----:B-----5:R-:W-:Y:S09]  /*cb90*/  FMUL.FTZ R3, R18, c[0x0][0x320] ;  /* 0x0000c80012037a20 */ /* 0x020ff20000410000 */
        /* <DEDUP_REMOVED lines=8> */
[----:B------:R-:W-:Y:S03]  /*cc20*/  LDSM.16.M88.4 R4, [R181+0x2000] ;  /* 0x00200000b504783b */ /* 0x000fe60000000200 */
[----:B-----5:R-:W-:Y:S05]  /*cc30*/  FMUL.FTZ R0, R9, c[0x0][0x320] ;  /* 0x0000c80009007a20 */ /* 0x020fea0000410000 */
[----:B------:R-:W1:Y:S01]  /*cc40*/  LDSM.16.M88.4 R8, [R181+0x1800] ;  /* 0x00180000b508783b */ /* 0x000e620000000200 */
[----:B------:R5:W1:Y:S11]  /*cc50*/  MUFU.TANH R137, R0 ;  /* 0x0000000000897308 */ /* 0x000a760000002400 */
[----:B------:R-:W-:Y:S03]  /*cc60*/  @!UPT UIADD3 URZ, URZ, URZ, URZ ;  /* 0x0000003f3f3ff290 */ /* 0x000fe6000fffe03f */
[----:B------:R-:W-:Y:S02]  /*cc70*/  FMUL.FTZ R3, R26, c[0x0][0x320] ;  /* 0x0000c8001a037a20 */ /* 0x000fe40000410000 */
[----:B------:R-:W-:Y:S02]  /*cc80*/  FMUL.FTZ R2, R27, c[0x0][0x320] ;  /* 0x0000c8001b027a20 */ /* 0x000fe40000410000 */
[----:B------:R-:W2:Y:S01]  /*cc90*/  MUFU.TANH R150, R3 ;  /* 0x0000000300967308 */ /* 0x000ea20000002400 */
[----:B-----5:R-:W-:Y:S09]  /*cca0*/  FMUL.FTZ R0, R13, c[0x0][0x320] ;  /* 0x0000c8000d007a20 */ /* 0x020ff20000410000 */
[----:B------:R5:W2:Y:S10]  /*ccb0*/  MUFU.TANH R132, R0 ;  /* 0x0000000000847308 */ /* 0x000ab40000002400 */
        /* <DEDUP_REMOVED lines=11> */
[----:B------:R-:W3:Y:S01]  /*cd70*/  MUFU.TANH R178, R3 ;  /* 0x0000000300b27308 */ /* 0x000ee20000002400 */
[----:B--2---:R-:W-:Y:S02]  /*cd80*/  FMUL.FTZ R2, R35, c[0x0][0x320] ;  /* 0x0000c80023027a20 */ /* 0x004fe40000410000 */
[----:B-----5:R-:W-:Y:S07]  /*cd90*/  FMUL.FTZ R0, R15, c[0x0][0x320] ;  /* 0x0000c8000f007a20 */ /* 0x020fee0000410000 */
[----:B------:R2:W2:Y:S01]  /*cda0*/  MUFU.TANH R146, R0 ;  /* 0x0000000000927308 */ /* 0x0004a20000002400 */
[C---:B-1----:R-:W-:Y:S09]  /*cdb0*/  HMMA.16816.F32 R44, R172.reuse, R8, R44 ;  /* 0x00000008ac2c723c */ /* 0x042ff2000000182c */
[----:B------:R-:W1:Y:S01]  /*cdc0*/  MUFU.TANH R194, R2 ;  /* 0x0000000200c27308 */ /* 0x000e620000002400 */
[----:B------:R-:W-:Y:S03]  /*cdd0*/  HMMA.16816.F32 R48, R172, R10, R48 ;  /* 0x0000000aac30723c */ /* 0x000fe60000001830 */
[----:B--2---:R-:W-:Y:S06]  /*cde0*/  FMUL.FTZ R0, R16, c[0x0][0x320] ;  /* 0x0000c80010007a20 */ /* 0x004fec0000410000 */
[----:B------:R2:W1:Y:S03]  /*cdf0*/  MUFU.TANH R131, R0 ;  /* 0x0000000000837308 */ /* 0x0004660000002400 */
[----:B--2---:R-:W-:Y:S07]  /*ce00*/  FMUL.FTZ R0, R17, c[0x0][0x320] ;  /* 0x0000c80011007a20 */ /* 0x004fee0000410000 */
[----:B------:R2:W1:Y:S02]  /*ce10*/  MUFU.TANH R130, R0 ;  /* 0x0000000000827308 */ /* 0x0004640000002400 */
[----:B--2---:R-:W-:Y:S08]  /*ce20*/  FMUL.FTZ R0, R20, c[0x0][0x320] ;  /* 0x0000c80014007a20 */ /* 0x004ff00000410000 */
        /* <DEDUP_REMOVED lines=54> */
[----:B------:R2:W1:Y:S01]  /*d190*/  MUFU.TANH R201, R0 ;  /* 0x0000000000c97308 */ /* 0x0004620000002400 */
[----:B------:R-:W-:-:S05]  /*d1a0*/  @!P0 BRA `(.L_x_745) ;  /* 0x000004e000008947 */ /* 0x000fca0003800000 */
[----:B---34-:R-:W-:Y:S01]  /*d1b0*/  IMAD.MOV.U32 R196, RZ, RZ, c[0x0][0x2b8] ;  /* 0x0000ae00ffc47624 */ /* 0x018fe200078e00ff */
        /* <DEDUP_REMOVED lines=10> */
[----:B--2---:R-:W-:Y:S01]  /*d260*/  IMAD.MOV.U32 R0, RZ, RZ, R2 ;  /* 0x000000ffff007224 */ /* 0x004fe200078e0002 */
        /* <DEDUP_REMOVED lines=25> */
[----:B------:R2:W3:Y:S02]  /*d400*/  SHFL.IDX PT, R7, R0, RZ, 0x181f ;  /* 0x00181fff00077589 */ /* 0x0004e400000e0000 */
.L_x_853:
[----:B------:R-:W-:-:S05]  /*d410*/  BRA.DIV ~URZ, `(.L_x_747) ;  /* 0x0000c3027f007947 */ /* 0x000fca000b800000 */
[----:B------:R-:W4:Y:S01]  /*d420*/  SHFL.IDX PT, R2, R4, RZ, 0x181f ;  /* 0x00181fff04027589 */ /* 0x000f2200000e0000 */
[----:B------:R-:W-:Y:S02]  /*d430*/  ISETP.GE.AND P2, PT, R219, c[0x0][0x1d4], PT ;  /* 0x00007500db007a0c */ /* 0x000fe40003f46270 */
[----:B------:R-:W-:Y:S02]  /*d440*/  ISETP.GE.AND P1, PT, R221, c[0x0][0x1d4], PT ;  /* 0x00007500dd007a0c */ /* 0x000fe40003f26270 */
[CC--:B----4-:R-:W-:Y:S05]  /*d450*/  IADD3 R8, P0, R2.reuse, R24.reuse, RZ ;  /* 0x0000001802087210 */ /* 0x0d0fea0007f1e0ff */
        /* <DEDUP_REMOVED lines=8> */
[----:B----4-:R-:W3:Y:S04]  /*d4e0*/  SHFL.IDX PT, R2, R4, 0x1, 0x181f ;  /* 0x00381f0004027f89 */ /* 0x010ee800000e0000 */
[----:B------:R-:W4:Y:S01]  /*d4f0*/  SHFL.IDX PT, R3, R0, 0x1, 0x181f ;  /* 0x00381f0000037f89 */ /* 0x000f2200000e0000 */
[C---:B---3--:R-:W-:Y:S05]  /*d500*/  IADD3 R8, P0, R2.reuse, R24, RZ ;  /* 0x0000001802087210 */ /* 0x048fea0007f1e0ff */
[C---:B----4-:R-:W-:Y:S01]  /*d510*/  IMAD.X R9, R3.reuse, 0x1, R5, P0 ;  /* 0x0000000103097824 */ /* 0x050fe200000e0605 */
[----:B------:R-:W-:Y:S04]  /*d520*/  IADD3 R2, P0, R2, R25, RZ ;  /* 0x0000001902027210 */ /* 0x000fe80007f1e0ff */
[----:B------:R3:W-:Y:S01]  /*d530*/  LDGSTS.E.BYPASS.LTC128B.128 [R195+0x9100], [R8.64], !P2 ;  /* 0x0910000008c37fae */ /* 0x0007e2000d101d46 */
[----:B------:R-:W-:Y:S05]  /*d540*/  IMAD.X R3, R3, 0x1, R6, P0 ;  /* 0x0000000103037824 */ /* 0x000fea00000e0606 */
[----:B------:R4:W-:Y:S04]  /*d550*/  LDGSTS.E.BYPASS.LTC128B.128 [R195+0xc100], [R2.64], !P1 ;  /* 0x0c10000002c37fae */ /* 0x0009e8000c901d46 */
[----:B---3--:R4:W3:Y:S01]  /*d560*/  SHFL.IDX PT, R9, R0, 0x2, 0x181f ;  /* 0x00581f0000097f89 */ /* 0x0088e200000e0000 */
[----:B------:R-:W-:Y:S03]  /*d570*/  SEL R8, RZ, 0x10, P1 ;  /* 0x00000010ff087807 */ /* 0x000fe60000800000 */
[----:B--2---:R4:W2:Y:S04]  /*d580*/  SHFL.IDX PT, R0, R4, 0x2, 0x181f ;  /* 0x00581f0004007f89 */ /* 0x0048a800000e0000 */
.L_x_854:
[C---:B----4-:R-:W-:Y:S02]  /*d590*/  IADD3 R2, -R7.reuse, 0x10, RZ ;  /* 0x0000001007027810 */ /* 0x050fe40007ffe1ff */
[----:B------:R-:W-:Y:S02]  /*d5a0*/  ISETP.NE.U32.AND P2, PT, R7, RZ, PT ;  /* 0x000000ff0700720c */ /* 0x000fe40003f45070 */
[----:B------:R-:W-:Y:S04]  /*d5b0*/  LOP3.LUT R2, R2, 0xf, RZ, 0xc0, !PT ;  /* 0x0000000f02027812 */ /* 0x000fe800078ec0ff */
[-C--:B--2---:R-:W-:Y:S02]  /*d5c0*/  IADD3 R4, P1, P0, R2, R0.reuse, R24 ;  /* 0x0000000002047210 */ /* 0x084fe4000783e018 */
        /* <DEDUP_REMOVED lines=12> */
.L_x_745:
[----:B---34-:R-:W-:Y:S05]  /*d690*/  BSYNC B0 ;  /* 0x0000000000007941 */ /* 0x018fea0003800000 */
.L_x_744:
[----:B--2---:R-:W-:Y:S01]  /*d6a0*/  FMNMX.FTZ R2, R136, R69, !PT ;  /* 0x0000004588027209 */ /* 0x004fe20007810000 */
        /* <DEDUP_REMOVED lines=50> */
.L_x_855:
[----:B--2---:R-:W-:Y:S01]  /*d9d0*/  FMNMX.FTZ R5, R4, R0, !PT ;  /* 0x0000000004057209 */ /* 0x004fe20007810000 */
[----:B------:R-:W-:-:S05]  /*d9e0*/  BRA.DIV ~URZ, `(.L_x_749) ;  /* 0x0000c1027f007947 */ /* 0x000fca000b800000 */
[----:B------:R-:W-:Y:S04]  /*d9f0*/  SHFL.BFLY PT, R0, R6, 0x2, 0x1f ;  /* 0x0c401f0006007f89 */ /* 0x000fe800000e0000 */
[----:B------:R-:W2:Y:S02]  /*da00*/  SHFL.BFLY PT, R2, R5, 0x1, 0x1f ;  /* 0x0c201f0005027f89 */ /* 0x000ea400000e0000 */
[----:B--2---:R-:W-:Y:S02]  /*da10*/  FMNMX.FTZ R68, R5, R2, !PT ;  /* 0x0000000205447209 */ /* 0x004fe40007810000 */
[----:B-1----:R-:W-:Y:S05]  /*da20*/  FMNMX.FTZ R4, R6, R0, !PT ;  /* 0x0000000006047209 */ /* 0x002fea0007810000 */
[----:B------:R1:W2:Y:S02]  /*da30*/  SHFL.BFLY PT, R0, R4, 0x1, 0x1f ;  /* 0x0c201f0004007f89 */ /* 0x0002a400000e0000 */
.L_x_856:
[C---:B------:R-:W-:Y:S01]  /*da40*/  FMUL.FTZ R5, R68.reuse, c[0x0][0x2d0] ;  /* 0x0000b40044057a20 */ /* 0x040fe20000410000 */
[----:B------:R-:W-:Y:S01]  /*da50*/  WARPSYNC 0xffffffff ;  /* 0xffffffff00007948 */ /* 0x000fe20003800000 */
[----:B------:R-:W-:Y:S01]  /*da60*/  FADD.FTZ R2, -R68, R69 ;  /* 0x0000004544027221 */ /* 0x000fe20000010100 */
[C---:B------:R-:W-:Y:S01]  /*da70*/  ISETP.GT.AND P0, PT, R199.reuse, R226, PT ;  /* 0x000000e2c700720c */ /* 0x040fe20003f04270 */
[--C-:B------:R-:W-:Y:S01]  /*da80*/  FFMA.FTZ R3, R136, c[0x0][0x2d0], -R5.reuse ;  /* 0x0000b40088037a23 */ /* 0x100fe20000010805 */
[----:B------:R-:W-:Y:S01]  /*da90*/  IADD3 R199, R199, -0x1, RZ ;  /* 0xffffffffc7c77810 */ /* 0x000fe20007ffe0ff */
[----:B------:R-:W-:Y:S02]  /*daa0*/  FMUL.FTZ R2, R2, c[0x0][0x2d0] ;  /* 0x0000b40002027a20 */ /* 0x000fe40000410000 */
        /* <DEDUP_REMOVED lines=14> */
[--C-:B---3--:R-:W-:Y:S01]  /*db90*/  FFMA.FTZ R3, R142, c[0x0][0x2d0], -R5.reuse ;  /* 0x0000b4008e037a23 */ /* 0x108fe20000010805 */
[----:B------:R-:W-:Y:S01]  /*dba0*/  MUFU.EX2 R196, R196 ;  /* 0x000000c400c47308 */ /* 0x000fe20000000800 */
[--C-:B------:R-:W-:Y:S02]  /*dbb0*/  FFMA.FTZ R223, R13, c[0x0][0x2d0], -R5.reuse ;  /* 0x0000b4000ddf7a23 */ /* 0x100fe40000010805 */
[--C-:B------:R-:W-:Y:S07]  /*dbc0*/  FFMA.FTZ R222, R12, c[0x0][0x2d0], -R5.reuse ;  /* 0x0000b4000cde7a23 */ /* 0x100fee0000010805 */
[----:B------:R3:W4:Y:S02]  /*dbd0*/  MUFU.EX2 R212, R3 ;  /* 0x0000000300d47308 */ /* 0x0007240000000800 */
[--C-:B---3--:R-:W-:Y:S01]  /*dbe0*/  FFMA.FTZ R3, R140, c[0x0][0x2d0], -R5.reuse ;  /* 0x0000b4008c037a23 */ /* 0x108fe20000010805 */
[----:B----4-:R-:W-:Y:S01]  /*dbf0*/  F2FP.PACK_AB R128, R212, R6 ;  /* 0x00000006d480723e */ /* 0x010fe200000000ff */
[--C-:B------:R-:W-:Y:S06]  /*dc00*/  FFMA.FTZ R140, R133, c[0x0][0x2d0], -R5.reuse ;  /* 0x0000b400858c7a23 */ /* 0x100fec0000010805 */
[----:B------:R3:W-:Y:S01]  /*dc10*/  MUFU.EX2 R224, R3 ;  /* 0x0000000300e07308 */ /* 0x0007e20000000800 */
[C---:B------:R-:W-:Y:S02]  /*dc20*/  FMUL.FTZ R8, R2.reuse, R112 ;  /* 0x0000007002087220 */ /* 0x040fe40000410000 */
[C---:B------:R-:W-:Y:S02]  /*dc30*/  FMUL.FTZ R9, R2.reuse, R113 ;  /* 0x0000007102097220 */ /* 0x040fe40000410000 */
[C---:B------:R-:W-:Y:S02]  /*dc40*/  FMUL.FTZ R16, R2.reuse, R104 ;  /* 0x0000006802107220 */ /* 0x040fe40000410000 */
[C---:B------:R-:W-:Y:S02]  /*dc50*/  FMUL.FTZ R17, R2.reuse, R105 ;  /* 0x0000006902117220 */ /* 0x040fe40000410000 */
[C---:B------:R-:W-:Y:S02]  /*dc60*/  FFMA.FTZ R69, R2.reuse, R227, R6 ;  /* 0x000000e302457223 */ /* 0x040fe40000010006 */
[C---:B------:R-:W-:Y:S02]  /*dc70*/  FMUL.FTZ R24, R2.reuse, R96 ;  /* 0x0000006002187220 */ /* 0x040fe40000410000 */
[C---:B------:R-:W-:Y:S02]  /*dc80*/  FMUL.FTZ R25, R2.reuse, R97 ;  /* 0x0000006102197220 */ /* 0x040fe40000410000 */
[C---:B------:R-:W-:Y:S02]  /*dc90*/  FMUL.FTZ R12, R2.reuse, R108 ;  /* 0x0000006c020c7220 */ /* 0x040fe40000410000 */
[C---:B------:R-:W-:Y:S02]  /*dca0*/  FMUL.FTZ R13, R2.reuse, R109 ;  /* 0x0000006d020d7220 */ /* 0x040fe40000410000 */
[C---:B------:R-:W-:Y:S02]  /*dcb0*/  FMUL.FTZ R32, R2.reuse, R88 ;  /* 0x0000005802207220 */ /* 0x040fe40000410000 */
[C---:B------:R-:W-:Y:S02]  /*dcc0*/  FMUL.FTZ R33, R2.reuse, R89 ;  /* 0x0000005902217220 */ /* 0x040fe40000410000 */
[----:B------:R-:W-:Y:S01]  /*dcd0*/  FMUL.FTZ R20, R2, R100 ;  /* 0x0000006402147220 */ /* 0x000fe20000410000 */
[----:B--23--:R-:W-:Y:S01]  /*dce0*/  FMNMX.FTZ R3, R0, R4, !PT ;  /* 0x0000000400037209 */ /* 0x00cfe20007810000 */
[--C-:B------:R-:W-:Y:S01]  /*dcf0*/  FFMA.FTZ R0, R137, c[0x0][0x2d0], -R5.reuse ;  /* 0x0000b40089007a23 */ /* 0x100fe20000010805 */
[----:B------:R-:W-:Y:S01]  /*dd00*/  MUFU.EX2 R100, R148 ;  /* 0x0000009400647308 */ /* 0x000fe20000000800 */
[--C-:B------:R-:W-:Y:S02]  /*dd10*/  FFMA.FTZ R137, R132, c[0x0][0x2d0], -R5.reuse ;  /* 0x0000b40084897a23 */ /* 0x100fe40000010805 */
[----:B------:R-:W-:Y:S01]  /*dd20*/  FMUL.FTZ R142, R3, c[0x0][0x2d0] ;  /* 0x0000b400038e7a20 */ /* 0x000fe20000410000 */
[----:B------:R-:W2:Y:S01]  /*dd30*/  LDSM.16.MT88.4 R132, [R183] ;  /* 0x00000000b784783b */ /* 0x000ea20000004200 */
[----:B------:R-:W-:Y:S02]  /*dd40*/  FMUL.FTZ R21, R2, R101 ;  /* 0x0000006502157220 */ /* 0x000fe40000410000 */
[----:B-1----:R-:W-:Y:S02]  /*dd50*/  FFMA.FTZ R4, R141, c[0x0][0x2d0], -R142 ;  /* 0x0000b4008d047a23 */ /* 0x002fe4000001088e */
[--C-:B------:R-:W-:Y:S01]  /*dd60*/  FFMA.FTZ R141, R22, c[0x0][0x2d0], -R5.reuse ;  /* 0x0000b400168d7a23 */ /* 0x100fe20000010805 */
[----:B------:R1:W3:Y:S01]  /*dd70*/  MUFU.EX2 R225, R0 ;  /* 0x0000000000e17308 */ /* 0x0002e20000000800 */
[C---:B------:R-:W-:Y:S02]  /*dd80*/  FMUL.FTZ R40, R2.reuse, R80 ;  /* 0x0000005002287220 */ /* 0x040fe40000410000 */
[C---:B------:R-:W-:Y:S02]  /*dd90*/  FMUL.FTZ R41, R2.reuse, R81 ;  /* 0x0000005102297220 */ /* 0x040fe40000410000 */
[C---:B------:R-:W-:Y:S02]  /*dda0*/  FMUL.FTZ R28, R2.reuse, R92 ;  /* 0x0000005c021c7220 */ /* 0x040fe40000410000 */
[C---:B------:R-:W-:Y:S02]  /*ddb0*/  FMUL.FTZ R29, R2.reuse, R93 ;  /* 0x0000005d021d7220 */ /* 0x040fe40000410000 */
[C---:B------:R-:W-:Y:S01]  /*ddc0*/  FMUL.FTZ R36, R2.reuse, R84 ;  /* 0x0000005402247220 */ /* 0x040fe20000410000 */
[----:B------:R4:W-:Y:S01]  /*ddd0*/  MUFU.EX2 R210, R4 ;  /* 0x0000000400d27308 */ /* 0x0009e20000000800 */
        /* <DEDUP_REMOVED lines=8> */
[--C-:B------:R-:W-:Y:S01]  /*de60*/  FFMA.FTZ R70, R130, c[0x0][0x2d0], -R5.reuse ;  /* 0x0000b40082467a23 */ /* 0x100fe20000010805 */
[----:B---3--:R-:W-:Y:S01]  /*de70*/  F2FP.PACK_AB R130, R225, R224 ;  /* 0x000000e0e182723e */ /* 0x008fe200000000ff */
[----:B------:R-:W-:Y:S02]  /*de80*/  FMUL.FTZ R0, R0, c[0x0][0x2d0] ;  /* 0x0000b40000007a20 */ /* 0x000fe40000410000 */
[C---:B------:R-:W-:Y:S02]  /*de90*/  FMUL.FTZ R56, R2.reuse, R56 ;  /* 0x0000003802387220 */ /* 0x040fe40000410000 */
[C---:B------:R-:W-:Y:S02]  /*dea0*/  FMUL.FTZ R57, R2.reuse, R57 ;  /* 0x0000003902397220 */ /* 0x040fe40000410000 */
[--C-:B----4-:R-:W-:Y:S01]  /*deb0*/  FFMA.FTZ R4, R143, c[0x0][0x2d0], -R142.reuse ;  /* 0x0000b4008f047a23 */ /* 0x110fe2000001088e */
[----:B------:R-:W1:Y:S01]  /*dec0*/  MUFU.EX2 R0, R0 ;  /* 0x0000000000007308 */ /* 0x000e620000000800 */
[--C-:B------:R-:W-:Y:S02]  /*ded0*/  FFMA.FTZ R143, R23, c[0x0][0x2d0], -R5.reuse ;  /* 0x0000b400178f7a23 */ /* 0x100fe40000010805 */
[C---:B------:R-:W-:Y:S02]  /*dee0*/  FMUL.FTZ R60, R2.reuse, R60 ;  /* 0x0000003c023c7220 */ /* 0x040fe40000410000 */
[C---:B------:R-:W-:Y:S02]  /*def0*/  FMUL.FTZ R61, R2.reuse, R61 ;  /* 0x0000003d023d7220 */ /* 0x040fe40000410000 */
[C---:B------:R-:W-:Y:S02]  /*df00*/  FMUL.FTZ R64, R2.reuse, R64 ;  /* 0x0000004002407220 */ /* 0x040fe40000410000 */
[----:B------:R-:W-:Y:S01]  /*df10*/  FMUL.FTZ R65, R2, R65 ;  /* 0x0000004102417220 */ /* 0x000fe20000410000 */
[----:B------:R-:W3:Y:S01]  /*df20*/  MUFU.EX2 R209, R4 ;  /* 0x0000000400d17308 */ /* 0x000ee20000000800 */
[C---:B-1----:R-:W-:Y:S02]  /*df30*/  FMUL.FTZ R10, R0.reuse, R114 ;  /* 0x00000072000a7220 */ /* 0x042fe40000410000 */
[C---:B------:R-:W-:Y:S02]  /*df40*/  FMUL.FTZ R11, R0.reuse, R115 ;  /* 0x00000073000b7220 */ /* 0x040fe40000410000 */
[----:B------:R-:W1:Y:S01]  /*df50*/  LDSM.16.MT88.4 R112, [R185] ;  /* 0x00000000b970783b */ /* 0x000e620000004200 */
[C---:B------:R-:W-:Y:S02]  /*df60*/  FMUL.FTZ R19, R0.reuse, R107 ;  /* 0x0000006b00137220 */ /* 0x040fe40000410000 */
[C---:B------:R-:W-:Y:S02]  /*df70*/  FMUL.FTZ R6, R0.reuse, R118 ;  /* 0x0000007600067220 */ /* 0x040fe40000410000 */
[----:B------:R-:W-:Y:S01]  /*df80*/  FMUL.FTZ R7, R0, R119 ;  /* 0x0000007700077220 */ /* 0x000fe20000410000 */
[----:B---3--:R-:W-:Y:S01]  /*df90*/  F2FP.PACK_AB R129, R209, R210 ;  /* 0x000000d2d181723e */ /* 0x008fe200000000ff */
[--C-:B------:R-:W-:Y:S02]  /*dfa0*/  FFMA.FTZ R4, R139, c[0x0][0x2d0], -R142.reuse ;  /* 0x0000b4008b047a23 */ /* 0x100fe4000001088e */
[----:B------:R-:W-:Y:S02]  /*dfb0*/  FFMA.FTZ R139, R18, c[0x0][0x2d0], -R5 ;  /* 0x0000b400128b7a23 */ /* 0x000fe40000010805 */
[----:B------:R3:W-:Y:S01]  /*dfc0*/  MUFU.EX2 R217, R4 ;  /* 0x0000000400d97308 */ /* 0x0007e20000000800 */
[----:B------:R-:W-:Y:S02]  /*dfd0*/  FMUL.FTZ R18, R0, R106 ;  /* 0x0000006a00127220 */ /* 0x000fe40000410000 */
[----:B------:R-:W4:Y:S01]  /*dfe0*/  LDSM.16.MT88.4 R104, [R184] ;  /* 0x00000000b868783b */ /* 0x000f220000004200 */
[----:B------:R-:W-:Y:S02]  /*dff0*/  FMUL.FTZ R5, R2, R117 ;  /* 0x0000007502057220 */ /* 0x000fe40000410000 */
[C---:B------:R-:W-:Y:S02]  /*e000*/  FMUL.FTZ R26, R0.reuse, R98 ;  /* 0x00000062001a7220 */ /* 0x040fe40000410000 */
[C---:B------:R-:W-:Y:S02]  /*e010*/  FMUL.FTZ R27, R0.reuse, R99 ;  /* 0x00000063001b7220 */ /* 0x040fe40000410000 */
[C---:B------:R-:W-:Y:S01]  /*e020*/  FMUL.FTZ R14, R0.reuse, R110 ;  /* 0x0000006e000e7220 */ /* 0x040fe20000410000 */
[----:B------:R-:W5:Y:S01]  /*e030*/  LDSM.16.MT88.4 R96, [R187] ;  /* 0x00000000bb60783b */ /* 0x000f620000004200 */
[C---:B------:R-:W-:Y:S02]  /*e040*/  FMUL.FTZ R15, R0.reuse, R111 ;  /* 0x0000006f000f7220 */ /* 0x040fe40000410000 */
[C---:B------:R-:W-:Y:S02]  /*e050*/  FMUL.FTZ R34, R0.reuse, R90 ;  /* 0x0000005a00227220 */ /* 0x040fe40000410000 */
[C---:B------:R-:W-:Y:S02]  /*e060*/  FMUL.FTZ R35, R0.reuse, R91 ;  /* 0x0000005b00237220 */ /* 0x040fe40000410000 */
[C---:B------:R-:W-:Y:S01]  /*e070*/  FMUL.FTZ R22, R0.reuse, R102 ;  /* 0x0000006600167220 */ /* 0x040fe20000410000 */
[----:B------:R-:W1:Y:S01]  /*e080*/  LDSM.16.MT88.4 R88, [R183+0x3000] ;  /* 0x00300000b758783b */ /* 0x000e620000004200 */
[C---:B------:R-:W-:Y:S01]  /*e090*/  FMUL.FTZ R23, R0.reuse, R103 ;  /* 0x0000006700177220 */ /* 0x040fe20000410000 */
[----:B------:R-:W-:Y:S01]  /*e0a0*/  MUFU.EX2 R102, R143 ;  /* 0x0000008f00667308 */ /* 0x000fe20000000800 */
[----:B------:R-:W-:Y:S02]  /*e0b0*/  FMUL.FTZ R42, R0, R82 ;  /* 0x00000052002a7220 */ /* 0x000fe40000410000 */
[--C-:B---3--:R-:W-:Y:S02]  /*e0c0*/  FFMA.FTZ R4, R138, c[0x0][0x2d0], -R142.reuse ;  /* 0x0000b4008a047a23 */ /* 0x108fe4000001088e */
[C---:B------:R-:W-:Y:S02]  /*e0d0*/  FMUL.FTZ R43, R0.reuse, R83 ;  /* 0x00000053002b7220 */ /* 0x040fe40000410000 */
[----:B------:R-:W3:Y:S01]  /*e0e0*/  LDSM.16.MT88.4 R80, [R185+0x3000] ;  /* 0x00300000b950783b */ /* 0x000ee20000004200 */
[C---:B------:R-:W-:Y:S02]  /*e0f0*/  FMUL.FTZ R30, R0.reuse, R94 ;  /* 0x0000005e001e7220 */ /* 0x040fe40000410000 */
[----:B------:R-:W2:Y:S01]  /*e100*/  MUFU.EX2 R138, R4 ;  /* 0x00000004008a7308 */ /* 0x000ea20000000800 */
[C---:B------:R-:W-:Y:S02]  /*e110*/  FMUL.FTZ R31, R0.reuse, R95 ;  /* 0x0000005f001f7220 */ /* 0x040fe40000410000 */
[C---:B------:R-:W-:Y:S02]  /*e120*/  FMUL.FTZ R50, R0.reuse, R74 ;  /* 0x0000004a00327220 */ /* 0x040fe40000410000 */
[C---:B------:R-:W-:Y:S02]  /*e130*/  FMUL.FTZ R51, R0.reuse, R75 ;  /* 0x0000004b00337220 */ /* 0x040fe40000410000 */
[----:B------:R-:W1:Y:S01]  /*e140*/  LDSM.16.MT88.4 R72, [R184+0x3000] ;  /* 0x00300000b848783b */ /* 0x000e620000004200 */
[C---:B------:R-:W-:Y:S02]  /*e150*/  FMUL.FTZ R38, R0.reuse, R86 ;  /* 0x0000005600267220 */ /* 0x040fe40000410000 */
        /* <DEDUP_REMOVED lines=8> */
[C---:B------:R-:W-:Y:S02]  /*e1e0*/  FMUL.FTZ R58, R0.reuse, R58 ;  /* 0x0000003a003a7220 */ /* 0x040fe40000410000 */
[----:B------:R-:W-:Y:S01]  /*e1f0*/  FMUL.FTZ R59, R0, R59 ;  /* 0x0000003b003b7220 */ /* 0x000fe20000410000 */
[----:B--2---:R-:W-:Y:S01]  /*e200*/  F2FP.PACK_AB R131, R138, R217 ;  /* 0x000000d98a83723e */ /* 0x004fe200000000ff */
[----:B------:R-:W-:Y:S01]  /*e210*/  FMUL.FTZ R4, R2, R116 ;  /* 0x0000007402047220 */ /* 0x000fe20000410000 */
[----:B------:R-:W-:Y:S01]  /*e220*/  LDSM.16.MT88.4 R76, [R183+0x800] ;  /* 0x00080000b74c783b */ /* 0x000fe20000004200 */
[----:B------:R-:W-:Y:S02]  /*e230*/  FFMA.FTZ R2, R145, c[0x0][0x2d0], -R142 ;  /* 0x0000b40091027a23 */ /* 0x000fe4000001088e */
[C---:B------:R-:W-:Y:S01]  /*e240*/  FMUL.FTZ R62, R0.reuse, R62 ;  /* 0x0000003e003e7220 */ /* 0x040fe20000410000 */
[----:B------:R-:W-:Y:S01]  /*e250*/  MUFU.EX2 R143, R216 ;  /* 0x000000d8008f7308 */ /* 0x000fe20000000800 */
[C---:B------:R-:W-:Y:S01]  /*e260*/  FMUL.FTZ R63, R0.reuse, R63 ;  /* 0x0000003f003f7220 */ /* 0x040fe20000410000 */
[C---:B------:R-:W-:Y:S05]  /*e270*/  HMMA.16816.F32 R4, R128.reuse, R132, R4 ;  /* 0x000000848004723c */ /* 0x040fea0000001804 */
[C---:B------:R-:W-:Y:S02]  /*e280*/  FMUL.FTZ R66, R0.reuse, R66 ;  /* 0x0000004200427220 */ /* 0x040fe40000410000 */
[C---:B------:R-:W-:Y:S01]  /*e290*/  FMUL.FTZ R67, R0.reuse, R67 ;  /* 0x0000004300437220 */ /* 0x040fe20000410000 */
[C---:B------:R-:W-:Y:S01]  /*e2a0*/  HMMA.16816.F32 R8, R128.reuse, R134, R8 ;  /* 0x000000868008723c */ /* 0x040fe20000001808 */
[----:B------:R2:W-:Y:S03]  /*e2b0*/  MUFU.EX2 R70, R2 ;  /* 0x0000000200467308 */ /* 0x0005e60000000800 */
[----:B------:R-:W-:Y:S04]  /*e2c0*/  FFMA.FTZ R0, R0, R228, R210 ;  /* 0x000000e400007223 */ /* 0x000fe800000100d2 */
[C---:B-1----:R-:W-:Y:S03]  /*e2d0*/  HMMA.16816.F32 R12, R128.reuse, R112, R12 ;  /* 0x00000070800c723c */ /* 0x042fe6000000180c */
[----:B------:R-:W-:Y:S05]  /*e2e0*/  MUFU.EX2 R145, R214 ;  /* 0x000000d600917308 */ /* 0x000fea0000000800 */
[C---:B------:R-:W-:Y:S01]  /*e2f0*/  HMMA.16816.F32 R16, R128.reuse, R114, R16 ;  /* 0x000000728010723c */ /* 0x040fe20000001810 */
[----:B------:R-:W-:Y:S04]  /*e300*/  LDSM.16.MT88.4 R112, [R183+0x2800] ;  /* 0x00280000b770783b */ /* 0x000fe80000004200 */
[----:B------:R-:W-:Y:S03]  /*e310*/  MUFU.EX2 R134, R223 ;  /* 0x000000df00867308 */ /* 0x000fe60000000800 */
[C---:B----4-:R-:W-:Y:S04]  /*e320*/  HMMA.16816.F32 R20, R128.reuse, R104, R20 ;  /* 0x000000688014723c */ /* 0x050fe80000001814 */
[--C-:B--2---:R-:W-:Y:S03]  /*e330*/  FFMA.FTZ R2, R146, c[0x0][0x2d0], -R142.reuse ;  /* 0x0000b40092027a23 */ /* 0x104fe6000001088e */
[----:B------:R-:W-:Y:S01]  /*e340*/  MUFU.EX2 R146, R213 ;  /* 0x000000d500927308 */ /* 0x000fe20000000800 */
[C---:B------:R-:W-:Y:S01]  /*e350*/  HMMA.16816.F32 R24, R128.reuse, R106, R24 ;  /* 0x0000006a8018723c */ /* 0x040fe20000001818 */
[----:B------:R-:W-:Y:S07]  /*e360*/  LDSM.16.MT88.4 R104, [R185+0x2800] ;  /* 0x00280000b968783b */ /* 0x000fee0000004200 */
[C---:B-----5:R-:W-:Y:S01]  /*e370*/  HMMA.16816.F32 R28, R128.reuse, R96, R28 ;  /* 0x00000060801c723c */ /* 0x060fe2000000181c */
[----:B------:R-:W-:Y:S06]  /*e380*/  MUFU.EX2 R135, R222 ;  /* 0x000000de00877308 */ /* 0x000fec0000000800 */
[--C-:B------:R-:W-:Y:S01]  /*e390*/  FFMA.FTZ R97, R201, c[0x0][0x2d0], -R142.reuse ;  /* 0x0000b400c9617a23 */ /* 0x100fe2000001088e */
[C---:B------:R-:W-:Y:S03]  /*e3a0*/  HMMA.16816.F32 R32, R128.reuse, R98, R32 ;  /* 0x000000628020723c */ /* 0x040fe60000001820 */
[----:B------:R-:W-:Y:S05]  /*e3b0*/  MUFU.EX2 R98, R149 ;  /* 0x0000009500627308 */ /* 0x000fea0000000800 */
[C---:B------:R-:W-:Y:S05]  /*e3c0*/  HMMA.16816.F32 R36, R128.reuse, R88, R36 ;  /* 0x000000588024723c */ /* 0x040fea0000001824 */
[----:B------:R1:W-:Y:S03]  /*e3d0*/  MUFU.EX2 R89, R2 ;  /* 0x0000000200597308 */ /* 0x0003e60000000800 */
[C---:B------:R-:W-:Y:S07]  /*e3e0*/  HMMA.16816.F32 R40, R128.reuse, R90, R40 ;  /* 0x0000005a8028723c */ /* 0x040fee0000001828 */
[----:B------:R-:W-:Y:S01]  /*e3f0*/  MUFU.EX2 R88, R140 ;  /* 0x0000008c00587308 */ /* 0x000fe20000000800 */
[C---:B---3--:R-:W-:Y:S08]  /*e400*/  HMMA.16816.F32 R44, R128.reuse, R80, R44 ;  /* 0x00000050802c723c */ /* 0x048ff0000000182c */
[C---:B------:R-:W-:Y:S01]  /*e410*/  HMMA.16816.F32 R48, R128.reuse, R82, R48 ;  /* 0x000000528030723c */ /* 0x040fe20000001830 */
[----:B------:R-:W-:Y:S01]  /*e420*/  LDSM.16.MT88.4 R80, [R185+0x800] ;  /* 0x00080000b950783b */ /* 0x000fe20000004200 */
[----:B------:R-:W2:Y:S02]  /*e430*/  MUFU.EX2 R90, R137 ;  /* 0x00000089005a7308 */ /* 0x000ea40000000800 */
[--C-:B-1----:R-:W-:Y:S04]  /*e440*/  FFMA.FTZ R2, R144, c[0x0][0x2d0], -R142.reuse ;  /* 0x0000b40090027a23 */ /* 0x102fe8000001088e */
[C---:B------:R-:W-:Y:S04]  /*e450*/  HMMA.16816.F32 R52, R128.reuse, R72, R52 ;  /* 0x000000488034723c */ /* 0x040fe80000001834 */
[----:B------:R1:W-:Y:S04]  /*e460*/  MUFU.EX2 R93, R2 ;  /* 0x00000002005d7308 */ /* 0x0003e80000000800 */
[C---:B------:R-:W-:Y:S01]  /*e470*/  HMMA.16816.F32 R56, R128.reuse, R74, R56 ;  /* 0x0000004a8038723c */ /* 0x040fe20000001838 */
[----:B------:R-:W3:Y:S05]  /*e480*/  LDSM.16.MT88.4 R72, [R186+0x3000] ;  /* 0x00300000ba48783b */ /* 0x000eea0000004200 */
[----:B------:R-:W-:Y:S10]  /*e490*/  MUFU.EX2 R144, R215 ;  /* 0x000000d700907308 */ /* 0x000ff40000000800 */
[----:B------:R-:W-:Y:S01]  /*e4a0*/  MUFU.EX2 R136, R220 ;  /* 0x000000dc00887308 */ /* 0x000fe20000000800 */
[----:B-1----:R-:W-:Y:S09]  /*e4b0*/  FFMA.FTZ R2, R147, c[0x0][0x2d0], -R142 ;  /* 0x0000b40093027a23 */ /* 0x002ff2000001088e */
[----:B------:R1:W4:Y:S10]  /*e4c0*/  MUFU.EX2 R103, R2 ;  /* 0x0000000200677308 */ /* 0x0003340000000800 */
[----:B------:R-:W5:Y:S01]  /*e4d0*/  MUFU.EX2 R137, R218 ;  /* 0x000000da00897308 */ /* 0x000f620000000800 */
[C---:B---3--:R-:W-:Y:S07]  /*e4e0*/  HMMA.16816.F32 R60, R128.reuse, R72, R60 ;  /* 0x00000048803c723c */ /* 0x048fee000000183c */
[----:B--2---:R-:W-:Y:S01]  /*e4f0*/  F2FP.PACK_AB R72, R90, R88 ;  /* 0x000000585a48723e */ /* 0x004fe200000000ff */
[----:B------:R-:W-:Y:S04]  /*e500*/  HMMA.16816.F32 R64, R128, R74, R64 ;  /* 0x0000004a8040723c */ /* 0x000fe80000001840 */
[----:B------:R-:W-:Y:S01]  /*e510*/  F2FP.PACK_AB R73, R89, R70 ;  /* 0x000000465949723e */ /* 0x000fe200000000ff */
[----:B-1----:R-:W-:Y:S02]  /*e520*/  FADD.FTZ R2, R212, R69 ;  /* 0x00000045d4027221 */ /* 0x002fe40000010000 */
[----:B------:R-:W-:Y:S01]  /*e530*/  F2FP.PACK_AB R74, R95, R94 ;  /* 0x0000005e5f4a723e */ /* 0x000fe200000000ff */
[----:B------:R-:W-:Y:S01]  /*e540*/  FADD.FTZ R69, R209, R0 ;  /* 0x00000000d1457221 */ /* 0x000fe20000010000 */
[----:B----4-:R-:W-:Y:S01]  /*e550*/  F2FP.PACK_AB R75, R103, R93 ;  /* 0x0000005d674b723e */ /* 0x010fe200000000ff */
[----:B------:R-:W-:Y:S02]  /*e560*/  MUFU.EX2 R212, R141 ;  /* 0x0000008d00d47308 */ /* 0x000fe40000000800 */
[----:B------:R-:W-:Y:S01]  /*e570*/  FFMA.FTZ R0, R151, c[0x0][0x2d0], -R142 ;  /* 0x0000b40097007a23 */ /* 0x000fe2000001088e */
[----:B------:R-:W-:Y:S01]  /*e580*/  F2FP.PACK_AB R128, R135, R134 ;  /* 0x000000868780723e */ /* 0x000fe200000000ff */
[----:B------:R-:W-:Y:S01]  /*e590*/  FADD.FTZ R2, R224, R2 ;  /* 0x00000002e0027221 */ /* 0x000fe20000010000 */
[----:B-----5:R-:W-:Y:S01]  /*e5a0*/  F2FP.PACK_AB R130, R137, R136 ;  /* 0x000000888982723e */ /* 0x020fe200000000ff */
[C---:B------:R-:W-:Y:S04]  /*e5b0*/  HMMA.16816.F32 R4, R72.reuse, R76, R4 ;  /* 0x0000004c4804723c */ /* 0x040fe80000001804 */
[----:B------:R1:W-:Y:S04]  /*e5c0*/  MUFU.EX2 R99, R0 ;  /* 0x0000000000637308 */ /* 0x0003e80000000800 */
[C---:B------:R-:W-:Y:S01]  /*e5d0*/  HMMA.16816.F32 R8, R72.reuse, R78, R8 ;  /* 0x0000004e4808723c */ /* 0x040fe20000001808 */
[----:B------:R-:W2:Y:S05]  /*e5e0*/  LDSM.16.MT88.4 R76, [R184+0x800] ;  /* 0x00080000b84c783b */ /* 0x000eaa0000004200 */
[----:B------:R-:W-:Y:S02]  /*e5f0*/  MUFU.EX2 R151, R139 ;  /* 0x0000008b00977308 */ /* 0x000fe40000000800 */
[C---:B------:R-:W-:Y:S08]  /*e600*/  HMMA.16816.F32 R12, R72.reuse, R80, R12 ;  /* 0x00000050480c723c */ /* 0x040ff0000000180c */
[C---:B------:R-:W-:Y:S01]  /*e610*/  HMMA.16816.F32 R16, R72.reuse, R82, R16 ;  /* 0x000000524810723c */ /* 0x040fe20000001810 */
[----:B------:R-:W3:Y:S03]  /*e620*/  LDSM.16.MT88.4 R80, [R186+0x800] ;  /* 0x00080000ba50783b */ /* 0x000ee60000004200 */
[--C-:B-1----:R-:W-:Y:S02]  /*e630*/  FFMA.FTZ R0, R176, c[0x0][0x2d0], -R142.reuse ;  /* 0x0000b400b0007a23 */ /* 0x102fe4000001088e */
[----:B------:R-:W-:Y:S10]  /*e640*/  MUFU.EX2 R176, R198 ;  /* 0x000000c600b07308 */ /* 0x000ff40000000800 */
[----:B------:R1:W4:Y:S01]  /*e650*/  MUFU.EX2 R101, R0 ;  /* 0x0000000000657308 */ /* 0x0003220000000800 */
[C---:B--2---:R-:W-:Y:S08]  /*e660*/  HMMA.16816.F32 R20, R72.reuse, R76, R20 ;  /* 0x0000004c4814723c */ /* 0x044ff00000001814 */
[C---:B------:R-:W-:Y:S01]  /*e670*/  HMMA.16816.F32 R24, R72.reuse, R78, R24 ;  /* 0x0000004e4818723c */ /* 0x040fe20000001818 */
[----:B------:R-:W2:Y:S03]  /*e680*/  LDSM.16.MT88.4 R76, [R183+0x3800] ;  /* 0x00380000b74c783b */ /* 0x000ea60000004200 */
[--C-:B-1----:R-:W-:Y:S04]  /*e690*/  FFMA.FTZ R0, R150, c[0x0][0x2d0], -R142.reuse ;  /* 0x0000b40096007a23 */ /* 0x102fe8000001088e */
[C---:B---3--:R-:W-:Y:S01]  /*e6a0*/  HMMA.16816.F32 R28, R72.reuse, R80, R28 ;  /* 0x00000050481c723c */ /* 0x048fe2000000181c */
[----:B------:R1:W-:Y:S07]  /*e6b0*/  MUFU.EX2 R210, R0 ;  /* 0x0000000000d27308 */ /* 0x0003ee0000000800 */
[C---:B------:R-:W-:Y:S01]  /*e6c0*/  HMMA.16816.F32 R32, R72.reuse, R82, R32 ;  /* 0x000000524820723c */ /* 0x040fe20000001820 */
[----:B------:R-:W3:Y:S03]  /*e6d0*/  LDSM.16.MT88.4 R80, [R185+0x3800] ;  /* 0x00380000b950783b */ /* 0x000ee60000004200 */
[----:B-1----:R-:W-:Y:S02]  /*e6e0*/  FFMA.FTZ R0, R177, c[0x0][0x2d0], -R142 ;  /* 0x0000b400b1007a23 */ /* 0x002fe4000001088e */
[----:B------:R-:W-:Y:S02]  /*e6f0*/  MUFU.EX2 R177, R197 ;  /* 0x000000c500b17308 */ /* 0x000fe40000000800 */
[C---:B--2---:R-:W-:Y:S08]  /*e700*/  HMMA.16816.F32 R36, R72.reuse, R76, R36 ;  /* 0x0000004c4824723c */ /* 0x044ff00000001824 */
[----:B------:R1:W2:Y:S01]  /*e710*/  MUFU.EX2 R209, R0 ;  /* 0x0000000000d17308 */ /* 0x0002a20000000800 */
[C---:B------:R-:W-:Y:S01]  /*e720*/  HMMA.16816.F32 R40, R72.reuse, R78, R40 ;  /* 0x0000004e4828723c */ /* 0x040fe20000001828 */
[----:B------:R-:W5:Y:S07]  /*e730*/  LDSM.16.MT88.4 R76, [R184+0x3800] ;  /* 0x00380000b84c783b */ /* 0x000f6e0000004200 */
[C---:B---3--:R-:W-:Y:S08]  /*e740*/  HMMA.16816.F32 R44, R72.reuse, R80, R44 ;  /* 0x00000050482c723c */ /* 0x048ff0000000182c */
[C---:B------:R-:W-:Y:S01]  /*e750*/  HMMA.16816.F32 R48, R72.reuse, R82, R48 ;  /* 0x000000524830723c */ /* 0x040fe20000001830 */
[----:B------:R-:W3:Y:S03]  /*e760*/  LDSM.16.MT88.4 R80, [R186+0x3800] ;  /* 0x00380000ba50783b */ /* 0x000ee60000004200 */
[----:B-1----:R-:W-:Y:S02]  /*e770*/  FADD.FTZ R0, R217, R69 ;  /* 0x00000045d9007221 */ /* 0x002fe40000010000 */
[----:B------:R-:W-:Y:S06]  /*e780*/  FADD.FTZ R69, R225, R2 ;  /* 0x00000002e1457221 */ /* 0x000fec0000010000 */
[----:B------:R-:W-:Y:S02]  /*e790*/  FADD.FTZ R69, R88, R69 ;  /* 0x0000004558457221 */ /* 0x000fe40000010000 */
[----:B------:R-:W-:Y:S02]  /*e7a0*/  FADD.FTZ R2, R138, R0 ;  /* 0x000000008a027221 */ /* 0x000fe40000010000 */
[----:B------:R-:W-:Y:S02]  /*e7b0*/  FADD.FTZ R69, R90, R69 ;  /* 0x000000455a457221 */ /* 0x000fe40000010000 */
[----:B------:R-:W-:Y:S02]  /*e7c0*/  FADD.FTZ R2, R70, R2 ;  /* 0x0000000246027221 */ /* 0x000fe40000010000 */
[----:B------:R-:W-:Y:S02]  /*e7d0*/  FFMA.FTZ R0, R179, c[0x0][0x2d0], -R142 ;  /* 0x0000b400b3007a23 */ /* 0x000fe4000001088e */
[----:B------:R-:W-:Y:S02]  /*e7e0*/  FADD.FTZ R92, R89, R2 ;  /* 0x00000002595c7221 */ /* 0x000fe40000010000 */
[----:B------:R-:W-:Y:S01]  /*e7f0*/  LDSM.16.MT88.4 R88, [R184+0x1800] ;  /* 0x00180000b858783b */ /* 0x000fe20000004200 */
[C---:B-----5:R-:W-:Y:S01]  /*e800*/  HMMA.16816.F32 R52, R72.reuse, R76, R52 ;  /* 0x0000004c4834723c */ /* 0x060fe20000001834 */
[----:B------:R1:W5:Y:S02]  /*e810*/  MUFU.EX2 R150, R0 ;  /* 0x0000000000967308 */ /* 0x0003640000000800 */
[----:B------:R-:W-:Y:S02]  /*e820*/  FADD.FTZ R96, R93, R92 ;  /* 0x0000005c5d607221 */ /* 0x000fe40000010000 */
[--C-:B------:R-:W-:Y:S02]  /*e830*/  FFMA.FTZ R2, R207, c[0x0][0x2d0], -R142.reuse ;  /* 0x0000b400cf027a23 */ /* 0x100fe4000001088e */
[--C-:B------:R-:W-:Y:S01]  /*e840*/  FFMA.FTZ R70, R202, c[0x0][0x2d0], -R142.reuse ;  /* 0x0000b400ca467a23 */ /* 0x100fe2000001088e */
[C---:B------:R-:W-:Y:S01]  /*e850*/  HMMA.16816.F32 R56, R72.reuse, R78, R56 ;  /* 0x0000004e4838723c */ /* 0x040fe20000001838 */
[----:B------:R-:W5:Y:S02]  /*e860*/  LDSM.16.MT88.4 R76, [R183+0x1000] ;  /* 0x00100000b74c783b */ /* 0x000f640000004200 */
[----:B------:R2:W-:Y:S05]  /*e870*/  MUFU.EX2 R133, R2 ;  /* 0x0000000200857308 */ /* 0x0005ea0000000800 */
[C---:B---3--:R-:W-:Y:S05]  /*e880*/  HMMA.16816.F32 R60, R72.reuse, R80, R60 ;  /* 0x00000050483c723c */ /* 0x048fea000000183c */
[----:B------:R-:W-:Y:S03]  /*e890*/  MUFU.EX2 R70, R70 ;  /* 0x0000004600467308 */ /* 0x000fe60000000800 */
[----:B------:R-:W-:Y:S01]  /*e8a0*/  HMMA.16816.F32 R64, R72, R82, R64 ;  /* 0x000000524840723c */ /* 0x000fe20000001840 */
[----:B------:R-:W3:Y:S03]  /*e8b0*/  LDSM.16.MT88.4 R80, [R185+0x1000] ;  /* 0x00100000b950783b */ /* 0x000ee60000004200 */
[----:B-1----:R-:W-:Y:S03]  /*e8c0*/  FFMA.FTZ R0, R193, c[0x0][0x2d0], -R142 ;  /* 0x0000b400c1007a23 */ /* 0x002fe6000001088e */
[----:B------:R-:W-:Y:S01]  /*e8d0*/  F2FP.PACK_AB R72, R100, R98 ;  /* 0x000000626448723e */ /* 0x000fe200000000ff */
[----:B------:R1:W1:Y:S01]  /*e8e0*/  MUFU.EX2 R149, R0 ;  /* 0x0000000000957308 */ /* 0x0002620000000800 */
[----:B----4-:R-:W-:Y:S03]  /*e8f0*/  F2FP.PACK_AB R73, R101, R99 ;  /* 0x000000636549723e */ /* 0x010fe600000000ff */
[----:B------:R-:W-:Y:S01]  /*e900*/  F2FP.PACK_AB R74, R212, R102 ;  /* 0x00000066d44a723e */ /* 0x000fe200000000ff */
[----:B--2---:R-:W-:Y:S01]  /*e910*/  FADD.FTZ R2, R103, R96 ;  /* 0x0000006067027221 */ /* 0x004fe20000010000 */
[----:B------:R-:W-:Y:S03]  /*e920*/  F2FP.PACK_AB R75, R209, R210 ;  /* 0x000000d2d14b723e */ /* 0x000fe600000000ff */
[----:B------:R-:W-:Y:S04]  /*e930*/  FADD.FTZ R2, R99, R2 ;  /* 0x0000000263027221 */ /* 0x000fe80000010000 */
[----:B------:R-:W-:Y:S01]  /*e940*/  FADD.FTZ R2, R101, R2 ;  /* 0x0000000265027221 */ /* 0x000fe20000010000 */
[C---:B-----5:R-:W-:Y:S03]  /*e950*/  HMMA.16816.F32 R4, R72.reuse, R76, R4 ;  /* 0x0000004c4804723c */ /* 0x060fe60000001804 */
[----:B------:R-:W-:Y:S02]  /*e960*/  FADD.FTZ R2, R210, R2 ;  /* 0x00000002d2027221 */ /* 0x000fe40000010000 */
[----:B-1----:R-:W-:Y:S03]  /*e970*/  FFMA.FTZ R0, R178, c[0x0][0x2d0], -R142 ;  /* 0x0000b400b2007a23 */ /* 0x002fe6000001088e */
[C---:B------:R-:W-:Y:S01]  /*e980*/  HMMA.16816.F32 R8, R72.reuse, R78, R8 ;  /* 0x0000004e4808723c */ /* 0x040fe20000001808 */
[----:B------:R-:W1:Y:S01]  /*e990*/  LDSM.16.MT88.4 R76, [R186+0x1000] ;  /* 0x00100000ba4c783b */ /* 0x000e620000004200 */
[----:B------:R2:W4:Y:S02]  /*e9a0*/  MUFU.EX2 R148, R0 ;  /* 0x0000000000947308 */ /* 0x0005240000000800 */
[----:B------:R-:W-:Y:S04]  /*e9b0*/  FADD.FTZ R2, R209, R2 ;  /* 0x00000002d1027221 */ /* 0x000fe80000010000 */
[C---:B---3--:R-:W-:Y:S04]  /*e9c0*/  HMMA.16816.F32 R12, R72.reuse, R80, R12 ;  /* 0x00000050480c723c */ /* 0x048fe8000000180c */
[----:B------:R-:W-:Y:S04]  /*e9d0*/  FADD.FTZ R2, R150, R2 ;  /* 0x0000000296027221 */ /* 0x000fe80000010000 */
[C---:B------:R-:W-:Y:S01]  /*e9e0*/  HMMA.16816.F32 R16, R72.reuse, R82, R16 ;  /* 0x000000524810723c */ /* 0x040fe20000001810 */
[----:B------:R-:W3:Y:S03]  /*e9f0*/  LDSM.16.MT88.4 R80, [R183+0x4000] ;  /* 0x00400000b750783b */ /* 0x000ee60000004200 */
[----:B------:R-:W-:Y:S04]  /*ea00*/  FADD.FTZ R2, R149, R2 ;  /* 0x0000000295027221 */ /* 0x000fe80000010000 */
[C---:B------:R-:W-:Y:S04]  /*ea10*/  HMMA.16816.F32 R20, R72.reuse, R84, R20 ;  /* 0x000000544814723c */ /* 0x040fe80000001814 */
[----:B--2---:R-:W-:Y:S02]  /*ea20*/  FFMA.FTZ R0, R194, c[0x0][0x2d0], -R142 ;  /* 0x0000b400c2007a23 */ /* 0x004fe4000001088e */
[----:B----4-:R-:W-:Y:S02]  /*ea30*/  FADD.FTZ R2, R148, R2 ;  /* 0x0000000294027221 */ /* 0x010fe40000010000 */
[C---:B------:R-:W-:Y:S01]  /*ea40*/  HMMA.16816.F32 R24, R72.reuse, R86, R24 ;  /* 0x000000564818723c */ /* 0x040fe20000001818 */
[----:B------:R-:W2:Y:S01]  /*ea50*/  LDSM.16.MT88.4 R84, [R185+0x4000] ;  /* 0x00400000b954783b */ /* 0x000ea20000004200 */
[----:B------:R4:W5:Y:S06]  /*ea60*/  MUFU.EX2 R147, R0 ;  /* 0x0000000000937308 */ /* 0x00096c0000000800 */
[C---:B-1----:R-:W-:Y:S08]  /*ea70*/  HMMA.16816.F32 R28, R72.reuse, R76, R28 ;  /* 0x0000004c481c723c */ /* 0x042ff0000000181c */
[C---:B------:R-:W-:Y:S01]  /*ea80*/  HMMA.16816.F32 R32, R72.reuse, R78, R32 ;  /* 0x0000004e4820723c */ /* 0x040fe20000001820 */
[----:B------:R-:W1:Y:S07]  /*ea90*/  LDSM.16.MT88.4 R76, [R184+0x4000] ;  /* 0x00400000b84c783b */ /* 0x000e6e0000004200 */
[C---:B---3--:R-:W-:Y:S04]  /*eaa0*/  HMMA.16816.F32 R36, R72.reuse, R80, R36 ;  /* 0x000000504824723c */ /* 0x048fe80000001824 */
[----:B----4-:R-:W-:Y:S02]  /*eab0*/  FFMA.FTZ R0, R203, c[0x0][0x2d0], -R142 ;  /* 0x0000b400cb007a23 */ /* 0x010fe4000001088e */
[----:B-----5:R-:W-:Y:S02]  /*eac0*/  FADD.FTZ R2, R147, R2 ;  /* 0x0000000293027221 */ /* 0x020fe40000010000 */
[C---:B------:R-:W-:Y:S01]  /*ead0*/  HMMA.16816.F32 R40, R72.reuse, R82, R40 ;  /* 0x000000524828723c */ /* 0x040fe20000001828 */
[----:B------:R-:W3:Y:S01]  /*eae0*/  LDSM.16.MT88.4 R80, [R186+0x4000] ;  /* 0x00400000ba50783b */ /* 0x000ee20000004200 */
[----:B------:R4:W5:Y:S06]  /*eaf0*/  MUFU.EX2 R141, R0 ;  /* 0x00000000008d7308 */ /* 0x00096c0000000800 */
[C---:B--2---:R-:W-:Y:S08]  /*eb00*/  HMMA.16816.F32 R44, R72.reuse, R84, R44 ;  /* 0x00000054482c723c */ /* 0x044ff0000000182c */
[C---:B------:R-:W-:Y:S01]  /*eb10*/  HMMA.16816.F32 R48, R72.reuse, R86, R48 ;  /* 0x000000564830723c */ /* 0x040fe20000001830 */
[----:B------:R-:W2:Y:S07]  /*eb20*/  LDSM.16.MT88.4 R84, [R183+0x1800] ;  /* 0x00180000b754783b */ /* 0x000eae0000004200 */
[C---:B-1----:R-:W-:Y:S04]  /*eb30*/  HMMA.16816.F32 R52, R72.reuse, R76, R52 ;  /* 0x0000004c4834723c */ /* 0x042fe80000001834 */
[----:B----4-:R-:W-:Y:S02]  /*eb40*/  FFMA.FTZ R0, R205, c[0x0][0x2d0], -R142 ;  /* 0x0000b400cd007a23 */ /* 0x010fe4000001088e */
[----:B-----5:R-:W-:Y:S02]  /*eb50*/  FADD.FTZ R2, R141, R2 ;  /* 0x000000028d027221 */ /* 0x020fe40000010000 */
[----:B------:R1:W4:Y:S01]  /*eb60*/  MUFU.EX2 R140, R0 ;  /* 0x00000000008c7308 */ /* 0x0003220000000800 */
[C---:B------:R-:W-:Y:S01]  /*eb70*/  HMMA.16816.F32 R56, R72.reuse, R78, R56 ;  /* 0x0000004e4838723c */ /* 0x040fe20000001838 */
[----:B------:R-:W5:Y:S07]  /*eb80*/  LDSM.16.MT88.4 R76, [R185+0x1800] ;  /* 0x00180000b94c783b */ /* 0x000f6e0000004200 */
[C---:B---3--:R-:W-:Y:S08]  /*eb90*/  HMMA.16816.F32 R60, R72.reuse, R80, R60 ;  /* 0x00000050483c723c */ /* 0x048ff0000000183c */
[----:B------:R-:W-:Y:S01]  /*eba0*/  HMMA.16816.F32 R64, R72, R82, R64 ;  /* 0x000000524840723c */ /* 0x000fe20000001840 */
[----:B------:R-:W3:Y:S06]  /*ebb0*/  LDSM.16.MT88.4 R80, [R186+0x1800] ;  /* 0x00180000ba50783b */ /* 0x000eec0000004200 */
[----:B------:R-:W-:Y:S01]  /*ebc0*/  F2FP.PACK_AB R72, R196, R177 ;  /* 0x000000b1c448723e */ /* 0x000fe200000000ff */
[----:B-1----:R-:W-:Y:S01]  /*ebd0*/  FFMA.FTZ R0, R200, c[0x0][0x2d0], -R142 ;  /* 0x0000b400c8007a23 */ /* 0x002fe2000001088e */
[----:B------:R-:W-:Y:S03]  /*ebe0*/  F2FP.PACK_AB R74, R151, R176 ;  /* 0x000000b0974a723e */ /* 0x000fe600000000ff */
[----:B------:R-:W-:Y:S01]  /*ebf0*/  F2FP.PACK_AB R73, R149, R150 ;  /* 0x000000969549723e */ /* 0x000fe200000000ff */
[----:B------:R1:W1:Y:S01]  /*ec00*/  MUFU.EX2 R139, R0 ;  /* 0x00000000008b7308 */ /* 0x0002620000000800 */
[----:B------:R-:W-:Y:S01]  /*ec10*/  F2FP.PACK_AB R75, R147, R148 ;  /* 0x00000094934b723e */ /* 0x000fe200000000ff */
[----:B----4-:R-:W-:Y:S06]  /*ec20*/  FADD.FTZ R2, R140, R2 ;  /* 0x000000028c027221 */ /* 0x010fec0000010000 */
[C---:B--2---:R-:W-:Y:S08]  /*ec30*/  HMMA.16816.F32 R4, R72.reuse, R84, R4 ;  /* 0x000000544804723c */ /* 0x044ff00000001804 */
[C---:B------:R-:W-:Y:S01]  /*ec40*/  HMMA.16816.F32 R8, R72.reuse, R86, R8 ;  /* 0x000000564808723c */ /* 0x040fe20000001808 */
[----:B------:R-:W2:Y:S07]  /*ec50*/  LDSM.16.MT88.4 R84, [R183+0x4800] ;  /* 0x00480000b754783b */ /* 0x000eae0000004200 */
[C---:B-----5:R-:W-:Y:S04]  /*ec60*/  HMMA.16816.F32 R12, R72.reuse, R76, R12 ;  /* 0x0000004c480c723c */ /* 0x060fe8000000180c */
[----:B-1----:R-:W-:Y:S02]  /*ec70*/  FFMA.FTZ R0, R208, c[0x0][0x2d0], -R142 ;  /* 0x0000b400d0007a23 */ /* 0x002fe4000001088e */
[----:B------:R-:W-:Y:S02]  /*ec80*/  FADD.FTZ R2, R139, R2 ;  /* 0x000000028b027221 */ /* 0x000fe40000010000 */
[C---:B------:R-:W-:Y:S01]  /*ec90*/  HMMA.16816.F32 R16, R72.reuse, R78, R16 ;  /* 0x0000004e4810723c */ /* 0x040fe20000001810 */
[----:B------:R-:W1:Y:S01]  /*eca0*/  LDSM.16.MT88.4 R76, [R185+0x4800] ;  /* 0x00480000b94c783b */ /* 0x000e620000004200 */
[----:B------:R4:W-:Y:S06]  /*ecb0*/  MUFU.EX2 R138, R0 ;  /* 0x00000000008a7308 */ /* 0x0009ec0000000800 */
[C---:B------:R-:W-:Y:S08]  /*ecc0*/  HMMA.16816.F32 R20, R72.reuse, R88, R20 ;  /* 0x000000584814723c */ /* 0x040ff00000001814 */
[C---:B------:R-:W-:Y:S01]  /*ecd0*/  HMMA.16816.F32 R24, R72.reuse, R90, R24 ;  /* 0x0000005a4818723c */ /* 0x040fe20000001818 */
[----:B------:R-:W5:Y:S07]  /*ece0*/  LDSM.16.MT88.4 R88, [R184+0x4800] ;  /* 0x00480000b858783b */ /* 0x000f6e0000004200 */
[C---:B---3--:R-:W-:Y:S04]  /*ecf0*/  HMMA.16816.F32 R28, R72.reuse, R80, R28 ;  /* 0x00000050481c723c */ /* 0x048fe8000000181c */
[----:B----4-:R-:W-:Y:S02]  /*ed00*/  FADD.FTZ R0, R94, R69 ;  /* 0x000000455e007221 */ /* 0x010fe40000010000 */
[----:B------:R-:W-:Y:S02]  /*ed10*/  FFMA.FTZ R69, R206, c[0x0][0x2d0], -R142 ;  /* 0x0000b400ce457a23 */ /* 0x000fe4000001088e */
[C---:B------:R-:W-:Y:S01]  /*ed20*/  HMMA.16816.F32 R32, R72.reuse, R82, R32 ;  /* 0x000000524820723c */ /* 0x040fe20000001820 */
[----:B------:R-:W3:Y:S01]  /*ed30*/  LDSM.16.MT88.4 R80, [R186+0x4800] ;  /* 0x00480000ba50783b */ /* 0x000ee20000004200 */
[----:B------:R-:W4:Y:S02]  /*ed40*/  MUFU.EX2 R132, R69 ;  /* 0x0000004500847308 */ /* 0x000f240000000800 */
[----:B------:R-:W-:Y:S04]  /*ed50*/  FADD.FTZ R0, R95, R0 ;  /* 0x000000005f007221 */ /* 0x000fe80000010000 */
[C---:B--2---:R-:W-:Y:S01]  /*ed60*/  HMMA.16816.F32 R36, R72.reuse, R84, R36 ;  /* 0x000000544824723c */ /* 0x044fe20000001824 */
[----:B------:R-:W-:Y:S03]  /*ed70*/  LDSM.16.MT88.4 R92, [R186+0x2000] ;  /* 0x00200000ba5c783b */ /* 0x000fe60000004200 */
[----:B------:R-:W2:Y:S01]  /*ed80*/  MUFU.EX2 R69, R97 ;  /* 0x0000006100457308 */ /* 0x000ea20000000800 */
[----:B------:R-:W-:Y:S03]  /*ed90*/  FADD.FTZ R0, R98, R0 ;  /* 0x0000000062007221 */ /* 0x000fe60000010000 */
[C---:B------:R-:W-:Y:S01]  /*eda0*/  HMMA.16816.F32 R40, R72.reuse, R86, R40 ;  /* 0x000000564828723c */ /* 0x040fe20000001828 */
[----:B------:R-:W-:Y:S03]  /*edb0*/  LDSM.16.MT88.4 R84, [R185+0x2000] ;  /* 0x00200000b954783b */ /* 0x000fe60000004200 */
[----:B------:R-:W-:Y:S04]  /*edc0*/  FADD.FTZ R0, R100, R0 ;  /* 0x0000000064007221 */ /* 0x000fe80000010000 */
[C---:B-1----:R-:W-:Y:S04]  /*edd0*/  HMMA.16816.F32 R44, R72.reuse, R76, R44 ;  /* 0x0000004c482c723c */ /* 0x042fe8000000182c */
[----:B----4-:R-:W-:Y:S01]  /*ede0*/  F2FP.PACK_AB R129, R132, R133 ;  /* 0x000000858481723e */ /* 0x010fe200000000ff */
[----:B------:R-:W-:Y:S03]  /*edf0*/  FADD.FTZ R0, R102, R0 ;  /* 0x0000000066007221 */ /* 0x000fe60000010000 */
[C---:B------:R-:W-:Y:S01]  /*ee00*/  HMMA.16816.F32 R48, R72.reuse, R78, R48 ;  /* 0x0000004e4830723c */ /* 0x040fe20000001830 */
[----:B------:R-:W1:Y:S03]  /*ee10*/  LDSM.16.MT88.4 R76, [R183+0x2000] ;  /* 0x00200000b74c783b */ /* 0x000e660000004200 */
[----:B--2---:R-:W-:Y:S01]  /*ee20*/  F2FP.PACK_AB R131, R69, R70 ;  /* 0x000000464583723e */ /* 0x004fe200000000ff */
[----:B------:R-:W-:Y:S03]  /*ee30*/  FADD.FTZ R0, R212, R0 ;  /* 0x00000000d4007221 */ /* 0x000fe60000010000 */
[C---:B-----5:R-:W-:Y:S01]  /*ee40*/  HMMA.16816.F32 R52, R72.reuse, R88, R52 ;  /* 0x000000584834723c */ /* 0x060fe20000001834 */
[----:B------:R-:W-:Y:S03]  /*ee50*/  LDSM.16.MT88.4 R96, [R184+0x2800] ;  /* 0x00280000b860783b */ /* 0x000fe60000004200 */
[----:B------:R-:W-:Y:S04]  /*ee60*/  FADD.FTZ R0, R177, R0 ;  /* 0x00000000b1007221 */ /* 0x000fe80000010000 */
[C---:B------:R-:W-:Y:S01]  /*ee70*/  HMMA.16816.F32 R56, R72.reuse, R90, R56 ;  /* 0x0000005a4838723c */ /* 0x040fe20000001838 */
[----:B------:R-:W2:Y:S03]  /*ee80*/  LDSM.16.MT88.4 R88, [R184+0x2000] ;  /* 0x00200000b858783b */ /* 0x000ea60000004200 */
[----:B------:R-:W-:Y:S04]  /*ee90*/  FADD.FTZ R0, R196, R0 ;  /* 0x00000000c4007221 */ /* 0x000fe80000010000 */
        /* <DEDUP_REMOVED lines=13> */
[----:B------:R-:W-:Y:S05]  /*ef70*/  FADD.FTZ R0, R144, R0 ;  /* 0x0000000090007221 */ /* 0x000fea0000010000 */
[C---:B------:R-:W-:Y:S01]  /*ef80*/  HMMA.16816.F32 R8, R72.reuse, R78, R8 ;  /* 0x0000004e4808723c */ /* 0x040fe20000001808 */
[----:B------:R-:W1:Y:S07]  /*ef90*/  LDSM.16.MT88.4 R76, [R183+0x5000] ;  /* 0x00500000b74c783b */ /* 0x000e6e0000004200 */
[C---:B------:R-:W-:Y:S08]  /*efa0*/  HMMA.16816.F32 R12, R72.reuse, R84, R12 ;  /* 0x00000054480c723c */ /* 0x040ff0000000180c */
[C---:B------:R-:W-:Y:S01]  /*efb0*/  HMMA.16816.F32 R16, R72.reuse, R86, R16 ;  /* 0x000000564810723c */ /* 0x040fe20000001810 */
[----:B------:R-:W3:Y:S07]  /*efc0*/  LDSM.16.MT88.4 R84, [R184+0x5000] ;  /* 0x00500000b854783b */ /* 0x000eee0000004200 */
[C---:B--2---:R-:W-:Y:S08]  /*efd0*/  HMMA.16816.F32 R20, R72.reuse, R88, R20 ;  /* 0x000000584814723c */ /* 0x044ff00000001814 */
[C---:B------:R-:W-:Y:S01]  /*efe0*/  HMMA.16816.F32 R24, R72.reuse, R90, R24 ;  /* 0x0000005a4818723c */ /* 0x040fe20000001818 */
[----:B------:R-:W2:Y:S07]  /*eff0*/  LDSM.16.MT88.4 R88, [R186+0x5000] ;  /* 0x00500000ba58783b */ /* 0x000eae0000004200 */
[C---:B------:R-:W-:Y:S08]  /*f000*/  HMMA.16816.F32 R28, R72.reuse, R92, R28 ;  /* 0x0000005c481c723c */ /* 0x040ff0000000181c */
[C---:B------:R-:W-:Y:S08]  /*f010*/  HMMA.16816.F32 R32, R72.reuse, R94, R32 ;  /* 0x0000005e4820723c */ /* 0x040ff00000001820 */
[C---:B-1----:R-:W-:Y:S08]  /*f020*/  HMMA.16816.F32 R36, R72.reuse, R76, R36 ;  /* 0x0000004c4824723c */ /* 0x042ff00000001824 */
[C---:B------:R-:W-:Y:S01]  /*f030*/  HMMA.16816.F32 R40, R72.reuse, R78, R40 ;  /* 0x0000004e4828723c */ /* 0x040fe20000001828 */
[----:B------:R-:W1:Y:S07]  /*f040*/  LDSM.16.MT88.4 R76, [R186+0x2800] ;  /* 0x00280000ba4c783b */ /* 0x000e6e0000004200 */
[C---:B------:R-:W-:Y:S08]  /*f050*/  HMMA.16816.F32 R44, R72.reuse, R80, R44 ;  /* 0x00000050482c723c */ /* 0x040ff0000000182c */
[C---:B------:R-:W-:Y:S01]  /*f060*/  HMMA.16816.F32 R48, R72.reuse, R82, R48 ;  /* 0x000000524830723c */ /* 0x040fe20000001830 */
[----:B------:R-:W4:Y:S07]  /*f070*/  LDSM.16.MT88.4 R80, [R183+0x5800] ;  /* 0x00580000b750783b */ /* 0x000f2e0000004200 */
[C---:B---3--:R-:W-:Y:S08]  /*f080*/  HMMA.16816.F32 R52, R72.reuse, R84, R52 ;  /* 0x000000544834723c */ /* 0x048ff00000001834 */
        /* <DEDUP_REMOVED lines=12> */
[C---:B-1----:R-:W-:Y:S08]  /*f150*/  HMMA.16816.F32 R92, R128.reuse, R76, R28 ;  /* 0x0000004c805c723c */ /* 0x042ff0000000181c */
[C---:B------:R-:W-:Y:S08]  /*f160*/  HMMA.16816.F32 R88, R128.reuse, R78, R32 ;  /* 0x0000004e8058723c */ /* 0x040ff00000001820 */
[C---:B----4-:R-:W-:Y:S08]  /*f170*/  HMMA.16816.F32 R84, R128.reuse, R80, R36 ;  /* 0x000000508054723c */ /* 0x050ff00000001824 */
[C---:B------:R-:W-:Y:S08]  /*f180*/  HMMA.16816.F32 R80, R128.reuse, R82, R40 ;  /* 0x000000528050723c */ /* 0x040ff00000001828 */
[C---:B--2---:R-:W-:Y:S08]  /*f190*/  HMMA.16816.F32 R76, R128.reuse, R72, R44 ;  /* 0x00000048804c723c */ /* 0x044ff0000000182c */
        /* <DEDUP_REMOVED lines=18> */
.L_x_739:
[----:B------:R-:W-:-:S13]  /*f2c0*/  ISETP.GE.AND P0, PT, R199, R230, PT ;  /* 0x000000e6c700720c */ /* 0x000fda0003f06270 */
[----:B------:R-:W-:Y:S05]  /*f2d0*/  @!P0 BRA `(.L_x_751) ;  /* 0x0000474000008947 */ /* 0x000fea0003800000 */
[----:B------:R-:W-:Y:S02]  /*f2e0*/  MOV R70, R5 ;  /* 0x0000000500467202 */ /* 0x000fe40000000f00 */
[----:B------:R-:W-:Y:S02]  /*f2f0*/  MOV R69, R68 ;  /* 0x0000004400457202 */ /* 0x000fe40000000f00 */
.L_x_769:
[----:B------:R-:W-:Y:S04]  /*f300*/  DEPBAR.LE SB0, 0x0 ;  /* 0x000080000000791a */ /* 0x000fe80000000000 */
[----:B------:R-:W-:Y:S01]  /*f310*/  WARPSYNC 0xffffffff ;  /* 0xffffffff00007948 */ /* 0x000fe20003800000 */
[----:B------:R-:W-:Y:S01]  /*f320*/  BAR.SYNC.DEFER_BLOCKING 0x0 ;  /* 0x0000000000007b1d */ /* 0x000fe20000010000 */
[----:B------:R-:W-:Y:S01]  /*f330*/  SHF.R.S32.HI R0, RZ, 0x1f, R211 ;  /* 0x0000001fff007819 */ /* 0x000fe200000114d3 */
[----:B------:R-:W-:Y:S01]  /*f340*/  IMAD.WIDE.U32 R2, R211, c[0x0][0x208], RZ ;  /* 0x00008200d3027a25 */ /* 0x000fe200078e00ff */
[----:B------:R-:W-:Y:S02]  /*f350*/  SHF.R.S32.HI R7, RZ, 0x1f, R221 ;  /* 0x0000001fff077819 */ /* 0x000fe400000114dd */
[----:B------:R-:W-:Y:S01]  /*f360*/  SHF.R.S32.HI R6, RZ, 0x1f, R219 ;  /* 0x0000001fff067819 */ /* 0x000fe200000114db */
[----:B------:R-:W-:Y:S01]  /*f370*/  IMAD R0, R0, c[0x0][0x208], RZ ;  /* 0x0000820000007a24 */ /* 0x000fe200078e02ff */
[----:B------:R-:W-:Y:S01]  /*f380*/  IADD3 R179, R71, 0x5800, RZ ;  /* 0x0000580047b37810 */ /* 0x000fe20007ffe0ff */
[----:B------:R-:W-:Y:S01]  /*f390*/  IMAD.SHL.U32 R46, R221, 0x2, RZ ;  /* 0x00000002dd2e7824 */ /* 0x000fe200078e00ff */
[----:B------:R-:W-:Y:S01]  /*f3a0*/  IADD3 R178, R71, 0x5000, RZ ;  /* 0x0000500047b27810 */ /* 0x000fe20007ffe0ff */
[----:B------:R-:W-:Y:S01]  /*f3b0*/  IMAD R0, R211, c[0x0][0x20c], R0 ;  /* 0x00008300d3007a24 */ /* 0x000fe200078e0200 */
[----:B------:R-:W-:Y:S01]  /*f3c0*/  IADD3 R177, R71, 0x4800, RZ ;  /* 0x0000480047b17810 */ /* 0x000fe20007ffe0ff */
[----:B------:R-:W-:Y:S01]  /*f3d0*/  IMAD.SHL.U32 R13, R219, 0x2, RZ ;  /* 0x00000002db0d7824 */ /* 0x000fe200078e00ff */
[----:B------:R-:W-:Y:S01]  /*f3e0*/  IADD3 R176, R71, 0x4000, RZ ;  /* 0x0000400047b07810 */ /* 0x000fe20007ffe0ff */
[----:B------:R-:W-:Y:S01]  /*f3f0*/  IMAD.IADD R3, R3, 0x1, R0 ;  /* 0x0000000103037824 */ /* 0x000fe200078e0200 */
[----:B------:R-:W-:Y:S02]  /*f400*/  SHF.R.S32.HI R0, RZ, 0x1f, R204 ;  /* 0x0000001fff007819 */ /* 0x000fe400000114cc */
[----:B------:R-:W-:Y:S01]  /*f410*/  IADD3 R68, R71, 0x3800, RZ ;  /* 0x0000380047447810 */ /* 0x000fe20007ffe0ff */
[----:B------:R-:W-:Y:S01]  /*f420*/  IMAD.WIDE.U32 R2, R204, c[0x0][0x218], R2 ;  /* 0x00008600cc027a25 */ /* 0x000fe200078e0002 */
[----:B------:R-:W-:Y:S02]  /*f430*/  SHF.L.U64.HI R21, R221, 0x1, R7 ;  /* 0x00000001dd157819 */ /* 0x000fe40000010207 */
[----:B------:R-:W-:Y:S01]  /*f440*/  SHF.L.U64.HI R20, R219, 0x1, R6 ;  /* 0x00000001db147819 */ /* 0x000fe20000010206 */
[----:B------:R-:W-:Y:S01]  /*f450*/  IMAD R4, R0, c[0x0][0x218], RZ ;  /* 0x0000860000047a24 */ /* 0x000fe200078e02ff */
[----:B------:R-:W-:Y:S01]  /*f460*/  IADD3 R0, P0, R240, R2, RZ ;  /* 0x00000002f0007210 */ /* 0x000fe20007f1e0ff */
[----:B------:R1:W2:Y:S02]  /*f470*/  LDSM.16.M88.4 R8, [R180] ;  /* 0x00000000b408783b */ /* 0x0002a40000000200 */
[----:B------:R-:W-:Y:S02]  /*f480*/  IMAD R4, R204, c[0x0][0x21c], R4 ;  /* 0x00008700cc047a24 */ /* 0x000fe400078e0204 */
[----:B------:R1:W3:Y:S03]  /*f490*/  LDSM.16.M88.4 R16, [R180+0x800] ;  /* 0x00080000b410783b */ /* 0x0002e60000000200 */
[----:B------:R-:W-:Y:S01]  /*f4a0*/  IADD3.X R2, R243, R3, R4, P0, !PT ;  /* 0x00000003f3027210 */ /* 0x000fe200007fe404 */
[----:B------:R1:W4:Y:S01]  /*f4b0*/  LDSM.16.M88.4 R24, [R180+0x1000] ;  /* 0x00100000b418783b */ /* 0x0003220000000200 */
[C---:B------:R-:W-:Y:S03]  /*f4c0*/  LEA R5, P0, R0.reuse, c[0x0][0x1f8], 0x1 ;  /* 0x00007e0000057a11 */ /* 0x040fe600078008ff */
[----:B------:R1:W1:Y:S01]  /*f4d0*/  LDSM.16.M88.4 R32, [R180+0x1800] ;  /* 0x00180000b420783b */ /* 0x0002620000000200 */
[----:B------:R-:W-:Y:S02]  /*f4e0*/  LEA.HI.X R4, R0, c[0x0][0x1fc], R2, 0x1, P0 ;  /* 0x00007f0000047a11 */ /* 0x000fe400000f0c02 */
[----:B------:R-:W-:Y:S01]  /*f4f0*/  IADD3 R0, R71, 0x3000, RZ ;  /* 0x0000300047007810 */ /* 0x000fe20007ffe0ff */
        /* <DEDUP_REMOVED lines=8> */
[----:B------:R-:W-:-:S05]  /*f580*/  BRA.DIV ~URZ, `(.L_x_752) ;  /* 0x0000a6427f007947 */ /* 0x000fca000b800000 */
[----:B--23--:R2:W3:Y:S02]  /*f590*/  SHFL.IDX PT, R12, R4, RZ, 0x181f ;  /* 0x00181fff040c7589 */ /* 0x00c4e400000e0000 */
.L_x_857:
[----:B------:R-:W5:Y:S01]  /*f5a0*/  SHFL.IDX PT, R2, R5, 0x2, 0x181f ;  /* 0x00581f0005027f89 */ /* 0x000f6200000e0000 */
[----:B------:R-:W-:Y:S01]  /*f5b0*/  ISETP.GE.AND P2, PT, R219, c[0x0][0x1d4], PT ;  /* 0x00007500db007a0c */ /* 0x000fe20003f46270 */
[----:B------:R-:W-:Y:S01]  /*f5c0*/  BSSY B0, `(.L_x_753) ;  /* 0x0000153000007945 */ /* 0x000fe20003800000 */
[----:B------:R-:W-:Y:S02]  /*f5d0*/  ISETP.GE.AND P3, PT, R221, c[0x0][0x1d4], PT ;  /* 0x00007500dd007a0c */ /* 0x000fe40003f66270 */
[----:B------:R-:W-:Y:S02]  /*f5e0*/  SEL R193, RZ, 0x10, P2 ;  /* 0x00000010ffc17807 */ /* 0x000fe40001000000 */
[----:B------:R-:W-:Y:S01]  /*f5f0*/  SEL R29, RZ, 0x10, P3 ;  /* 0x00000010ff1d7807 */ /* 0x000fe20001800000 */
[----:B------:R-:W2:Y:S01]  /*f600*/  SHFL.IDX PT, R3, R4, 0x2, 0x181f ;  /* 0x00581f0004037f89 */ /* 0x000ea200000e0000 */
[----:B------:R-:W-:Y:S04]  /*f610*/  IADD3 R6, -R193, 0x10, RZ ;  /* 0x00000010c1067810 */ /* 0x000fe80007ffe1ff */
[----:B------:R-:W-:Y:S03]  /*f620*/  LOP3.LUT R6, R6, 0xf, RZ, 0xc0, !PT ;  /* 0x0000000f06067812 */ /* 0x000fe600078ec0ff */
[----:B------:R-:W-:Y:S01]  /*f630*/  SHFL.IDX PT, R28, R5, 0x1, 0x181f ;  /* 0x00381f00051c7f89 */ /* 0x000fe200000e0000 */
[-C--:B-----5:R-:W-:Y:S02]  /*f640*/  IADD3 R38, P1, P0, R6, R2.reuse, R13 ;  /* 0x0000000206267210 */ /* 0x0a0fe4000783e00d */
[----:B------:R-:W-:Y:S04]  /*f650*/  IADD3 R6, -R29, 0x10, RZ ;  /* 0x000000101d067810 */ /* 0x000fe80007ffe1ff */
[----:B------:R-:W-:Y:S02]  /*f660*/  LOP3.LUT R6, R6, 0xf, RZ, 0xc0, !PT ;  /* 0x0000000f06067812 */ /* 0x000fe400078ec0ff */
[-C--:B--2---:R-:W-:Y:S02]  /*f670*/  IADD3.X R39, RZ, R3.reuse, R20, P1, P0 ;  /* 0x00000003ff277210 */ /* 0x084fe40000fe0414 */
[----:B------:R-:W-:Y:S02]  /*f680*/  IADD3 R44, P1, P0, R6, R2, R46 ;  /* 0x00000002062c7210 */ /* 0x000fe4000783e02e */
[----:B------:R-:W2:Y:S02]  /*f690*/  SHFL.IDX PT, R2, R5, RZ, 0x181f ;  /* 0x00181fff05027589 */ /* 0x000ea400000e0000 */
[----:B------:R-:W-:Y:S02]  /*f6a0*/  IADD3.X R45, RZ, R3, R21, P1, P0 ;  /* 0x00000003ff2d7210 */ /* 0x000fe40000fe0415 */
[----:B------:R-:W-:Y:S04]  /*f6b0*/  ISETP.NE.U32.AND P1, PT, R193, RZ, PT ;  /* 0x000000ffc100720c */ /* 0x000fe80003f25070 */
[----:B------:R5:W4:Y:S01]  /*f6c0*/  SHFL.IDX PT, R3, R4, 0x1, 0x181f ;  /* 0x00381f0004037f89 */ /* 0x000b2200000e0000 */
[----:B--2---:R-:W-:Y:S04]  /*f6d0*/  IADD3 R22, P0, R2, R13, RZ ;  /* 0x0000000d02167210 */ /* 0x004fe80007f1e0ff */
[----:B---3--:R-:W-:Y:S02]  /*f6e0*/  IADD3.X R23, R12, R20, RZ, P0, !PT ;  /* 0x000000140c177210 */ /* 0x008fe400007fe4ff */
[----:B------:R-:W-:Y:S01]  /*f6f0*/  IADD3 R30, P0, R2, R46, RZ ;  /* 0x0000002e021e7210 */ /* 0x000fe20007f1e0ff */
[C---:B-----5:R-:W-:Y:S02]  /*f700*/  HMMA.16816.F32 R4, R120.reuse, R8, RZ ;  /* 0x000000087804723c */ /* 0x060fe400000018ff */
[----:B------:R2:W-:Y:S01]  /*f710*/  LDGSTS.E.BYPASS.LTC128B.128 [R195+0x100], [R22.64], !P2 ;  /* 0x0010000016c37fae */ /* 0x0005e2000d101d46 */
[----:B------:R-:W-:Y:S02]  /*f720*/  IADD3.X R31, R12, R21, RZ, P0, !PT ;  /* 0x000000150c1f7210 */ /* 0x000fe400007fe4ff */
[C---:B------:R-:W-:Y:S03]  /*f730*/  IADD3 R36, P0, R28.reuse, R13, RZ ;  /* 0x0000000d1c247210 */ /* 0x040fe60007f1e0ff */
[C---:B------:R-:W-:Y:S01]  /*f740*/  HMMA.16816.F32 R8, R120.reuse, R10, RZ ;  /* 0x0000000a7808723c */ /* 0x040fe200000018ff */
[C---:B----4-:R-:W-:Y:S01]  /*f750*/  IADD3.X R37, R3.reuse, R20, RZ, P0, !PT ;  /* 0x0000001403257210 */ /* 0x050fe200007fe4ff */
[----:B------:R3:W-:Y:S02]  /*f760*/  LDGSTS.E.BYPASS.LTC128B.128 [R195+0x3100], [R30.64], !P3 ;  /* 0x031000001ec37fae */ /* 0x0007e4000d901d46 */
[----:B------:R-:W-:Y:S04]  /*f770*/  IADD3 R2, P0, R28, R46, RZ ;  /* 0x0000002e1c027210 */ /* 0x000fe80007f1e0ff */
[C---:B------:R-:W-:Y:S01]  /*f780*/  HMMA.16816.F32 R12, R120.reuse, R16, RZ ;  /* 0x00000010780c723c */ /* 0x040fe200000018ff */
[----:B------:R-:W-:Y:S01]  /*f790*/  IADD3.X R3, R3, R21, RZ, P0, !PT ;  /* 0x0000001503037210 */ /* 0x000fe200007fe4ff */
[----:B------:R4:W-:Y:S01]  /*f7a0*/  LDGSTS.E.BYPASS.LTC128B.128 [R195+0x1100], [R36.64], !P2 ;  /* 0x0110000024c37fae */ /* 0x0009e2000d101d46 */
[----:B------:R-:W-:Y:S05]  /*f7b0*/  ISETP.NE.U32.AND P0, PT, R29, RZ, PT ;  /* 0x000000ff1d00720c */ /* 0x000fea0003f05070 */
[C---:B------:R-:W-:Y:S02]  /*f7c0*/  HMMA.16816.F32 R16, R120.reuse, R18, RZ ;  /* 0x000000127810723c */ /* 0x040fe400000018ff */
[----:B------:R5:W-:Y:S06]  /*f7d0*/  LDGSTS.E.BYPASS.LTC128B.128 [R195+0x4100], [R2.64], !P3 ;  /* 0x0410000002c37fae */ /* 0x000bec000d901d46 */
[C---:B--2---:R-:W-:Y:S02]  /*f7e0*/  HMMA.16816.F32 R20, R120.reuse, R24, RZ ;  /* 0x000000187814723c */ /* 0x044fe400000018ff */
[----:B------:R4:W-:Y:S06]  /*f7f0*/  LDGSTS.E.BYPASS.LTC128B.128.ZFILL [R195+0x2100], [R38.64], P1 ;  /* 0x0210000026c37fae */ /* 0x0009ec0008941d46 */
[C---:B------:R-:W-:Y:S02]  /*f800*/  HMMA.16816.F32 R24, R120.reuse, R26, RZ ;  /* 0x0000001a7818723c */ /* 0x040fe400000018ff */
[----:B------:R2:W-:Y:S01]  /*f810*/  LDGSTS.E.BYPASS.LTC128B.128.ZFILL [R195+0x5100], [R44.64], P0 ;  /* 0x051000002cc37fae */ /* 0x0005e20008141d46 */
[----:B------:R-:W-:Y:S05]  /*f820*/  ISETP.GT.AND P0, PT, R199, R230, PT ;  /* 0x000000e6c700720c */ /* 0x000fea0003f04270 */
[C---:B-1-3--:R-:W-:Y:S02]  /*f830*/  HMMA.16816.F32 R28, R120.reuse, R32, RZ ;  /* 0x00000020781c723c */ /* 0x04afe400000018ff */
[----:B------:R-:W0:Y:S06]  /*f840*/  LDGDEPBAR ;  /* 0x00000000000079af */ /* 0x000e2c0000000000 */
[C---:B------:R-:W-:Y:S08]  /*f850*/  HMMA.16816.F32 R32, R120.reuse, R34, RZ ;  /* 0x000000227820723c */ /* 0x040ff000000018ff */
[C---:B----4-:R-:W-:Y:S08]  /*f860*/  HMMA.16816.F32 R36, R120.reuse, R40, RZ ;  /* 0x000000287824723c */ /* 0x050ff000000018ff */
[C---:B------:R-:W-:Y:S08]  /*f870*/  HMMA.16816.F32 R40, R120.reuse, R42, RZ ;  /* 0x0000002a7828723c */ /* 0x040ff000000018ff */
[C---:B--2---:R-:W-:Y:S08]  /*f880*/  HMMA.16816.F32 R44, R120.reuse, R48, RZ ;  /* 0x00000030782c723c */ /* 0x044ff000000018ff */
        /* <DEDUP_REMOVED lines=15> */
[----:B------:R-:W-:Y:S07]  /*f980*/  LDSM.16.M88.4 R144, [R181+-0x3000] ;  /* 0xffd00000b590783b */ /* 0x000fee0000000200 */
[C---:B------:R-:W-:Y:S08]  /*f990*/  HMMA.16816.F32 R44, R124.reuse, R148, R44 ;  /* 0x000000947c2c723c */ /* 0x040ff0000000182c */
[----:B------:R-:W-:Y:S01]  /*f9a0*/  HMMA.16816.F32 R48, R124, R150, R48 ;  /* 0x000000967c30723c */ /* 0x000fe20000001830 */
[----:B------:R-:W-:Y:S07]  /*f9b0*/  LDSM.16.M88.4 R148, [R0] ;  /* 0x000000000094783b */ /* 0x000fee0000000200 */
        /* <DEDUP_REMOVED lines=8> */
[----:B------:R-:W3:Y:S07]  /*fa40*/  LDSM.16.M88.4 R136, [R181+-0x2800] ;  /* 0xffd80000b588783b */ /* 0x000eee0000000200 */
[C---:B-1----:R-:W-:Y:S08]  /*fa50*/  HMMA.16816.F32 R28, R152.reuse, R128, R28 ;  /* 0x00000080981c723c */ /* 0x042ff0000000181c */
[C---:B------:R-:W-:Y:S01]  /*fa60*/  HMMA.16816.F32 R32, R152.reuse, R130, R32 ;  /* 0x000000829820723c */ /* 0x040fe20000001820 */
[----:B------:R-:W1:Y:S07]  /*fa70*/  LDSM.16.M88.4 R128, [R181+-0x2000] ;  /* 0xffe00000b580783b */ /* 0x000e6e0000000200 */
[C---:B--2---:R-:W-:Y:S08]  /*fa80*/  HMMA.16816.F32 R36, R152.reuse, R132, R36 ;  /* 0x000000849824723c */ /* 0x044ff00000001824 */
[C---:B------:R-:W-:Y:S01]  /*fa90*/  HMMA.16816.F32 R40, R152.reuse, R134, R40 ;  /* 0x000000869828723c */ /* 0x040fe20000001828 */
[----:B------:R-:W2:Y:S07]  /*faa0*/  LDSM.16.M88.4 R132, [R181+-0x1800] ;  /* 0xffe80000b584783b */ /* 0x000eae0000000200 */
[C---:B------:R-:W-:Y:S08]  /*fab0*/  HMMA.16816.F32 R44, R152.reuse, R140, R44 ;  /* 0x0000008c982c723c */ /* 0x040ff0000000182c */
[----:B------:R-:W-:Y:S01]  /*fac0*/  HMMA.16816.F32 R48, R152, R142, R48 ;  /* 0x0000008e9830723c */ /* 0x000fe20000001830 */
[----:B------:R-:W4:Y:S07]  /*fad0*/  LDSM.16.M88.4 R140, [R181+-0x1000] ;  /* 0xfff00000b58c783b */ /* 0x000f2e0000000200 */
[C---:B------:R-:W-:Y:S08]  /*fae0*/  HMMA.16816.F32 R4, R156.reuse, R144, R4 ;  /* 0x000000909c04723c */ /* 0x040ff00000001804 */
[C---:B------:R-:W-:Y:S01]  /*faf0*/  HMMA.16816.F32 R8, R156.reuse, R146, R8 ;  /* 0x000000929c08723c */ /* 0x040fe20000001808 */
[----:B------:R-:W4:Y:S07]  /*fb00*/  LDSM.16.M88.4 R144, [R181+-0x800] ;  /* 0xfff80000b590783b */ /* 0x000f2e0000000200 */
[C---:B---3--:R-:W-:Y:S08]  /*fb10*/  HMMA.16816.F32 R12, R156.reuse, R136, R12 ;  /* 0x000000889c0c723c */ /* 0x048ff0000000180c */
[C---:B------:R-:W-:Y:S01]  /*fb20*/  HMMA.16816.F32 R16, R156.reuse, R138, R16 ;  /* 0x0000008a9c10723c */ /* 0x040fe20000001810 */
[----:B------:R-:W3:Y:S07]  /*fb30*/  LDSM.16.M88.4 R136, [R180+0x3000] ;  /* 0x00300000b488783b */ /* 0x000eee0000000200 */
[C---:B-1----:R-:W-:Y:S08]  /*fb40*/  HMMA.16816.F32 R20, R156.reuse, R128, R20 ;  /* 0x000000809c14723c */ /* 0x042ff00000001814 */
[C---:B------:R-:W-:Y:S01]  /*fb50*/  HMMA.16816.F32 R24, R156.reuse, R130, R24 ;  /* 0x000000829c18723c */ /* 0x040fe20000001818 */
[----:B------:R-:W1:Y:S07]  /*fb60*/  LDSM.16.M88.4 R128, [R180+0x3800] ;  /* 0x00380000b480783b */ /* 0x000e6e0000000200 */
[C---:B--2---:R-:W-:Y:S08]  /*fb70*/  HMMA.16816.F32 R28, R156.reuse, R132, R28 ;  /* 0x000000849c1c723c */ /* 0x044ff0000000181c */
[C---:B------:R-:W-:Y:S01]  /*fb80*/  HMMA.16816.F32 R32, R156.reuse, R134, R32 ;  /* 0x000000869c20723c */ /* 0x040fe20000001820 */
[----:B------:R-:W2:Y:S07]  /*fb90*/  LDSM.16.M88.4 R132, [R180+0x4000] ;  /* 0x00400000b484783b */ /* 0x000eae0000000200 */
[C---:B----4-:R-:W-:Y:S08]  /*fba0*/  HMMA.16816.F32 R36, R156.reuse, R140, R36 ;  /* 0x0000008c9c24723c */ /* 0x050ff00000001824 */
[C---:B------:R-:W-:Y:S01]  /*fbb0*/  HMMA.16816.F32 R40, R156.reuse, R142, R40 ;  /* 0x0000008e9c28723c */ /* 0x040fe20000001828 */
[----:B------:R-:W4:Y:S07]  /*fbc0*/  LDSM.16.M88.4 R140, [R180+0x4800] ;  /* 0x00480000b48c783b */ /* 0x000f2e0000000200 */
[C---:B------:R-:W-:Y:S08]  /*fbd0*/  HMMA.16816.F32 R44, R156.reuse, R144, R44 ;  /* 0x000000909c2c723c */ /* 0x040ff0000000182c */
[----:B------:R-:W-:Y:S01]  /*fbe0*/  HMMA.16816.F32 R48, R156, R146, R48 ;  /* 0x000000929c30723c */ /* 0x000fe20000001830 */
[----:B------:R-:W4:Y:S07]  /*fbf0*/  LDSM.16.M88.4 R144, [R180+0x5000] ;  /* 0x00500000b490783b */ /* 0x000f2e0000000200 */
[C---:B---3--:R-:W-:Y:S08]  /*fc00*/  HMMA.16816.F32 R4, R160.reuse, R136, R4 ;  /* 0x00000088a004723c */ /* 0x048ff00000001804 */
[C---:B------:R-:W-:Y:S01]  /*fc10*/  HMMA.16816.F32 R8, R160.reuse, R138, R8 ;  /* 0x0000008aa008723c */ /* 0x040fe20000001808 */
[----:B------:R-:W3:Y:S07]  /*fc20*/  LDSM.16.M88.4 R136, [R180+0x5800] ;  /* 0x00580000b488783b */ /* 0x000eee0000000200 */
[C---:B-1----:R-:W-:Y:S08]  /*fc30*/  HMMA.16816.F32 R12, R160.reuse, R128, R12 ;  /* 0x00000080a00c723c */ /* 0x042ff0000000180c */
[C---:B------:R-:W-:Y:S01]  /*fc40*/  HMMA.16816.F32 R16, R160.reuse, R130, R16 ;  /* 0x00000082a010723c */ /* 0x040fe20000001810 */
[----:B------:R-:W1:Y:S07]  /*fc50*/  LDSM.16.M88.4 R128, [R68] ;  /* 0x000000004480783b */ /* 0x000e6e0000000200 */
[C---:B--2---:R-:W-:Y:S08]  /*fc60*/  HMMA.16816.F32 R20, R160.reuse, R132, R20 ;  /* 0x00000084a014723c */ /* 0x044ff00000001814 */
[C---:B------:R-:W-:Y:S01]  /*fc70*/  HMMA.16816.F32 R24, R160.reuse, R134, R24 ;  /* 0x00000086a018723c */ /* 0x040fe20000001818 */
[----:B------:R-:W2:Y:S07]  /*fc80*/  LDSM.16.M88.4 R132, [R176] ;  /* 0x00000000b084783b */ /* 0x000eae0000000200 */
[C---:B----4-:R-:W-:Y:S08]  /*fc90*/  HMMA.16816.F32 R28, R160.reuse, R140, R28 ;  /* 0x0000008ca01c723c */ /* 0x050ff0000000181c */
[C---:B------:R-:W-:Y:S01]  /*fca0*/  HMMA.16816.F32 R32, R160.reuse, R142, R32 ;  /* 0x0000008ea020723c */ /* 0x040fe20000001820 */
[----:B------:R-:W4:Y:S07]  /*fcb0*/  LDSM.16.M88.4 R140, [R177] ;  /* 0x00000000b18c783b */ /* 0x000f2e0000000200 */
[C---:B------:R-:W-:Y:S08]  /*fcc0*/  HMMA.16816.F32 R36, R160.reuse, R144, R36 ;  /* 0x00000090a024723c */ /* 0x040ff00000001824 */
[C---:B------:R-:W-:Y:S01]  /*fcd0*/  HMMA.16816.F32 R40, R160.reuse, R146, R40 ;  /* 0x00000092a028723c */ /* 0x040fe20000001828 */
[----:B------:R-:W2:Y:S07]  /*fce0*/  LDSM.16.M88.4 R144, [R178] ;  /* 0x00000000b290783b */ /* 0x000eae0000000200 */
[C---:B---3--:R-:W-:Y:S01]  /*fcf0*/  HMMA.16816.F32 R44, R160.reuse, R136, R44 ;  /* 0x00000088a02c723c */ /* 0x048fe2000000182c */
[----:B------:R-:W3:Y:S07]  /*fd00*/  LDSM.16.M88.4 R176, [R179] ;  /* 0x00000000b3b0783b */ /* 0x000eee0000000200 */
[----:B------:R-:W-:Y:S01]  /*fd10*/  HMMA.16816.F32 R48, R160, R138, R48 ;  /* 0x0000008aa030723c */ /* 0x000fe20000001830 */
[----:B------:R-:W3:Y:S07]  /*fd20*/  LDSM.16.M88.4 R136, [R182+0x3000] ;  /* 0x00300000b688783b */ /* 0x000eee0000000200 */
        /* <DEDUP_REMOVED lines=13> */
[C---:B------:R-:W-:Y:S01]  /*fe00*/  HMMA.16816.F32 R40, R164.reuse, R146, R40 ;  /* 0x00000092a428723c */ /* 0x040fe20000001828 */
[----:B------:R-:W2:Y:S07]  /*fe10*/  LDSM.16.M88.4 R144, [R182+0x5000] ;  /* 0x00500000b690783b */ /* 0x000eae0000000200 */
[C---:B---3--:R-:W-:Y:S08]  /*fe20*/  HMMA.16816.F32 R44, R164.reuse, R176, R44 ;  /* 0x000000b0a42c723c */ /* 0x048ff0000000182c */
[----:B------:R-:W-:Y:S01]  /*fe30*/  HMMA.16816.F32 R48, R164, R178, R48 ;  /* 0x000000b2a430723c */ /* 0x000fe20000001830 */
[----:B------:R-:W3:Y:S07]  /*fe40*/  LDSM.16.M88.4 R176, [R181] ;  /* 0x00000000b5b0783b */ /* 0x000eee0000000200 */
[C---:B------:R-:W-:Y:S08]  /*fe50*/  HMMA.16816.F32 R4, R168.reuse, R136, R4 ;  /* 0x00000088a804723c */ /* 0x040ff00000001804 */
[C---:B------:R-:W-:Y:S08]  /*fe60*/  HMMA.16816.F32 R8, R168.reuse, R138, R8 ;  /* 0x0000008aa808723c */ /* 0x040ff00000001808 */
[C---:B-1----:R-:W-:Y:S08]  /*fe70*/  HMMA.16816.F32 R12, R168.reuse, R128, R12 ;  /* 0x00000080a80c723c */ /* 0x042ff0000000180c */
[C---:B------:R-:W-:Y:S01]  /*fe80*/  HMMA.16816.F32 R16, R168.reuse, R130, R16 ;  /* 0x00000082a810723c */ /* 0x040fe20000001810 */
[----:B------:R-:W1:Y:S07]  /*fe90*/  LDSM.16.M88.4 R128, [R181+0x800] ;  /* 0x00080000b580783b */ /* 0x000e6e0000000200 */
[C---:B--2---:R-:W-:Y:S08]  /*fea0*/  HMMA.16816.F32 R20, R168.reuse, R132, R20 ;  /* 0x00000084a814723c */ /* 0x044ff00000001814 */
[C---:B------:R-:W-:Y:S08]  /*feb0*/  HMMA.16816.F32 R24, R168.reuse, R134, R24 ;  /* 0x00000086a818723c */ /* 0x040ff00000001818 */
[C---:B----4-:R-:W-:Y:S08]  /*fec0*/  HMMA.16816.F32 R28, R168.reuse, R140, R28 ;  /* 0x0000008ca81c723c */ /* 0x050ff0000000181c */
[C---:B------:R-:W-:Y:S08]  /*fed0*/  HMMA.16816.F32 R32, R168.reuse, R142, R32 ;  /* 0x0000008ea820723c */ /* 0x040ff00000001820 */
[C---:B------:R-:W-:Y:S08]  /*fee0*/  HMMA.16816.F32 R36, R168.reuse, R144, R36 ;  /* 0x00000090a824723c */ /* 0x040ff00000001824 */
[C---:B------:R-:W-:Y:S08]  /*fef0*/  HMMA.16816.F32 R40, R168.reuse, R146, R40 ;  /* 0x00000092a828723c */ /* 0x040ff00000001828 */
[C---:B------:R-:W-:Y:S08]  /*ff00*/  HMMA.16816.F32 R44, R168.reuse, R148, R44 ;  /* 0x00000094a82c723c */ /* 0x040ff0000000182c */
[----:B------:R-:W-:Y:S08]  /*ff10*/  HMMA.16816.F32 R48, R168, R150, R48 ;  /* 0x00000096a830723c */ /* 0x000ff00000001830 */
[C---:B---3--:R-:W-:Y:S08]  /*ff20*/  HMMA.16816.F32 R4, R172.reuse, R176, R4 ;  /* 0x000000b0ac04723c */ /* 0x048ff00000001804 */
[C---:B------:R-:W-:Y:S08]  /*ff30*/  HMMA.16816.F32 R8, R172.reuse, R178, R8 ;  /* 0x000000b2ac08723c */ /* 0x040ff00000001808 */
[C---:B-1----:R-:W-:Y:S08]  /*ff40*/  HMMA.16816.F32 R12, R172.reuse, R128, R12 ;  /* 0x00000080ac0c723c */ /* 0x042ff0000000180c */
[----:B------:R-:W-:Y:S01]  /*ff50*/  FMUL.FTZ R0, R4, c[0x0][0x320] ;  /* 0x0000c80004007a20 */ /* 0x000fe20000410000 */
[C---:B------:R-:W-:Y:S03]  /*ff60*/  HMMA.16816.F32 R16, R172.reuse, R130, R16 ;  /* 0x00000082ac10723c */ /* 0x040fe60000001810 */
[----:B------:R1:W2:Y:S04]  /*ff70*/  MUFU.TANH R144, R0 ;  /* 0x0000000000907308 */ /* 0x0002a80000002400 */
[----:B-----5:R-:W-:Y:S06]  /*ff80*/  FMUL.FTZ R2, R11, c[0x0][0x320] ;  /* 0x0000c8000b027a20 */ /* 0x020fec0000410000 */
        /* <DEDUP_REMOVED lines=35> */
[----:B-----5:R-:W-:Y:S04]  /*101c0*/  FMUL.FTZ R0, R14, c[0x0][0x320] ;  /* 0x0000c8000e007a20 */ /* 0x020fe80000410000 */
        /* <DEDUP_REMOVED lines=111> */
.L_x_858:
[----:B------:R-:W-:-:S05]  /*108c0*/  BRA.DIV ~URZ, `(.L_x_756) ;  /* 0x000093e27f007947 */ /* 0x000fca000b800000 */
[----:B------:R-:W3:Y:S01]  /*108d0*/  SHFL.IDX PT, R2, R4, RZ, 0x181f ;  /* 0x00181fff04027589 */ /* 0x000ee200000e0000 */
[C---:B------:R-:W-:Y:S02]  /*108e0*/  IADD3 R3, -R193.reuse, 0x10, RZ ;  /* 0x00000010c1037810 */ /* 0x040fe40007ffe1ff */
[----:B------:R-:W-:Y:S02]  /*108f0*/  ISETP.NE.U32.AND P2, PT, R193, RZ, PT ;  /* 0x000000ffc100720c */ /* 0x000fe40003f45070 */
[----:B------:R-:W-:Y:S04]  /*10900*/  LOP3.LUT R10, R3, 0xf, RZ, 0xc0, !PT ;  /* 0x0000000f030a7812 */ /* 0x000fe800078ec0ff */
[----:B---3--:R-:W-:Y:S04]  /*10910*/  IADD3 R8, P1, P0, R10, R2, R12 ;  /* 0x000000020a087210 */ /* 0x008fe8000783e00c */
[--C-:B--2---:R-:W-:Y:S02]  /*10920*/  IADD3.X R9, RZ, R7, R5.reuse, P1, P0 ;  /* 0x00000007ff097210 */ /* 0x104fe40000fe0405 */
[----:B------:R-:W-:Y:S03]  /*10930*/  IADD3 R2, P0, R2, R13, RZ ;  /* 0x0000000d02027210 */ /* 0x000fe60007f1e0ff */
[----:B------:R-:W-:Y:S01]  /*10940*/  @!PT LDS RZ, [RZ] ;  /* 0x00000000fffff984 */ /* 0x000fe20000000800 */
[----:B------:R-:W-:Y:S01]  /*10950*/  @!PT LDS RZ, [RZ] ;  /* 0x00000000fffff984 */ /* 0x000fe20000000800 */
[----:B------:R2:W-:Y:S02]  /*10960*/  LDGSTS.E.BYPASS.LTC128B.128.ZFILL [R195+0x8100], [R8.64], P2 ;  /* 0x0810000008c37fae */ /* 0x0005e40009141d46 */
[----:B------:R-:W-:Y:S02]  /*10970*/  IMAD.X R3, R7, 0x1, R6, P0 ;  /* 0x0000000107037824 */ /* 0x000fe400000e0606 */
[----:B------:R-:W3:Y:S04]  /*10980*/  SHFL.IDX PT, R7, R4, 0x1, 0x181f ;  /* 0x00381f0004077f89 */ /* 0x000ee800000e0000 */
[----:B------:R3:W-:Y:S04]  /*10990*/  LDGSTS.E.BYPASS.LTC128B.128 [R195+0xb100], [R2.64], !P3 ;  /* 0x0b10000002c37fae */ /* 0x0007e8000d901d46 */
[----:B--2---:R-:W2:Y:S04]  /*109a0*/  SHFL.IDX PT, R9, R0, 0x1, 0x181f ;  /* 0x00381f0000097f89 */ /* 0x004ea800000e0000 */
[----:B-1----:R-:W1:Y:S01]  /*109b0*/  SHFL.IDX PT, R0, R0, 0x2, 0x181f ;  /* 0x00581f0000007f89 */ /* 0x002e6200000e0000 */
[----:B---3--:R-:W-:Y:S04]  /*109c0*/  IADD3 R2, P1, P0, R10, R7, R12 ;  /* 0x000000070a027210 */ /* 0x008fe8000783e00c */
[----:B--2---:R-:W-:Y:S02]  /*109d0*/  IADD3.X R3, RZ, R9, R5, P1, P0 ;  /* 0x00000009ff037210 */ /* 0x004fe40000fe0405 */
[----:B------:R-:W-:Y:S03]  /*109e0*/  IADD3 R8, P0, R7, R13, RZ ;  /* 0x0000000d07087210 */ /* 0x000fe60007f1e0ff */
[----:B------:R2:W-:Y:S02]  /*109f0*/  LDGSTS.E.BYPASS.LTC128B.128.ZFILL [R195+0x9100], [R2.64], P2 ;  /* 0x0910000002c37fae */ /* 0x0005e40009141d46 */
[----:B------:R-:W-:Y:S05]  /*10a00*/  IMAD.X R9, R9, 0x1, R6, P0 ;  /* 0x0000000109097824 */ /* 0x000fea00000e0606 */
[----:B------:R3:W-:Y:S04]  /*10a10*/  LDGSTS.E.BYPASS.LTC128B.128 [R195+0xc100], [R8.64], !P3 ;  /* 0x0c10000008c37fae */ /* 0x0007e8000d901d46 */
[----:B--2---:R3:W2:Y:S02]  /*10a20*/  SHFL.IDX PT, R2, R4, 0x2, 0x181f ;  /* 0x00581f0004027f89 */ /* 0x0046a400000e0000 */
.L_x_859:
[----:B-1----:R-:W-:Y:S04]  /*10a30*/  IADD3 R3, -R193, 0x10, RZ ;  /* 0x00000010c1037810 */ /* 0x002fe80007ffe1ff */
[----:B------:R-:W-:Y:S04]  /*10a40*/  LOP3.LUT R3, R3, 0xf, RZ, 0xc0, !PT ;  /* 0x0000000f03037812 */ /* 0x000fe800078ec0ff */
[----:B--23--:R-:W-:Y:S04]  /*10a50*/  IADD3 R4, P1, P0, R3, R2, R12 ;  /* 0x0000000203047210 */ /* 0x00cfe8000783e00c */
[----:B------:R-:W-:Y:S02]  /*10a60*/  IADD3.X R5, RZ, R0, R5, P1, P0 ;  /* 0x00000000ff057210 */ /* 0x000fe40000fe0405 */
[----:B------:R-:W-:Y:S02]  /*10a70*/  ISETP.NE.U32.AND P0, PT, R193, RZ, PT ;  /* 0x000000ffc100720c */ /* 0x000fe40003f05070 */
[----:B------:R-:W-:Y:S05]  /*10a80*/  IADD3 R2, P1, R2, R13, RZ ;  /* 0x0000000d02027210 */ /* 0x000fea0007f3e0ff */
[----:B------:R-:W-:Y:S06]  /*10a90*/  IMAD.X R3, R0, 0x1, R6, P1 ;  /* 0x0000000100037824 */ /* 0x000fec00008e0606 */
[----:B------:R-:W-:Y:S01]  /*10aa0*/  @!PT LDS RZ, [RZ] ;  /* 0x00000000fffff984 */ /* 0x000fe20000000800 */
[----:B------:R-:W-:Y:S01]  /*10ab0*/  @!PT LDS RZ, [RZ] ;  /* 0x00000000fffff984 */ /* 0x000fe20000000800 */
[----:B------:R-:W-:Y:S01]  /*10ac0*/  @!PT LDS RZ, [RZ] ;  /* 0x00000000fffff984 */ /* 0x000fe20000000800 */
[----:B------:R1:W-:Y:S04]  /*10ad0*/  LDGSTS.E.BYPASS.LTC128B.128.ZFILL [R195+0xa100], [R4.64], P0 ;  /* 0x0a10000004c37fae */ /* 0x0003e80008141d46 */
[----:B------:R1:W-:Y:S02]  /*10ae0*/  LDGSTS.E.BYPASS.LTC128B.128 [R195+0xd100], [R2.64], !P3 ;  /* 0x0d10000002c37fae */ /* 0x0003e4000d901d46 */
.L_x_754:
[----:B--234-:R-:W-:Y:S05]  /*10af0*/  BSYNC B0 ;  /* 0x0000000000007941 */ /* 0x01cfea0003800000 */
.L_x_753:
        /* <DEDUP_REMOVED lines=13> */
.L_x_860:
        /* <DEDUP_REMOVED lines=19> */
.L_x_760:
[----:B------:R-:W-:Y:S04]  /*10d00*/  MOV R8, c[0x0][0x32c] ;  /* 0x0000cb0000087a02 */ /* 0x000fe80000000f00 */
[----:B------:R-:W-:Y:S11]  /*10d10*/  ISETP.NE.AND P0, PT, R8, 0x1, PT ;  /* 0x000000010800780c */ /* 0x000ff60003f05270 */
[----:B------:R-:W-:Y:S02]  /*10d20*/  @!UPT UIADD3 URZ, URZ, URZ, URZ ;  /* 0x0000003f3f3ff290 */ /* 0x000fe4000fffe03f */
[----:B------:R-:W-:Y:S05]  /*10d30*/  @P0 IMAD.HI.U32 R8, R4, c[0x0][0x330], RZ ;  /* 0x0000cc0004080a27 */ /* 0x000fea00078e00ff */
[----:B------:R-:W-:Y:S02]  /*10d40*/  @P0 SHF.R.U32.HI R4, RZ, c[0x0][0x334], R8 ;  /* 0x0000cd00ff040a19 */ /* 0x000fe40000011608 */
.L_x_761:
[----:B------:R-:W-:Y:S05]  /*10d50*/  BSYNC B0 ;  /* 0x0000000000007941 */ /* 0x000fea0003800000 */
.L_x_759:
[----:B------:R-:W-:Y:S04]  /*10d60*/  IMAD.IADD R8, R0, 0x1, -R233 ;  /* 0x0000000100087824 */ /* 0x000fe800078e0ae9 */
[----:B------:R-:W-:Y:S05]  /*10d70*/  IMAD R4, R4, c[0x0][0x32c], R8 ;  /* 0x0000cb0004047a24 */ /* 0x000fea00078e0208 */
[----:B------:R-:W-:Y:S02]  /*10d80*/  IADD3 R8, R4, c[0x0][0x32c], RZ ;  /* 0x0000cb0004087a10 */ /* 0x000fe40007ffe0ff */
[----:B------:R-:W-:Y:S02]  /*10d90*/  IMNMX R2, R2, R4, !PT ;  /* 0x0000000402027217 */ /* 0x000fe40007800200 */
[----:B------:R-:W-:Y:S02]  /*10da0*/  IMNMX R3, R3, R8, PT ;  /* 0x0000000803037217 */ /* 0x000fe40003800200 */
.L_x_758:
        /* <DEDUP_REMOVED lines=15> */
[C---:B------:R-:W-:Y:S02]  /*10ea0*/  ISETP.LT.OR P0, PT, R3.reuse, 0x2, P0 ;  /* 0x000000020300780c */ /* 0x040fe40000701670 */
        /* <DEDUP_REMOVED lines=88> */
[C---:B------:R-:W-:Y:S04]  /*11430*/  ISETP.LT.OR P0, PT, R3.reuse, 0x41, P0 ;  /* 0x000000410300780c */ /* 0x040fe80000701670 */
        /* <DEDUP_REMOVED lines=30> */
.L_x_861:
        /* <DEDUP_REMOVED lines=19> */
.L_x_765:
[----:B-12---:R-:W-:Y:S04]  /*11750*/  MOV R5, c[0x0][0x32c] ;  /* 0x0000cb0000057a02 */ /* 0x006fe80000000f00 */
[----:B------:R-:W-:Y:S11]  /*11760*/  ISETP.NE.AND P0, PT, R5, 0x1, PT ;  /* 0x000000010500780c */ /* 0x000ff60003f05270 */
[----:B------:R-:W-:Y:S02]  /*11770*/  @!UPT UIADD3 URZ, URZ, URZ, URZ ;  /* 0x0000003f3f3ff290 */ /* 0x000fe4000fffe03f */
[----:B------:R-:W-:Y:S05]  /*11780*/  @P0 IMAD.HI.U32 R5, R4, c[0x0][0x330], RZ ;  /* 0x0000cc0004050a27 */ /* 0x000fea00078e00ff */
[----:B------:R-:W-:Y:S02]  /*11790*/  @P0 SHF.R.U32.HI R4, RZ, c[0x0][0x334], R5 ;  /* 0x0000cd00ff040a19 */ /* 0x000fe40000011605 */
.L_x_766:
[----:B------:R-:W-:Y:S05]  /*117a0*/  BSYNC B0 ;  /* 0x0000000000007941 */ /* 0x000fea0003800000 */
.L_x_764:
[----:B------:R-:W-:Y:S04]  /*117b0*/  IMAD.IADD R0, R0, 0x1, -R233 ;  /* 0x0000000100007824 */ /* 0x000fe800078e0ae9 */
[----:B------:R-:W-:Y:S05]  /*117c0*/  IMAD R0, R4, c[0x0][0x32c], R0 ;  /* 0x0000cb0004007a24 */ /* 0x000fea00078e0200 */
[----:B------:R-:W-:Y:S02]  /*117d0*/  IADD3 R4, R0, c[0x0][0x32c], RZ ;  /* 0x0000cb0000047a10 */ /* 0x000fe40007ffe0ff */
[----:B------:R-:W-:Y:S02]  /*117e0*/  IMNMX R2, R2, R0, !PT ;  /* 0x0000000002027217 */ /* 0x000fe40007800200 */
[----:B------:R-:W-:Y:S02]  /*117f0*/  IMNMX R3, R3, R4, PT ;  /* 0x0000000403037217 */ /* 0x000fe40003800200 */
.L_x_763:
        /* <DEDUP_REMOVED lines=58> */
[C---:B------:R-:W-:Y:S02]  /*11ba0*/  ISETP.GT.AND P0, PT, R2.reuse, 0x20, !P0 ;  /* 0x000000200200780c */ /* 0x040fe40004704270 */
        /* <DEDUP_REMOVED lines=32> */
[C---:B------:R-:W-:Y:S04]  /*11db0*/  ISETP.LT.OR P0, PT, R3.reuse, 0x32, P0 ;  /* 0x000000320300780c */ /* 0x040fe80000701670 */
        /* <DEDUP_REMOVED lines=13> */
[C---:B------:R-:W-:Y:S04]  /*11e90*/  ISETP.GT.AND P0, PT, R2.reuse, 0x40, !P0 ;  /* 0x000000400200780c */ /* 0x040fe80004704270 */
[----:B------:R-:W-:Y:S04]  /*11ea0*/  ISETP.LT.OR P0, PT, R3, 0x41, P0 ;  /* 0x000000410300780c */ /* 0x000fe80000701670 */
[----:B------:R-:W-:Y:S02]  /*11eb0*/  FSEL R213, R27, -INF , !P0 ;  /* 0xff8000001bd57808 */ /* 0x000fe40004000000 */
[----:B------:R-:W-:Y:S02]  /*11ec0*/  ISETP.GT.AND P0, PT, R2, 0x41, !P6 ;  /* 0x000000410200780c */ /* 0x000fe40007704270 */
[----:B------:R-:W-:Y:S02]  /*11ed0*/  FMNMX.FTZ R4, R213, R4, !PT ;  /* 0x00000004d5047209 */ /* 0x000fe40007810000 */
[----:B------:R-:W-:Y:S02]  /*11ee0*/  ISETP.LT.OR P0, PT, R3, 0x42, P0 ;  /* 0x000000420300780c */ /* 0x000fe40000701670 */
[----:B------:R-:W-:Y:S02]  /*11ef0*/  LOP3.LUT P6, RZ, R192, 0x20000, RZ, 0xc0, !PT ;  /* 0x00020000c0ff7812 */ /* 0x000fe400078cc0ff */
[----:B------:R-:W-:Y:S02]  /*11f00*/  FSEL R214, R25, -INF , !P0 ;  /* 0xff80000019d67808 */ /* 0x000fe40004000000 */
[----:B------:R-:W-:Y:S02]  /*11f10*/  ISETP.GT.AND P0, PT, R2, 0x48, !P5 ;  /* 0x000000480200780c */ /* 0x000fe40006f04270 */
[----:B------:R-:W-:Y:S02]  /*11f20*/  FMNMX.FTZ R4, R214, R4, !PT ;  /* 0x00000004d6047209 */ /* 0x000fe40007810000 */
[----:B------:R-:W-:Y:S04]  /*11f30*/  ISETP.LT.OR P0, PT, R3, 0x49, P0 ;  /* 0x000000490300780c */ /* 0x000fe80000701670 */
[----:B------:R-:W-:Y:S02]  /*11f40*/  FSEL R215, R22, -INF , !P0 ;  /* 0xff80000016d77808 */ /* 0x000fe40004000000 */
[C---:B------:R-:W-:Y:S02]  /*11f50*/  ISETP.GT.AND P0, PT, R2.reuse, 0x49, !P4 ;  /* 0x000000490200780c */ /* 0x040fe40006704270 */
[----:B------:R-:W-:Y:S02]  /*11f60*/  FMNMX.FTZ R4, R215, R4, !PT ;  /* 0x00000004d7047209 */ /* 0x000fe40007810000 */
[----:B------:R-:W-:Y:S04]  /*11f70*/  ISETP.LT.OR P0, PT, R3, 0x4a, P0 ;  /* 0x0000004a0300780c */ /* 0x000fe80000701670 */
[----:B------:R-:W-:Y:S02]  /*11f80*/  FSEL R216, R21, -INF , !P0 ;  /* 0xff80000015d87808 */ /* 0x000fe40004000000 */
[C---:B------:R-:W-:Y:S02]  /*11f90*/  ISETP.GT.AND P0, PT, R2.reuse, 0x50, !P3 ;  /* 0x000000500200780c */ /* 0x040fe40005f04270 */
[----:B------:R-:W-:Y:S02]  /*11fa0*/  ISETP.GT.AND P3, PT, R2, 0x59, !P6 ;  /* 0x000000590200780c */ /* 0x000fe40007764270 */
[C---:B------:R-:W-:Y:S04]  /*11fb0*/  ISETP.LT.OR P0, PT, R3.reuse, 0x51, P0 ;  /* 0x000000510300780c */ /* 0x040fe80000701670 */
[----:B------:R-:W-:Y:S02]  /*11fc0*/  FSEL R217, R20, -INF , !P0 ;  /* 0xff80000014d97808 */ /* 0x000fe40004000000 */
[----:B------:R-:W-:Y:S02]  /*11fd0*/  ISETP.GT.AND P0, PT, R2, 0x58, !P2 ;  /* 0x000000580200780c */ /* 0x000fe40005704270 */
[C---:B------:R-:W-:Y:S02]  /*11fe0*/  ISETP.LT.OR P2, PT, R3.reuse, 0x52, P1 ;  /* 0x000000520300780c */ /* 0x040fe40000f41670 */
        /* <DEDUP_REMOVED lines=13> */
.L_x_862:
[----:B-12-4-:R-:W-:Y:S01]  /*120c0*/  FMNMX.FTZ R5, R4, R0, !PT ;  /* 0x0000000004057209 */ /* 0x016fe20007810000 */
[----:B------:R-:W-:-:S05]  /*120d0*/  BRA.DIV ~URZ, `(.L_x_768) ;  /* 0x000080427f007947 */ /* 0x000fca000b800000 */
[----:B------:R-:W-:Y:S04]  /*120e0*/  SHFL.BFLY PT, R0, R6, 0x2, 0x1f ;  /* 0x0c401f0006007f89 */ /* 0x000fe800000e0000 */
[----:B------:R-:W1:Y:S02]  /*120f0*/  SHFL.BFLY PT, R2, R5, 0x1, 0x1f ;  /* 0x0c201f0005027f89 */ /* 0x000e6400000e0000 */
[----:B-1----:R-:W-:Y:S02]  /*12100*/  FMNMX.FTZ R68, R5, R2, !PT ;  /* 0x0000000205447209 */ /* 0x002fe40007810000 */
[----:B---3--:R-:W-:Y:S05]  /*12110*/  FMNMX.FTZ R4, R6, R0, !PT ;  /* 0x0000000006047209 */ /* 0x008fea0007810000 */
[----:B------:R1:W2:Y:S02]  /*12120*/  SHFL.BFLY PT, R0, R4, 0x1, 0x1f ;  /* 0x0c201f0004007f89 */ /* 0x0002a400000e0000 */
.L_x_863:
        /* <DEDUP_REMOVED lines=9> */
[----:B------:R1:W-:Y:S10]  /*121c0*/  MUFU.EX2 R6, R2 ;  /* 0x0000000200067308 */ /* 0x0003f40000000800 */
[----:B------:R-:W-:Y:S01]  /*121d0*/  MUFU.EX2 R225, R5 ;  /* 0x0000000500e17308 */ /* 0x000fe20000000800 */
[--C-:B-1----:R-:W-:Y:S09]  /*121e0*/  FFMA.FTZ R2, R12, c[0x0][0x2d0], -R136.reuse ;  /* 0x0000b4000c027a23 */ /* 0x102ff20000010888 */
[----:B------:R1:W3:Y:S02]  /*121f0*/  MUFU.EX2 R220, R2 ;  /* 0x0000000200dc7308 */ /* 0x0002e40000000800 */
[----:B-1----:R-:W-:Y:S01]  /*12200*/  FFMA.FTZ R2, R13, c[0x0][0x2d0], -R136 ;  /* 0x0000b4000d027a23 */ /* 0x002fe20000010888 */
[----:B---3--:R-:W-:Y:S07]  /*12210*/  F2FP.PACK_AB R128, R220, R6 ;  /* 0x00000006dc80723e */ /* 0x008fee00000000ff */
[----:B------:R1:W3:Y:S02]  /*12220*/  MUFU.EX2 R224, R2 ;  /* 0x0000000200e07308 */ /* 0x0002e40000000800 */
[----:B-1----:R-:W-:Y:S02]  /*12230*/  FSEL R2, R68, RZ, P0 ;  /* 0x000000ff44027208 */ /* 0x002fe40000000000 */
[----:B------:R-:W-:Y:S02]  /*12240*/  FSETP.NEU.FTZ.AND P0, PT, R3, -INF , PT ;  /* 0xff8000000300780b */ /* 0x000fe40003f1d000 */
[----:B---3--:R-:W-:Y:S01]  /*12250*/  F2FP.PACK_AB R130, R225, R224 ;  /* 0x000000e0e182723e */ /* 0x008fe200000000ff */
[----:B------:R-:W-:Y:S01]  /*12260*/  FADD.FTZ R0, -R2, R69 ;  /* 0x0000004502007221 */ /* 0x000fe20000010100 */
[----:B------:R-:W-:Y:S03]  /*12270*/  FSEL R69, R4, RZ, P0 ;  /* 0x000000ff04457208 */ /* 0x000fe60000000000 */
        /* <DEDUP_REMOVED lines=9> */
[C---:B------:R-:W-:Y:S02]  /*12310*/  FMUL.FTZ R24, R2.reuse, R96 ;  /* 0x0000006002187220 */ /* 0x040fe40000410000 */
[--C-:B----4-:R-:W-:Y:S02]  /*12320*/  FFMA.FTZ R4, R11, c[0x0][0x2d0], -R69.reuse ;  /* 0x0000b4000b047a23 */ /* 0x110fe40000010845 */
[C---:B------:R-:W-:Y:S02]  /*12330*/  FMUL.FTZ R25, R2.reuse, R97 ;  /* 0x0000006102197220 */ /* 0x040fe40000410000 */
[----:B------:R4:W-:Y:S01]  /*12340*/  MUFU.EX2 R226, R4 ;  /* 0x0000000400e27308 */ /* 0x0009e20000000800 */
[C---:B------:R-:W-:Y:S02]  /*12350*/  FMUL.FTZ R32, R2.reuse, R88 ;  /* 0x0000005802207220 */ /* 0x040fe40000410000 */
[C---:B------:R-:W-:Y:S02]  /*12360*/  FMUL.FTZ R33, R2.reuse, R89 ;  /* 0x0000005902217220 */ /* 0x040fe40000410000 */
[C---:B------:R-:W-:Y:S02]  /*12370*/  FMUL.FTZ R40, R2.reuse, R80 ;  /* 0x0000005002287220 */ /* 0x040fe40000410000 */
[C---:B------:R-:W-:Y:S02]  /*12380*/  FMUL.FTZ R41, R2.reuse, R81 ;  /* 0x0000005102297220 */ /* 0x040fe40000410000 */
[C---:B------:R-:W-:Y:S02]  /*12390*/  FMUL.FTZ R44, R2.reuse, R76 ;  /* 0x0000004c022c7220 */ /* 0x040fe40000410000 */
[----:B------:R-:W-:Y:S02]  /*123a0*/  FMUL.FTZ R45, R2, R77 ;  /* 0x0000004d022d7220 */ /* 0x000fe40000410000 */
[----:B-1----:R-:W-:Y:S01]  /*123b0*/  FFMA.FTZ R0, R9, c[0x0][0x2d0], -R69 ;  /* 0x0000b40009007a23 */ /* 0x002fe20000010845 */
[----:B---3--:R-:W-:Y:S01]  /*123c0*/  F2FP.PACK_AB R129, R222, R218 ;  /* 0x000000dade81723e */ /* 0x008fe200000000ff */
[C---:B------:R-:W-:Y:S02]  /*123d0*/  FMUL.FTZ R9, R2.reuse, R113 ;  /* 0x0000007102097220 */ /* 0x040fe40000410000 */
[----:B------:R1:W3:Y:S01]  /*123e0*/  MUFU.EX2 R223, R0 ;  /* 0x0000000000df7308 */ /* 0x0002e20000000800 */
[C---:B------:R-:W-:Y:S02]  /*123f0*/  FMUL.FTZ R48, R2.reuse, R72 ;  /* 0x0000004802307220 */ /* 0x040fe40000410000 */
[C---:B------:R-:W-:Y:S02]  /*12400*/  FMUL.FTZ R49, R2.reuse, R73 ;  /* 0x0000004902317220 */ /* 0x040fe40000410000 */
[C---:B------:R-:W-:Y:S02]  /*12410*/  FMUL.FTZ R5, R2.reuse, R117 ;  /* 0x0000007502057220 */ /* 0x040fe40000410000 */
[C---:B----4-:R-:W-:Y:S02]  /*12420*/  FMUL.FTZ R4, R2.reuse, R116 ;  /* 0x0000007402047220 */ /* 0x050fe40000410000 */
[C---:B------:R-:W-:Y:S02]  /*12430*/  FMUL.FTZ R12, R2.reuse, R108 ;  /* 0x0000006c020c7220 */ /* 0x040fe40000410000 */
[C---:B------:R-:W-:Y:S02]  /*12440*/  FMUL.FTZ R13, R2.reuse, R109 ;  /* 0x0000006d020d7220 */ /* 0x040fe40000410000 */
[C---:B------:R-:W-:Y:S02]  /*12450*/  FMUL.FTZ R29, R2.reuse, R93 ;  /* 0x0000005d021d7220 */ /* 0x040fe40000410000 */
[C---:B------:R-:W-:Y:S02]  /*12460*/  FMUL.FTZ R36, R2.reuse, R84 ;  /* 0x0000005402247220 */ /* 0x040fe40000410000 */
[C---:B------:R-:W-:Y:S02]  /*12470*/  FMUL.FTZ R52, R2.reuse, R52 ;  /* 0x0000003402347220 */ /* 0x040fe40000410000 */
[C---:B------:R-:W-:Y:S02]  /*12480*/  FMUL.FTZ R53, R2.reuse, R53 ;  /* 0x0000003502357220 */ /* 0x040fe40000410000 */
[C---:B------:R-:W-:Y:S02]  /*12490*/  FMUL.FTZ R56, R2.reuse, R56 ;  /* 0x0000003802387220 */ /* 0x040fe40000410000 */
[C---:B------:R-:W-:Y:S01]  /*124a0*/  FMUL.FTZ R57, R2.reuse, R57 ;  /* 0x0000003902397220 */ /* 0x040fe20000410000 */
[----:B-1----:R-:W-:Y:S01]  /*124b0*/  FSEL R0, R3, RZ, P0 ;  /* 0x000000ff03007208 */ /* 0x002fe20000000000 */
[----:B------:R-:W-:Y:S01]  /*124c0*/  FMUL.FTZ R20, R2, R100 ;  /* 0x0000006402147220 */ /* 0x000fe20000410000 */
[----:B---3--:R-:W-:Y:S01]  /*124d0*/  F2FP.PACK_AB R131, R226, R223 ;  /* 0x000000dfe283723e */ /* 0x008fe200000000ff */
[----:B------:R-:W-:Y:S01]  /*124e0*/  FMUL.FTZ R21, R2, R101 ;  /* 0x0000006502157220 */ /* 0x000fe20000410000 */
[----:B------:R-:W-:Y:S01]  /*124f0*/  ISETP.GT.AND P0, PT, R199, R230, PT ;  /* 0x000000e6c700720c */ /* 0x000fe20003f04270 */
[----:B------:R-:W-:Y:S02]  /*12500*/  FADD.FTZ R0, -R0, R70 ;  /* 0x0000004600007221 */ /* 0x000fe40000010100 */
[----:B------:R-:W-:Y:S02]  /*12510*/  FMUL.FTZ R28, R2, R92 ;  /* 0x0000005c021c7220 */ /* 0x000fe40000410000 */
[----:B------:R-:W-:Y:S02]  /*12520*/  FMUL.FTZ R0, R0, c[0x0][0x2d0] ;  /* 0x0000b40000007a20 */ /* 0x000fe40000410000 */
[C---:B------:R-:W-:Y:S02]  /*12530*/  FMUL.FTZ R37, R2.reuse, R85 ;  /* 0x0000005502257220 */ /* 0x040fe40000410000 */
[C---:B------:R-:W-:Y:S02]  /*12540*/  FFMA.FTZ R85, R2.reuse, R227, R6 ;  /* 0x000000e302557223 */ /* 0x040fe40000010006 */
[----:B------:R-:W1:Y:S01]  /*12550*/  MUFU.EX2 R0, R0 ;  /* 0x0000000000007308 */ /* 0x000e620000000800 */
[C---:B------:R-:W-:Y:S02]  /*12560*/  FMUL.FTZ R60, R2.reuse, R60 ;  /* 0x0000003c023c7220 */ /* 0x040fe40000410000 */
[C---:B------:R-:W-:Y:S02]  /*12570*/  FMUL.FTZ R61, R2.reuse, R61 ;  /* 0x0000003d023d7220 */ /* 0x040fe40000410000 */
[C---:B------:R-:W-:Y:S02]  /*12580*/  FMUL.FTZ R64, R2.reuse, R64 ;  /* 0x0000004002407220 */ /* 0x040fe40000410000 */
[----:B------:R-:W-:Y:S02]  /*12590*/  FMUL.FTZ R65, R2, R65 ;  /* 0x0000004102417220 */ /* 0x000fe40000410000 */
[--C-:B------:R-:W-:Y:S02]  /*125a0*/  FFMA.FTZ R2, R140, c[0x0][0x2d0], -R136.reuse ;  /* 0x0000b4008c027a23 */ /* 0x100fe40000010888 */
[--C-:B------:R-:W-:Y:S02]  /*125b0*/  FFMA.FTZ R84, R178, c[0x0][0x2d0], -R136.reuse ;  /* 0x0000b400b2547a23 */ /* 0x100fe40000010888 */
[----:B------:R3:W-:Y:S01]  /*125c0*/  MUFU.EX2 R92, R2 ;  /* 0x00000002005c7308 */ /* 0x0007e20000000800 */
[----:B------:R-:W-:Y:S02]  /*125d0*/  FADD.FTZ R85, R220, R85 ;  /* 0x00000055dc557221 */ /* 0x000fe40000010000 */
[--C-:B------:R-:W-:Y:S02]  /*125e0*/  FFMA.FTZ R93, R150, c[0x0][0x2d0], -R136.reuse ;  /* 0x0000b400965d7a23 */ /* 0x100fe40000010888 */
[--C-:B------:R-:W-:Y:S02]  /*125f0*/  FFMA.FTZ R70, R193, c[0x0][0x2d0], -R136.reuse ;  /* 0x0000b400c1467a23 */ /* 0x100fe40000010888 */
[--C-:B------:R-:W-:Y:S03]  /*12600*/  FFMA.FTZ R100, R148, c[0x0][0x2d0], -R136.reuse ;  /* 0x0000b40094647a23 */ /* 0x100fe60000010888 */
[----:B------:R-:W-:Y:S01]  /*12610*/  MUFU.EX2 R108, R84 ;  /* 0x00000054006c7308 */ /* 0x000fe20000000800 */
[C---:B-1----:R-:W-:Y:S02]  /*12620*/  FMUL.FTZ R10, R0.reuse, R114 ;  /* 0x00000072000a7220 */ /* 0x042fe40000410000 */
[C---:B------:R-:W-:Y:S02]  /*12630*/  FMUL.FTZ R11, R0.reuse, R115 ;  /* 0x00000073000b7220 */ /* 0x040fe40000410000 */
[----:B------:R-:W1:Y:S01]  /*12640*/  LDSM.16.MT88.4 R112, [R185] ;  /* 0x00000000b970783b */ /* 0x000e620000004200 */
[C---:B------:R-:W-:Y:S02]  /*12650*/  FMUL.FTZ R18, R0.reuse, R106 ;  /* 0x0000006a00127220 */ /* 0x040fe40000410000 */
[C---:B------:R-:W-:Y:S02]  /*12660*/  FMUL.FTZ R19, R0.reuse, R107 ;  /* 0x0000006b00137220 */ /* 0x040fe40000410000 */
[C---:B------:R-:W-:Y:S02]  /*12670*/  FMUL.FTZ R6, R0.reuse, R118 ;  /* 0x0000007600067220 */ /* 0x040fe40000410000 */
[C---:B------:R-:W-:Y:S01]  /*12680*/  FMUL.FTZ R7, R0.reuse, R119 ;  /* 0x0000007700077220 */ /* 0x040fe20000410000 */
[----:B------:R-:W4:Y:S01]  /*12690*/  LDSM.16.MT88.4 R104, [R184] ;  /* 0x00000000b868783b */ /* 0x000f220000004200 */
[C---:B------:R-:W-:Y:S02]  /*126a0*/  FMUL.FTZ R26, R0.reuse, R98 ;  /* 0x00000062001a7220 */ /* 0x040fe40000410000 */
[C---:B------:R-:W-:Y:S02]  /*126b0*/  FMUL.FTZ R27, R0.reuse, R99 ;  /* 0x00000063001b7220 */ /* 0x040fe40000410000 */
[C---:B------:R-:W-:Y:S01]  /*126c0*/  FMUL.FTZ R34, R0.reuse, R90 ;  /* 0x0000005a00227220 */ /* 0x040fe20000410000 */
[C---:B--2---:R-:W-:Y:S02]  /*126d0*/  HMMA.16816.F32 R4, R128.reuse, R132, R4 ;  /* 0x000000848004723c */ /* 0x044fe40000001804 */
[----:B------:R-:W2:Y:S03]  /*126e0*/  LDSM.16.MT88.4 R96, [R187] ;  /* 0x00000000bb60783b */ /* 0x000ea60000004200 */
[--C-:B---3--:R-:W-:Y:S02]  /*126f0*/  FFMA.FTZ R2, R141, c[0x0][0x2d0], -R136.reuse ;  /* 0x0000b4008d027a23 */ /* 0x108fe40000010888 */
[C---:B------:R-:W-:Y:S01]  /*12700*/  FMUL.FTZ R35, R0.reuse, R91 ;  /* 0x0000005b00237220 */ /* 0x040fe20000410000 */
[C---:B------:R-:W-:Y:S01]  /*12710*/  HMMA.16816.F32 R8, R128.reuse, R134, R8 ;  /* 0x000000868008723c */ /* 0x040fe20000001808 */
[----:B------:R3:W5:Y:S01]  /*12720*/  MUFU.EX2 R101, R2 ;  /* 0x0000000200657308 */ /* 0x0007620000000800 */
[----:B------:R-:W2:Y:S02]  /*12730*/  LDSM.16.MT88.4 R88, [R183+0x3000] ;  /* 0x00300000b758783b */ /* 0x000ea40000004200 */
[C---:B------:R-:W-:Y:S02]  /*12740*/  FMUL.FTZ R14, R0.reuse, R110 ;  /* 0x0000006e000e7220 */ /* 0x040fe40000410000 */
[C---:B------:R-:W-:Y:S02]  /*12750*/  FMUL.FTZ R15, R0.reuse, R111 ;  /* 0x0000006f000f7220 */ /* 0x040fe40000410000 */
[C---:B------:R-:W-:Y:S03]  /*12760*/  FMUL.FTZ R42, R0.reuse, R82 ;  /* 0x00000052002a7220 */ /* 0x040fe60000410000 */
[----:B------:R-:W-:Y:S01]  /*12770*/  MUFU.EX2 R110, R70 ;  /* 0x00000046006e7308 */ /* 0x000fe20000000800 */
[C---:B------:R-:W-:Y:S02]  /*12780*/  FMUL.FTZ R43, R0.reuse, R83 ;  /* 0x00000053002b7220 */ /* 0x040fe40000410000 */
[----:B------:R-:W2:Y:S01]  /*12790*/  LDSM.16.MT88.4 R80, [R185+0x3000] ;  /* 0x00300000b950783b */ /* 0x000ea20000004200 */
[C---:B------:R-:W-:Y:S02]  /*127a0*/  FMUL.FTZ R50, R0.reuse, R74 ;  /* 0x0000004a00327220 */ /* 0x040fe40000410000 */
[C---:B------:R-:W-:Y:S01]  /*127b0*/  FMUL.FTZ R51, R0.reuse, R75 ;  /* 0x0000004b00337220 */ /* 0x040fe20000410000 */
[C---:B-1----:R-:W-:Y:S03]  /*127c0*/  HMMA.16816.F32 R12, R128.reuse, R112, R12 ;  /* 0x00000070800c723c */ /* 0x042fe6000000180c */
[C---:B------:R-:W-:Y:S01]  /*127d0*/  FMUL.FTZ R39, R0.reuse, R87 ;  /* 0x0000005700277220 */ /* 0x040fe20000410000 */
[----:B------:R-:W1:Y:S01]  /*127e0*/  LDSM.16.MT88.4 R72, [R184+0x3000] ;  /* 0x00300000b848783b */ /* 0x000e620000004200 */
[C---:B------:R-:W-:Y:S01]  /*127f0*/  FMUL.FTZ R46, R0.reuse, R78 ;  /* 0x0000004e002e7220 */ /* 0x040fe20000410000 */
[----:B------:R-:W-:Y:S01]  /*12800*/  MUFU.EX2 R135, R100 ;  /* 0x0000006400877308 */ /* 0x000fe20000000800 */
[C---:B------:R-:W-:Y:S01]  /*12810*/  FMUL.FTZ R47, R0.reuse, R79 ;  /* 0x0000004f002f7220 */ /* 0x040fe20000410000 */
[C---:B------:R-:W-:Y:S04]  /*12820*/  HMMA.16816.F32 R16, R128.reuse, R114, R16 ;  /* 0x000000728010723c */ /* 0x040fe80000001810 */
[C---:B------:R-:W-:Y:S01]  /*12830*/  FMUL.FTZ R22, R0.reuse, R102 ;  /* 0x0000006600167220 */ /* 0x040fe20000410000 */
[----:B------:R-:W-:Y:S01]  /*12840*/  LDSM.16.MT88.4 R76, [R183+0x800] ;  /* 0x00080000b74c783b */ /* 0x000fe20000004200 */
[----:B------:R-:W-:Y:S02]  /*12850*/  FMUL.FTZ R23, R0, R103 ;  /* 0x0000006700177220 */ /* 0x000fe40000410000 */
[--C-:B---3--:R-:W-:Y:S04]  /*12860*/  FFMA.FTZ R2, R142, c[0x0][0x2d0], -R136.reuse ;  /* 0x0000b4008e027a23 */ /* 0x108fe80000010888 */
[C---:B------:R-:W-:Y:S01]  /*12870*/  FMUL.FTZ R30, R0.reuse, R94 ;  /* 0x0000005e001e7220 */ /* 0x040fe20000410000 */
[C---:B----4-:R-:W-:Y:S01]  /*12880*/  HMMA.16816.F32 R20, R128.reuse, R104, R20 ;  /* 0x000000688014723c */ /* 0x050fe20000001814 */
[----:B------:R3:W-:Y:S01]  /*12890*/  MUFU.EX2 R105, R2 ;  /* 0x0000000200697308 */ /* 0x0007e20000000800 */
[----:B------:R-:W-:Y:S01]  /*128a0*/  LDSM.16.MT88.4 R112, [R183+0x2800] ;  /* 0x00280000b770783b */ /* 0x000fe20000004200 */
[--C-:B------:R-:W-:Y:S02]  /*128b0*/  FFMA.FTZ R94, R151, c[0x0][0x2d0], -R136.reuse ;  /* 0x0000b400975e7a23 */ /* 0x100fe40000010888 */
[----:B------:R-:W-:Y:S02]  /*128c0*/  FMUL.FTZ R31, R0, R95 ;  /* 0x0000005f001f7220 */ /* 0x000fe40000410000 */
[----:B------:R-:W-:Y:S01]  /*128d0*/  FFMA.FTZ R95, R176, c[0x0][0x2d0], -R136 ;  /* 0x0000b400b05f7a23 */ /* 0x000fe20000010888 */
[C---:B------:R-:W-:Y:S04]  /*128e0*/  HMMA.16816.F32 R24, R128.reuse, R106, R24 ;  /* 0x0000006a8018723c */ /* 0x040fe80000001818 */
[C---:B------:R-:W-:Y:S02]  /*128f0*/  FMUL.FTZ R38, R0.reuse, R86 ;  /* 0x0000005600267220 */ /* 0x040fe40000410000 */
[C---:B------:R-:W-:Y:S02]  /*12900*/  FFMA.FTZ R86, R0.reuse, R228, R218 ;  /* 0x000000e400567223 */ /* 0x040fe400000100da */
[C---:B--2---:R-:W-:Y:S04]  /*12910*/  HMMA.16816.F32 R28, R128.reuse, R96, R28 ;  /* 0x00000060801c723c */ /* 0x044fe8000000181c */
[C---:B------:R-:W-:Y:S02]  /*12920*/  FMUL.FTZ R54, R0.reuse, R54 ;  /* 0x0000003600367220 */ /* 0x040fe40000410000 */
[----:B------:R-:W-:Y:S02]  /*12930*/  FMUL.FTZ R55, R0, R55 ;  /* 0x0000003700377220 */ /* 0x000fe40000410000 */
[C---:B------:R-:W-:Y:S04]  /*12940*/  HMMA.16816.F32 R32, R128.reuse, R98, R32 ;  /* 0x000000628020723c */ /* 0x040fe80000001820 */
[--C-:B---3--:R-:W-:Y:S02]  /*12950*/  FFMA.FTZ R2, R144, c[0x0][0x2d0], -R136.reuse ;  /* 0x0000b40090027a23 */ /* 0x108fe40000010888 */
[----:B------:R-:W-:Y:S02]  /*12960*/  FMUL.FTZ R58, R0, R58 ;  /* 0x0000003a003a7220 */ /* 0x000fe40000410000 */
[C---:B------:R-:W-:Y:S01]  /*12970*/  HMMA.16816.F32 R36, R128.reuse, R88, R36 ;  /* 0x000000588024723c */ /* 0x040fe20000001824 */
[----:B------:R2:W-:Y:S03]  /*12980*/  MUFU.EX2 R107, R2 ;  /* 0x00000002006b7308 */ /* 0x0005e60000000800 */
[--C-:B------:R-:W-:Y:S02]  /*12990*/  FFMA.FTZ R99, R147, c[0x0][0x2d0], -R136.reuse ;  /* 0x0000b40093637a23 */ /* 0x100fe40000010888 */
[--C-:B------:R-:W-:Y:S02]  /*129a0*/  FFMA.FTZ R98, R146, c[0x0][0x2d0], -R136.reuse ;  /* 0x0000b40092627a23 */ /* 0x100fe40000010888 */
[C---:B------:R-:W-:Y:S03]  /*129b0*/  HMMA.16816.F32 R40, R128.reuse, R90, R40 ;  /* 0x0000005a8028723c */ /* 0x040fe60000001828 */
[----:B------:R-:W-:Y:S01]  /*129c0*/  MUFU.EX2 R146, R93 ;  /* 0x0000005d00927308 */ /* 0x000fe20000000800 */
[--C-:B------:R-:W-:Y:S02]  /*129d0*/  FFMA.FTZ R89, R196, c[0x0][0x2d0], -R136.reuse ;  /* 0x0000b400c4597a23 */ /* 0x100fe40000010888 */
[--C-:B------:R-:W-:Y:S02]  /*129e0*/  FFMA.FTZ R88, R194, c[0x0][0x2d0], -R136.reuse ;  /* 0x0000b400c2587a23 */ /* 0x100fe40000010888 */
[C---:B------:R-:W-:Y:S04]  /*129f0*/  HMMA.16816.F32 R44, R128.reuse, R80, R44 ;  /* 0x00000050802c723c */ /* 0x040fe8000000182c */
[--C-:B------:R-:W-:Y:S01]  /*12a00*/  FFMA.FTZ R90, R179, c[0x0][0x2d0], -R136.reuse ;  /* 0x0000b400b35a7a23 */ /* 0x100fe20000010888 */
[----:B------:R-:W-:Y:S01]  /*12a10*/  MUFU.EX2 R178, R88 ;  /* 0x0000005800b27308 */ /* 0x000fe20000000800 */
[--C-:B------:R-:W-:Y:S02]  /*12a20*/  FFMA.FTZ R91, R177, c[0x0][0x2d0], -R136.reuse ;  /* 0x0000b400b15b7a23 */ /* 0x100fe40000010888 */
[C---:B------:R-:W-:Y:S01]  /*12a30*/  HMMA.16816.F32 R48, R128.reuse, R82, R48 ;  /* 0x000000528030723c */ /* 0x040fe20000001830 */
[----:B------:R-:W-:Y:S03]  /*12a40*/  LDSM.16.MT88.4 R80, [R185+0x800] ;  /* 0x00080000b950783b */ /* 0x000fe60000004200 */
[--C-:B--2---:R-:W-:Y:S02]  /*12a50*/  FFMA.FTZ R2, R137, c[0x0][0x2d0], -R69.reuse ;  /* 0x0000b40089027a23 */ /* 0x104fe40000010845 */
[C---:B------:R-:W-:Y:S01]  /*12a60*/  FMUL.FTZ R59, R0.reuse, R59 ;  /* 0x0000003b003b7220 */ /* 0x040fe20000410000 */
[----:B------:R-:W-:Y:S01]  /*12a70*/  MUFU.EX2 R177, R89 ;  /* 0x0000005900b17308 */ /* 0x000fe20000000800 */
[C---:B-1----:R-:W-:Y:S04]  /*12a80*/  HMMA.16816.F32 R52, R128.reuse, R72, R52 ;  /* 0x000000488034723c */ /* 0x042fe80000001834 */
[--C-:B------:R-:W-:Y:S02]  /*12a90*/  FFMA.FTZ R96, R149, c[0x0][0x2d0], -R136.reuse ;  /* 0x0000b40095607a23 */ /* 0x100fe40000010888 */
[C---:B------:R-:W-:Y:S02]  /*12aa0*/  FMUL.FTZ R62, R0.reuse, R62 ;  /* 0x0000003e003e7220 */ /* 0x040fe40000410000 */
[C---:B------:R-:W-:Y:S01]  /*12ab0*/  HMMA.16816.F32 R56, R128.reuse, R74, R56 ;  /* 0x0000004a8038723c */ /* 0x040fe20000001838 */
[----:B------:R1:W-:Y:S01]  /*12ac0*/  MUFU.EX2 R97, R2 ;  /* 0x0000000200617308 */ /* 0x0003e20000000800 */
[----:B------:R-:W2:Y:S02]  /*12ad0*/  LDSM.16.MT88.4 R72, [R186+0x3000] ;  /* 0x00300000ba48783b */ /* 0x000ea40000004200 */
[C---:B------:R-:W-:Y:S02]  /*12ae0*/  FMUL.FTZ R63, R0.reuse, R63 ;  /* 0x0000003f003f7220 */ /* 0x040fe40000410000 */
[C---:B------:R-:W-:Y:S02]  /*12af0*/  FMUL.FTZ R66, R0.reuse, R66 ;  /* 0x0000004200427220 */ /* 0x040fe40000410000 */
[----:B------:R-:W-:Y:S03]  /*12b00*/  FMUL.FTZ R67, R0, R67 ;  /* 0x0000004300437220 */ /* 0x000fe60000410000 */
[----:B------:R-:W-:Y:S01]  /*12b10*/  MUFU.EX2 R176, R90 ;  /* 0x0000005a00b07308 */ /* 0x000fe20000000800 */
[--C-:B------:R-:W-:Y:S09]  /*12b20*/  FFMA.FTZ R0, R143, c[0x0][0x2d0], -R69.reuse ;  /* 0x0000b4008f007a23 */ /* 0x100ff20000010845 */
[----:B------:R3:W-:Y:S01]  /*12b30*/  MUFU.EX2 R106, R0 ;  /* 0x00000000006a7308 */ /* 0x0007e20000000800 */
[--C-:B-1----:R-:W-:Y:S09]  /*12b40*/  FFMA.FTZ R2, R138, c[0x0][0x2d0], -R69.reuse ;  /* 0x0000b4008a027a23 */ /* 0x102ff20000010845 */
[----:B------:R1:W4:Y:S10]  /*12b50*/  MUFU.EX2 R104, R2 ;  /* 0x0000000200687308 */ /* 0x0003340000000800 */
[----:B------:R4:W-:Y:S01]  /*12b60*/  MUFU.EX2 R151, R91 ;  /* 0x0000005b00977308 */ /* 0x0009e20000000800 */
[C---:B--2---:R-:W-:Y:S03]  /*12b70*/  HMMA.16816.F32 R60, R128.reuse, R72, R60 ;  /* 0x00000048803c723c */ /* 0x044fe6000000183c */
[--C-:B---3--:R-:W-:Y:S04]  /*12b80*/  FFMA.FTZ R0, R197, c[0x0][0x2d0], -R136.reuse ;  /* 0x0000b400c5007a23 */ /* 0x108fe80000010888 */
[----:B-----5:R-:W-:Y:S01]  /*12b90*/  F2FP.PACK_AB R72, R101, R92 ;  /* 0x0000005c6548723e */ /* 0x020fe200000000ff */
[----:B------:R-:W-:Y:S01]  /*12ba0*/  HMMA.16816.F32 R64, R128, R74, R64 ;  /* 0x0000004a8040723c */ /* 0x000fe20000001840 */
[----:B------:R2:W-:Y:S03]  /*12bb0*/  MUFU.EX2 R196, R0 ;  /* 0x0000000000c47308 */ /* 0x0005e60000000800 */
[--C-:B-1----:R-:W-:Y:S01]  /*12bc0*/  FFMA.FTZ R2, R139, c[0x0][0x2d0], -R69.reuse ;  /* 0x0000b4008b027a23 */ /* 0x102fe20000010845 */
[----:B----4-:R-:W-:Y:S02]  /*12bd0*/  F2FP.PACK_AB R73, R104, R97 ;  /* 0x000000616849723e */ /* 0x010fe400000000ff */
[----:B------:R-:W-:Y:S04]  /*12be0*/  F2FP.PACK_AB R74, R107, R105 ;  /* 0x000000696b4a723e */ /* 0x000fe800000000ff */
[----:B------:R-:W1:Y:S01]  /*12bf0*/  MUFU.EX2 R102, R2 ;  /* 0x0000000200667308 */ /* 0x000e620000000800 */
[----:B------:R-:W-:Y:S09]  /*12c00*/  LDSM.16.MT88.4 R88, [R184+0x1800] ;  /* 0x00180000b858783b */ /* 0x000ff20000004200 */
[----:B------:R-:W-:Y:S01]  /*12c10*/  MUFU.EX2 R143, R95 ;  /* 0x0000005f008f7308 */ /* 0x000fe20000000800 */
[--C-:B--2---:R-:W-:Y:S09]  /*12c20*/  FFMA.FTZ R0, R201, c[0x0][0x2d0], -R69.reuse ;  /* 0x0000b400c9007a23 */ /* 0x104ff20000010845 */
[----:B------:R2:W-:Y:S01]  /*12c30*/  MUFU.EX2 R103, R0 ;  /* 0x0000000000677308 */ /* 0x0005e20000000800 */
[----:B-1----:R-:W-:Y:S01]  /*12c40*/  F2FP.PACK_AB R75, R106, R102 ;  /* 0x000000666a4b723e */ /* 0x002fe200000000ff */
[--C-:B------:R-:W-:Y:S02]  /*12c50*/  FFMA.FTZ R2, R198, c[0x0][0x2d0], -R136.reuse ;  /* 0x0000b400c6027a23 */ /* 0x100fe40000010888 */
[----:B------:R-:W-:Y:S06]  /*12c60*/  FFMA.FTZ R136, R145, c[0x0][0x2d0], -R136 ;  /* 0x0000b40091887a23 */ /* 0x000fec0000010888 */
[----:B------:R-:W-:Y:S01]  /*12c70*/  MUFU.EX2 R145, R94 ;  /* 0x0000005e00917308 */ /* 0x000fe20000000800 */
[C---:B------:R-:W-:Y:S08]  /*12c80*/  HMMA.16816.F32 R4, R72.reuse, R76, R4 ;  /* 0x0000004c4804723c */ /* 0x040ff00000001804 */
[C---:B------:R-:W-:Y:S01]  /*12c90*/  HMMA.16816.F32 R8, R72.reuse, R78, R8 ;  /* 0x0000004e4808723c */ /* 0x040fe20000001808 */
[----:B------:R-:W1:Y:S01]  /*12ca0*/  LDSM.16.MT88.4 R76, [R184+0x800] ;  /* 0x00080000b84c783b */ /* 0x000e620000004200 */
[----:B------:R-:W3:Y:S02]  /*12cb0*/  MUFU.EX2 R137, R99 ;  /* 0x0000006300897308 */ /* 0x000ee40000000800 */
[--C-:B--2---:R-:W-:Y:S04]  /*12cc0*/  FFMA.FTZ R0, R202, c[0x0][0x2d0], -R69.reuse ;  /* 0x0000b400ca007a23 */ /* 0x104fe80000010845 */
[C---:B------:R-:W-:Y:S04]  /*12cd0*/  HMMA.16816.F32 R12, R72.reuse, R80, R12 ;  /* 0x00000050480c723c */ /* 0x040fe8000000180c */
[----:B------:R-:W-:Y:S04]  /*12ce0*/  MUFU.EX2 R138, R98 ;  /* 0x00000062008a7308 */ /* 0x000fe80000000800 */
[C---:B------:R-:W-:Y:S01]  /*12cf0*/  HMMA.16816.F32 R16, R72.reuse, R82, R16 ;  /* 0x000000524810723c */ /* 0x040fe20000001810 */
[----:B------:R-:W2:Y:S05]  /*12d00*/  LDSM.16.MT88.4 R80, [R186+0x800] ;  /* 0x00080000ba50783b */ /* 0x000eaa0000004200 */
[----:B------:R4:W-:Y:S01]  /*12d10*/  MUFU.EX2 R194, R2 ;  /* 0x0000000200c27308 */ /* 0x0009e20000000800 */
[----:B---3--:R-:W-:Y:S09]  /*12d20*/  F2FP.PACK_AB R128, R137, R135 ;  /* 0x000000878980723e */ /* 0x008ff200000000ff */
[----:B------:R3:W-:Y:S01]  /*12d30*/  MUFU.EX2 R144, R96 ;  /* 0x0000006000907308 */ /* 0x0007e20000000800 */
[C---:B-1----:R-:W-:Y:S09]  /*12d40*/  HMMA.16816.F32 R20, R72.reuse, R76, R20 ;  /* 0x0000004c4814723c */ /* 0x042ff20000001814 */
[----:B------:R1:W-:Y:S03]  /*12d50*/  MUFU.EX2 R109, R0 ;  /* 0x00000000006d7308 */ /* 0x0003e60000000800 */
[----:B----4-:R-:W-:Y:S01]  /*12d60*/  FADD.FTZ R2, R222, R86 ;  /* 0x00000056de027221 */ /* 0x010fe20000010000 */
[C---:B------:R-:W-:Y:S01]  /*12d70*/  HMMA.16816.F32 R24, R72.reuse, R78, R24 ;  /* 0x0000004e4818723c */ /* 0x040fe20000001818 */
[----:B------:R-:W4:Y:S05]  /*12d80*/  LDSM.16.MT88.4 R76, [R183+0x3800] ;  /* 0x00380000b74c783b */ /* 0x000f2a0000004200 */
[----:B------:R-:W5:Y:S01]  /*12d90*/  MUFU.EX2 R136, R136 ;  /* 0x0000008800887308 */ /* 0x000f620000000800 */
[----:B------:R-:W-:Y:S02]  /*12da0*/  FADD.FTZ R70, R223, R2 ;  /* 0x00000002df467221 */ /* 0x000fe40000010000 */
[--C-:B---3--:R-:W-:Y:S01]  /*12db0*/  FFMA.FTZ R96, R210, c[0x0][0x2d0], -R69.reuse ;  /* 0x0000b400d2607a23 */ /* 0x108fe20000010845 */
[C---:B--2---:R-:W-:Y:S03]  /*12dc0*/  HMMA.16816.F32 R28, R72.reuse, R80, R28 ;  /* 0x00000050481c723c */ /* 0x044fe6000000181c */
[----:B------:R-:W-:Y:S03]  /*12dd0*/  FADD.FTZ R70, R226, R70 ;  /* 0x00000046e2467221 */ /* 0x000fe60000010000 */
[----:B------:R-:W-:Y:S02]  /*12de0*/  MUFU.EX2 R132, R96 ;  /* 0x0000006000847308 */ /* 0x000fe40000000800 */
[C---:B------:R-:W-:Y:S01]  /*12df0*/  HMMA.16816.F32 R32, R72.reuse, R82, R32 ;  /* 0x000000524820723c */ /* 0x040fe20000001820 */
[----:B------:R-:W2:Y:S03]  /*12e00*/  LDSM.16.MT88.4 R80, [R185+0x3800] ;  /* 0x00380000b950783b */ /* 0x000ea60000004200 */
[----:B------:R-:W-:Y:S02]  /*12e10*/  FADD.FTZ R70, R97, R70 ;  /* 0x0000004661467221 */ /* 0x000fe40000010000 */
[--C-:B-1----:R-:W-:Y:S04]  /*12e20*/  FFMA.FTZ R0, R200, c[0x0][0x2d0], -R69.reuse ;  /* 0x0000b400c8007a23 */ /* 0x102fe80000010845 */
[----:B------:R1:W-:Y:S02]  /*12e30*/  MUFU.EX2 R193, R0 ;  /* 0x0000000000c17308 */ /* 0x0003e40000000800 */
[----:B-----5:R-:W-:Y:S01]  /*12e40*/  F2FP.PACK_AB R130, R136, R138 ;  /* 0x0000008a8882723e */ /* 0x020fe200000000ff */
[C---:B----4-:R-:W-:Y:S08]  /*12e50*/  HMMA.16816.F32 R36, R72.reuse, R76, R36 ;  /* 0x0000004c4824723c */ /* 0x050ff00000001824 */
[C---:B------:R-:W-:Y:S01]  /*12e60*/  HMMA.16816.F32 R40, R72.reuse, R78, R40 ;  /* 0x0000004e4828723c */ /* 0x040fe20000001828 */
[----:B------:R-:W3:Y:S03]  /*12e70*/  LDSM.16.MT88.4 R76, [R184+0x3800] ;  /* 0x00380000b84c783b */ /* 0x000ee60000004200 */
[----:B-1----:R-:W-:Y:S04]  /*12e80*/  FFMA.FTZ R0, R203, c[0x0][0x2d0], -R69 ;  /* 0x0000b400cb007a23 */ /* 0x002fe80000010845 */
[C---:B--2---:R-:W-:Y:S01]  /*12e90*/  HMMA.16816.F32 R44, R72.reuse, R80, R44 ;  /* 0x00000050482c723c */ /* 0x044fe2000000182c */
[----:B------:R1:W2:Y:S07]  /*12ea0*/  MUFU.EX2 R179, R0 ;  /* 0x0000000000b37308 */ /* 0x0002ae0000000800 */
[C---:B------:R-:W-:Y:S01]  /*12eb0*/  HMMA.16816.F32 R48, R72.reuse, R82, R48 ;  /* 0x000000524830723c */ /* 0x040fe20000001830 */
[----:B------:R-:W4:Y:S03]  /*12ec0*/  LDSM.16.MT88.4 R80, [R186+0x3800] ;  /* 0x00380000ba50783b */ /* 0x000f260000004200 */
[----:B-1----:R-:W-:Y:S05]  /*12ed0*/  FADD.FTZ R0, R224, R85 ;  /* 0x00000055e0007221 */ /* 0x002fea0000010000 */
[----:B------:R-:W-:Y:S03]  /*12ee0*/  LDSM.16.MT88.4 R84, [R184+0x1000] ;  /* 0x00100000b854783b */ /* 0x000fe60000004200 */
[----:B------:R-:W-:Y:S02]  /*12ef0*/  FADD.FTZ R2, R225, R0 ;  /* 0x00000000e1027221 */ /* 0x000fe40000010000 */
[--C-:B------:R-:W-:Y:S01]  /*12f00*/  FFMA.FTZ R0, R205, c[0x0][0x2d0], -R69.reuse ;  /* 0x0000b400cd007a23 */ /* 0x100fe20000010845 */
[C---:B---3--:R-:W-:Y:S03]  /*12f10*/  HMMA.16816.F32 R52, R72.reuse, R76, R52 ;  /* 0x0000004c4834723c */ /* 0x048fe60000001834 */
[----:B------:R1:W-:Y:S01]  /*12f20*/  MUFU.EX2 R150, R0 ;  /* 0x0000000000967308 */ /* 0x0003e20000000800 */
[----:B------:R-:W-:Y:S04]  /*12f30*/  FADD.FTZ R2, R92, R2 ;  /* 0x000000025c027221 */ /* 0x000fe80000010000 */
[----:B------:R-:W-:Y:S01]  /*12f40*/  FADD.FTZ R92, R101, R2 ;  /* 0x00000002655c7221 */ /* 0x000fe20000010000 */
[C---:B------:R-:W-:Y:S01]  /*12f50*/  HMMA.16816.F32 R56, R72.reuse, R78, R56 ;  /* 0x0000004e4838723c */ /* 0x040fe20000001838 */
[----:B------:R-:W3:Y:S02]  /*12f60*/  LDSM.16.MT88.4 R76, [R183+0x1000] ;  /* 0x00100000b74c783b */ /* 0x000ee40000004200 */
[----:B------:R-:W-:Y:S02]  /*12f70*/  FADD.FTZ R97, R105, R92 ;  /* 0x0000005c69617221 */ /* 0x000fe40000010000 */
[--C-:B------:R-:W-:Y:S03]  /*12f80*/  FFMA.FTZ R2, R217, c[0x0][0x2d0], -R69.reuse ;  /* 0x0000b400d9027a23 */ /* 0x100fe60000010845 */
[C---:B----4-:R-:W-:Y:S01]  /*12f90*/  HMMA.16816.F32 R60, R72.reuse, R80, R60 ;  /* 0x00000050483c723c */ /* 0x050fe2000000183c */
[----:B------:R-:W-:Y:S01]  /*12fa0*/  LDSM.16.MT88.4 R92, [R186+0x2000] ;  /* 0x00200000ba5c783b */ /* 0x000fe20000004200 */
[----:B------:R4:W-:Y:S06]  /*12fb0*/  MUFU.EX2 R134, R2 ;  /* 0x0000000200867308 */ /* 0x0009ec0000000800 */
[----:B------:R-:W-:Y:S01]  /*12fc0*/  HMMA.16816.F32 R64, R72, R82, R64 ;  /* 0x000000524840723c */ /* 0x000fe20000001840 */
[----:B------:R-:W5:Y:S03]  /*12fd0*/  LDSM.16.MT88.4 R80, [R185+0x1000] ;  /* 0x00100000b950783b */ /* 0x000f660000004200 */
[----:B-1----:R-:W-:Y:S03]  /*12fe0*/  FFMA.FTZ R0, R206, c[0x0][0x2d0], -R69 ;  /* 0x0000b400ce007a23 */ /* 0x002fe60000010845 */
[----:B------:R-:W-:Y:S01]  /*12ff0*/  F2FP.PACK_AB R72, R110, R108 ;  /* 0x0000006c6e48723e */ /* 0x000fe200000000ff */
[----:B------:R1:W1:Y:S01]  /*13000*/  MUFU.EX2 R149, R0 ;  /* 0x0000000000957308 */ /* 0x0002620000000800 */
[----:B------:R-:W-:Y:S03]  /*13010*/  F2FP.PACK_AB R74, R196, R194 ;  /* 0x000000c2c44a723e */ /* 0x000fe600000000ff */
[----:B------:R-:W-:Y:S02]  /*13020*/  F2FP.PACK_AB R73, R109, R103 ;  /* 0x000000676d49723e */ /* 0x000fe400000000ff */
[----:B--2---:R-:W-:Y:S01]  /*13030*/  F2FP.PACK_AB R75, R179, R193 ;  /* 0x000000c1b34b723e */ /* 0x004fe200000000ff */
[----:B----4-:R-:W-:Y:S02]  /*13040*/  FADD.FTZ R2, R107, R97 ;  /* 0x000000616b027221 */ /* 0x010fe40000010000 */
[----:B------:R-:W-:Y:S02]  /*13050*/  LDSM.16.MT88.4 R96, [R184+0x2800] ;  /* 0x00280000b860783b */ /* 0x000fe40000004200 */
[----:B------:R-:W-:Y:S02]  /*13060*/  FADD.FTZ R2, R108, R2 ;  /* 0x000000026c027221 */ /* 0x000fe40000010000 */
[C---:B---3--:R-:W-:Y:S03]  /*13070*/  HMMA.16816.F32 R4, R72.reuse, R76, R4 ;  /* 0x0000004c4804723c */ /* 0x048fe60000001804 */
[----:B------:R-:W-:Y:S02]  /*13080*/  FADD.FTZ R2, R110, R2 ;  /* 0x000000026e027221 */ /* 0x000fe40000010000 */
[--C-:B-1----:R-:W-:Y:S03]  /*13090*/  FFMA.FTZ R0, R207, c[0x0][0x2d0], -R69.reuse ;  /* 0x0000b400cf007a23 */ /* 0x102fe60000010845 */
[C---:B------:R-:W-:Y:S01]  /*130a0*/  HMMA.16816.F32 R8, R72.reuse, R78, R8 ;  /* 0x0000004e4808723c */ /* 0x040fe20000001808 */
[----:B------:R-:W1:Y:S01]  /*130b0*/  LDSM.16.MT88.4 R76, [R186+0x1000] ;  /* 0x00100000ba4c783b */ /* 0x000e620000004200 */
[----:B------:R2:W-:Y:S06]  /*130c0*/  MUFU.EX2 R148, R0 ;  /* 0x0000000000947308 */ /* 0x0005ec0000000800 */
[C---:B-----5:R-:W-:Y:S08]  /*130d0*/  HMMA.16816.F32 R12, R72.reuse, R80, R12 ;  /* 0x00000050480c723c */ /* 0x060ff0000000180c */
[C---:B------:R-:W-:Y:S01]  /*130e0*/  HMMA.16816.F32 R16, R72.reuse, R82, R16 ;  /* 0x000000524810723c */ /* 0x040fe20000001810 */
[----:B------:R-:W3:Y:S07]  /*130f0*/  LDSM.16.MT88.4 R80, [R183+0x4000] ;  /* 0x00400000b750783b */ /* 0x000eee0000004200 */
[C---:B------:R-:W-:Y:S04]  /*13100*/  HMMA.16816.F32 R20, R72.reuse, R84, R20 ;  /* 0x000000544814723c */ /* 0x040fe80000001814 */
[--C-:B--2---:R-:W-:Y:S04]  /*13110*/  FFMA.FTZ R0, R208, c[0x0][0x2d0], -R69.reuse ;  /* 0x0000b400d0007a23 */ /* 0x104fe80000010845 */
[C---:B------:R-:W-:Y:S01]  /*13120*/  HMMA.16816.F32 R24, R72.reuse, R86, R24 ;  /* 0x000000564818723c */ /* 0x040fe20000001818 */
[----:B------:R-:W2:Y:S01]  /*13130*/  LDSM.16.MT88.4 R84, [R185+0x4000] ;  /* 0x00400000b954783b */ /* 0x000ea20000004200 */
[----:B------:R4:W5:Y:S06]  /*13140*/  MUFU.EX2 R147, R0 ;  /* 0x0000000000937308 */ /* 0x00096c0000000800 */
[C---:B-1----:R-:W-:Y:S08]  /*13150*/  HMMA.16816.F32 R28, R72.reuse, R76, R28 ;  /* 0x0000004c481c723c */ /* 0x042ff0000000181c */
[C---:B------:R-:W-:Y:S01]  /*13160*/  HMMA.16816.F32 R32, R72.reuse, R78, R32 ;  /* 0x0000004e4820723c */ /* 0x040fe20000001820 */
[----:B------:R-:W1:Y:S07]  /*13170*/  LDSM.16.MT88.4 R76, [R184+0x4000] ;  /* 0x00400000b84c783b */ /* 0x000e6e0000004200 */
[C---:B---3--:R-:W-:Y:S04]  /*13180*/  HMMA.16816.F32 R36, R72.reuse, R80, R36 ;  /* 0x000000504824723c */ /* 0x048fe80000001824 */
[--C-:B----4-:R-:W-:Y:S04]  /*13190*/  FFMA.FTZ R0, R213, c[0x0][0x2d0], -R69.reuse ;  /* 0x0000b400d5007a23 */ /* 0x110fe80000010845 */
[C---:B------:R-:W-:Y:S01]  /*131a0*/  HMMA.16816.F32 R40, R72.reuse, R82, R40 ;  /* 0x000000524828723c */ /* 0x040fe20000001828 */
[----:B------:R-:W3:Y:S01]  /*131b0*/  LDSM.16.MT88.4 R80, [R186+0x4000] ;  /* 0x00400000ba50783b */ /* 0x000ee20000004200 */
[----:B------:R4:W-:Y:S06]  /*131c0*/  MUFU.EX2 R142, R0 ;  /* 0x00000000008e7308 */ /* 0x0009ec0000000800 */
[C---:B--2---:R-:W-:Y:S08]  /*131d0*/  HMMA.16816.F32 R44, R72.reuse, R84, R44 ;  /* 0x00000054482c723c */ /* 0x044ff0000000182c */
[C---:B------:R-:W-:Y:S01]  /*131e0*/  HMMA.16816.F32 R48, R72.reuse, R86, R48 ;  /* 0x000000564830723c */ /* 0x040fe20000001830 */
[----:B------:R-:W2:Y:S07]  /*131f0*/  LDSM.16.MT88.4 R84, [R183+0x1800] ;  /* 0x00180000b754783b */ /* 0x000eae0000004200 */
[C---:B-1----:R-:W-:Y:S04]  /*13200*/  HMMA.16816.F32 R52, R72.reuse, R76, R52 ;  /* 0x0000004c4834723c */ /* 0x042fe80000001834 */
[--C-:B----4-:R-:W-:Y:S04]  /*13210*/  FFMA.FTZ R0, R214, c[0x0][0x2d0], -R69.reuse ;  /* 0x0000b400d6007a23 */ /* 0x110fe80000010845 */
[----:B------:R1:W-:Y:S01]  /*13220*/  MUFU.EX2 R141, R0 ;  /* 0x00000000008d7308 */ /* 0x0003e20000000800 */
[C---:B------:R-:W-:Y:S01]  /*13230*/  HMMA.16816.F32 R56, R72.reuse, R78, R56 ;  /* 0x0000004e4838723c */ /* 0x040fe20000001838 */
[----:B------:R-:W4:Y:S07]  /*13240*/  LDSM.16.MT88.4 R76, [R185+0x1800] ;  /* 0x00180000b94c783b */ /* 0x000f2e0000004200 */
[C---:B---3--:R-:W-:Y:S08]  /*13250*/  HMMA.16816.F32 R60, R72.reuse, R80, R60 ;  /* 0x00000050483c723c */ /* 0x048ff0000000183c */
[----:B------:R-:W-:Y:S01]  /*13260*/  HMMA.16816.F32 R64, R72, R82, R64 ;  /* 0x000000524840723c */ /* 0x000fe20000001840 */
[----:B------:R-:W3:Y:S06]  /*13270*/  LDSM.16.MT88.4 R80, [R186+0x1800] ;  /* 0x00180000ba50783b */ /* 0x000eec0000004200 */
[----:B------:R-:W-:Y:S01]  /*13280*/  F2FP.PACK_AB R72, R178, R177 ;  /* 0x000000b1b248723e */ /* 0x000fe200000000ff */
[--C-:B-1----:R-:W-:Y:S01]  /*13290*/  FFMA.FTZ R0, R215, c[0x0][0x2d0], -R69.reuse ;  /* 0x0000b400d7007a23 */ /* 0x102fe20000010845 */
[----:B------:R-:W-:Y:S03]  /*132a0*/  F2FP.PACK_AB R74, R151, R176 ;  /* 0x000000b0974a723e */ /* 0x000fe600000000ff */
[----:B------:R-:W-:Y:S01]  /*132b0*/  F2FP.PACK_AB R73, R149, R150 ;  /* 0x000000969549723e */ /* 0x000fe200000000ff */
[----:B------:R1:W-:Y:S01]  /*132c0*/  MUFU.EX2 R140, R0 ;  /* 0x00000000008c7308 */ /* 0x0003e20000000800 */
[----:B-----5:R-:W-:Y:S07]  /*132d0*/  F2FP.PACK_AB R75, R147, R148 ;  /* 0x00000094934b723e */ /* 0x020fee00000000ff */
[C---:B--2---:R-:W-:Y:S08]  /*132e0*/  HMMA.16816.F32 R4, R72.reuse, R84, R4 ;  /* 0x000000544804723c */ /* 0x044ff00000001804 */
[C---:B------:R-:W-:Y:S01]  /*132f0*/  HMMA.16816.F32 R8, R72.reuse, R86, R8 ;  /* 0x000000564808723c */ /* 0x040fe20000001808 */
[----:B------:R-:W2:Y:S07]  /*13300*/  LDSM.16.MT88.4 R84, [R183+0x4800] ;  /* 0x00480000b754783b */ /* 0x000eae0000004200 */
[C---:B----4-:R-:W-:Y:S04]  /*13310*/  HMMA.16816.F32 R12, R72.reuse, R76, R12 ;  /* 0x0000004c480c723c */ /* 0x050fe8000000180c */
[--C-:B-1----:R-:W-:Y:S04]  /*13320*/  FFMA.FTZ R0, R216, c[0x0][0x2d0], -R69.reuse ;  /* 0x0000b400d8007a23 */ /* 0x102fe80000010845 */
        /* <DEDUP_REMOVED lines=8> */
[--C-:B------:R-:W-:Y:S02]  /*133b0*/  FFMA.FTZ R70, R212, c[0x0][0x2d0], -R69.reuse ;  /* 0x0000b400d4467a23 */ /* 0x100fe40000010845 */
[C---:B------:R-:W-:Y:S01]  /*133c0*/  HMMA.16816.F32 R32, R72.reuse, R82, R32 ;  /* 0x000000524820723c */ /* 0x040fe20000001820 */
[----:B------:R-:W3:Y:S01]  /*133d0*/  LDSM.16.MT88.4 R80, [R186+0x4800] ;  /* 0x00480000ba50783b */ /* 0x000ee20000004200 */
[----:B------:R-:W4:Y:S02]  /*133e0*/  MUFU.EX2 R133, R70 ;  /* 0x0000004600857308 */ /* 0x000f240000000800 */
[----:B------:R-:W-:Y:S02]  /*133f0*/  FADD.FTZ R0, R102, R0 ;  /* 0x0000000066007221 */ /* 0x000fe40000010000 */
[----:B------:R-:W-:Y:S02]  /*13400*/  FFMA.FTZ R69, R209, c[0x0][0x2d0], -R69 ;  /* 0x0000b400d1457a23 */ /* 0x000fe40000010845 */
[C---:B--2---:R-:W-:Y:S04]  /*13410*/  HMMA.16816.F32 R36, R72.reuse, R84, R36 ;  /* 0x000000544824723c */ /* 0x044fe80000001824 */
[----:B------:R-:W-:Y:S01]  /*13420*/  FADD.FTZ R0, R106, R0 ;  /* 0x000000006a007221 */ /* 0x000fe20000010000 */
[----:B------:R-:W2:Y:S01]  /*13430*/  MUFU.EX2 R70, R69 ;  /* 0x0000004500467308 */ /* 0x000ea20000000800 */
[----:B------:R-:W-:Y:S02]  /*13440*/  LDSM.16.MT88.4 R104, [R185+0x2800] ;  /* 0x00280000b968783b */ /* 0x000fe40000004200 */
[C---:B------:R-:W-:Y:S04]  /*13450*/  HMMA.16816.F32 R40, R72.reuse, R86, R40 ;  /* 0x000000564828723c */ /* 0x040fe80000001828 */
[----:B------:R-:W-:Y:S02]  /*13460*/  FADD.FTZ R0, R103, R0 ;  /* 0x0000000067007221 */ /* 0x000fe40000010000 */
[----:B------:R-:W-:Y:S02]  /*13470*/  LDSM.16.MT88.4 R84, [R185+0x2000] ;  /* 0x00200000b954783b */ /* 0x000fe40000004200 */
[C---:B-1----:R-:W-:Y:S04]  /*13480*/  HMMA.16816.F32 R44, R72.reuse, R76, R44 ;  /* 0x0000004c482c723c */ /* 0x042fe8000000182c */
[----:B----4-:R-:W-:Y:S04]  /*13490*/  F2FP.PACK_AB R129, R133, R134 ;  /* 0x000000868581723e */ /* 0x010fe800000000ff */
[C---:B------:R-:W-:Y:S01]  /*134a0*/  HMMA.16816.F32 R48, R72.reuse, R78, R48 ;  /* 0x0000004e4830723c */ /* 0x040fe20000001830 */
[----:B------:R-:W1:Y:S03]  /*134b0*/  LDSM.16.MT88.4 R76, [R183+0x2000] ;  /* 0x00200000b74c783b */ /* 0x000e660000004200 */
[----:B--2---:R-:W-:Y:S01]  /*134c0*/  F2FP.PACK_AB R131, R70, R132 ;  /* 0x000000844683723e */ /* 0x004fe200000000ff */
[----:B------:R-:W-:Y:S03]  /*134d0*/  FADD.FTZ R69, R109, R0 ;  /* 0x000000006d457221 */ /* 0x000fe60000010000 */
[C---:B-----5:R-:W-:Y:S04]  /*134e0*/  HMMA.16816.F32 R52, R72.reuse, R88, R52 ;  /* 0x000000584834723c */ /* 0x060fe80000001834 */
[----:B------:R-:W-:Y:S02]  /*134f0*/  FADD.FTZ R0, R194, R2 ;  /* 0x00000002c2007221 */ /* 0x000fe40000010000 */
[----:B------:R-:W-:Y:S01]  /*13500*/  FADD.FTZ R2, R193, R69 ;  /* 0x00000045c1027221 */ /* 0x000fe20000010000 */
[----:B------:R-:W-:Y:S01]  /*13510*/  MOV R69, R68 ;  /* 0x0000004400457202 */ /* 0x000fe20000000f00 */
[C---:B------:R-:W-:Y:S01]  /*13520*/  HMMA.16816.F32 R56, R72.reuse, R90, R56 ;  /* 0x0000005a4838723c */ /* 0x040fe20000001838 */
[----:B------:R-:W2:Y:S03]  /*13530*/  LDSM.16.MT88.4 R88, [R184+0x2000] ;  /* 0x00200000b858783b */ /* 0x000ea60000004200 */
[----:B------:R-:W-:Y:S02]  /*13540*/  FADD.FTZ R0, R196, R0 ;  /* 0x00000000c4007221 */ /* 0x000fe40000010000 */
[----:B------:R-:W-:Y:S02]  /*13550*/  FADD.FTZ R2, R179, R2 ;  /* 0x00000002b3027221 */ /* 0x000fe40000010000 */
[C---:B---3--:R-:W-:Y:S04]  /*13560*/  HMMA.16816.F32 R60, R72.reuse, R80, R60 ;  /* 0x00000050483c723c */ /* 0x048fe8000000183c */
[----:B------:R-:W-:Y:S02]  /*13570*/  FADD.FTZ R0, R177, R0 ;  /* 0x00000000b1007221 */ /* 0x000fe40000010000 */
[----:B------:R-:W-:Y:S02]  /*13580*/  FADD.FTZ R2, R150, R2 ;  /* 0x0000000296027221 */ /* 0x000fe40000010000 */
[----:B------:R-:W-:Y:S01]  /*13590*/  HMMA.16816.F32 R64, R72, R82, R64 ;  /* 0x000000524840723c */ /* 0x000fe20000001840 */
[----:B------:R-:W-:Y:S03]  /*135a0*/  LDSM.16.MT88.4 R80, [R185+0x5000] ;  /* 0x00500000b950783b */ /* 0x000fe60000004200 */
[----:B------:R-:W-:Y:S02]  /*135b0*/  FADD.FTZ R0, R178, R0 ;  /* 0x00000000b2007221 */ /* 0x000fe40000010000 */
[----:B------:R-:W-:Y:S01]  /*135c0*/  FADD.FTZ R2, R149, R2 ;  /* 0x0000000295027221 */ /* 0x000fe20000010000 */
        /* <DEDUP_REMOVED lines=11> */
[----:B------:R-:W-:Y:S02]  /*13680*/  FADD.FTZ R0, R145, R0 ;  /* 0x0000000091007221 */ /* 0x000fe40000010000 */
[----:B------:R-:W-:Y:S01]  /*13690*/  FADD.FTZ R2, R141, R2 ;  /* 0x000000028d027221 */ /* 0x000fe20000010000 */
[C---:B------:R-:W-:Y:S01]  /*136a0*/  HMMA.16816.F32 R8, R72.reuse, R78, R8 ;  /* 0x0000004e4808723c */ /* 0x040fe20000001808 */
[----:B------:R-:W1:Y:S03]  /*136b0*/  LDSM.16.MT88.4 R76, [R183+0x5000] ;  /* 0x00500000b74c783b */ /* 0x000e660000004200 */
[----:B------:R-:W-:Y:S02]  /*136c0*/  FADD.FTZ R0, R146, R0 ;  /* 0x0000000092007221 */ /* 0x000fe40000010000 */
[----:B------:R-:W-:Y:S02]  /*136d0*/  FADD.FTZ R2, R140, R2 ;  /* 0x000000028c027221 */ /* 0x000fe40000010000 */
[C---:B------:R-:W-:Y:S04]  /*136e0*/  HMMA.16816.F32 R12, R72.reuse, R84, R12 ;  /* 0x00000054480c723c */ /* 0x040fe8000000180c */
[----:B------:R-:W-:Y:S04]  /*136f0*/  FADD.FTZ R0, R144, R0 ;  /* 0x0000000090007221 */ /* 0x000fe80000010000 */
        /* <DEDUP_REMOVED lines=44> */
[----:B------:R-:W-:Y:S01]  /*139c0*/  IADD3 R0, R199, -0x1, RZ ;  /* 0xffffffffc7007810 */ /* 0x000fe20007ffe0ff */
[----:B------:R-:W-:Y:S02]  /*139d0*/  FADD.FTZ R227, R136, R4 ;  /* 0x0000000488e37221 */ /* 0x000fe40000010000 */
[----:B------:R-:W-:Y:S03]  /*139e0*/  FADD.FTZ R228, R70, R2 ;  /* 0x0000000246e47221 */ /* 0x000fe60000010000 */
[----:B------:R-:W-:Y:S02]  /*139f0*/  MOV R199, R0 ;  /* 0x0000000000c77202 */ /* 0x000fe40000000f00 */
[----:B------:R-:W-:Y:S01]  /*13a00*/  MOV R70, R3 ;  /* 0x0000000300467202 */ /* 0x000fe20000000f00 */
[----:B------:R-:W-:-:S05]  /*13a10*/  @P0 BRA `(.L_x_769) ;  /* 0xffffb8e000000947 */ /* 0x000fca000383ffff */
.L_x_751:
[----:B------:R-:W-:Y:S05]  /*13a20*/  BRA.DIV ~URZ, `(.L_x_770) ;  /* 0x000067d27f007947 */ /* 0x000fea000b800000 */
[----:B------:R1:W2:Y:S02]  /*13a30*/  SHFL.BFLY PT, R0, R227, 0x2, 0x1f ;  /* 0x0c401f00e3007f89 */ /* 0x0002a400000e0000 */
.L_x_864:
[----:B--2---:R-:W-:Y:S01]  /*13a40*/  FADD.FTZ R6, R0, R227 ;  /* 0x000000e300067221 */ /* 0x004fe20000010000 */
[----:B------:R-:W-:Y:S05]  /*13a50*/  BRA.DIV ~URZ, `(.L_x_771) ;  /* 0x000067f27f007947 */ /* 0x000fea000b800000 */
[----:B------:R-:W2:Y:S04]  /*13a60*/  SHFL.BFLY PT, R0, R228, 0x2, 0x1f ;  /* 0x0c401f00e4007f89 */ /* 0x000ea800000e0000 */
[----:B------:R-:W3:Y:S01]  /*13a70*/  SHFL.BFLY PT, R2, R6, 0x1, 0x1f ;  /* 0x0c201f0006027f89 */ /* 0x000ee200000e0000 */
[----:B--2---:R-:W-:-:S02]  /*13a80*/  FADD.FTZ R4, R0, R228 ;  /* 0x000000e400047221 */ /* 0x004fc40000010000 */
[----:B---3--:R-:W-:-:S03]  /*13a90*/  FADD.FTZ R6, R6, R2 ;  /* 0x0000000206067221 */ /* 0x008fc60000010000 */
[----:B------:R2:W3:Y:S04]  /*13aa0*/  SHFL.BFLY PT, R3, R4, 0x1, 0x1f ;  /* 0x0c201f0004037f89 */ /* 0x0004e800000e0000 */
.L_x_865:
[----:B------:R-:W-:Y:S01]  /*13ab0*/  FSETP.NE.FTZ.AND P1, PT, R6, RZ, PT ;  /* 0x000000ff0600720b */ /* 0x000fe20003f35000 */
[----:B---3--:R-:W-:Y:S01]  /*13ac0*/  FADD.FTZ R3, R3, R4 ;  /* 0x0000000403037221 */ /* 0x008fe20000010000 */
[----:B------:R-:W-:Y:S02]  /*13ad0*/  MOV R2, RZ ;  /* 0x000000ff00027202 */ /* 0x000fe40000000f00 */
[----:B------:R-:W-:Y:S02]  /*13ae0*/  MOV R0, RZ ;  /* 0x000000ff00007202 */ /* 0x000fe40000000f00 */
[----:B------:R-:W-:Y:S02]  /*13af0*/  FSETP.NE.FTZ.AND P0, PT, R3, RZ, PT ;  /* 0x000000ff0300720b */ /* 0x000fe40003f15000 */
[----:B------:R-:W-:Y:S02]  /*13b00*/  MOV R23, 0xff800000 ;  /* 0xff80000000177802 */ /* 0x000fe40000000f00 */
[----:B------:R-:W-:-:S03]  /*13b10*/  MOV R22, 0xff800000 ;  /* 0xff80000000167802 */ /* 0x000fc60000000f00 */
[----:B------:R-:W3:Y:S01]  /*13b20*/  @P1 MUFU.LG2 R7, R6 ;  /* 0x0000000600071308 */ /* 0x000ee20000000c00 */
[----:B--2---:R-:W-:-:S05]  /*13b30*/  @P1 MOV R4, 0x3f317218 ;  /* 0x3f31721800041802 */ /* 0x004fca0000000f00 */
[----:B------:R-:W-:Y:S02]  /*13b40*/  @P1 FMUL.FTZ R4, R4, c[0x0][0x2d0] ;  /* 0x0000b40004041a20 */ /* 0x000fe40000410000 */
[----:B------:R-:W2:Y:S01]  /*13b50*/  @P1 MUFU.RCP R2, R6 ;  /* 0x0000000600021308 */ /* 0x000ea20000001000 */
[----:B---3--:R-:W-:-:S07]  /*13b60*/  @P1 FMUL.FTZ R7, R7, 0.69314718246459960938 ;  /* 0x3f31721807071820 */ /* 0x008fce0000410000 */
[----:B------:R-:W3:Y:S01]  /*13b70*/  @P0 MUFU.RCP R0, R3 ;  /* 0x0000000300000308 */ /* 0x000ee20000001000 */
[----:B------:R-:W-:Y:S01]  /*13b80*/  @P1 FFMA.FTZ R23, R4, R68, R7 ;  /* 0x0000004404171223 */ /* 0x000fe20000010007 */
[----:B------:R-:W-:Y:S01]  /*13b90*/  MOV R4, 0x1 ;  /* 0x0000000100047802 */ /* 0x000fe20000000f00 */
        /* <DEDUP_REMOVED lines=31> */
[----:B------:R-:W-:Y:S02]  /*13d90*/  FMUL.FTZ R25, R2, R65 ;  /* 0x0000004102197220 */ /* 0x000fe40000410000 */
[----:B------:R2:W4:Y:S01]  /*13da0*/  @P0 MUFU.LG2 R2, R3 ;  /* 0x0000000300020308 */ /* 0x0005220000000c00 */
[C---:B---3--:R-:W-:Y:S02]  /*13db0*/  FMUL.FTZ R60, R0.reuse, R86 ;  /* 0x00000056003c7220 */ /* 0x048fe40000410000 */
[C---:B------:R-:W-:Y:S02]  /*13dc0*/  FMUL.FTZ R61, R0.reuse, R87 ;  /* 0x00000057003d7220 */ /* 0x040fe40000410000 */
[----:B------:R-:W-:-:S02]  /*13dd0*/  FMUL.FTZ R86, R0, R74 ;  /* 0x0000004a00567220 */ /* 0x000fc40000410000 */
[C---:B------:R-:W-:Y:S02]  /*13de0*/  FMUL.FTZ R87, R0.reuse, R75 ;  /* 0x0000004b00577220 */ /* 0x040fe40000410000 */
[C---:B------:R-:W-:Y:S02]  /*13df0*/  FMUL.FTZ R74, R0.reuse, R54 ;  /* 0x00000036004a7220 */ /* 0x040fe40000410000 */
[C---:B------:R-:W-:Y:S02]  /*13e00*/  FMUL.FTZ R75, R0.reuse, R55 ;  /* 0x00000037004b7220 */ /* 0x040fe40000410000 */
[C---:B------:R-:W-:Y:S02]  /*13e10*/  FMUL.FTZ R84, R0.reuse, R118 ;  /* 0x0000007600547220 */ /* 0x040fe40000410000 */
[----:B------:R-:W-:Y:S01]  /*13e20*/  FMUL.FTZ R85, R0, R119 ;  /* 0x0000007700557220 */ /* 0x000fe20000410000 */
[----:B--2---:R-:W-:Y:S01]  /*13e30*/  @P0 MOV R3, 0x3f317218 ;  /* 0x3f31721800030802 */ /* 0x004fe20000000f00 */
[----:B----4-:R-:W-:-:S02]  /*13e40*/  @P0 FMUL.FTZ R2, R2, 0.69314718246459960938 ;  /* 0x3f31721802020820 */ /* 0x010fc40000410000 */
[C---:B------:R-:W-:Y:S02]  /*13e50*/  FMUL.FTZ R64, R0.reuse, R114 ;  /* 0x0000007200407220 */ /* 0x040fe40000410000 */
[----:B------:R-:W-:Y:S02]  /*13e60*/  @P0 FMUL.FTZ R3, R3, c[0x0][0x2d0] ;  /* 0x0000b40003030a20 */ /* 0x000fe40000410000 */
        /* <DEDUP_REMOVED lines=25> */
.L_x_692:
[----:B------:R-:W2:Y:S01]  /*14000*/  S2R R2, SR_TID.X ;  /* 0x0000000000027919 */ /* 0x000ea20000002100 */
[----:B------:R-:W-:Y:S01]  /*14010*/  BSSY B0, `(.L_x_772) ;  /* 0x0000010000007945 */ /* 0x000fe20003800000 */
[----:B--2---:R-:W-:-:S13]  /*14020*/  LOP3.LUT P0, RZ, R2, 0xff, RZ, 0xc0, !PT ;  /* 0x000000ff02ff7812 */ /* 0x004fda000780c0ff */
[----:B------:R-:W-:Y:S05]  /*14030*/  @P0 BRA `(.L_x_773) ;  /* 0x000000d000000947 */ /* 0x000fea0003800000 */
[----:B------:R-:W2:Y:S01]  /*14040*/  S2R R4, SR_LANEID ;  /* 0x0000000000047919 */ /* 0x000ea20000000000 */
        /* <DEDUP_REMOVED lines=11> */
[----:B---3--:R-:W-:-:S06]  /*14100*/  IADD3 R248, R3, c[0x0][0xc], R2 ;  /* 0x0000030003f87a10 */ /* 0x008fcc0007ffe002 */
.L_x_773:
[----:B------:R-:W-:Y:S05]  /*14110*/  BSYNC B0 ;  /* 0x0000000000007941 */ /* 0x000fea0003800000 */
.L_x_772:
[----:B------:R-:W-:Y:S01]  /*14120*/  PRMT R0, R0, 0x9910, RZ ;  /* 0x0000991000007816 */ /* 0x000fe200000000ff */
[----:B------:R-:W-:Y:S01]  /*14130*/  BSSY B1, `(.L_x_774) ;  /* 0x00002d9000017945 */ /* 0x000fe20003800000 */
[----:B------:R-:W-:Y:S02]  /*14140*/  IMAD.MOV.U32 R62, RZ, RZ, R248 ;  /* 0x000000ffff3e7224 */ /* 0x000fe400078e00f8 */
[----:B------:R-:W-:-:S13]  /*14150*/  ISETP.NE.AND P0, PT, R0, RZ, PT ;  /* 0x000000ff0000720c */ /* 0x000fda0003f05270 */
[----:B------:R-:W-:Y:S05]  /*14160*/  @!P0 BRA `(.L_x_775) ;  /* 0x0000220000008947 */ /* 0x000fea0003800000 */
[----:B------:R-:W2:Y:S04]  /*14170*/  LDL R12, [R1] ;  /* 0x00000000010c7983 */ /* 0x000ea80000100800 */
        /* <DEDUP_REMOVED lines=8> */
[----:B------:R-:W-:Y:S01]  /*14200*/  F2FP.PACK_AB R0, R71, R70 ;  /* 0x000000464700723e */ /* 0x000fe200000000ff */
[----:B------:R-:W-:Y:S01]  /*14210*/  IMAD.MOV.U32 R15, RZ, RZ, c[0x0][0x388] ;  /* 0x0000e200ff0f7624 */ /* 0x000fe200078e00ff */
[----:B------:R-:W-:Y:S01]  /*14220*/  BAR.SYNC.DEFER_BLOCKING 0x1, 0x100 ;  /* 0x0044000000007b1d */ /* 0x000fe20000010000 */
[----:B------:R-:W-:-:S02]  /*14230*/  F2FP.PACK_AB R2, R85, R84 ;  /* 0x000000545502723e */ /* 0x000fc400000000ff */
[----:B------:R-:W-:Y:S02]  /*14240*/  F2FP.PACK_AB R3, R27, R26 ;  /* 0x0000001a1b03723e */ /* 0x000fe400000000ff */
[----:B------:R-:W-:Y:S02]  /*14250*/  F2FP.PACK_AB R4, R57, R56 ;  /* 0x000000383904723e */ /* 0x000fe400000000ff */
[----:B------:R-:W-:Y:S02]  /*14260*/  ISETP.NE.U32.AND P0, PT, RZ, c[0x0][0x508], PT ;  /* 0x00014200ff007a0c */ /* 0x000fe40003f05070 */
[----:B------:R-:W-:Y:S02]  /*14270*/  ISETP.NE.U32.AND P2, PT, RZ, c[0x0][0x500], PT ;  /* 0x00014000ff007a0c */ /* 0x000fe40003f45070 */
[----:B------:R-:W-:Y:S02]  /*14280*/  ISETP.NE.AND.EX P1, PT, RZ, c[0x0][0x50c], PT, P0 ;  /* 0x00014300ff007a0c */ /* 0x000fe40003f25300 */
[----:B------:R-:W-:Y:S01]  /*14290*/  ISETP.NE.AND.EX P2, PT, RZ, c[0x0][0x504], PT, P2 ;  /* 0x00014100ff007a0c */ /* 0x000fe20003f45320 */
[----:B--2---:R2:W-:Y:S04]  /*142a0*/  STS [R12], R0 ;  /* 0x000000000c007388 */ /* 0x0045e80000000800 */
[----:B------:R1:W-:Y:S04]  /*142b0*/  STS [R12+0x400], R2 ;  /* 0x000400020c007388 */ /* 0x0003e80000000800 */
[----:B---3--:R3:W-:Y:S01]  /*142c0*/  STS [R5], R3 ;  /* 0x0000000305007388 */ /* 0x0087e20000000800 */
[----:B--2---:R-:W-:-:S02]  /*142d0*/  F2FP.PACK_AB R0, R65, R64 ;  /* 0x000000404100723e */ /* 0x004fc400000000ff */
[----:B-1----:R-:W-:-:S03]  /*142e0*/  F2FP.PACK_AB R2, R29, R28 ;  /* 0x0000001c1d02723e */ /* 0x002fc600000000ff */
        /* <DEDUP_REMOVED lines=21> */
[----:B------:R3:W-:Y:S04]  /*14440*/  STS [R8], R4 ;  /* 0x0000000408007388 */ /* 0x0007e80000000800 */
[----:B------:R4:W-:Y:S01]  /*14450*/  STS [R8+0x400], R2 ;  /* 0x0004000208007388 */ /* 0x0009e20000000800 */
[----:B-1----:R-:W-:Y:S02]  /*14460*/  F2FP.PACK_AB R0, R69, R68 ;  /* 0x000000444500723e */ /* 0x002fe400000000ff */
[----:B--2---:R-:W-:-:S03]  /*14470*/  F2FP.PACK_AB R3, R41, R40 ;  /* 0x000000282903723e */ /* 0x004fc600000000ff */
[----:B------:R1:W-:Y:S01]  /*14480*/  STS [R12+0x4000], R0 ;  /* 0x004000000c007388 */ /* 0x0003e20000000800 */
[----:B---3--:R-:W-:Y:S02]  /*14490*/  F2FP.PACK_AB R4, R61, R60 ;  /* 0x0000003c3d04723e */ /* 0x008fe400000000ff */
[----:B----4-:R-:W-:-:S03]  /*144a0*/  F2FP.PACK_AB R2, R83, R82 ;  /* 0x000000525302723e */ /* 0x010fc600000000ff */
[----:B------:R2:W-:Y:S04]  /*144b0*/  STS [R12+0x4400], R4 ;  /* 0x004400040c007388 */ /* 0x0005e80000000800 */
[----:B------:R3:W-:Y:S04]  /*144c0*/  STS [R5+0x4000], R3 ;  /* 0x0040000305007388 */ /* 0x0007e80000000800 */
[----:B------:R4:W-:Y:S01]  /*144d0*/  STS [R5+0x4400], R2 ;  /* 0x0044000205007388 */ /* 0x0009e20000000800 */
[----:B-1----:R-:W-:-:S05]  /*144e0*/  F2FP.PACK_AB R0, R43, R42 ;  /* 0x0000002a2b00723e */ /* 0x002fca00000000ff */
[----:B------:R1:W-:Y:S01]  /*144f0*/  STS [R11+0x4000], R0 ;  /* 0x004000000b007388 */ /* 0x0003e20000000800 */
[----:B--2---:R-:W-:Y:S02]  /*14500*/  F2FP.PACK_AB R4, R79, R78 ;  /* 0x0000004e4f04723e */ /* 0x004fe400000000ff */
[----:B---3--:R-:W-:-:S03]  /*14510*/  F2FP.PACK_AB R3, R87, R86 ;  /* 0x000000565703723e */ /* 0x008fc600000000ff */
[----:B------:R2:W-:Y:S01]  /*14520*/  STS [R11+0x4400], R4 ;  /* 0x004400040b007388 */ /* 0x0005e20000000800 */
[----:B----4-:R-:W-:Y:S02]  /*14530*/  F2FP.PACK_AB R5, R47, R46 ;  /* 0x0000002e2f05723e */ /* 0x010fe400000000ff */
[----:B------:R-:W-:-:S03]  /*14540*/  F2FP.PACK_AB R2, R81, R80 ;  /* 0x000000505102723e */ /* 0x000fc600000000ff */
[----:B------:R-:W-:Y:S04]  /*14550*/  STS [R10+0x4000], R5 ;  /* 0x004000050a007388 */ /* 0x000fe80000000800 */
[----:B------:R3:W-:Y:S04]  /*14560*/  STS [R10+0x4400], R3 ;  /* 0x004400030a007388 */ /* 0x0007e80000000800 */
[----:B------:R4:W-:Y:S01]  /*14570*/  STS [R9+0x4000], R2 ;  /* 0x0040000209007388 */ /* 0x0009e20000000800 */
[----:B-1----:R-:W-:-:S05]  /*14580*/  F2FP.PACK_AB R0, R75, R74 ;  /* 0x0000004a4b00723e */ /* 0x002fca00000000ff */
[----:B------:R1:W-:Y:S01]  /*14590*/  STS [R9+0x4400], R0 ;  /* 0x0044000009007388 */ /* 0x0003e20000000800 */
[----:B--2---:R-:W-:-:S05]  /*145a0*/  F2FP.PACK_AB R4, R73, R72 ;  /* 0x000000484904723e */ /* 0x004fca00000000ff */
[----:B------:R2:W-:Y:S01]  /*145b0*/  STS [R7+0x4000], R4 ;  /* 0x0040000407007388 */ /* 0x0005e20000000800 */
[----:B---3--:R-:W-:Y:S02]  /*145c0*/  F2FP.PACK_AB R3, R59, R58 ;  /* 0x0000003a3b03723e */ /* 0x008fe400000000ff */
[----:B----4-:R-:W-:-:S03]  /*145d0*/  F2FP.PACK_AB R2, R49, R48 ;  /* 0x000000303102723e */ /* 0x010fc600000000ff */
[----:B------:R3:W-:Y:S04]  /*145e0*/  STS [R7+0x4400], R3 ;  /* 0x0044000307007388 */ /* 0x0007e80000000800 */
[----:B------:R4:W-:Y:S01]  /*145f0*/  STS [R6+0x4000], R2 ;  /* 0x0040000206007388 */ /* 0x0009e20000000800 */
[----:B-1----:R-:W-:-:S05]  /*14600*/  F2FP.PACK_AB R0, R55, R54 ;  /* 0x000000363700723e */ /* 0x002fca00000000ff */
[----:B------:R1:W-:Y:S01]  /*14610*/  STS [R6+0x4400], R0 ;  /* 0x0044000006007388 */ /* 0x0003e20000000800 */
[----:B--2---:R-:W-:Y:S01]  /*14620*/  IMAD.MOV.U32 R4, RZ, RZ, 0x4 ;  /* 0x00000004ff047424 */ /* 0x004fe200078e00ff */
[----:B---3--:R-:W-:Y:S01]  /*14630*/  F2FP.PACK_AB R3, R25, R24 ;  /* 0x000000181903723e */ /* 0x008fe200000000ff */
[----:B----4-:R-:W-:-:S04]  /*14640*/  IMAD.MOV.U32 R2, RZ, RZ, RZ ;  /* 0x000000ffff027224 */ /* 0x010fc800078e00ff */
[----:B------:R2:W-:Y:S01]  /*14650*/  STS [R8+0x4000], R3 ;  /* 0x0040000308007388 */ /* 0x0005e20000000800 */
[----:B-1----:R-:W-:Y:S01]  /*14660*/  F2FP.PACK_AB R0, R51, R50 ;  /* 0x000000323300723e */ /* 0x002fe200000000ff */
[----:B------:R-:W-:-:S04]  /*14670*/  @P1 IMAD.WIDE R6, R251, R4, c[0x0][0x508] ;  /* 0x00014200fb061625 */ /* 0x000fc800078e0204 */
[----:B------:R1:W-:Y:S01]  /*14680*/  STS [R8+0x4400], R0 ;  /* 0x0044000008007388 */ /* 0x0003e20000000800 */
[----:B------:R-:W-:-:S03]  /*14690*/  IMAD.WIDE R4, R251, R4, c[0x0][0x500] ;  /* 0x00014000fb047625 */ /* 0x000fc600078e0204 */
[----:B------:R-:W-:Y:S06]  /*146a0*/  BAR.SYNC.DEFER_BLOCKING 0x1, 0x100 ;  /* 0x0044000000007b1d */ /* 0x000fec0000010000 */
[----:B------:R1:W5:Y:S04]  /*146b0*/  @P1 LDG.E R15, [R6.64] ;  /* 0x00000006060f1981 */ /* 0x000368000c1e1900 */
[----:B------:R1:W5:Y:S01]  /*146c0*/  @P2 LDG.E R2, [R4.64] ;  /* 0x0000000604022981 */ /* 0x000362000c1e1900 */
[----:B------:R-:W-:-:S04]  /*146d0*/  ISETP.NE.AND P0, PT, R247, RZ, PT ;  /* 0x000000fff700720c */ /* 0x000fc80003f05270 */
[----:B--2---:R-:W-:Y:S01]  /*146e0*/  SEL R3, R247, c[0x0][0x3d4], P0 ;  /* 0x0000f500f7037a07 */ /* 0x004fe20000000000 */
[----:B------:R-:W-:Y:S05]  /*146f0*/  @P1 BRA `(.L_x_776) ;  /* 0x0000004000001947 */ /* 0x000fea0003800000 */
[----:B------:R-:W-:Y:S05]  /*14700*/  @!P2 BRA `(.L_x_776) ;  /* 0x000000300000a947 */ /* 0x000fea0003800000 */
[----:B-1----:R1:W2:Y:S04]  /*14710*/  LDG.E R0, [R4.64] ;  /* 0x0000000604007981 */ /* 0x0022a8000c1e1900 */
[----:B-1----:R-:W2:Y:S02]  /*14720*/  LDG.E R4, [R4.64+0x4] ;  /* 0x0000040604047981 */ /* 0x002ea4000c1e1900 */
[----:B--2--5:R-:W-:Y:S02]  /*14730*/  IADD3 R15, -R0, R4, RZ ;  /* 0x00000004000f7210 */ /* 0x024fe40007ffe1ff */
.L_x_776:
[----:B------:R-:W2:Y:S01]  /*14740*/  LDL R45, [R1+0x24] ;  /* 0x00002400012d7983 */ /* 0x000ea20000100800 */
[----:B------:R-:W-:Y:S01]  /*14750*/  IMAD.MOV.U32 R9, RZ, RZ, 0x368 ;  /* 0x00000368ff097424 */ /* 0x000fe200078e00ff */
[----:B------:R-:W-:Y:S01]  /*14760*/  ISETP.GT.AND P2, PT, R3, 0x1, PT ;  /* 0x000000010300780c */ /* 0x000fe20003f44270 */
[----:B-1----:R-:W-:Y:S01]  /*14770*/  IMAD.MOV.U32 R0, RZ, RZ, c[0x0][0x4e8] ;  /* 0x00013a00ff007624 */ /* 0x002fe200078e00ff */
[----:B------:R-:W-:Y:S01]  /*14780*/  ISETP.NE.U32.AND P0, PT, RZ, c[0x0][0x500], PT ;  /* 0x00014000ff007a0c */ /* 0x000fe20003f05070 */
[----:B------:R-:W-:Y:S01]  /*14790*/  IMAD.IADD R11, R246, 0x1, R244 ;  /* 0x00000001f60b7824 */ /* 0x000fe200078e02f4 */
[----:B------:R-:W-:Y:S01]  /*147a0*/  SEL R9, R9, 0x328, P2 ;  /* 0x0000032809097807 */ /* 0x000fe20001000000 */
[----:B------:R-:W1:Y:S01]  /*147b0*/  S2R R63, SR_TID.X ;  /* 0x00000000003f7919 */ /* 0x000e620000002100 */
[----:B------:R-:W-:-:S02]  /*147c0*/  ISETP.NE.AND P3, PT, R0, 0x1, PT ;  /* 0x000000010000780c */ /* 0x000fc40003f65270 */
[----:B------:R-:W3:Y:S01]  /*147d0*/  LDC.64 R6, c[0x0][R9+0x170] ;  /* 0x00005c0009067b82 */ /* 0x000ee20000000a00 */
[----:B------:R-:W-:Y:S02]  /*147e0*/  ISETP.NE.AND.EX P0, PT, RZ, c[0x0][0x504], PT, P0 ;  /* 0x00014100ff007a0c */ /* 0x000fe40003f05300 */
[----:B------:R-:W-:Y:S02]  /*147f0*/  SHF.R.S32.HI R3, RZ, 0x1f, R251 ;  /* 0x0000001fff037819 */ /* 0x000fe400000114fb */
[----:B------:R-:W-:Y:S02]  /*14800*/  SEL R0, R251, RZ, !P0 ;  /* 0x000000fffb007207 */ /* 0x000fe40004000000 */
[----:B------:R-:W-:Y:S01]  /*14810*/  SEL R4, R3, RZ, !P0 ;  /* 0x000000ff03047207 */ /* 0x000fe20004000000 */
[----:B------:R-:W4:Y:S01]  /*14820*/  LDC.64 R16, c[0x0][R9+0x168] ;  /* 0x00005a0009107b82 */ /* 0x000f220000000a00 */
[----:B------:R-:W-:Y:S02]  /*14830*/  LOP3.LUT R10, R250, 0xffff, RZ, 0xc0, !PT ;  /* 0x0000fffffa0a7812 */ /* 0x000fe400078ec0ff */
[----:B------:R-:W-:-:S05]  /*14840*/  @P3 IMAD.HI.U32 R8, R11, c[0x0][0x4ec], RZ ;  /* 0x00013b000b083a27 */ /* 0x000fca00078e00ff */
[----:B------:R3:W4:Y:S01]  /*14850*/  LDC.64 R18, c[0x0][R9+0x178] ;  /* 0x00005e0009127b82 */ /* 0x0007220000000a00 */
[----:B-1----:R-:W-:-:S07]  /*14860*/  SHF.R.S32.HI R44, RZ, 0x1f, R63 ;  /* 0x0000001fff2c7819 */ /* 0x002fce000001143f */
[----:B------:R1:W1:Y:S01]  /*14870*/  LDC.64 R20, c[0x0][R9+0x160] ;  /* 0x0000580009147b82 */ /* 0x0002620000000a00 */
[----:B------:R-:W-:-:S04]  /*14880*/  LEA.HI R44, R44, R63, RZ, 0x5 ;  /* 0x0000003f2c2c7211 */ /* 0x000fc800078f28ff */
[----:B------:R-:W-:-:S05]  /*14890*/  LOP3.LUT R44, R44, 0xffffffe0, RZ, 0xc0, !PT ;  /* 0xffffffe02c2c7812 */ /* 0x000fca00078ec0ff */
[----:B------:R-:W-:Y:S02]  /*148a0*/  IMAD.IADD R44, R63, 0x1, -R44 ;  /* 0x000000013f2c7824 */ /* 0x000fe400078e0a2c */
[----:B---3--:R-:W-:-:S04]  /*148b0*/  IMAD R3, R7, R0, RZ ;  /* 0x0000000007037224 */ /* 0x008fc800078e02ff */
[C---:B------:R-:W-:Y:S02]  /*148c0*/  IMAD R12, R6.reuse, R4, R3 ;  /* 0x00000004060c7224 */ /* 0x040fe400078e0203 */
[----:B------:R-:W-:-:S04]  /*148d0*/  IMAD.WIDE.U32 R4, R6, R0, RZ ;  /* 0x0000000006047225 */ /* 0x000fc800078e00ff */
[----:B----4-:R-:W-:-:S04]  /*148e0*/  IMAD.WIDE.U32 R6, R16, R10, RZ ;  /* 0x0000000a10067225 */ /* 0x010fc800078e00ff */
[----:B------:R-:W-:Y:S01]  /*148f0*/  IMAD.MOV.U32 R3, RZ, RZ, R11 ;  /* 0x000000ffff037224 */ /* 0x000fe200078e000b */
[----:B------:R-:W-:Y:S01]  /*14900*/  @P3 SHF.R.U32.HI R3, RZ, c[0x0][0x4f0], R8 ;  /* 0x00013c00ff033a19 */ /* 0x000fe20000011608 */
[----:B-1----:R-:W-:Y:S01]  /*14910*/  IMAD R9, R17, R10, RZ ;  /* 0x0000000a11097224 */ /* 0x002fe200078e02ff */
[----:B------:R-:W-:Y:S01]  /*14920*/  SEL R8, R249, RZ, P2 ;  /* 0x000000fff9087207 */ /* 0x000fe20001000000 */
[----:B------:R-:W-:Y:S01]  /*14930*/  IMAD.IADD R13, R5, 0x1, R12 ;  /* 0x00000001050d7824 */ /* 0x000fe200078e020c */
[--C-:B-----5:R-:W-:Y:S01]  /*14940*/  IADD3 R14, P1, P0, R4, R6, R2.reuse ;  /* 0x00000006040e7210 */ /* 0x120fe2000783e002 */
[----:B------:R-:W-:Y:S01]  /*14950*/  IMAD.IADD R4, R7, 0x1, R9 ;  /* 0x0000000107047824 */ /* 0x000fe200078e0209 */
[----:B------:R-:W-:Y:S01]  /*14960*/  SHF.R.S32.HI R12, RZ, 0x1f, R2 ;  /* 0x0000001fff0c7819 */ /* 0x000fe20000011402 */
[----:B------:R-:W-:Y:S02]  /*14970*/  IMAD R9, R19, R8, RZ ;  /* 0x0000000813097224 */ /* 0x000fe400078e02ff */
[----:B------:R-:W-:Y:S01]  /*14980*/  IMAD.MOV R5, RZ, RZ, -R3 ;  /* 0x000000ffff057224 */ /* 0x000fe200078e0a03 */
[----:B------:R-:W-:Y:S01]  /*14990*/  IADD3.X R13, R13, R4, R12, P1, P0 ;  /* 0x000000040d0d7210 */ /* 0x000fe20000fe040c */
[----:B------:R-:W-:-:S04]  /*149a0*/  IMAD.WIDE.U32 R6, R18, R8, RZ ;  /* 0x0000000812067225 */ /* 0x000fc800078e00ff */
        /* <DEDUP_REMOVED lines=11> */
[----:B------:R-:W-:Y:S02]  /*14a60*/  IMAD.MOV.U32 R7, RZ, RZ, c[0x0][0x4ac] ;  /* 0x00012b00ff077624 */ /* 0x000fe400078e00ff */
[----:B------:R-:W-:Y:S01]  /*14a70*/  IMAD.IADD R5, R5, 0x1, R3 ;  /* 0x0000000105057824 */ /* 0x000fe200078e0203 */
[----:B------:R-:W-:Y:S01]  /*14a80*/  LEA R3, P0, R4, R6, 0x2 ;  /* 0x0000000604037211 */ /* 0x000fe200078010ff */
[----:B------:R-:W-:Y:S01]  /*14a90*/  IMAD R9, R15, c[0x0][0x4e8], RZ ;  /* 0x00013a000f097a24 */ /* 0x000fe200078e02ff */
[----:B------:R-:W-:-:S03]  /*14aa0*/  SEL R7, R7, c[0x0][0x454], P2 ;  /* 0x0001150007077a07 */ /* 0x000fc60001000000 */
[----:B------:R-:W-:Y:S01]  /*14ab0*/  SHFL.IDX PT, R6, R3, RZ, 0x1c1f ;  /* 0x001c1fff03067589 */ /* 0x000fe200000e0000 */
[----:B------:R-:W-:Y:S02]  /*14ac0*/  LEA.HI.X R5, R4, R7, R5, 0x2, P0 ;  /* 0x0000000704057211 */ /* 0x000fe400000f1405 */
[----:B------:R-:W-:Y:S01]  /*14ad0*/  LOP3.LUT P0, RZ, R44, 0x3, RZ, 0xc0, !PT ;  /* 0x000000032cff7812 */ /* 0x000fe2000780c0ff */
[----:B------:R2:W-:Y:S04]  /*14ae0*/  SHFL.IDX PT, R4, R3, 0x1, 0x1c1f ;  /* 0x003c1f0003047f89 */ /* 0x0005e800000e0000 */
[----:B------:R-:W1:Y:S04]  /*14af0*/  SHFL.IDX PT, R7, R5, RZ, 0x1c1f ;  /* 0x001c1fff05077589 */ /* 0x000e6800000e0000 */
[----:B------:R-:W3:Y:S01]  /*14b00*/  SHFL.IDX PT, R5, R5, 0x1, 0x1c1f ;  /* 0x003c1f0005057f89 */ /* 0x000ee200000e0000 */
[----:B--2---:R-:W-:-:S05]  /*14b10*/  IMAD.IADD R3, R45, 0x1, R244 ;  /* 0x000000012d037824 */ /* 0x004fca00078e02f4 */
        /* <DEDUP_REMOVED lines=11> */
[----:B-1----:R-:W-:Y:S01]  /*14bd0*/  IMAD.WIDE.U32 R4, R2, c[0x0][0x3a0], RZ ;  /* 0x0000e80002047a25 */ /* 0x002fe200078e00ff */
[----:B------:R-:W-:Y:S01]  /*14be0*/  SHF.R.S32.HI R7, RZ, 0x1f, R0 ;  /* 0x0000001fff077819 */ /* 0x000fe20000011400 */
[----:B------:R1:W2:Y:S01]  /*14bf0*/  LDS.128 R16, [R195+0x80] ;  /* 0x00008000c3107984 */ /* 0x0002a20000000c00 */
[----:B------:R-:W-:Y:S01]  /*14c00*/  IADD3 R6, R44, R244, RZ ;  /* 0x000000f42c067210 */ /* 0x000fe20007ffe0ff */
[----:B------:R-:W-:-:S02]  /*14c10*/  IMAD R2, R2, c[0x0][0x3a4], R12 ;  /* 0x0000e90002027a24 */ /* 0x000fc400078e020c */
[----:B------:R1:W3:Y:S03]  /*14c20*/  LDS.128 R24, [R195+0x1080] ;  /* 0x00108000c3187984 */ /* 0x0002e60000000c00 */
[----:B------:R-:W-:Y:S01]  /*14c30*/  IADD3 R3, R5, R2, RZ ;  /* 0x0000000205037210 */ /* 0x000fe20007ffe0ff */
[----:B------:R1:W4:Y:S01]  /*14c40*/  LDS.128 R32, [R195+0x2080] ;  /* 0x00208000c3207984 */ /* 0x0003220000000c00 */
[----:B------:R-:W-:-:S03]  /*14c50*/  MOV R2, R4 ;  /* 0x0000000400027202 */ /* 0x000fc60000000f00 */
[----:B------:R1:W1:Y:S02]  /*14c60*/  LDS.128 R36, [R195+0x3080] ;  /* 0x00308000c3247984 */ /* 0x0002640000000c00 */
[----:B------:R-:W-:Y:S01]  /*14c70*/  IMAD.WIDE.U32 R4, R10, c[0x0][0x3e8], R2 ;  /* 0x0000fa000a047a25 */ /* 0x000fe200078e0002 */
[----:B------:R-:W-:Y:S01]  /*14c80*/  MOV R2, R6 ;  /* 0x0000000600027202 */ /* 0x000fe20000000f00 */
[----:B------:R1:W1:Y:S02]  /*14c90*/  LDS.128 R12, [R195+0x4080] ;  /* 0x00408000c30c7984 */ /* 0x0002640000000c00 */
[----:B------:R-:W-:Y:S02]  /*14ca0*/  IMAD R3, R7, c[0x0][0x3f0], RZ ;  /* 0x0000fc0007037a24 */ /* 0x000fe400078e02ff */
[----:B------:R-:W-:Y:S01]  /*14cb0*/  @P3 IMAD.HI.U32 R7, R6, c[0x0][0x4ec], RZ ;  /* 0x00013b0006073a27 */ /* 0x000fe200078e00ff */
[----:B------:R1:W1:Y:S03]  /*14cc0*/  LDS.128 R20, [R195+0x5080] ;  /* 0x00508000c3147984 */ /* 0x0002660000000c00 */
[----:B------:R-:W-:Y:S01]  /*14cd0*/  IMAD R5, R10, c[0x0][0x3ec], R5 ;  /* 0x0000fb000a057a24 */ /* 0x000fe200078e0205 */
[----:B------:R1:W1:Y:S01]  /*14ce0*/  LDS.128 R28, [R195+0x6080] ;  /* 0x00608000c31c7984 */ /* 0x0002620000000c00 */
[----:B------:R-:W-:Y:S01]  /*14cf0*/  @P3 SHF.R.U32.HI R2, RZ, c[0x0][0x4f0], R7 ;  /* 0x00013c00ff023a19 */ /* 0x000fe20000011607 */
[----:B------:R-:W-:-:S02]  /*14d00*/  IMAD R7, R0, c[0x0][0x3f4], R3 ;  /* 0x0000fd0000077a24 */ /* 0x000fc400078e0203 */
[----:B------:R1:W1:Y:S01]  /*14d10*/  LDS.128 R40, [R195+0x7080] ;  /* 0x00708000c3287984 */ /* 0x0002620000000c00 */
[----:B------:R-:W-:Y:S01]  /*14d20*/  IMAD.WIDE.U32 R4, R0, c[0x0][0x3f0], R4 ;  /* 0x0000fc0000047a25 */ /* 0x000fe200078e0004 */
[----:B------:R-:W-:Y:S02]  /*14d30*/  SHF.R.S32.HI R3, RZ, 0x1f, R2 ;  /* 0x0000001fff037819 */ /* 0x000fe40000011402 */
[----:B------:R-:W-:Y:S02]  /*14d40*/  IADD3 R0, -R2, RZ, RZ ;  /* 0x000000ff02007210 */ /* 0x000fe40007ffe1ff */
[----:B------:R-:W-:Y:S01]  /*14d50*/  IADD3 R5, R5, R7, RZ ;  /* 0x0000000705057210 */ /* 0x000fe20007ffe0ff */
[----:B------:R-:W-:Y:S02]  /*14d60*/  IMAD R3, R3, c[0x0][0x3e0], RZ ;  /* 0x0000f80003037a24 */ /* 0x000fe400078e02ff */
[----:B------:R-:W-:Y:S02]  /*14d70*/  IMAD R0, R0, c[0x0][0x4e8], R6 ;  /* 0x00013a0000007a24 */ /* 0x000fe400078e0206 */
[----:B------:R-:W-:-:S02]  /*14d80*/  IMAD R6, R2, c[0x0][0x3e4], R3 ;  /* 0x0000f90002067a24 */ /* 0x000fc400078e0203 */
        /* <DEDUP_REMOVED lines=11> */
.L_x_866:
[----:B------:R-:W-:Y:S05]  /*14e40*/  BRA.DIV ~URZ, `(.L_x_779) ;  /* 0x000055627f007947 */ /* 0x000fea000b800000 */
[----:B------:R4:W2:Y:S02]  /*14e50*/  SHFL.IDX PT, R0, R8, RZ, 0x181f ;  /* 0x00181fff08007589 */ /* 0x0008a400000e0000 */
.L_x_867:
[----:B------:R-:W-:Y:S01]  /*14e60*/  IADD3 R6, R245, R244, RZ ;  /* 0x000000f4f5067210 */ /* 0x000fe20007ffe0ff */
        /* <DEDUP_REMOVED lines=13> */
.L_x_781:
[----:B------:R-:W-:Y:S05]  /*14f40*/  BSYNC B0 ;  /* 0x0000000000007941 */ /* 0x000fea0003800000 */
.L_x_780:
[----:B------:R-:W-:Y:S05]  /*14f50*/  BRA.DIV ~URZ, `(.L_x_782) ;  /* 0x000054c27f007947 */ /* 0x000fea000b800000 */
[----:B---3--:R3:W4:Y:S04]  /*14f60*/  SHFL.IDX PT, R10, R7, 0x1, 0x181f ;  /* 0x00381f00070a7f89 */ /* 0x00872800000e0000 */
[----:B--2---:R3:W2:Y:S02]  /*14f70*/  SHFL.IDX PT, R0, R8, 0x1, 0x181f ;  /* 0x00381f0008007f89 */ /* 0x0046a400000e0000 */
.L_x_868:
        /* <DEDUP_REMOVED lines=14> */
.L_x_784:
[----:B------:R-:W-:Y:S05]  /*15060*/  BSYNC B0 ;  /* 0x0000000000007941 */ /* 0x000fea0003800000 */
.L_x_783:
[----:B------:R-:W-:Y:S05]  /*15070*/  BRA.DIV ~URZ, `(.L_x_785) ;  /* 0x000054727f007947 */ /* 0x000fea000b800000 */
[----:B----4-:R4:W3:Y:S02]  /*15080*/  SHFL.IDX PT, R10, R7, 0x2, 0x181f ;  /* 0x00581f00070a7f89 */ /* 0x0108e400000e0000 */
.L_x_869:
[----:B------:R-:W-:Y:S05]  /*15090*/  BRA.DIV ~URZ, `(.L_x_786) ;  /* 0x000054c27f007947 */ /* 0x000fea000b800000 */
[----:B--2---:R2:W4:Y:S02]  /*150a0*/  SHFL.IDX PT, R0, R8, 0x2, 0x181f ;  /* 0x00581f0008007f89 */ /* 0x00452400000e0000 */
.L_x_870:
        /* <DEDUP_REMOVED lines=14> */
.L_x_788:
[----:B------:R-:W-:Y:S05]  /*15190*/  BSYNC B0 ;  /* 0x0000000000007941 */ /* 0x000fea0003800000 */
.L_x_787:
[----:B------:R-:W-:Y:S05]  /*151a0*/  BRA.DIV ~URZ, `(.L_x_789) ;  /* 0x000054227f007947 */ /* 0x000fea000b800000 */
[----:B---34-:R-:W3:Y:S04]  /*151b0*/  SHFL.IDX PT, R7, R7, 0x3, 0x181f ;  /* 0x00781f0007077f89 */ /* 0x018ee800000e0000 */
[----:B------:R4:W1:Y:S02]  /*151c0*/  SHFL.IDX PT, R0, R8, 0x3, 0x181f ;  /* 0x00781f0008007f89 */ /* 0x00086400000e0000 */
.L_x_871:
        /* <DEDUP_REMOVED lines=15> */
.L_x_777:
[----:B------:R-:W-:Y:S02]  /*152c0*/  IMAD R12, R12, c[0x0][0x408], RZ ;  /* 0x000102000c0c7a24 */ /* 0x000fe400078e02ff */
[----:B-1----:R-:W-:-:S04]  /*152d0*/  IMAD.WIDE.U32 R4, R2, c[0x0][0x408], RZ ;  /* 0x0001020002047a25 */ /* 0x002fc800078e00ff */
[----:B------:R-:W-:-:S05]  /*152e0*/  IMAD R2, R2, c[0x0][0x40c], R12 ;  /* 0x0001030002027a24 */ /* 0x000fca00078e020c */
[----:B------:R-:W-:Y:S02]  /*152f0*/  IADD3 R3, R5, R2, RZ ;  /* 0x0000000205037210 */ /* 0x000fe40007ffe0ff */
[----:B------:R-:W-:Y:S02]  /*15300*/  MOV R2, R4 ;  /* 0x0000000400027202 */ /* 0x000fe40000000f00 */
[----:B------:R-:W-:-:S03]  /*15310*/  SHF.R.S32.HI R5, RZ, 0x1f, R0 ;  /* 0x0000001fff057819 */ /* 0x000fc60000011400 */
[----:B------:R-:W-:-:S04]  /*15320*/  IMAD.WIDE.U32 R2, R10, c[0x0][0x438], R2 ;  /* 0x00010e000a027a25 */ /* 0x000fc800078e0002 */
[----:B------:R-:W-:Y:S02]  /*15330*/  IMAD R4, R5, c[0x0][0x440], RZ ;  /* 0x0001100005047a24 */ /* 0x000fe400078e02ff */
        /* <DEDUP_REMOVED lines=8> */
[----:B------:R-:W-:Y:S01]  /*153c0*/  IADD3 R4, -R0, RZ, RZ ;  /* 0x000000ff00047210 */ /* 0x000fe20007ffe1ff */
[----:B------:R-:W-:-:S04]  /*153d0*/  IMAD.WIDE.U32 R2, R249, c[0x0][0x448], R2 ;  /* 0x00011200f9027a25 */ /* 0x000fc800078e0002 */
[----:B------:R-:W-:Y:S02]  /*153e0*/  IMAD R5, R5, c[0x0][0x430], RZ ;  /* 0x00010c0005057a24 */ /* 0x000fe400078e02ff */
[----:B------:R-:W-:Y:S02]  /*153f0*/  IMAD R3, R249, c[0x0][0x44c], R3 ;  /* 0x00011300f9037a24 */ /* 0x000fe400078e0203 */
        /* <DEDUP_REMOVED lines=13> */
.L_x_872:
[----:B------:R-:W-:Y:S05]  /*154d0*/  BRA.DIV ~URZ, `(.L_x_792) ;  /* 0x000052327f007947 */ /* 0x000fea000b800000 */
[----:B------:R3:W4:Y:S02]  /*154e0*/  SHFL.IDX PT, R0, R12, RZ, 0x1c1f ;  /* 0x001c1fff0c007589 */ /* 0x00072400000e0000 */
.L_x_873:
[----:B------:R-:W-:Y:S01]  /*154f0*/  BSSY B0, `(.L_x_793) ;  /* 0x000006e000007945 */ /* 0x000fe20003800000 */
[----:B------:R-:W-:Y:S05]  /*15500*/  @P0 BRA `(.L_x_794) ;  /* 0x000006c000000947 */ /* 0x000fea0003800000 */
[C---:B------:R-:W-:Y:S02]  /*15510*/  IADD3 R9, R233.reuse, 0x8, RZ ;  /* 0x00000008e9097810 */ /* 0x040fe40007ffe0ff */
[----:B------:R-:W-:Y:S02]  /*15520*/  ISETP.GE.AND P1, PT, R233, c[0x0][0x3c8], PT ;  /* 0x0000f200e9007a0c */ /* 0x000fe40003f26270 */
[----:B------:R-:W-:Y:S02]  /*15530*/  ISETP.GE.AND P0, PT, R9, c[0x0][0x3c8], PT ;  /* 0x0000f20009007a0c */ /* 0x000fe40003f06270 */
[C---:B------:R-:W-:Y:S02]  /*15540*/  IADD3 R10, R233.reuse, 0x10, RZ ;  /* 0x00000010e90a7810 */ /* 0x040fe40007ffe0ff */
[----:B------:R-:W-:-:S02]  /*15550*/  IADD3 R8, R233, 0x18, RZ ;  /* 0x00000018e9087810 */ /* 0x000fc40007ffe0ff */
[----:B------:R-:W-:Y:S02]  /*15560*/  IADD3 R11, R233, 0x8, RZ ;  /* 0x00000008e90b7810 */ /* 0x000fe40007ffe0ff */
[----:B------:R-:W-:Y:S02]  /*15570*/  ISETP.GE.AND P3, PT, R10, c[0x0][0x3c8], PT ;  /* 0x0000f2000a007a0c */ /* 0x000fe40003f66270 */
[----:B------:R-:W-:Y:S01]  /*15580*/  ISETP.GE.AND P4, PT, R8, c[0x0][0x3c8], PT ;  /* 0x0000f20008007a0c */ /* 0x000fe20003f86270 */
[----:B----4-:R-:W-:Y:S01]  /*15590*/  @!P1 IMAD.MOV.U32 R6, RZ, RZ, R0 ;  /* 0x000000ffff069224 */ /* 0x010fe200078e0000 */
[----:B------:R-:W-:Y:S01]  /*155a0*/  SHF.R.S32.HI R11, RZ, 0x1f, R11 ;  /* 0x0000001fff0b7819 */ /* 0x000fe2000001140b */
[----:B--2---:R-:W-:Y:S01]  /*155b0*/  @!P1 IMAD.MOV.U32 R7, RZ, RZ, R4 ;  /* 0x000000ffff079224 */ /* 0x004fe200078e0004 */
[----:B------:R-:W-:Y:S02]  /*155c0*/  @!P0 LEA R2, P2, R9, R0, 0x2 ;  /* 0x0000000009028211 */ /* 0x000fe400078410ff */
[C---:B------:R-:W-:Y:S01]  /*155d0*/  IADD3 R15, R233.reuse, 0x20, RZ ;  /* 0x00000020e90f7810 */ /* 0x040fe20007ffe0ff */
[----:B------:R-:W-:Y:S01]  /*155e0*/  @!P1 IMAD.WIDE R6, R233, 0x4, R6 ;  /* 0x00000004e9069825 */ /* 0x000fe200078e0206 */
[----:B------:R-:W-:-:S02]  /*155f0*/  @!P0 LEA.HI.X R3, R9, R4, R11, 0x2, P2 ;  /* 0x0000000409038211 */ /* 0x000fc400010f140b */
[C---:B------:R-:W-:Y:S02]  /*15600*/  IADD3 R9, R233.reuse, 0x28, RZ ;  /* 0x00000028e9097810 */ /* 0x040fe40007ffe0ff */
[----:B------:R-:W-:Y:S01]  /*15610*/  IADD3 R14, R233, 0x10, RZ ;  /* 0x00000010e90e7810 */ /* 0x000fe20007ffe0ff */
[----:B------:R2:W-:Y:S01]  /*15620*/  @!P1 ST.E.64 [R6.64], R70 ;  /* 0x0000004606009985 */ /* 0x0005e2000c101b06 */
[----:B------:R-:W-:Y:S02]  /*15630*/  ISETP.GE.AND P2, PT, R15, c[0x0][0x3c8], PT ;  /* 0x0000f2000f007a0c */ /* 0x000fe40003f46270 */
[----:B------:R-:W-:Y:S01]  /*15640*/  IADD3 R11, R233, 0x18, RZ ;  /* 0x00000018e90b7810 */ /* 0x000fe20007ffe0ff */
[----:B------:R4:W-:Y:S01]  /*15650*/  @!P0 ST.E.64 [R2.64], R26 ;  /* 0x0000001a02008985 */ /* 0x0009e2000c101b06 */
[----:B------:R-:W-:Y:S02]  /*15660*/  ISETP.GE.AND P1, PT, R9, c[0x0][0x3c8], PT ;  /* 0x0000f20009007a0c */ /* 0x000fe40003f26270 */
[----:B------:R-:W-:-:S02]  /*15670*/  SHF.R.S32.HI R14, RZ, 0x1f, R14 ;  /* 0x0000001fff0e7819 */ /* 0x000fc4000001140e */
[----:B------:R-:W-:Y:S02]  /*15680*/  SHF.R.S32.HI R11, RZ, 0x1f, R11 ;  /* 0x0000001fff0b7819 */ /* 0x000fe4000001140b */
[C---:B------:R-:W-:Y:S02]  /*15690*/  IADD3 R16, R233.reuse, 0x20, RZ ;  /* 0x00000020e9107810 */ /* 0x040fe40007ffe0ff */
[C---:B------:R-:W-:Y:S02]  /*156a0*/  IADD3 R17, R233.reuse, 0x40, RZ ;  /* 0x00000040e9117810 */ /* 0x040fe40007ffe0ff */
[----:B------:R-:W-:Y:S02]  /*156b0*/  SHF.R.S32.HI R16, RZ, 0x1f, R16 ;  /* 0x0000001fff107819 */ /* 0x000fe40000011410 */
[----:B------:R-:W-:Y:S02]  /*156c0*/  SHF.R.S32.HI R17, RZ, 0x1f, R17 ;  /* 0x0000001fff117819 */ /* 0x000fe40000011411 */
[----:B------:R-:W-:-:S04]  /*156d0*/  IADD3 R18, R233, 0x68, RZ ;  /* 0x00000068e9127810 */ /* 0x000fc80007ffe0ff */
[----:B------:R-:W-:Y:S02]  /*156e0*/  SHF.R.S32.HI R18, RZ, 0x1f, R18 ;  /* 0x0000001fff127819 */ /* 0x000fe40000011412 */
[-C--:B--2---:R-:W-:Y:S02]  /*156f0*/  @!P3 LEA R6, P5, R10, R0.reuse, 0x2 ;  /* 0x000000000a06b211 */ /* 0x084fe400078a10ff */
[----:B----4-:R-:W-:Y:S02]  /*15700*/  @!P4 LEA R2, P0, R8, R0, 0x2 ;  /* 0x000000000802c211 */ /* 0x010fe400078010ff */
[-C--:B------:R-:W-:Y:S02]  /*15710*/  @!P3 LEA.HI.X R7, R10, R4.reuse, R14, 0x2, P5 ;  /* 0x000000040a07b211 */ /* 0x080fe400028f140e */
[----:B------:R-:W-:Y:S02]  /*15720*/  @!P4 LEA.HI.X R3, R8, R4, R11, 0x2, P0 ;  /* 0x000000040803c211 */ /* 0x000fe400000f140b */
[C---:B------:R-:W-:Y:S01]  /*15730*/  IADD3 R10, R233.reuse, 0x30, RZ ;  /* 0x00000030e90a7810 */ /* 0x040fe20007ffe0ff */
[----:B------:R2:W-:Y:S01]  /*15740*/  @!P3 ST.E.64 [R6.64], R28 ;  /* 0x0000001c0600b985 */ /* 0x0005e2000c101b06 */
[----:B------:R-:W-:-:S02]  /*15750*/  IADD3 R8, R233, 0x38, RZ ;  /* 0x00000038e9087810 */ /* 0x000fc40007ffe0ff */
[C---:B------:R-:W-:Y:S01]  /*15760*/  IADD3 R11, R233.reuse, 0x28, RZ ;  /* 0x00000028e90b7810 */ /* 0x040fe20007ffe0ff */
[----:B------:R4:W-:Y:S01]  /*15770*/  @!P4 ST.E.64 [R2.64], R30 ;  /* 0x0000001e0200c985 */ /* 0x0009e2000c101b06 */
[----:B------:R-:W-:Y:S02]  /*15780*/  ISETP.GE.AND P3, PT, R10, c[0x0][0x3c8], PT ;  /* 0x0000f2000a007a0c */ /* 0x000fe40003f66270 */
[----:B------:R-:W-:Y:S02]  /*15790*/  ISETP.GE.AND P4, PT, R8, c[0x0][0x3c8], PT ;  /* 0x0000f20008007a0c */ /* 0x000fe40003f86270 */
[----:B------:R-:W-:Y:S02]  /*157a0*/  SHF.R.S32.HI R11, RZ, 0x1f, R11 ;  /* 0x0000001fff0b7819 */ /* 0x000fe4000001140b */
[----:B------:R-:W-:Y:S02]  /*157b0*/  IADD3 R14, R233, 0x40, RZ ;  /* 0x00000040e90e7810 */ /* 0x000fe40007ffe0ff */
[----:B--2---:R-:W-:-:S02]  /*157c0*/  @!P2 LEA R6, P5, R15, R0, 0x2 ;  /* 0x000000000f06a211 */ /* 0x004fc400078a10ff */
[----:B----4-:R-:W-:Y:S02]  /*157d0*/  @!P1 LEA R2, P0, R9, R0, 0x2 ;  /* 0x0000000009029211 */ /* 0x010fe400078010ff */
[-C--:B------:R-:W-:Y:S02]  /*157e0*/  @!P2 LEA.HI.X R7, R15, R4.reuse, R16, 0x2, P5 ;  /* 0x000000040f07a211 */ /* 0x080fe400028f1410 */
[----:B------:R-:W-:Y:S02]  /*157f0*/  @!P1 LEA.HI.X R3, R9, R4, R11, 0x2, P0 ;  /* 0x0000000409039211 */ /* 0x000fe400000f140b */
[C---:B------:R-:W-:Y:S01]  /*15800*/  IADD3 R15, R233.reuse, 0x48, RZ ;  /* 0x00000048e90f7810 */ /* 0x040fe20007ffe0ff */
[----:B------:R2:W-:Y:S01]  /*15810*/  @!P2 ST.E.64 [R6.64], R32 ;  /* 0x000000200600a985 */ /* 0x0005e2000c101b06 */
[C---:B------:R-:W-:Y:S02]  /*15820*/  IADD3 R16, R233.reuse, 0x30, RZ ;  /* 0x00000030e9107810 */ /* 0x040fe40007ffe0ff */
[----:B------:R-:W-:Y:S01]  /*15830*/  IADD3 R9, R233, 0x38, RZ ;  /* 0x00000038e9097810 */ /* 0x000fe20007ffe0ff */
[----:B------:R4:W-:Y:S01]  /*15840*/  @!P1 ST.E.64 [R2.64], R34 ;  /* 0x0000002202009985 */ /* 0x0009e2000c101b06 */
[----:B------:R-:W-:-:S02]  /*15850*/  ISETP.GE.AND P1, PT, R15, c[0x0][0x3c8], PT ;  /* 0x0000f2000f007a0c */ /* 0x000fc40003f26270 */
[----:B------:R-:W-:Y:S02]  /*15860*/  ISETP.GE.AND P2, PT, R14, c[0x0][0x3c8], PT ;  /* 0x0000f2000e007a0c */ /* 0x000fe40003f46270 */
[----:B------:R-:W-:Y:S02]  /*15870*/  SHF.R.S32.HI R16, RZ, 0x1f, R16 ;  /* 0x0000001fff107819 */ /* 0x000fe40000011410 */
[----:B------:R-:W-:Y:S02]  /*15880*/  SHF.R.S32.HI R9, RZ, 0x1f, R9 ;  /* 0x0000001fff097819 */ /* 0x000fe40000011409 */
[----:B------:R-:W-:-:S04]  /*15890*/  IADD3 R11, R233, 0x50, RZ ;  /* 0x00000050e90b7810 */ /* 0x000fc80007ffe0ff */
[----:B------:R-:W-:Y:S02]  /*158a0*/  ISETP.GE.AND P6, PT, R11, c[0x0][0x3c8], PT ;  /* 0x0000f2000b007a0c */ /* 0x000fe40003fc6270 */
[-C--:B--2---:R-:W-:Y:S02]  /*158b0*/  @!P3 LEA R6, P5, R10, R0.reuse, 0x2 ;  /* 0x000000000a06b211 */ /* 0x084fe400078a10ff */
[----:B----4-:R-:W-:Y:S02]  /*158c0*/  @!P4 LEA R2, P0, R8, R0, 0x2 ;  /* 0x000000000802c211 */ /* 0x010fe400078010ff */
[-C--:B------:R-:W-:Y:S02]  /*158d0*/  @!P3 LEA.HI.X R7, R10, R4.reuse, R16, 0x2, P5 ;  /* 0x000000040a07b211 */ /* 0x080fe400028f1410 */
[----:B------:R-:W-:Y:S02]  /*158e0*/  @!P4 LEA.HI.X R3, R8, R4, R9, 0x2, P0 ;  /* 0x000000040803c211 */ /* 0x000fe400000f1409 */
[C---:B------:R-:W-:Y:S01]  /*158f0*/  IADD3 R16, R233.reuse, 0x48, RZ ;  /* 0x00000048e9107810 */ /* 0x040fe20007ffe0ff */
[----:B------:R2:W-:Y:S01]  /*15900*/  @!P3 ST.E.64 [R6.64], R36 ;  /* 0x000000240600b985 */ /* 0x0005e2000c101b06 */
[----:B------:R-:W-:-:S02]  /*15910*/  IADD3 R10, R233, 0x58, RZ ;  /* 0x00000058e90a7810 */ /* 0x000fc40007ffe0ff */
[----:B------:R-:W-:Y:S01]  /*15920*/  SHF.R.S32.HI R16, RZ, 0x1f, R16 ;  /* 0x0000001fff107819 */ /* 0x000fe20000011410 */
[----:B------:R4:W-:Y:S01]  /*15930*/  @!P4 ST.E.64 [R2.64], R38 ;  /* 0x000000260200c985 */ /* 0x0009e2000c101b06 */
[----:B------:R-:W-:Y:S02]  /*15940*/  @!P2 LEA R8, P0, R14, R0, 0x2 ;  /* 0x000000000e08a211 */ /* 0x000fe400078010ff */
[----:B------:R-:W-:Y:S02]  /*15950*/  ISETP.GE.AND P5, PT, R10, c[0x0][0x3c8], PT ;  /* 0x0000f2000a007a0c */ /* 0x000fe40003fa6270 */
[----:B------:R-:W-:Y:S02]  /*15960*/  @!P2 LEA.HI.X R9, R14, R4, R17, 0x2, P0 ;  /* 0x000000040e09a211 */ /* 0x000fe400000f1411 */
[C---:B------:R-:W-:Y:S02]  /*15970*/  IADD3 R14, R233.reuse, 0x60, RZ ;  /* 0x00000060e90e7810 */ /* 0x040fe40007ffe0ff */
[----:B------:R-:W-:Y:S01]  /*15980*/  IADD3 R17, R233, 0x68, RZ ;  /* 0x00000068e9117810 */ /* 0x000fe20007ffe0ff */
[----:B------:R-:W-:Y:S01]  /*15990*/  @!P2 ST.E.64 [R8.64], R68 ;  /* 0x000000440800a985 */ /* 0x000fe2000c101b06 */
[----:B------:R-:W-:-:S02]  /*159a0*/  ISETP.GE.AND P4, PT, R14, c[0x0][0x3c8], PT ;  /* 0x0000f2000e007a0c */ /* 0x000fc40003f86270 */
[----:B------:R-:W-:Y:S02]  /*159b0*/  ISETP.GE.AND P2, PT, R17, c[0x0][0x3c8], PT ;  /* 0x0000f20011007a0c */ /* 0x000fe40003f46270 */
[-C--:B--2---:R-:W-:Y:S02]  /*159c0*/  @!P6 LEA R6, P0, R11, R0.reuse, 0x2 ;  /* 0x000000000b06e211 */ /* 0x084fe400078010ff */
[----:B----4-:R-:W-:-:S04]  /*159d0*/  @!P1 LEA R2, P3, R15, R0, 0x2 ;  /* 0x000000000f029211 */ /* 0x010fc800078610ff */
[-C--:B------:R-:W-:Y:S02]  /*159e0*/  @!P1 LEA.HI.X R3, R15, R4.reuse, R16, 0x2, P3 ;  /* 0x000000040f039211 */ /* 0x080fe400018f1410 */
[C---:B------:R-:W-:Y:S02]  /*159f0*/  IADD3 R16, R233.reuse, 0x50, RZ ;  /* 0x00000050e9107810 */ /* 0x040fe40007ffe0ff */
[----:B------:R-:W-:Y:S01]  /*15a00*/  IADD3 R15, R233, 0x70, RZ ;  /* 0x00000070e90f7810 */ /* 0x000fe20007ffe0ff */
[----:B------:R2:W-:Y:S01]  /*15a10*/  @!P1 ST.E.64 [R2.64], R40 ;  /* 0x0000002802009985 */ /* 0x0005e2000c101b06 */
[----:B------:R-:W-:Y:S02]  /*15a20*/  SHF.R.S32.HI R16, RZ, 0x1f, R16 ;  /* 0x0000001fff107819 */ /* 0x000fe40000011410 */
[----:B------:R-:W-:Y:S02]  /*15a30*/  ISETP.GE.AND P1, PT, R15, c[0x0][0x3c8], PT ;  /* 0x0000f2000f007a0c */ /* 0x000fe40003f26270 */
[----:B------:R-:W-:-:S02]  /*15a40*/  @!P6 LEA.HI.X R7, R11, R4, R16, 0x2, P0 ;  /* 0x000000040b07e211 */ /* 0x000fc400000f1410 */
[C---:B------:R-:W-:Y:S02]  /*15a50*/  IADD3 R11, R233.reuse, 0x58, RZ ;  /* 0x00000058e90b7810 */ /* 0x040fe40007ffe0ff */
[----:B------:R-:W-:Y:S01]  /*15a60*/  IADD3 R16, R233, 0x60, RZ ;  /* 0x00000060e9107810 */ /* 0x000fe20007ffe0ff */
[----:B------:R4:W-:Y:S01]  /*15a70*/  @!P6 ST.E.64 [R6.64], R42 ;  /* 0x0000002a0600e985 */ /* 0x0009e2000c101b06 */
[----:B------:R-:W-:Y:S02]  /*15a80*/  SHF.R.S32.HI R11, RZ, 0x1f, R11 ;  /* 0x0000001fff0b7819 */ /* 0x000fe4000001140b */
[----:B------:R-:W-:Y:S02]  /*15a90*/  ISETP.GE.AND P0, PT, R252, c[0x0][0x3c8], PT ;  /* 0x0000f200fc007a0c */ /* 0x000fe40003f06270 */
[----:B------:R-:W-:Y:S02]  /*15aa0*/  SHF.R.S32.HI R16, RZ, 0x1f, R16 ;  /* 0x0000001fff107819 */ /* 0x000fe40000011410 */
[----:B--2---:R-:W-:-:S04]  /*15ab0*/  @!P5 LEA R2, P3, R10, R0, 0x2 ;  /* 0x000000000a02d211 */ /* 0x004fc800078610ff */
[----:B------:R-:W-:Y:S02]  /*15ac0*/  @!P5 LEA.HI.X R3, R10, R4, R11, 0x2, P3 ;  /* 0x000000040a03d211 */ /* 0x000fe400018f140b */
[CC--:B------:R-:W-:Y:S02]  /*15ad0*/  @!P4 LEA R10, P6, R14.reuse, R0.reuse, 0x2 ;  /* 0x000000000e0ac211 */ /* 0x0c0fe400078c10ff */
[----:B------:R-:W-:Y:S01]  /*15ae0*/  @!P2 LEA R8, P3, R17, R0, 0x2 ;  /* 0x000000001108a211 */ /* 0x000fe200078610ff */
[----:B------:R2:W-:Y:S01]  /*15af0*/  @!P5 ST.E.64 [R2.64], R46 ;  /* 0x0000002e0200d985 */ /* 0x0005e2000c101b06 */
[----:B------:R-:W-:Y:S02]  /*15b00*/  @!P4 LEA.HI.X R11, R14, R4, R16, 0x2, P6 ;  /* 0x000000040e0bc211 */ /* 0x000fe400030f1410 */
[----:B------:R-:W-:Y:S02]  /*15b10*/  IADD3 R16, R233, 0x70, RZ ;  /* 0x00000070e9107810 */ /* 0x000fe40007ffe0ff */
[----:B----4-:R-:W-:Y:S01]  /*15b20*/  @!P1 LEA R6, P5, R15, R0, 0x2 ;  /* 0x000000000f069211 */ /* 0x010fe200078a10ff */
[----:B------:R4:W-:Y:S01]  /*15b30*/  @!P4 ST.E.64 [R10.64], R80 ;  /* 0x000000500a00c985 */ /* 0x0009e2000c101b06 */
[----:B------:R-:W-:-:S02]  /*15b40*/  SHF.R.S32.HI R16, RZ, 0x1f, R16 ;  /* 0x0000001fff107819 */ /* 0x000fc40000011410 */
[-C--:B------:R-:W-:Y:S02]  /*15b50*/  @!P2 LEA.HI.X R9, R17, R4.reuse, R18, 0x2, P3 ;  /* 0x000000041109a211 */ /* 0x080fe400018f1412 */
[----:B------:R-:W-:Y:S02]  /*15b60*/  SHF.R.S32.HI R14, RZ, 0x1f, R252 ;  /* 0x0000001fff0e7819 */ /* 0x000fe400000114fc */
[----:B------:R-:W-:Y:S01]  /*15b70*/  @!P1 LEA.HI.X R7, R15, R4, R16, 0x2, P5 ;  /* 0x000000040f079211 */ /* 0x000fe200028f1410 */
[----:B------:R4:W-:Y:S04]  /*15b80*/  @!P2 ST.E.64 [R8.64], R72 ;  /* 0x000000480800a985 */ /* 0x0009e8000c101b06 */
[----:B------:R4:W-:Y:S01]  /*15b90*/  @!P1 ST.E.64 [R6.64], R48 ;  /* 0x0000003006009985 */ /* 0x0009e2000c101b06 */
[----:B--2---:R-:W-:-:S04]  /*15ba0*/  @!P0 LEA R2, P3, R252, R0, 0x2 ;  /* 0x00000000fc028211 */ /* 0x004fc800078610ff */
[----:B------:R-:W-:-:S05]  /*15bb0*/  @!P0 LEA.HI.X R3, R252, R4, R14, 0x2, P3 ;  /* 0x00000004fc038211 */ /* 0x000fca00018f140e */
[----:B------:R4:W-:Y:S04]  /*15bc0*/  @!P0 ST.E.64 [R2.64], R24 ;  /* 0x0000001802008985 */ /* 0x0009e8000c101b06 */
.L_x_794:
[----:B------:R-:W-:Y:S05]  /*15bd0*/  BSYNC B0 ;  /* 0x0000000000007941 */ /* 0x000fea0003800000 */
.L_x_793:
[----:B------:R-:W-:Y:S05]  /*15be0*/  BRA.DIV ~URZ, `(.L_x_795) ;  /* 0x00004b927f007947 */ /* 0x000fea000b800000 */
[----:B--2---:R2:W1:Y:S04]  /*15bf0*/  SHFL.IDX PT, R4, R5, 0x1, 0x1c1f ;  /* 0x003c1f0005047f89 */ /* 0x00446800000e0000 */
[----:B----4-:R2:W4:Y:S02]  /*15c00*/  SHFL.IDX PT, R0, R12, 0x1, 0x1c1f ;  /* 0x003c1f000c007f89 */ /* 0x01052400000e0000 */
.L_x_874:
[----:B------:R-:W-:-:S13]  /*15c10*/  ISETP.NE.AND P0, PT, R13, RZ, PT ;  /* 0x000000ff0d00720c */ /* 0x000fda0003f05270 */
[----:B------:R-:W-:Y:S05]  /*15c20*/  @P0 BRA `(.L_x_790) ;  /* 0x0000129000000947 */ /* 0x000fea0003800000 */
[C---:B------:R-:W-:Y:S02]  /*15c30*/  IADD3 R14, R233.reuse, 0x8, RZ ;  /* 0x00000008e90e7810 */ /* 0x040fe40007ffe0ff */
[C---:B------:R-:W-:Y:S02]  /*15c40*/  ISETP.GE.AND P2, PT, R233.reuse, c[0x0][0x3c8], PT ;  /* 0x0000f200e9007a0c */ /* 0x040fe40003f46270 */
[----:B------:R-:W-:Y:S02]  /*15c50*/  ISETP.GE.AND P1, PT, R14, c[0x0][0x3c8], PT ;  /* 0x0000f2000e007a0c */ /* 0x000fe40003f26270 */
[C---:B------:R-:W-:Y:S02]  /*15c60*/  IADD3 R11, R233.reuse, 0x10, RZ ;  /* 0x00000010e90b7810 */ /* 0x040fe40007ffe0ff */
[----:B------:R-:W-:Y:S02]  /*15c70*/  IADD3 R15, R233, 0x20, RZ ;  /* 0x00000020e90f7810 */ /* 0x000fe40007ffe0ff */
[----:B------:R-:W-:-:S02]  /*15c80*/  ISETP.GE.AND P0, PT, R11, c[0x0][0x3c8], PT ;  /* 0x0000f2000b007a0c */ /* 0x000fc40003f06270 */
[----:B------:R-:W-:Y:S02]  /*15c90*/  IADD3 R16, R233, 0x8, RZ ;  /* 0x00000008e9107810 */ /* 0x000fe40007ffe0ff */
[----:B------:R-:W-:Y:S01]  /*15ca0*/  ISETP.GE.AND P4, PT, R15, c[0x0][0x3c8], PT ;  /* 0x0000f2000f007a0c */ /* 0x000fe20003f86270 */
[----:B----4-:R-:W-:Y:S01]  /*15cb0*/  @!P2 IMAD.MOV.U32 R8, RZ, RZ, R0 ;  /* 0x000000ffff08a224 */ /* 0x010fe200078e0000 */
[----:B------:R-:W-:Y:S01]  /*15cc0*/  SHF.R.S32.HI R16, RZ, 0x1f, R16 ;  /* 0x0000001fff107819 */ /* 0x000fe20000011410 */
[----:B-1----:R-:W-:Y:S01]  /*15cd0*/  @!P2 IMAD.MOV.U32 R9, RZ, RZ, R4 ;  /* 0x000000ffff09a224 */ /* 0x002fe200078e0004 */
[C---:B------:R-:W-:Y:S02]  /*15ce0*/  @!P1 LEA R6, P3, R14.reuse, R0, 0x2 ;  /* 0x000000000e069211 */ /* 0x040fe400078610ff */
[C---:B--23--:R-:W-:Y:S01]  /*15cf0*/  IADD3 R12, R233.reuse, 0x10, RZ ;  /* 0x00000010e90c7810 */ /* 0x04cfe20007ffe0ff */
[----:B------:R-:W-:Y:S01]  /*15d00*/  @!P2 IMAD.WIDE R8, R233, 0x4, R8 ;  /* 0x00000004e908a825 */ /* 0x000fe200078e0208 */
[----:B------:R-:W-:-:S02]  /*15d10*/  @!P1 LEA.HI.X R7, R14, R4, R16, 0x2, P3 ;  /* 0x000000040e079211 */ /* 0x000fc400018f1410 */
[----:B------:R-:W-:Y:S02]  /*15d20*/  IADD3 R5, R233, 0x18, RZ ;  /* 0x00000018e9057810 */ /* 0x000fe40007ffe0ff */
[----:B------:R-:W-:Y:S01]  /*15d30*/  @!P0 LEA R2, P6, R11, R0, 0x2 ;  /* 0x000000000b028211 */ /* 0x000fe200078c10ff */
[----:B------:R1:W-:Y:S01]  /*15d40*/  @!P2 ST.E.64 [R8.64], R84 ;  /* 0x000000540800a985 */ /* 0x0003e2000c101b06 */
[----:B------:R-:W-:Y:S02]  /*15d50*/  SHF.R.S32.HI R12, RZ, 0x1f, R12 ;  /* 0x0000001fff0c7819 */ /* 0x000fe4000001140c */
[----:B------:R-:W-:Y:S01]  /*15d60*/  ISETP.GE.AND P5, PT, R5, c[0x0][0x3c8], PT ;  /* 0x0000f20005007a0c */ /* 0x000fe20003fa6270 */
[----:B------:R2:W-:Y:S01]  /*15d70*/  @!P1 ST.E.64 [R6.64], R64 ;  /* 0x0000004006009985 */ /* 0x0005e2000c101b06 */
[----:B------:R-:W-:Y:S02]  /*15d80*/  @!P0 LEA.HI.X R3, R11, R4, R12, 0x2, P6 ;  /* 0x000000040b038211 */ /* 0x000fe400030f140c */
[----:B------:R-:W-:-:S02]  /*15d90*/  IADD3 R14, R233, 0x18, RZ ;  /* 0x00000018e90e7810 */ /* 0x000fc40007ffe0ff */
[C---:B------:R-:W-:Y:S01]  /*15da0*/  IADD3 R10, R233.reuse, 0x28, RZ ;  /* 0x00000028e90a7810 */ /* 0x040fe20007ffe0ff */
[----:B------:R3:W-:Y:S01]  /*15db0*/  @!P0 ST.E.64 [R2.64], R52 ;  /* 0x0000003402008985 */ /* 0x0007e2000c101b06 */
[C---:B------:R-:W-:Y:S02]  /*15dc0*/  IADD3 R12, R233.reuse, 0x38, RZ ;  /* 0x00000038e90c7810 */ /* 0x040fe40007ffe0ff */
[----:B------:R-:W-:Y:S02]  /*15dd0*/  SHF.R.S32.HI R14, RZ, 0x1f, R14 ;  /* 0x0000001fff0e7819 */ /* 0x000fe4000001140e */
[----:B------:R-:W-:Y:S02]  /*15de0*/  IADD3 R16, R233, 0x20, RZ ;  /* 0x00000020e9107810 */ /* 0x000fe40007ffe0ff */
[----:B------:R-:W-:Y:S02]  /*15df0*/  ISETP.GE.AND P3, PT, R10, c[0x0][0x3c8], PT ;  /* 0x0000f2000a007a0c */ /* 0x000fe40003f66270 */
[----:B------:R-:W-:-:S02]  /*15e00*/  ISETP.GE.AND P1, PT, R12, c[0x0][0x3c8], PT ;  /* 0x0000f2000c007a0c */ /* 0x000fc40003f26270 */
[----:B------:R-:W-:Y:S02]  /*15e10*/  SHF.R.S32.HI R16, RZ, 0x1f, R16 ;  /* 0x0000001fff107819 */ /* 0x000fe40000011410 */
[C---:B------:R-:W-:Y:S02]  /*15e20*/  IADD3 R11, R233.reuse, 0x30, RZ ;  /* 0x00000030e90b7810 */ /* 0x040fe40007ffe0ff */
[----:B------:R-:W-:Y:S02]  /*15e30*/  IADD3 R13, R233, 0x38, RZ ;  /* 0x00000038e90d7810 */ /* 0x000fe40007ffe0ff */
[----:B------:R-:W-:Y:S02]  /*15e40*/  ISETP.GE.AND P2, PT, R11, c[0x0][0x3c8], PT ;  /* 0x0000f2000b007a0c */ /* 0x000fe40003f46270 */
[----:B-1----:R-:W-:Y:S02]  /*15e50*/  @!P5 LEA R8, P0, R5, R0, 0x2 ;  /* 0x000000000508d211 */ /* 0x002fe400078010ff */
[----:B------:R-:W-:-:S02]  /*15e60*/  SHF.R.S32.HI R13, RZ, 0x1f, R13 ;  /* 0x0000001fff0d7819 */ /* 0x000fc4000001140d */
[----:B--2---:R-:W-:Y:S02]  /*15e70*/  @!P4 LEA R6, P6, R15, R0, 0x2 ;  /* 0x000000000f06c211 */ /* 0x004fe400078c10ff */
[----:B------:R-:W-:Y:S02]  /*15e80*/  @!P5 LEA.HI.X R9, R5, R4, R14, 0x2, P0 ;  /* 0x000000040509d211 */ /* 0x000fe400000f140e */
[C---:B------:R-:W-:Y:S02]  /*15e90*/  IADD3 R14, R233.reuse, 0x28, RZ ;  /* 0x00000028e90e7810 */ /* 0x040fe40007ffe0ff */
[----:B------:R-:W-:Y:S01]  /*15ea0*/  IADD3 R5, R233, 0x40, RZ ;  /* 0x00000040e9057810 */ /* 0x000fe20007ffe0ff */
[----:B------:R1:W-:Y:S01]  /*15eb0*/  @!P5 ST.E.64 [R8.64], R88 ;  /* 0x000000580800d985 */ /* 0x0003e2000c101b06 */
[----:B------:R-:W-:-:S05]  /*15ec0*/  SHF.R.S32.HI R14, RZ, 0x1f, R14 ;  /* 0x0000001fff0e7819 */ /* 0x000fca000001140e */
[----:B---3--:R-:W-:-:S04]  /*15ed0*/  P2R R2, PR, RZ, 0x40 ;  /* 0x00000040ff027803 */ /* 0x008fc80000000000 */
[----:B------:R-:W-:Y:S02]  /*15ee0*/  ISETP.NE.AND P0, PT, R2, RZ, PT ;  /* 0x000000ff0200720c */ /* 0x000fe40003f05270 */
[C---:B------:R-:W-:Y:S02]  /*15ef0*/  @!P3 LEA R2, P6, R10.reuse, R0, 0x2 ;  /* 0x000000000a02b211 */ /* 0x040fe400078c10ff */
[-C--:B------:R-:W-:Y:S02]  /*15f00*/  @!P4 LEA.HI.X R7, R15, R4.reuse, R16, 0x2, P0 ;  /* 0x000000040f07c211 */ /* 0x080fe400000f1410 */
[----:B------:R-:W-:Y:S02]  /*15f10*/  @!P3 LEA.HI.X R3, R10, R4, R14, 0x2, P6 ;  /* 0x000000040a03b211 */ /* 0x000fe400030f140e */
[----:B------:R-:W-:Y:S01]  /*15f20*/  ISETP.GE.AND P0, PT, R5, c[0x0][0x3c8], PT ;  /* 0x0000f20005007a0c */ /* 0x000fe20003f06270 */
[----:B------:R2:W-:Y:S01]  /*15f30*/  @!P4 ST.E.64 [R6.64], R76 ;  /* 0x0000004c0600c985 */ /* 0x0005e2000c101b06 */
[----:B------:R-:W-:-:S02]  /*15f40*/  IADD3 R15, R233, 0x30, RZ ;  /* 0x00000030e90f7810 */ /* 0x000fc40007ffe0ff */
[C---:B------:R-:W-:Y:S01]  /*15f50*/  IADD3 R14, R233.reuse, 0x48, RZ ;  /* 0x00000048e90e7810 */ /* 0x040fe20007ffe0ff */
[----:B------:R3:W-:Y:S01]  /*15f60*/  @!P3 ST.E.64 [R2.64], R56 ;  /* 0x000000380200b985 */ /* 0x0007e2000c101b06 */
[----:B------:R-:W-:Y:S02]  /*15f70*/  SHF.R.S32.HI R15, RZ, 0x1f, R15 ;  /* 0x0000001fff0f7819 */ /* 0x000fe4000001140f */
[----:B------:R-:W-:Y:S02]  /*15f80*/  ISETP.GE.AND P5, PT, R14, c[0x0][0x3c8], PT ;  /* 0x0000f2000e007a0c */ /* 0x000fe40003fa6270 */
[----:B------:R-:W-:Y:S02]  /*15f90*/  IADD3 R10, R233, 0x50, RZ ;  /* 0x00000050e90a7810 */ /* 0x000fe40007ffe0ff */
[----:B-1----:R-:W-:Y:S02]  /*15fa0*/  @!P2 LEA R8, P3, R11, R0, 0x2 ;  /* 0x000000000b08a211 */ /* 0x002fe400078610ff */
[----:B------:R-:W-:-:S02]  /*15fb0*/  IADD3 R16, R233, 0x48, RZ ;  /* 0x00000048e9107810 */ /* 0x000fc40007ffe0ff */
[----:B------:R-:W-:Y:S02]  /*15fc0*/  @!P2 LEA.HI.X R9, R11, R4, R15, 0x2, P3 ;  /* 0x000000040b09a211 */ /* 0x000fe400018f140f */
[C---:B------:R-:W-:Y:S02]  /*15fd0*/  IADD3 R11, R233.reuse, 0x40, RZ ;  /* 0x00000040e90b7810 */ /* 0x040fe40007ffe0ff */
[----:B------:R-:W-:Y:S01]  /*15fe0*/  SHF.R.S32.HI R16, RZ, 0x1f, R16 ;  /* 0x0000001fff107819 */ /* 0x000fe20000011410 */
[----:B------:R-:W-:Y:S01]  /*15ff0*/  @!P2 ST.E.64 [R8.64], R94 ;  /* 0x0000005e0800a985 */ /* 0x000fe2000c101b06 */
[----:B------:R-:W-:Y:S02]  /*16000*/  SHF.R.S32.HI R11, RZ, 0x1f, R11 ;  /* 0x0000001fff0b7819 */ /* 0x000fe4000001140b */
[----:B------:R-:W-:-:S04]  /*16010*/  IADD3 R15, R233, 0x60, RZ ;  /* 0x00000060e90f7810 */ /* 0x000fc80007ffe0ff */
[----:B------:R-:W-:Y:S02]  /*16020*/  ISETP.GE.AND P2, PT, R15, c[0x0][0x3c8], PT ;  /* 0x0000f2000f007a0c */ /* 0x000fe40003f46270 */
[-C--:B--2---:R-:W-:Y:S02]  /*16030*/  @!P1 LEA R6, P4, R12, R0.reuse, 0x2 ;  /* 0x000000000c069211 */ /* 0x084fe400078810ff */
[----:B---3--:R-:W-:-:S11]  /*16040*/  @!P0 LEA R2, P6, R5, R0, 0x2 ;  /* 0x0000000005028211 */ /* 0x008fd600078c10ff */
[----:B------:R-:W-:Y:S02]  /*16050*/  P2R R3, PR, RZ, 0x10 ;  /* 0x00000010ff037803 */ /* 0x000fe40000000000 */
[----:B------:R-:W-:Y:S02]  /*16060*/  ISETP.GE.AND P4, PT, R10, c[0x0][0x3c8], PT ;  /* 0x0000f2000a007a0c */ /* 0x000fe40003f86270 */
[----:B------:R-:W-:Y:S02]  /*16070*/  ISETP.NE.AND P3, PT, R3, RZ, PT ;  /* 0x000000ff0300720c */ /* 0x000fe40003f65270 */
[-C--:B------:R-:W-:Y:S02]  /*16080*/  @!P0 LEA.HI.X R3, R5, R4.reuse, R11, 0x2, P6 ;  /* 0x0000000405038211 */ /* 0x080fe400030f140b */
[----:B------:R-:W-:Y:S02]  /*16090*/  @!P1 LEA.HI.X R7, R12, R4, R13, 0x2, P3 ;  /* 0x000000040c079211 */ /* 0x000fe400018f140d */
[----:B------:R-:W-:-:S02]  /*160a0*/  IADD3 R12, R233, 0x58, RZ ;  /* 0x00000058e90c7810 */ /* 0x000fc40007ffe0ff */
[C---:B------:R-:W-:Y:S01]  /*160b0*/  IADD3 R11, R233.reuse, 0x50, RZ ;  /* 0x00000050e90b7810 */ /* 0x040fe20007ffe0ff */
[----:B------:R1:W-:Y:S01]  /*160c0*/  @!P1 ST.E.64 [R6.64], R90 ;  /* 0x0000005a06009985 */ /* 0x0003e2000c101b06 */
[----:B------:R-:W-:Y:S02]  /*160d0*/  ISETP.GE.AND P3, PT, R12, c[0x0][0x3c8], PT ;  /* 0x0000f2000c007a0c */ /* 0x000fe40003f66270 */
[----:B------:R-:W-:Y:S01]  /*160e0*/  SHF.R.S32.HI R11, RZ, 0x1f, R11 ;  /* 0x0000001fff0b7819 */ /* 0x000fe2000001140b */
[----:B------:R2:W-:Y:S01]  /*160f0*/  @!P0 ST.E.64 [R2.64], R60 ;  /* 0x0000003c02008985 */ /* 0x0005e2000c101b06 */
[C---:B------:R-:W-:Y:S02]  /*16100*/  IADD3 R13, R233.reuse, 0x68, RZ ;  /* 0x00000068e90d7810 */ /* 0x040fe40007ffe0ff */
[----:B------:R-:W-:Y:S02]  /*16110*/  IADD3 R5, R233, 0x70, RZ ;  /* 0x00000070e9057810 */ /* 0x000fe40007ffe0ff */
[----:B------:R-:W-:-:S02]  /*16120*/  ISETP.GE.AND P1, PT, R13, c[0x0][0x3c8], PT ;  /* 0x0000f2000d007a0c */ /* 0x000fc40003f26270 */
[----:B-1----:R-:W-:-:S04]  /*16130*/  @!P5 LEA R6, P0, R14, R0, 0x2 ;  /* 0x000000000e06d211 */ /* 0x002fc800078010ff */
[----:B------:R-:W-:Y:S02]  /*16140*/  @!P5 LEA.HI.X R7, R14, R4, R16, 0x2, P0 ;  /* 0x000000040e07d211 */ /* 0x000fe400000f1410 */
[C---:B--2---:R-:W-:Y:S02]  /*16150*/  @!P4 LEA R2, P6, R10.reuse, R0, 0x2 ;  /* 0x000000000a02c211 */ /* 0x044fe400078c10ff */
[----:B------:R-:W-:Y:S01]  /*16160*/  IADD3 R14, R233, 0x58, RZ ;  /* 0x00000058e90e7810 */ /* 0x000fe20007ffe0ff */
[----:B------:R-:W-:Y:S01]  /*16170*/  @!P5 ST.E.64 [R6.64], R82 ;  /* 0x000000520600d985 */ /* 0x000fe2000c101b06 */
[----:B------:R-:W-:Y:S02]  /*16180*/  @!P4 LEA.HI.X R3, R10, R4, R11, 0x2, P6 ;  /* 0x000000040a03c211 */ /* 0x000fe400030f140b */
[----:B------:R-:W-:Y:S02]  /*16190*/  @!P3 LEA R10, P5, R12, R0, 0x2 ;  /* 0x000000000c0ab211 */ /* 0x000fe400078a10ff */
[----:B------:R-:W-:Y:S01]  /*161a0*/  ISETP.GE.AND P0, PT, R5, c[0x0][0x3c8], PT ;  /* 0x0000f20005007a0c */ /* 0x000fe20003f06270 */
[----:B------:R1:W-:Y:S01]  /*161b0*/  @!P4 ST.E.64 [R2.64], R78 ;  /* 0x0000004e0200c985 */ /* 0x0003e2000c101b06 */
[----:B------:R-:W-:-:S02]  /*161c0*/  SHF.R.S32.HI R14, RZ, 0x1f, R14 ;  /* 0x0000001fff0e7819 */ /* 0x000fc4000001140e */
[----:B------:R-:W-:Y:S02]  /*161d0*/  IADD3 R16, R233, 0x60, RZ ;  /* 0x00000060e9107810 */ /* 0x000fe40007ffe0ff */
[----:B------:R-:W-:Y:S02]  /*161e0*/  @!P2 LEA R8, P6, R15, R0, 0x2 ;  /* 0x000000000f08a211 */ /* 0x000fe400078c10ff */
[----:B------:R-:W-:-:S04]  /*161f0*/  SHF.R.S32.HI R16, RZ, 0x1f, R16 ;  /* 0x0000001fff107819 */ /* 0x000fc80000011410 */
[----:B------:R-:W-:Y:S02]  /*16200*/  @!P2 LEA.HI.X R9, R15, R4, R16, 0x2, P6 ;  /* 0x000000040f09a211 */ /* 0x000fe400030f1410 */
[----:B-1----:R-:W-:Y:S02]  /*16210*/  P2R R2, PR, RZ, 0x20 ;  /* 0x00000020ff027803 */ /* 0x002fe40000000000 */
[----:B------:R-:W-:Y:S02]  /*16220*/  @!P1 LEA R6, P5, R13, R0, 0x2 ;  /* 0x000000000d069211 */ /* 0x000fe400078a10ff */
[----:B------:R-:W-:-:S04]  /*16230*/  ISETP.NE.AND P4, PT, R2, RZ, PT ;  /* 0x000000ff0200720c */ /* 0x000fc80003f85270 */
[----:B------:R-:W-:Y:S02]  /*16240*/  @!P3 LEA.HI.X R11, R12, R4, R14, 0x2, P4 ;  /* 0x000000040c0bb211 */ /* 0x000fe400020f140e */
[C---:B------:R-:W-:Y:S02]  /*16250*/  IADD3 R14, R233.reuse, 0x68, RZ ;  /* 0x00000068e90e7810 */ /* 0x040fe40007ffe0ff */
[----:B------:R-:W-:Y:S01]  /*16260*/  IADD3 R12, R233, 0x70, RZ ;  /* 0x00000070e90c7810 */ /* 0x000fe20007ffe0ff */
[----:B------:R1:W-:Y:S01]  /*16270*/  @!P3 ST.E.64 [R10.64], R86 ;  /* 0x000000560a00b985 */ /* 0x0003e2000c101b06 */
[----:B------:R-:W-:Y:S02]  /*16280*/  SHF.R.S32.HI R14, RZ, 0x1f, R14 ;  /* 0x0000001fff0e7819 */ /* 0x000fe4000001140e */
[----:B------:R-:W-:Y:S01]  /*16290*/  SHF.R.S32.HI R12, RZ, 0x1f, R12 ;  /* 0x0000001fff0c7819 */ /* 0x000fe2000001140c */
[----:B------:R1:W-:Y:S01]  /*162a0*/  @!P2 ST.E.64 [R8.64], R74 ;  /* 0x0000004a0800a985 */ /* 0x0003e2000c101b06 */
[----:B------:R-:W-:-:S02]  /*162b0*/  @!P0 LEA R2, P4, R5, R0, 0x2 ;  /* 0x0000000005028211 */ /* 0x000fc400078810ff */
[-C--:B------:R-:W-:Y:S02]  /*162c0*/  @!P1 LEA.HI.X R7, R13, R4.reuse, R14, 0x2, P5 ;  /* 0x000000040d079211 */ /* 0x080fe400028f140e */
[----:B------:R-:W-:-:S03]  /*162d0*/  @!P0 LEA.HI.X R3, R5, R4, R12, 0x2, P4 ;  /* 0x0000000405038211 */ /* 0x000fc600020f140c */
[----:B------:R1:W-:Y:S04]  /*162e0*/  @!P1 ST.E.64 [R6.64], R58 ;  /* 0x0000003a06009985 */ /* 0x0003e8000c101b06 */
[----:B------:R1:W-:Y:S01]  /*162f0*/  @!P0 ST.E.64 [R2.64], R54 ;  /* 0x0000003602008985 */ /* 0x0003e2000c101b06 */
[----:B------:R-:W-:-:S13]  /*16300*/  ISETP.GE.AND P0, PT, R252, c[0x0][0x3c8], PT ;  /* 0x0000f200fc007a0c */ /* 0x000fda0003f06270 */
[----:B------:R-:W-:Y:S05]  /*16310*/  @P0 BRA `(.L_x_790) ;  /* 0x00000ba000000947 */ /* 0x000fea0003800000 */
[----:B------:R-:W-:Y:S02]  /*16320*/  SHF.R.S32.HI R5, RZ, 0x1f, R252 ;  /* 0x0000001fff057819 */ /* 0x000fe400000114fc */
[----:B-1----:R-:W-:-:S04]  /*16330*/  LEA R2, P0, R252, R0, 0x2 ;  /* 0x00000000fc027211 */ /* 0x002fc800078010ff */
[----:B------:R-:W-:-:S05]  /*16340*/  LEA.HI.X R3, R252, R4, R5, 0x2, P0 ;  /* 0x00000004fc037211 */ /* 0x000fca00000f1405 */
[----:B------:R1:W-:Y:S01]  /*16350*/  ST.E.64 [R2.64], R50 ;  /* 0x0000003202007985 */ /* 0x0003e2000c101b06 */
[----:B------:R-:W-:Y:S05]  /*16360*/  BRA `(.L_x_790) ;  /* 0x00000b5000007947 */ /* 0x000fea0003800000 */
.L_x_775:
[----:B------:R-:W-:Y:S01]  /*16370*/  ISETP.NE.U32.AND P0, PT, RZ, c[0x0][0x508], PT ;  /* 0x00014200ff007a0c */ /* 0x000fe20003f05070 */
[----:B------:R-:W-:Y:S01]  /*16380*/  IMAD.MOV.U32 R4, RZ, RZ, 0x4 ;  /* 0x00000004ff047424 */ /* 0x000fe200078e00ff */
[----:B------:R-:W-:Y:S01]  /*16390*/  ISETP.NE.U32.AND P2, PT, RZ, c[0x0][0x500], PT ;  /* 0x00014000ff007a0c */ /* 0x000fe20003f45070 */
[----:B------:R-:W-:Y:S01]  /*163a0*/  IMAD.MOV.U32 R20, RZ, RZ, c[0x0][0x388] ;  /* 0x0000e200ff147624 */ /* 0x000fe200078e00ff */
[----:B------:R-:W-:Y:S01]  /*163b0*/  ISETP.NE.AND.EX P0, PT, RZ, c[0x0][0x50c], PT, P0 ;  /* 0x00014300ff007a0c */ /* 0x000fe20003f05300 */
[----:B------:R-:W-:Y:S01]  /*163c0*/  IMAD.MOV.U32 R6, RZ, RZ, RZ ;  /* 0x000000ffff067224 */ /* 0x000fe200078e00ff */
[----:B------:R-:W-:Y:S01]  /*163d0*/  ISETP.NE.AND.EX P2, PT, RZ, c[0x0][0x504], PT, P2 ;  /* 0x00014100ff007a0c */ /* 0x000fe20003f45320 */
[----:B------:R-:W-:-:S10]  /*163e0*/  IMAD.WIDE R2, R251, R4, c[0x0][0x500] ;  /* 0x00014000fb027625 */ /* 0x000fd400078e0204 */
[----:B------:R-:W-:Y:S02]  /*163f0*/  @P0 IMAD.WIDE R4, R251, R4, c[0x0][0x508] ;  /* 0x00014200fb040625 */ /* 0x000fe400078e0204 */
[----:B------:R2:W5:Y:S04]  /*16400*/  @P2 LDG.E R6, [R2.64] ;  /* 0x0000000602062981 */ /* 0x000568000c1e1900 */
[----:B------:R2:W5:Y:S01]  /*16410*/  @P0 LDG.E R20, [R4.64] ;  /* 0x0000000604140981 */ /* 0x000562000c1e1900 */
[----:B------:R-:W-:-:S04]  /*16420*/  ISETP.NE.AND P1, PT, R247, RZ, PT ;  /* 0x000000fff700720c */ /* 0x000fc80003f25270 */
[----:B------:R-:W-:Y:S01]  /*16430*/  SEL R19, R247, c[0x0][0x3d4], P1 ;  /* 0x0000f500f7137a07 */ /* 0x000fe20000800000 */
[----:B------:R-:W-:Y:S05]  /*16440*/  @P0 BRA `(.L_x_796) ;  /* 0x0000004000000947 */ /* 0x000fea0003800000 */
[----:B------:R-:W-:Y:S05]  /*16450*/  @!P2 BRA `(.L_x_796) ;  /* 0x000000300000a947 */ /* 0x000fea0003800000 */
[----:B------:R3:W4:Y:S04]  /*16460*/  LDG.E R0, [R2.64] ;  /* 0x0000000602007981 */ /* 0x000728000c1e1900 */
[----:B--23--:R-:W4:Y:S02]  /*16470*/  LDG.E R2, [R2.64+0x4] ;  /* 0x0000040602027981 */ /* 0x00cf24000c1e1900 */
[----:B----45:R-:W-:Y:S02]  /*16480*/  IADD3 R20, -R0, R2, RZ ;  /* 0x0000000200147210 */ /* 0x030fe40007ffe1ff */
.L_x_796:
[----:B--2---:R-:W2:Y:S01]  /*16490*/  S2R R2, SR_TID.X ;  /* 0x0000000000027919 */ /* 0x004ea20000002100 */
[----:B------:R-:W-:Y:S01]  /*164a0*/  SHF.R.S32.HI R0, RZ, 0x1f, R251 ;  /* 0x0000001fff007819 */ /* 0x000fe200000114fb */
[----:B------:R-:W-:Y:S01]  /*164b0*/  BSSY B0, `(.L_x_797) ;  /* 0x0000036000007945 */ /* 0x000fe20003800000 */
[----:B------:R-:W-:-:S02]  /*164c0*/  LOP3.LUT R15, R250, 0xffff, RZ, 0xc0, !PT ;  /* 0x0000fffffa0f7812 */ /* 0x000fc400078ec0ff */
[----:B-----5:R-:W-:Y:S02]  /*164d0*/  SHF.R.S32.HI R18, RZ, 0x1f, R6 ;  /* 0x0000001fff127819 */ /* 0x020fe40000011406 */
[----:B------:R-:W-:Y:S02]  /*164e0*/  SEL R16, R251, RZ, !P2 ;  /* 0x000000fffb107207 */ /* 0x000fe40005000000 */
[----:B------:R-:W-:Y:S02]  /*164f0*/  SEL R21, R0, RZ, !P2 ;  /* 0x000000ff00157207 */ /* 0x000fe40005000000 */
[----:B--2---:R-:W-:-:S13]  /*16500*/  ISETP.GT.AND P0, PT, R2, 0x7f, PT ;  /* 0x0000007f0200780c */ /* 0x004fda0003f04270 */
[----:B------:R-:W-:Y:S05]  /*16510*/  @P0 BRA `(.L_x_798) ;  /* 0x000002f000000947 */ /* 0x000fea0003800000 */
[----:B------:R-:W-:Y:S01]  /*16520*/  IMAD R0, R20, c[0x0][0x4e8], RZ ;  /* 0x00013a0014007a24 */ /* 0x000fe200078e02ff */
[----:B------:R-:W-:-:S04]  /*16530*/  IADD3 R14, R244, R2, RZ ;  /* 0x00000002f40e7210 */ /* 0x000fc80007ffe0ff */
[----:B------:R-:W-:-:S13]  /*16540*/  ISETP.GE.AND P0, PT, R14, R0, PT ;  /* 0x000000000e00720c */ /* 0x000fda0003f06270 */
[----:B------:R-:W-:Y:S05]  /*16550*/  @P0 BRA `(.L_x_798) ;  /* 0x000002b000000947 */ /* 0x000fea0003800000 */
[----:B------:R-:W-:Y:S01]  /*16560*/  IMAD.MOV.U32 R0, RZ, RZ, 0x368 ;  /* 0x00000368ff007424 */ /* 0x000fe200078e00ff */
[----:B------:R-:W-:-:S04]  /*16570*/  ISETP.GT.AND P2, PT, R19, 0x1, PT ;  /* 0x000000011300780c */ /* 0x000fc80003f44270 */
[----:B------:R-:W-:-:S04]  /*16580*/  SEL R0, R0, 0x328, P2 ;  /* 0x0000032800007807 */ /* 0x000fc80001000000 */
[----:B------:R2:W3:Y:S08]  /*16590*/  LDC.64 R8, c[0x0][R0+0x170] ;  /* 0x00005c0000087b82 */ /* 0x0004f00000000a00 */
[----:B------:R2:W4:Y:S08]  /*165a0*/  LDC.64 R4, c[0x0][R0+0x168] ;  /* 0x00005a0000047b82 */ /* 0x0005300000000a00 */
[----:B------:R2:W5:Y:S08]  /*165b0*/  LDC.64 R12, c[0x0][R0+0x178] ;  /* 0x00005e00000c7b82 */ /* 0x0005700000000a00 */
[----:B------:R2:W1:Y:S02]  /*165c0*/  LDC.64 R10, c[0x0][R0+0x160] ;  /* 0x00005800000a7b82 */ /* 0x0004640000000a00 */
[----:B--2---:R-:W-:-:S02]  /*165d0*/  IMAD.MOV.U32 R0, RZ, RZ, c[0x0][0x4e8] ;  /* 0x00013a00ff007624 */ /* 0x004fc400078e00ff */
[-C--:B---3--:R-:W-:Y:S02]  /*165e0*/  IMAD R7, R9, R16.reuse, RZ ;  /* 0x0000001009077224 */ /* 0x088fe400078e02ff */
[----:B------:R-:W-:Y:S01]  /*165f0*/  IMAD.WIDE.U32 R2, R8, R16, RZ ;  /* 0x0000001008027225 */ /* 0x000fe200078e00ff */
[----:B------:R-:W-:Y:S02]  /*16600*/  ISETP.NE.AND P0, PT, R0, 0x1, PT ;  /* 0x000000010000780c */ /* 0x000fe40003f05270 */
[----:B------:R-:W-:Y:S01]  /*16610*/  MOV R0, R14 ;  /* 0x0000000e00007202 */ /* 0x000fe20000000f00 */
[----:B------:R-:W-:Y:S01]  /*16620*/  IMAD R8, R8, R21, R7 ;  /* 0x0000001508087224 */ /* 0x000fe200078e0207 */
[----:B------:R-:W-:Y:S01]  /*16630*/  SEL R7, R249, RZ, P2 ;  /* 0x000000fff9077207 */ /* 0x000fe20001000000 */
[-C--:B----4-:R-:W-:Y:S02]  /*16640*/  IMAD R9, R5, R15.reuse, RZ ;  /* 0x0000000f05097224 */ /* 0x090fe400078e02ff */
[----:B------:R-:W-:Y:S01]  /*16650*/  IMAD.WIDE.U32 R4, R4, R15, RZ ;  /* 0x0000000f04047225 */ /* 0x000fe200078e00ff */
[----:B------:R-:W-:-:S03]  /*16660*/  IADD3 R3, R3, R8, RZ ;  /* 0x0000000803037210 */ /* 0x000fc60007ffe0ff */
[----:B------:R-:W-:Y:S02]  /*16670*/  IMAD.IADD R9, R5, 0x1, R9 ;  /* 0x0000000105097824 */ /* 0x000fe400078e0209 */
[----:B------:R-:W-:-:S04]  /*16680*/  @P0 IMAD.HI.U32 R17, R14, c[0x0][0x4ec], RZ ;  /* 0x00013b000e110a27 */ /* 0x000fc800078e00ff */
[-C--:B-----5:R-:W-:Y:S01]  /*16690*/  IMAD R8, R13, R7.reuse, RZ ;  /* 0x000000070d087224 */ /* 0x0a0fe200078e02ff */
[----:B------:R-:W-:Y:S02]  /*166a0*/  @P0 SHF.R.U32.HI R0, RZ, c[0x0][0x4f0], R17 ;  /* 0x00013c00ff000a19 */ /* 0x000fe40000011611 */
[----:B------:R-:W-:Y:S01]  /*166b0*/  IADD3 R17, P1, P0, R2, R4, R6 ;  /* 0x0000000402117210 */ /* 0x000fe2000783e006 */
[----:B------:R-:W-:-:S03]  /*166c0*/  IMAD.WIDE.U32 R4, R12, R7, RZ ;  /* 0x000000070c047225 */ /* 0x000fc600078e00ff */
[----:B------:R-:W-:Y:S01]  /*166d0*/  IADD3.X R9, R3, R9, R18, P1, P0 ;  /* 0x0000000903097210 */ /* 0x000fe20000fe0412 */
[----:B------:R-:W-:Y:S01]  /*166e0*/  IMAD.MOV R2, RZ, RZ, -R0 ;  /* 0x000000ffff027224 */ /* 0x000fe200078e0a00 */
[----:B------:R-:W-:Y:S01]  /*166f0*/  IADD3 R5, R5, R8, RZ ;  /* 0x0000000805057210 */ /* 0x000fe20007ffe0ff */
[----:B------:R-:W-:Y:S01]  /*16700*/  IMAD.MOV.U32 R8, RZ, RZ, c[0x0][0x4a8] ;  /* 0x00012a00ff087624 */ /* 0x000fe200078e00ff */
[----:B------:R-:W-:Y:S01]  /*16710*/  IADD3 R4, P1, P0, R0, R17, R4 ;  /* 0x0000001100047210 */ /* 0x000fe2000783e004 */
[----:B------:R-:W-:Y:S01]  /*16720*/  IMAD R2, R2, c[0x0][0x4e8], R14 ;  /* 0x00013a0002027a24 */ /* 0x000fe200078e020e */
[----:B------:R-:W-:-:S03]  /*16730*/  SHF.R.S32.HI R3, RZ, 0x1f, R0 ;  /* 0x0000001fff037819 */ /* 0x000fc60000011400 */
[----:B-1----:R-:W-:Y:S01]  /*16740*/  IMAD R0, R11, R2, RZ ;  /* 0x000000020b007224 */ /* 0x002fe200078e02ff */
[----:B------:R-:W-:Y:S02]  /*16750*/  SHF.R.S32.HI R7, RZ, 0x1f, R2 ;  /* 0x0000001fff077819 */ /* 0x000fe40000011402 */
        /* <DEDUP_REMOVED lines=11> */
.L_x_798:
[----:B------:R-:W-:Y:S05]  /*16810*/  BSYNC B0 ;  /* 0x0000000000007941 */ /* 0x000fea0003800000 */
.L_x_797:
        /* <DEDUP_REMOVED lines=8> */
[----:B------:R-:W-:-:S03]  /*168a0*/  IADD3 R4, R4, R244, RZ ;  /* 0x000000f404047210 */ /* 0x000fc60007ffe0ff */
        /* <DEDUP_REMOVED lines=26> */
.L_x_875:
[----:B------:R-:W-:Y:S05]  /*16a50*/  BRA.DIV ~URZ, `(.L_x_800) ;  /* 0x00003e627f007947 */ /* 0x000fea000b800000 */
[----:B------:R3:W4:Y:S02]  /*16a60*/  SHFL.IDX PT, R0, R10, RZ, 0x181f ;  /* 0x00181fff0a007589 */ /* 0x00072400000e0000 */
.L_x_876:
[----:B------:R-:W-:Y:S01]  /*16a70*/  IMAD R8, R20, c[0x0][0x4e8], RZ ;  /* 0x00013a0014087a24 */ /* 0x000fe200078e02ff */
        /* <DEDUP_REMOVED lines=14> */
.L_x_802:
[----:B------:R-:W-:Y:S05]  /*16b60*/  BSYNC B0 ;  /* 0x0000000000007941 */ /* 0x000fea0003800000 */
.L_x_801:
[----:B------:R-:W-:Y:S05]  /*16b70*/  BRA.DIV ~URZ, `(.L_x_803) ;  /* 0x00003db27f007947 */ /* 0x000fea000b800000 */
[----:B--2---:R2:W1:Y:S04]  /*16b80*/  SHFL.IDX PT, R9, R7, 0x1, 0x181f ;  /* 0x00381f0007097f89 */ /* 0x00446800000e0000 */
[----:B----4-:R2:W4:Y:S02]  /*16b90*/  SHFL.IDX PT, R0, R10, 0x1, 0x181f ;  /* 0x00381f000a007f89 */ /* 0x01052400000e0000 */
.L_x_877:
        /* <DEDUP_REMOVED lines=14> */
.L_x_805:
[----:B------:R-:W-:Y:S05]  /*16c80*/  BSYNC B0 ;  /* 0x0000000000007941 */ /* 0x000fea0003800000 */
.L_x_804:
[----:B------:R-:W-:Y:S05]  /*16c90*/  BRA.DIV ~URZ, `(.L_x_806) ;  /* 0x00003d627f007947 */ /* 0x000fea000b800000 */
[----:B-1----:R1:W2:Y:S02]  /*16ca0*/  SHFL.IDX PT, R9, R7, 0x2, 0x181f ;  /* 0x00581f0007097f89 */ /* 0x0022a400000e0000 */
.L_x_878:
[----:B------:R-:W-:Y:S05]  /*16cb0*/  BRA.DIV ~URZ, `(.L_x_807) ;  /* 0x00003db27f007947 */ /* 0x000fea000b800000 */
[----:B----4-:R4:W1:Y:S02]  /*16cc0*/  SHFL.IDX PT, R0, R10, 0x2, 0x181f ;  /* 0x00581f000a007f89 */ /* 0x01086400000e0000 */
.L_x_879:
        /* <DEDUP_REMOVED lines=14> */
.L_x_809:
[----:B------:R-:W-:Y:S05]  /*16db0*/  BSYNC B0 ;  /* 0x0000000000007941 */ /* 0x000fea0003800000 */
.L_x_808:
[----:B------:R-:W-:Y:S05]  /*16dc0*/  BRA.DIV ~URZ, `(.L_x_810) ;  /* 0x00003d127f007947 */ /* 0x000fea000b800000 */
[----:B-12---:R-:W1:Y:S04]  /*16dd0*/  SHFL.IDX PT, R7, R7, 0x3, 0x181f ;  /* 0x00781f0007077f89 */ /* 0x006e6800000e0000 */
[----:B------:R2:W3:Y:S02]  /*16de0*/  SHFL.IDX PT, R0, R10, 0x3, 0x181f ;  /* 0x00781f000a007f89 */ /* 0x0004e400000e0000 */
.L_x_880:
        /* <DEDUP_REMOVED lines=13> */
.L_x_790:
[----:B------:R-:W-:Y:S05]  /*16ec0*/  BSYNC B1 ;  /* 0x0000000000017941 */ /* 0x000fea0003800000 */
.L_x_774:
[----:B-1-34-:R-:W3:Y:S02]  /*16ed0*/  LDL R0, [R1+0x20] ;  /* 0x0000200001007983 */ /* 0x01aee40000100800 */
[----:B---3--:R-:W-:-:S13]  /*16ee0*/  ISETP.NE.AND P0, PT, R0, RZ, PT ;  /* 0x000000ff0000720c */ /* 0x008fda0003f05270 */
[----:B------:R-:W-:Y:S01]  /*16ef0*/  @P0 WARPSYNC 0xffffffff ;  /* 0xffffffff00000948 */ /* 0x000fe20003800000 */
[----:B------:R-:W-:Y:S06]  /*16f00*/  @P0 BAR.SYNC.DEFER_BLOCKING 0x5, 0x100 ;  /* 0x0144000000000b1d */ /* 0x000fec0000010000 */
[----:B------:R-:W1:Y:S04]  /*16f10*/  @P0 LDS.128 R248, [0xe100] ;  /* 0x00e10000fff80984 */ /* 0x000e680000000c00 */
[----:B------:R-:W-:Y:S06]  /*16f20*/  @P0 BAR.ARV 0x4, 0x100 ;  /* 0x0104000000000b1d */ /* 0x000fec0000002000 */
[----:B------:R-:W-:Y:S05]  /*16f30*/  @P0 BRA `(.L_x_811) ;  /* 0x00000f6000000947 */ /* 0x000fea0003800000 */
[----:B------:R-:W3:Y:S01]  /*16f40*/  S2R R0, SR_TID.X ;  /* 0x0000000000007919 */ /* 0x000ee20000002100 */
[----:B------:R-:W-:Y:S01]  /*16f50*/  IMAD.MOV.U32 R7, RZ, RZ, RZ ;  /* 0x000000ffff077224 */ /* 0x000fe200078e00ff */
[----:B--23--:R-:W-:-:S04]  /*16f60*/  LOP3.LUT R12, R0, 0x1f, RZ, 0xc0, !PT ;  /* 0x0000001f000c7812 */ /* 0x00cfc800078ec0ff */
[----:B------:R-:W-:Y:S01]  /*16f70*/  ISETP.NE.AND P6, PT, R12, 0x1f, PT ;  /* 0x0000001f0c00780c */ /* 0x000fe20003fc5270 */
[----:B------:R-:W-:Y:S10]  /*16f80*/  BRA.DIV ~URZ, `(.L_x_812) ;  /* 0x00003c227f007947 */ /* 0x000ff4000b800000 */
[----:B------:R2:W3:Y:S02]  /*16f90*/  SHFL.IDX PT, R9, R62, RZ, 0x1f ;  /* 0x00001fff3e097589 */ /* 0x0004e400000e0000 */
.L_x_881:
[----:B------:R-:W-:Y:S05]  /*16fa0*/  BRA.DIV ~URZ, `(.L_x_813) ;  /* 0x00003c727f007947 */ /* 0x000fea000b800000 */
[----:B------:R4:W2:Y:S02]  /*16fb0*/  SHFL.IDX PT, R8, R62, 0x1, 0x1f ;  /* 0x00201f003e087f89 */ /* 0x0008a400000e0000 */
.L_x_882:
[----:B-1----:R-:W-:Y:S02]  /*16fc0*/  IMAD.IADD R0, R251, 0x1, R12 ;  /* 0x00000001fb007824 */ /* 0x002fe400078e020c */
        /* <DEDUP_REMOVED lines=16> */
[----:B------:R1:W4:Y:S02]  /*170d0*/  SHFL.UP PT, R4, R0, 0x1, RZ ;  /* 0x0420000000047989 */ /* 0x00032400000e00ff */
.L_x_883:
[----:B----4-:R-:W-:-:S04]  /*170e0*/  SEL R4, R4, RZ, P5 ;  /* 0x000000ff04047207 */ /* 0x010fc80002800000 */
        /* <DEDUP_REMOVED lines=14> */
[----:B------:R1:W4:Y:S02]  /*171d0*/  SHFL.IDX PT, R0, R4, 0x1f, 0x1f ;  /* 0x03e01f0004007f89 */ /* 0x00032400000e0000 */
.L_x_884:
[----:B----4-:R-:W-:Y:S01]  /*171e0*/  IMAD R0, R0, c[0x0][0x538], RZ ;  /* 0x00014e0000007a24 */ /* 0x010fe200078e02ff */
[----:B------:R-:W-:Y:S04]  /*171f0*/  BSSY B1, `(.L_x_816) ;  /* 0x00000c5000017945 */ /* 0x000fe80003800000 */
[----:B--2---:R-:W-:-:S04]  /*17200*/  IADD3 R8, R0, R8, RZ ;  /* 0x0000000800087210 */ /* 0x004fc80007ffe0ff */
[----:B---3--:R-:W-:-:S13]  /*17210*/  ISETP.GT.AND P0, PT, R8, R9, PT ;  /* 0x000000090800720c */ /* 0x008fda0003f04270 */
[----:B------:R-:W-:Y:S05]  /*17220*/  @P0 BRA `(.L_x_817) ;  /* 0x0000024000000947 */ /* 0x000fea0003800000 */
.L_x_821:
        /* <DEDUP_REMOVED lines=16> */
.L_x_885:
        /* <DEDUP_REMOVED lines=16> */
.L_x_886:
[----:B--2---:R-:W-:-:S05]  /*17430*/  IMAD R0, R0, c[0x0][0x538], RZ ;  /* 0x00014e0000007a24 */ /* 0x004fca00078e02ff */
[----:B------:R-:W-:-:S04]  /*17440*/  IADD3 R8, R0, R8, RZ ;  /* 0x0000000800087210 */ /* 0x000fc80007ffe0ff */
[----:B------:R-:W-:-:S13]  /*17450*/  ISETP.GT.AND P0, PT, R8, R9, PT ;  /* 0x000000090800720c */ /* 0x000fda0003f04270 */
[----:B-1----:R-:W-:Y:S05]  /*17460*/  @!P0 BRA `(.L_x_821) ;  /* 0xfffffdc000008947 */ /* 0x002fea000383ffff */
.L_x_817:
[----:B------:R-:W-:-:S05]  /*17470*/  IADD3 R8, -R0, R8, RZ ;  /* 0x0000000800087210 */ /* 0x000fca0007ffe1ff */
[----:B------:R-:W-:-:S05]  /*17480*/  IMAD R0, R4, c[0x0][0x538], R8 ;  /* 0x00014e0004007a24 */ /* 0x000fca00078e0208 */
[----:B------:R-:W-:Y:S01]  /*17490*/  ISETP.GT.AND P0, PT, R0, R9, PT ;  /* 0x000000090000720c */ /* 0x000fe20003f04270 */
[----:B------:R-:W-:-:S12]  /*174a0*/  BRA.DIV ~URZ, `(.L_x_822) ;  /* 0x00003bd27f007947 */ /* 0x000fd8000b800000 */
[----:B------:R-:W-:-:S04]  /*174b0*/  VOTE.ANY R5, PT, !P0 ;  /* 0x0000000000057806 */ /* 0x000fc800040e0100 */
.L_x_887:
[----:B------:R-:W2:Y:S02]  /*174c0*/  POPC R0, R5 ;  /* 0x0000000500007309 */ /* 0x000ea40000000000 */
[----:B--2---:R-:W-:Y:S01]  /*174d0*/  IADD3 R251, R0, R251, RZ ;  /* 0x000000fb00fb7210 */ /* 0x004fe20007ffe0ff */
[----:B------:R-:W-:Y:S05]  /*174e0*/  BRA.DIV ~URZ, `(.L_x_823) ;  /* 0x00003be27f007947 */ /* 0x000fea000b800000 */
[----:B------:R2:W3:Y:S04]  /*174f0*/  SHFL.IDX PT, R10, R6, R0, 0x1f ;  /* 0x00001f00060a7589 */ /* 0x0004e800000e0000 */
[----:B------:R2:W4:Y:S02]  /*17500*/  SHFL.IDX PT, R7, R7, R0, 0x1f ;  /* 0x00001f0007077589 */ /* 0x00052400000e0000 */
.L_x_888:
[----:B------:R-:W-:Y:S01]  /*17510*/  ISETP.NE.AND P0, PT, R5, RZ, PT ;  /* 0x000000ff0500720c */ /* 0x000fe20003f05270 */
[----:B------:R-:W-:-:S12]  /*17520*/  BSSY B0, `(.L_x_824) ;  /* 0x0000005000007945 */ /* 0x000fd80003800000 */
[----:B------:R-:W-:Y:S05]  /*17530*/  @!P0 BRA `(.L_x_825) ;  /* 0x0000003000008947 */ /* 0x000fea0003800000 */
[----:B--2---:R-:W-:Y:S01]  /*17540*/  IADD3 R0, R0, -0x1, RZ ;  /* 0xffffffff00007810 */ /* 0x004fe20007ffe0ff */
[----:B------:R-:W-:Y:S05]  /*17550*/  BRA.DIV ~URZ, `(.L_x_826) ;  /* 0x00003c427f007947 */ /* 0x000fea000b800000 */
[----:B------:R2:W1:Y:S02]  /*17560*/  SHFL.IDX PT, R11, R4, R0, 0x1f ;  /* 0x00001f00040b7589 */ /* 0x00046400000e0000 */
.L_x_825:
[----:B------:R-:W-:Y:S05]  /*17570*/  BSYNC B0 ;  /* 0x0000000000007941 */ /* 0x000fea0003800000 */
.L_x_824:
[----:B----4-:R-:W-:Y:S01]  /*17580*/  ISETP.NE.AND P0, PT, R7, 0x1, PT ;  /* 0x000000010700780c */ /* 0x010fe20003f05270 */
[----:B-1----:R-:W-:Y:S01]  /*17590*/  IMAD R248, R11, c[0x0][0x538], R8 ;  /* 0x00014e000bf87a24 */ /* 0x002fe200078e0208 */
[----:B------:R-:W-:Y:S04]  /*175a0*/  BSSY B0, `(.L_x_827) ;  /* 0x0000082000007945 */ /* 0x000fe80003800000 */
[----:B------:R-:W-:-:S07]  /*175b0*/  IADD3 R8, -R248, R9, RZ ;  /* 0x00000009f8087210 */ /* 0x000fce0007ffe1ff */
[----:B------:R-:W-:Y:S05]  /*175c0*/  @!P0 BRA `(.L_x_828) ;  /* 0x000003d000008947 */ /* 0x000fea0003800000 */
[-C--:B---3--:R-:W-:Y:S02]  /*175d0*/  IABS R2, R10.reuse ;  /* 0x0000000a00027213 */ /* 0x088fe40000000000 */
[----:B------:R-:W-:Y:S02]  /*175e0*/  IABS R9, R10 ;  /* 0x0000000a00097213 */ /* 0x000fe40000000000 */
[----:B--2---:R-:W1:Y:S08]  /*175f0*/  I2F.RP R0, R2 ;  /* 0x0000000200007306 */ /* 0x004e700000209400 */
[----:B-1----:R-:W1:Y:S02]  /*17600*/  MUFU.RCP R0, R0 ;  /* 0x0000000000007308 */ /* 0x002e640000001000 */
[----:B-1----:R-:W-:-:S06]  /*17610*/  IADD3 R0, R0, 0xffffffe, RZ ;  /* 0x0ffffffe00007810 */ /* 0x002fcc0007ffe0ff */
[----:B------:R-:W1:Y:S02]  /*17620*/  F2I.FTZ.U32.TRUNC.NTZ R5, R0 ;  /* 0x0000000000057305 */ /* 0x000e64000021f000 */
[----:B-1----:R-:W-:Y:S01]  /*17630*/  IMAD.MOV R3, RZ, RZ, -R5 ;  /* 0x000000ffff037224 */ /* 0x002fe200078e0a05 */
[----:B------:R-:W-:-:S03]  /*17640*/  IABS R0, R7 ;  /* 0x0000000700007213 */ /* 0x000fc60000000000 */
[----:B------:R-:W-:Y:S01]  /*17650*/  IMAD.MOV.U32 R4, RZ, RZ, R3 ;  /* 0x000000ffff047224 */ /* 0x000fe200078e0003 */
[----:B------:R-:W-:Y:S01]  /*17660*/  IABS R3, R8 ;  /* 0x0000000800037213 */ /* 0x000fe20000000000 */
[----:B------:R-:W-:Y:S02]  /*17670*/  IMAD.MOV.U32 R6, RZ, RZ, R0 ;  /* 0x000000ffff067224 */ /* 0x000fe400078e0000 */
[----:B------:R-:W-:Y:S02]  /*17680*/  IMAD R0, R4, R2, RZ ;  /* 0x0000000204007224 */ /* 0x000fe400078e02ff */
[----:B------:R-:W-:Y:S01]  /*17690*/  IMAD.MOV.U32 R4, RZ, RZ, RZ ;  /* 0x000000ffff047224 */ /* 0x000fe200078e00ff */
[----:B------:R-:W1:Y:S03]  /*176a0*/  I2F.RP R11, R6 ;  /* 0x00000006000b7306 */ /* 0x000e660000209400 */
[----:B------:R-:W-:-:S04]  /*176b0*/  IMAD.HI.U32 R5, R5, R0, R4 ;  /* 0x0000000005057227 */ /* 0x000fc800078e0004 */
[----:B------:R-:W-:-:S05]  /*176c0*/  IMAD.MOV R0, RZ, RZ, -R9 ;  /* 0x000000ffff007224 */ /* 0x000fca00078e0a09 */
[----:B------:R-:W-:Y:S01]  /*176d0*/  MOV R4, R0 ;  /* 0x0000000000047202 */ /* 0x000fe20000000f00 */
[----:B------:R-:W-:-:S04]  /*176e0*/  IMAD.HI.U32 R0, R5, R3, RZ ;  /* 0x0000000305007227 */ /* 0x000fc800078e00ff */
[----:B------:R-:W-:Y:S02]  /*176f0*/  IMAD R3, R0, R4, R3 ;  /* 0x0000000400037224 */ /* 0x000fe400078e0203 */
[----:B-1----:R-:W1:Y:S03]  /*17700*/  MUFU.RCP R4, R11 ;  /* 0x0000000b00047308 */ /* 0x002e660000001000 */
[----:B------:R-:W-:-:S13]  /*17710*/  ISETP.GT.U32.AND P0, PT, R2, R3, PT ;  /* 0x000000030200720c */ /* 0x000fda0003f04070 */
[----:B------:R-:W-:Y:S01]  /*17720*/  @!P0 IMAD.IADD R3, R3, 0x1, -R2 ;  /* 0x0000000103038824 */ /* 0x000fe200078e0a02 */
[----:B-1----:R-:W-:Y:S02]  /*17730*/  IADD3 R4, R4, 0xffffffe, RZ ;  /* 0x0ffffffe04047810 */ /* 0x002fe40007ffe0ff */
[----:B------:R-:W-:Y:S02]  /*17740*/  @!P0 IADD3 R0, R0, 0x1, RZ ;  /* 0x0000000100008810 */ /* 0x000fe40007ffe0ff */
[----:B------:R-:W-:Y:S02]  /*17750*/  ISETP.GE.U32.AND P2, PT, R3, R2, PT ;  /* 0x000000020300720c */ /* 0x000fe40003f46070 */
[----:B------:R-:W1:Y:S01]  /*17760*/  F2I.FTZ.U32.TRUNC.NTZ R3, R4 ;  /* 0x0000000400037305 */ /* 0x000e62000021f000 */
[----:B------:R-:W-:Y:S02]  /*17770*/  LOP3.LUT R2, R8, R10, RZ, 0x3c, !PT ;  /* 0x0000000a08027212 */ /* 0x000fe400078e3cff */
[----:B------:R-:W-:-:S02]  /*17780*/  ISETP.NE.AND P0, PT, R10, RZ, PT ;  /* 0x000000ff0a00720c */ /* 0x000fc40003f05270 */
[----:B------:R-:W-:-:S06]  /*17790*/  ISETP.GE.AND P1, PT, R2, RZ, PT ;  /* 0x000000ff0200720c */ /* 0x000fcc0003f26270 */
[----:B------:R-:W-:Y:S01]  /*177a0*/  @P2 IADD3 R0, R0, 0x1, RZ ;  /* 0x0000000100002810 */ /* 0x000fe20007ffe0ff */
[----:B-1----:R-:W-:-:S06]  /*177b0*/  IMAD.MOV R2, RZ, RZ, -R3 ;  /* 0x000000ffff027224 */ /* 0x002fcc00078e0a03 */
[----:B------:R-:W-:Y:S01]  /*177c0*/  @!P1 IMAD.MOV R0, RZ, RZ, -R0 ;  /* 0x000000ffff009224 */ /* 0x000fe200078e0a00 */
[----:B------:R-:W-:Y:S02]  /*177d0*/  @!P0 LOP3.LUT R0, RZ, R10, RZ, 0x33, !PT ;  /* 0x0000000aff008212 */ /* 0x000fe400078e33ff */
[----:B------:R-:W-:Y:S02]  /*177e0*/  MOV R4, R2 ;  /* 0x0000000200047202 */ /* 0x000fe40000000f00 */
[----:B------:R-:W-:Y:S02]  /*177f0*/  IABS R2, R7 ;  /* 0x0000000700027213 */ /* 0x000fe40000000000 */
[----:B------:R-:W-:Y:S01]  /*17800*/  IABS R9, R0 ;  /* 0x0000000000097213 */ /* 0x000fe20000000000 */
[----:B------:R-:W-:Y:S02]  /*17810*/  IMAD R4, R4, R6, RZ ;  /* 0x0000000604047224 */ /* 0x000fe400078e02ff */
[----:B------:R-:W-:-:S02]  /*17820*/  IMAD.MOV R5, RZ, RZ, -R2 ;  /* 0x000000ffff057224 */ /* 0x000fc400078e0a02 */
[----:B------:R-:W-:-:S04]  /*17830*/  IMAD.MOV.U32 R2, RZ, RZ, RZ ;  /* 0x000000ffff027224 */ /* 0x000fc800078e00ff */
[----:B------:R-:W-:Y:S01]  /*17840*/  IMAD.HI.U32 R2, R3, R4, R2 ;  /* 0x0000000403027227 */ /* 0x000fe200078e0002 */
[----:B------:R-:W-:-:S03]  /*17850*/  MOV R4, R5 ;  /* 0x0000000500047202 */ /* 0x000fc60000000f00 */
[----:B------:R-:W-:-:S04]  /*17860*/  IMAD.MOV.U32 R3, RZ, RZ, R9 ;  /* 0x000000ffff037224 */ /* 0x000fc800078e0009 */
[----:B------:R-:W-:-:S04]  /*17870*/  IMAD.HI.U32 R2, R2, R3, RZ ;  /* 0x0000000302027227 */ /* 0x000fc800078e00ff */
[----:B------:R-:W-:Y:S01]  /*17880*/  IMAD R3, R2, R4, R3 ;  /* 0x0000000402037224 */ /* 0x000fe200078e0203 */
[----:B------:R-:W-:-:S04]  /*17890*/  IADD3 R4, -R0, RZ, RZ ;  /* 0x000000ff00047210 */ /* 0x000fc80007ffe1ff */
        /* <DEDUP_REMOVED lines=9> */
[----:B------:R-:W-:-:S05]  /*17930*/  @!P0 LOP3.LUT R2, RZ, R7, RZ, 0x33, !PT ;  /* 0x00000007ff028212 */ /* 0x000fca00078e33ff */
[----:B------:R-:W-:-:S04]  /*17940*/  IMAD.MOV R3, RZ, RZ, -R2 ;  /* 0x000000ffff037224 */ /* 0x000fc800078e0a02 */
[C---:B------:R-:W-:Y:S02]  /*17950*/  IMAD R3, R7.reuse, R3, R0 ;  /* 0x0000000307037224 */ /* 0x040fe400078e0200 */
[----:B------:R-:W-:Y:S02]  /*17960*/  IMAD R0, R7, 0x1000000, R2 ;  /* 0x0100000007007824 */ /* 0x000fe400078e0202 */
[----:B------:R-:W-:Y:S02]  /*17970*/  IMAD R2, R10, R4, R8 ;  /* 0x000000040a027224 */ /* 0x000fe400078e0208 */
[----:B------:R-:W-:Y:S01]  /*17980*/  IMAD R250, R3, 0x10000, R0 ;  /* 0x0001000003fa7824 */ /* 0x000fe200078e0200 */
[----:B------:R-:W-:Y:S05]  /*17990*/  BRA `(.L_x_829) ;  /* 0x0000042000007947 */ /* 0x000fea0003800000 */
.L_x_828:
[----:B------:R-:W-:-:S04]  /*179a0*/  IMAD.MOV.U32 R2, RZ, RZ, 0x4 ;  /* 0x00000004ff027424 */ /* 0x000fc800078e00ff */
[----:B------:R-:W-:-:S05]  /*179b0*/  IMAD.WIDE R2, R251, R2, c[0x0][0x590] ;  /* 0x00016400fb027625 */ /* 0x000fca00078e0202 */
[----:B--2---:R-:W2:Y:S02]  /*179c0*/  LDG.E R4, [R2.64] ;  /* 0x0000000602047981 */ /* 0x004ea4000c1e1900 */
[----:B--23--:R-:W-:-:S05]  /*179d0*/  IMAD R9, R4, R10, RZ ;  /* 0x0000000a04097224 */ /* 0x00cfca00078e02ff */
        /* <DEDUP_REMOVED lines=28> */
[----:B------:R-:W-:Y:S02]  /*17ba0*/  IMAD R11, R4, R2, RZ ;  /* 0x00000002040b7224 */ /* 0x000fe400078e02ff */
[----:B------:R-:W-:-:S03]  /*17bb0*/  IMAD.MOV R2, RZ, RZ, -R2 ;  /* 0x000000ffff027224 */ /* 0x000fc600078e0a02 */
[----:B------:R-:W-:Y:S01]  /*17bc0*/  IADD3 R0, -R11, c[0x0][0x538], RZ ;  /* 0x00014e000b007a10 */ /* 0x000fe20007ffe1ff */
[----:B------:R-:W-:-:S03]  /*17bd0*/  IMAD R6, R9, R2, R8 ;  /* 0x0000000209067224 */ /* 0x000fc600078e0208 */
[----:B------:R-:W-:Y:S02]  /*17be0*/  IMNMX R0, R4, R0, PT ;  /* 0x0000000004007217 */ /* 0x000fe40003800200 */
[----:B------:R-:W-:Y:S02]  /*17bf0*/  IABS R2, R6 ;  /* 0x0000000600027213 */ /* 0x000fe40000000000 */
[-C--:B------:R-:W-:Y:S02]  /*17c00*/  IABS R3, R0.reuse ;  /* 0x0000000000037213 */ /* 0x080fe40000000000 */
[----:B------:R-:W-:Y:S02]  /*17c10*/  IABS R9, R0 ;  /* 0x0000000000097213 */ /* 0x000fe40000000000 */
[----:B------:R-:W1:Y:S01]  /*17c20*/  I2F.RP R4, R3 ;  /* 0x0000000300047306 */ /* 0x000e620000209400 */
[----:B------:R-:W-:Y:S02]  /*17c30*/  MOV R7, R2 ;  /* 0x0000000200077202 */ /* 0x000fe40000000f00 */
[----:B------:R-:W-:-:S05]  /*17c40*/  IMAD.MOV R2, RZ, RZ, -R9 ;  /* 0x000000ffff027224 */ /* 0x000fca00078e0a09 */
[----:B-1----:R-:W1:Y:S02]  /*17c50*/  MUFU.RCP R4, R4 ;  /* 0x0000000400047308 */ /* 0x002e640000001000 */
[----:B-1----:R-:W-:-:S06]  /*17c60*/  IADD3 R4, R4, 0xffffffe, RZ ;  /* 0x0ffffffe04047810 */ /* 0x002fcc0007ffe0ff */
[----:B------:R-:W1:Y:S02]  /*17c70*/  F2I.FTZ.U32.TRUNC.NTZ R5, R4 ;  /* 0x0000000400057305 */ /* 0x000e64000021f000 */
[----:B-1----:R-:W-:-:S04]  /*17c80*/  IMAD.MOV R4, RZ, RZ, -R5 ;  /* 0x000000ffff047224 */ /* 0x002fc800078e0a05 */
[----:B------:R-:W-:Y:S02]  /*17c90*/  IMAD R8, R4, R3, RZ ;  /* 0x0000000304087224 */ /* 0x000fe400078e02ff */
[----:B------:R-:W-:-:S04]  /*17ca0*/  IMAD.MOV.U32 R4, RZ, RZ, RZ ;  /* 0x000000ffff047224 */ /* 0x000fc800078e00ff */
[----:B------:R-:W-:-:S04]  /*17cb0*/  IMAD.HI.U32 R5, R5, R8, R4 ;  /* 0x0000000805057227 */ /* 0x000fc800078e0004 */
[----:B------:R-:W-:Y:S02]  /*17cc0*/  IMAD.MOV.U32 R4, RZ, RZ, R2 ;  /* 0x000000ffff047224 */ /* 0x000fe400078e0002 */
[----:B------:R-:W-:-:S04]  /*17cd0*/  IMAD.HI.U32 R2, R5, R7, RZ ;  /* 0x0000000705027227 */ /* 0x000fc800078e00ff */
[----:B------:R-:W-:-:S05]  /*17ce0*/  IMAD R4, R2, R4, R7 ;  /* 0x0000000402047224 */ /* 0x000fca00078e0207 */
[----:B------:R-:W-:-:S13]  /*17cf0*/  ISETP.GT.U32.AND P0, PT, R3, R4, PT ;  /* 0x000000040300720c */ /* 0x000fda0003f04070 */
[-C--:B------:R-:W-:Y:S02]  /*17d00*/  @!P0 IADD3 R4, R4, -R3.reuse, RZ ;  /* 0x8000000304048210 */ /* 0x080fe40007ffe0ff */
[----:B------:R-:W-:Y:S02]  /*17d10*/  @!P0 IADD3 R2, R2, 0x1, RZ ;  /* 0x0000000102028810 */ /* 0x000fe40007ffe0ff */
[----:B------:R-:W-:Y:S02]  /*17d20*/  ISETP.GE.U32.AND P2, PT, R4, R3, PT ;  /* 0x000000030400720c */ /* 0x000fe40003f46070 */
[----:B------:R-:W-:Y:S02]  /*17d30*/  LOP3.LUT R3, R6, R0, RZ, 0x3c, !PT ;  /* 0x0000000006037212 */ /* 0x000fe400078e3cff */
[----:B------:R-:W-:Y:S02]  /*17d40*/  ISETP.NE.AND P0, PT, R0, RZ, PT ;  /* 0x000000ff0000720c */ /* 0x000fe40003f05270 */
[----:B------:R-:W-:Y:S01]  /*17d50*/  ISETP.GE.AND P1, PT, R3, RZ, PT ;  /* 0x000000ff0300720c */ /* 0x000fe20003f26270 */
[----:B------:R-:W-:Y:S01]  /*17d60*/  IMAD.MOV R3, RZ, RZ, -R0 ;  /* 0x000000ffff037224 */ /* 0x000fe200078e0a00 */
[----:B------:R-:W-:-:S05]  /*17d70*/  IADD3 R6, R11, 0x1000000, R6 ;  /* 0x010000000b067810 */ /* 0x000fca0007ffe006 */
[----:B------:R-:W-:-:S06]  /*17d80*/  @P2 IADD3 R2, R2, 0x1, RZ ;  /* 0x0000000102022810 */ /* 0x000fcc0007ffe0ff */
[----:B------:R-:W-:Y:S01]  /*17d90*/  @!P1 IMAD.MOV R2, RZ, RZ, -R2 ;  /* 0x000000ffff029224 */ /* 0x000fe200078e0a02 */
[----:B------:R-:W-:-:S05]  /*17da0*/  @!P0 LOP3.LUT R2, RZ, R0, RZ, 0x33, !PT ;  /* 0x00000000ff028212 */ /* 0x000fca00078e33ff */
[----:B------:R-:W-:Y:S02]  /*17db0*/  IMAD R250, R2, R3, R6 ;  /* 0x0000000302fa7224 */ /* 0x000fe400078e0206 */
.L_x_829:
[----:B------:R-:W-:Y:S05]  /*17dc0*/  BSYNC B0 ;  /* 0x0000000000007941 */ /* 0x000fea0003800000 */
.L_x_827:
[----:B------:R-:W-:-:S04]  /*17dd0*/  LOP3.LUT R2, RZ, R2, RZ, 0x33, !PT ;  /* 0x00000002ff027212 */ /* 0x000fc800078e33ff */
[----:B------:R-:W-:Y:S01]  /*17de0*/  IADD3 R249, R2, R10, RZ ;  /* 0x0000000a02f97210 */ /* 0x000fe20007ffe0ff */
[----:B------:R-:W-:Y:S05]  /*17df0*/  BRA `(.L_x_830) ;  /* 0x0000004000007947 */ /* 0x000fea0003800000 */
.L_x_818:
[----:B------:R-:W-:Y:S01]  /*17e00*/  IMAD.MOV.U32 R248, RZ, RZ, R9 ;  /* 0x000000fffff87224 */ /* 0x000fe200078e0009 */
[----:B------:R-:W-:Y:S01]  /*17e10*/  MOV R250, RZ ;  /* 0x000000ff00fa7202 */ /* 0x000fe20000000f00 */
[----:B------:R-:W-:Y:S01]  /*17e20*/  IMAD.MOV.U32 R249, RZ, RZ, RZ ;  /* 0x000000fffff97224 */ /* 0x000fe200078e00ff */
[----:B------:R-:W-:Y:S02]  /*17e30*/  MOV R251, c[0x0][0x53c] ;  /* 0x00014f0000fb7a02 */ /* 0x000fe40000000f00 */
.L_x_830:
[----:B------:R-:W-:Y:S05]  /*17e40*/  BSYNC B1 ;  /* 0x0000000000017941 */ /* 0x000fea0003800000 */
.L_x_816:
[----:B------:R-:W-:Y:S01]  /*17e50*/  WARPSYNC 0xffffffff ;  /* 0xffffffff00007948 */ /* 0x000fe20003800000 */
[----:B------:R-:W-:Y:S01]  /*17e60*/  BAR.SYNC.DEFER_BLOCKING 0x4, 0x100 ;  /* 0x0104000000007b1d */ /* 0x000fe20000010000 */
[----:B------:R-:W-:-:S13]  /*17e70*/  ISETP.NE.AND P0, PT, R12, RZ, PT ;  /* 0x000000ff0c00720c */ /* 0x000fda0003f05270 */
[----:B------:R2:W-:Y:S04]  /*17e80*/  @!P0 STS.128 [0xe100], R248 ;  /* 0x00e100f8ff008388 */ /* 0x0005e80000000c00 */
[----:B------:R-:W-:Y:S06]  /*17e90*/  BAR.ARV 0x5, 0x100 ;  /* 0x0144000000007b1d */ /* 0x000fec0000002000 */
.L_x_811:
[----:B-1----:R-:W-:-:S13]  /*17ea0*/  ISETP.GE.AND P0, PT, R251, c[0x0][0x53c], PT ;  /* 0x00014f00fb007a0c */ /* 0x002fda0003f06270 */
[----:B--2---:R-:W-:Y:S01]  /*17eb0*/  @P0 CALL.REL.NOINC `(.L_x_831) ;  /* 0x0000001000000944 */ /* 0x004fe20003c00000 */
[----:B------:R-:W-:Y:S05]  /*17ec0*/  BRA `(.L_x_832) ;  /* 0xfffe9ab000007947 */ /* 0x000fea000383ffff */
.L_x_831:
[----:B------:R-:W-:Y:S05]  /*17ed0*/  EXIT ;  /* 0x000000000000794d */ /* 0x000fea0003800000 */
.L_x_667:
[----:B------:R-:W-:Y:S01]  /*17ee0*/  IMAD.MOV.U32 R0, RZ, RZ, R5 ;  /* 0x000000ffff007224 */ /* 0x000fe200078e0005 */
[----:B------:R-:W-:Y:S02]  /*17ef0*/  MOV R2, 0x1 ;  /* 0x0000000100027802 */ /* 0x000fe40000000f00 */
[----:B------:R-:W-:Y:S02]  /*17f00*/  MOV R3, 0x17f20 ;  /* 0x00017f2000037802 */ /* 0x000fe40000000f00 */
[----:B--2---:R-:W-:Y:S05]  /*17f10*/  CALL.REL.NOINC `($__internal_12_$__cuda_sm70_shflsync_up_p) ;  /* 0x000033b000007944 */ /* 0x004fea0003c00000 */
[----:B------:R-:W-:Y:S01]  /*17f20*/  MOV R0, R4 ;  /* 0x0000000400007202 */ /* 0x000fe20000000f00 */
[----:B------:R-:W-:Y:S05]  /*17f30*/  BRA `(.L_x_833) ;  /* 0xfffe850000007947 */ /* 0x000fea000383ffff */
.L_x_668:
[----:B------:R-:W-:Y:S01]  /*17f40*/  IMAD.MOV.U32 R0, RZ, RZ, R5 ;  /* 0x000000ffff007224 */ /* 0x000fe200078e0005 */
[----:B------:R-:W-:Y:S02]  /*17f50*/  MOV R2, 0x2 ;  /* 0x0000000200027802 */ /* 0x000fe40000000f00 */
[----:B------:R-:W-:Y:S02]  /*17f60*/  MOV R3, 0x17f80 ;  /* 0x00017f8000037802 */ /* 0x000fe40000000f00 */
[----:B--2---:R-:W-:Y:S05]  /*17f70*/  CALL.REL.NOINC `($__internal_12_$__cuda_sm70_shflsync_up_p) ;  /* 0x0000335000007944 */ /* 0x004fea0003c00000 */
[----:B------:R-:W-:Y:S01]  /*17f80*/  SEL R0, R4, RZ, P4 ;  /* 0x000000ff04007207 */ /* 0x000fe20002000000 */
[----:B------:R-:W-:Y:S01]  /*17f90*/  IMAD.MOV.U32 R2, RZ, RZ, 0x4 ;  /* 0x00000004ff027424 */ /* 0x000fe200078e00ff */
[----:B------:R-:W-:-:S03]  /*17fa0*/  MOV R3, 0x17fd0 ;  /* 0x00017fd000037802 */ /* 0x000fc60000000f00 */
[----:B------:R-:W-:Y:S02]  /*17fb0*/  IMAD.IADD R0, R5, 0x1, R0 ;  /* 0x0000000105007824 */ /* 0x000fe400078e0200 */
[----:B------:R-:W-:Y:S05]  /*17fc0*/  CALL.REL.NOINC `($__internal_12_$__cuda_sm70_shflsync_up_p) ;  /* 0x0000330000007944 */ /* 0x000fea0003c00000 */
        /* <DEDUP_REMOVED lines=12> */
[----:B------:R-:W-:Y:S02]  /*18090*/  MOV R45, 0x1f ;  /* 0x0000001f002d7802 */ /* 0x000fe40000000f00 */
[----:B------:R-:W-:Y:S01]  /*180a0*/  MOV R3, 0x180e0 ;  /* 0x000180e000037802 */ /* 0x000fe20000000f00 */
[----:B------:R-:W-:-:S04]  /*180b0*/  IMAD.IADD R4, R0, 0x1, R4 ;  /* 0x0000000100047824 */ /* 0x000fc800078e0204 */
[----:B------:R-:W-:Y:S02]  /*180c0*/  IMAD.MOV.U32 R44, RZ, RZ, R4 ;  /* 0x000000ffff2c7224 */ /* 0x000fe400078e0004 */
[----:B------:R-:W-:Y:S05]  /*180d0*/  CALL.REL.NOINC `($__internal_11_$__cuda_sm70_shflsync_idx_p) ;  /* 0x0000319000007944 */ /* 0x000fea0003c00000 */
[----:B------:R-:W-:Y:S01]  /*180e0*/  MOV R0, R45 ;  /* 0x0000002d00007202 */ /* 0x000fe20000000f00 */
[----:B------:R-:W-:Y:S05]  /*180f0*/  BRA `(.L_x_834) ;  /* 0xfffe844000007947 */ /* 0x000fea000383ffff */
.L_x_670:
[----:B------:R-:W-:Y:S02]  /*18100*/  SEL R0, RZ, 0x1, P0 ;  /* 0x00000001ff007807 */ /* 0x000fe40000000000 */
[----:B------:R-:W-:Y:S02]  /*18110*/  MOV R2, 0x18130 ;  /* 0x0001813000027802 */ /* 0x000fe40000000f00 */
[----:B--2---:R-:W-:Y:S05]  /*18120*/  CALL.REL.NOINC `($__internal_13_$__cuda_sm70_votesync_ballot) ;  /* 0x0000321000007944 */ /* 0x004fea0003c00000 */
[----:B------:R-:W-:Y:S01]  /*18130*/  MOV R6, R0 ;  /* 0x0000000000067202 */ /* 0x000fe20000000f00 */
[----:B------:R-:W-:Y:S05]  /*18140*/  BRA `(.L_x_835) ;  /* 0xfffe848000007947 */ /* 0x000fea000383ffff */
.L_x_671:
[----:B------:R-:W-:Y:S01]  /*18150*/  IMAD.MOV.U32 R44, RZ, RZ, R9 ;  /* 0x000000ffff2c7224 */ /* 0x000fe200078e0009 */
[----:B------:R-:W-:Y:S01]  /*18160*/  MOV R2, R0 ;  /* 0x0000000000027202 */ /* 0x000fe20000000f00 */
[----:B------:R-:W-:Y:S01]  /*18170*/  IMAD.MOV.U32 R45, RZ, RZ, 0x1f ;  /* 0x0000001fff2d7424 */ /* 0x000fe200078e00ff */
[----:B------:R-:W-:Y:S02]  /*18180*/  MOV R3, 0x181a0 ;  /* 0x000181a000037802 */ /* 0x000fe40000000f00 */
[----:B------:R-:W-:Y:S05]  /*18190*/  CALL.REL.NOINC `($__internal_11_$__cuda_sm70_shflsync_idx_p) ;  /* 0x000030d000007944 */ /* 0x000fea0003c00000 */
[----:B------:R-:W-:Y:S01]  /*181a0*/  IMAD.MOV.U32 R12, RZ, RZ, R45 ;  /* 0x000000ffff0c7224 */ /* 0x000fe200078e002d */
[----:B------:R-:W-:Y:S01]  /*181b0*/  MOV R44, R8 ;  /* 0x00000008002c7202 */ /* 0x000fe20000000f00 */
[----:B------:R-:W-:Y:S01]  /*181c0*/  IMAD.MOV.U32 R5, RZ, RZ, RZ ;  /* 0x000000ffff057224 */ /* 0x000fe200078e00ff */
[----:B------:R-:W-:Y:S01]  /*181d0*/  MOV R2, R0 ;  /* 0x0000000000027202 */ /* 0x000fe20000000f00 */
[----:B------:R-:W-:Y:S01]  /*181e0*/  IMAD.MOV.U32 R45, RZ, RZ, 0x1f ;  /* 0x0000001fff2d7424 */ /* 0x000fe200078e00ff */
[----:B------:R-:W-:-:S02]  /*181f0*/  MOV R3, 0x18210 ;  /* 0x0001821000037802 */ /* 0x000fc40000000f00 */
[----:B------:R-:W-:Y:S05]  /*18200*/  CALL.REL.NOINC `($__internal_11_$__cuda_sm70_shflsync_idx_p) ;  /* 0x0000306000007944 */ /* 0x000fea0003c00000 */
[----:B------:R-:W-:Y:S01]  /*18210*/  MOV R9, R45 ;  /* 0x0000002d00097202 */ /* 0x000fe20000000f00 */
[----:B------:R-:W-:Y:S05]  /*18220*/  BRA `(.L_x_836) ;  /* 0xfffe840000007947 */ /* 0x000fea000383ffff */
.L_x_674:
[----:B------:R-:W-:Y:S01]  /*18230*/  IMAD.MOV.U32 R44, RZ, RZ, R4 ;  /* 0x000000ffff2c7224 */ /* 0x000fe200078e0004 */
[----:B------:R-:W-:Y:S01]  /*18240*/  MOV R2, R0 ;  /* 0x0000000000027202 */ /* 0x000fe20000000f00 */
[----:B------:R-:W-:Y:S01]  /*18250*/  IMAD.MOV.U32 R45, RZ, RZ, 0x1f ;  /* 0x0000001fff2d7424 */ /* 0x000fe200078e00ff */
[----:B------:R-:W-:-:S02]  /*18260*/  MOV R3, 0x18280 ;  /* 0x0001828000037802 */ /* 0x000fc40000000f00 */
[----:B--23--:R-:W-:Y:S05]  /*18270*/  CALL.REL.NOINC `($__internal_11_$__cuda_sm70_shflsync_idx_p) ;  /* 0x00002ff000007944 */ /* 0x00cfea0003c00000 */
[----:B------:R-:W-:Y:S01]  /*18280*/  MOV R5, R45 ;  /* 0x0000002d00057202 */ /* 0x000fe20000000f00 */
[----:B------:R-:W-:Y:S05]  /*18290*/  BRA `(.L_x_673) ;  /* 0xfffe83f000007947 */ /* 0x000fea000383ffff */
.L_x_695:
[----:B------:R-:W-:Y:S01]  /*182a0*/  IMAD.MOV.U32 R44, RZ, RZ, R0 ;  /* 0x000000ffff2c7224 */ /* 0x000fe200078e0000 */
[----:B------:R-:W-:Y:S01]  /*182b0*/  MOV R2, RZ ;  /* 0x000000ff00027202 */ /* 0x000fe20000000f00 */
[----:B------:R-:W-:Y:S01]  /*182c0*/  IMAD.MOV.U32 R45, RZ, RZ, 0x181f ;  /* 0x0000181fff2d7424 */ /* 0x000fe200078e00ff */
[----:B------:R-:W-:-:S02]  /*182d0*/  MOV R3, 0x182f0 ;  /* 0x000182f000037802 */ /* 0x000fc40000000f00 */
[----:B------:R-:W-:Y:S05]  /*182e0*/  CALL.REL.NOINC `($__internal_11_$__cuda_sm70_shflsync_idx_p) ;  /* 0x00002f8000007944 */ /* 0x000fea0003c00000 */
[----:B------:R-:W-:Y:S01]  /*182f0*/  MOV R7, R45 ;  /* 0x0000002d00077202 */ /* 0x000fe20000000f00 */
[----:B------:R-:W-:Y:S05]  /*18300*/  BRA `(.L_x_837) ;  /* 0xfffec27000007947 */ /* 0x000fea000383ffff */
.L_x_696:
[----:B------:R-:W-:Y:S01]  /*18310*/  IMAD.MOV.U32 R44, RZ, RZ, R5 ;  /* 0x000000ffff2c7224 */ /* 0x000fe200078e0005 */
[----:B------:R-:W-:Y:S01]  /*18320*/  MOV R2, RZ ;  /* 0x000000ff00027202 */ /* 0x000fe20000000f00 */
[----:B------:R-:W-:Y:S01]  /*18330*/  IMAD.MOV.U32 R45, RZ, RZ, 0x181f ;  /* 0x0000181fff2d7424 */ /* 0x000fe200078e00ff */
[----:B------:R-:W-:-:S02]  /*18340*/  MOV R3, 0x18360 ;  /* 0x0001836000037802 */ /* 0x000fc40000000f00 */
[----:B-12---:R-:W-:Y:S05]  /*18350*/  CALL.REL.NOINC `($__internal_11_$__cuda_sm70_shflsync_idx_p) ;  /* 0x00002f1000007944 */ /* 0x006fea0003c00000 */
[----:B------:R-:W-:Y:S01]  /*18360*/  IADD3 R8, P2, R45, R143, RZ ;  /* 0x0000008f2d087210 */ /* 0x000fe20007f5e0ff */
[----:B------:R-:W-:Y:S01]  /*18370*/  IMAD.MOV.U32 R44, RZ, RZ, R0 ;  /* 0x000000ffff2c7224 */ /* 0x000fe200078e0000 */
[----:B------:R-:W-:-:S02]  /*18380*/  ISETP.GE.AND P1, PT, R219, c[0x0][0x1d4], PT ;  /* 0x00007500db007a0c */ /* 0x000fc40003f26270 */
[----:B------:R-:W-:Y:S01]  /*18390*/  ISETP.GE.AND P0, PT, R221, c[0x0][0x1d4], PT ;  /* 0x00007500dd007a0c */ /* 0x000fe20003f06270 */
[----:B------:R-:W-:Y:S01]  /*183a0*/  IMAD.X R9, R7, 0x1, R68, P2 ;  /* 0x0000000107097824 */ /* 0x000fe200010e0644 */
[----:B------:R-:W-:Y:S01]  /*183b0*/  IADD3 R2, P2, R45, R144, RZ ;  /* 0x000000902d027210 */ /* 0x000fe20007f5e0ff */
[----:B------:R-:W-:-:S04]  /*183c0*/  IMAD.MOV.U32 R45, RZ, RZ, 0x181f ;  /* 0x0000181fff2d7424 */ /* 0x000fc800078e00ff */
[----:B------:R-:W-:-:S04]  /*183d0*/  IMAD.X R3, R7, 0x1, R69, P2 ;  /* 0x0000000107037824 */ /* 0x000fc800010e0645 */
[----:B------:R-:W-:Y:S01]  /*183e0*/  @!PT LDS RZ, [RZ] ;  /* 0x00000000fffff984 */ /* 0x000fe20000000800 */
[----:B------:R-:W-:Y:S01]  /*183f0*/  @!PT LDS RZ, [RZ] ;  /* 0x00000000fffff984 */ /* 0x000fe20000000800 */
[----:B------:R-:W-:Y:S01]  /*18400*/  @!PT LDS RZ, [RZ] ;  /* 0x00000000fffff984 */ /* 0x000fe20000000800 */
[----:B------:R1:W-:Y:S04]  /*18410*/  LDGSTS.E.BYPASS.LTC128B.128 [R195+0x8100], [R8.64], !P1 ;  /* 0x0810000008c37fae */ /* 0x0003e8000c901d46 */
[----:B------:R2:W-:Y:S01]  /*18420*/  LDGSTS.E.BYPASS.LTC128B.128 [R195+0xb100], [R2.64], !P0 ;  /* 0x0b10000002c37fae */ /* 0x0005e2000c101d46 */
[----:B-1----:R-:W-:Y:S02]  /*18430*/  SEL R9, RZ, 0x10, P1 ;  /* 0x00000010ff097807 */ /* 0x002fe40000800000 */
[----:B------:R-:W-:Y:S01]  /*18440*/  SEL R8, RZ, 0x10, P0 ;  /* 0x00000010ff087807 */ /* 0x000fe20000000000 */
[----:B--2---:R-:W-:Y:S01]  /*18450*/  IMAD.MOV.U32 R2, RZ, RZ, 0x1 ;  /* 0x00000001ff027424 */ /* 0x004fe200078e00ff */
[----:B------:R-:W-:Y:S02]  /*18460*/  MOV R3, 0x18480 ;  /* 0x0001848000037802 */ /* 0x000fe40000000f00 */
[----:B------:R-:W-:Y:S05]  /*18470*/  CALL.REL.NOINC `($__internal_11_$__cuda_sm70_shflsync_idx_p) ;  /* 0x00002df000007944 */ /* 0x000fea0003c00000 */
[----:B------:R-:W-:Y:S01]  /*18480*/  IMAD.MOV.U32 R10, RZ, RZ, R45 ;  /* 0x000000ffff0a7224 */ /* 0x000fe200078e002d */
[----:B------:R-:W-:Y:S01]  /*18490*/  MOV R2, 0x1 ;  /* 0x0000000100027802 */ /* 0x000fe20000000f00 */
[----:B------:R-:W-:Y:S01]  /*184a0*/  IMAD.MOV.U32 R44, RZ, RZ, R5 ;  /* 0x000000ffff2c7224 */ /* 0x000fe200078e0005 */
[----:B------:R-:W-:-:S02]  /*184b0*/  MOV R45, 0x181f ;  /* 0x0000181f002d7802 */ /* 0x000fc40000000f00 */
[----:B------:R-:W-:Y:S02]  /*184c0*/  MOV R3, 0x184e0 ;  /* 0x000184e000037802 */ /* 0x000fe40000000f00 */
[----:B------:R-:W-:Y:S05]  /*184d0*/  CALL.REL.NOINC `($__internal_11_$__cuda_sm70_shflsync_idx_p) ;  /* 0x00002d9000007944 */ /* 0x000fea0003c00000 */
[C---:B------:R-:W-:Y:S01]  /*184e0*/  IADD3 R6, -R9.reuse, 0x10, RZ ;  /* 0x0000001009067810 */ /* 0x040fe20007ffe1ff */
[----:B------:R-:W-:Y:S01]  /*184f0*/  IMAD.MOV.U32 R44, RZ, RZ, R0 ;  /* 0x000000ffff2c7224 */ /* 0x000fe200078e0000 */
[----:B------:R-:W-:Y:S02]  /*18500*/  IADD3 R2, -R8, 0x10, RZ ;  /* 0x0000001008027810 */ /* 0x000fe40007ffe1ff */
[----:B------:R-:W-:Y:S02]  /*18510*/  LOP3.LUT R6, R6, 0xf, RZ, 0xc0, !PT ;  /* 0x0000000f06067812 */ /* 0x000fe400078ec0ff */
[----:B------:R-:W-:Y:S02]  /*18520*/  LOP3.LUT R2, R2, 0xf, RZ, 0xc0, !PT ;  /* 0x0000000f02027812 */ /* 0x000fe400078ec0ff */
[----:B------:R-:W-:Y:S02]  /*18530*/  IADD3 R6, P1, P0, R6, R45, R143 ;  /* 0x0000002d06067210 */ /* 0x000fe4000783e08f */
[----:B------:R-:W-:-:S02]  /*18540*/  ISETP.NE.U32.AND P2, PT, R9, RZ, PT ;  /* 0x000000ff0900720c */ /* 0x000fc40003f45070 */
[----:B------:R-:W-:Y:S02]  /*18550*/  IADD3.X R7, RZ, R10, R68, P1, P0 ;  /* 0x0000000aff077210 */ /* 0x000fe40000fe0444 */
[----:B------:R-:W-:Y:S01]  /*18560*/  IADD3 R2, P1, P0, R2, R45, R144 ;  /* 0x0000002d02027210 */ /* 0x000fe2000783e090 */
[----:B------:R-:W-:-:S03]  /*18570*/  IMAD.MOV.U32 R45, RZ, RZ, 0x181f ;  /* 0x0000181fff2d7424 */ /* 0x000fc600078e00ff */
[----:B------:R-:W-:Y:S02]  /*18580*/  IADD3.X R3, RZ, R10, R69, P1, P0 ;  /* 0x0000000aff037210 */ /* 0x000fe40000fe0445 */
[----:B------:R-:W-:-:S03]  /*18590*/  ISETP.NE.U32.AND P0, PT, R8, RZ, PT ;  /* 0x000000ff0800720c */ /* 0x000fc60003f05070 */
[----:B------:R-:W-:Y:S01]  /*185a0*/  @!PT LDS RZ, [RZ] ;  /* 0x00000000fffff984 */ /* 0x000fe20000000800 */
[----:B------:R-:W-:Y:S01]  /*185b0*/  @!PT LDS RZ, [RZ] ;  /* 0x00000000fffff984 */ /* 0x000fe20000000800 */
[----:B------:R-:W-:Y:S01]  /*185c0*/  @!PT LDS RZ, [RZ] ;  /* 0x00000000fffff984 */ /* 0x000fe20000000800 */
[----:B------:R1:W-:Y:S10]  /*185d0*/  LDGSTS.E.BYPASS.LTC128B.128.ZFILL [R195+0x9100], [R6.64], P2 ;  /* 0x0910000006c37fae */ /* 0x0003f40009141d46 */
[----:B------:R2:W-:Y:S02]  /*185e0*/  LDGSTS.E.BYPASS.LTC128B.128.ZFILL [R195+0xc100], [R2.64], P0 ;  /* 0x0c10000002c37fae */ /* 0x0005e40008141d46 */
[----:B--2---:R-:W-:Y:S01]  /*185f0*/  IMAD.MOV.U32 R2, RZ, RZ, 0x2 ;  /* 0x00000002ff027424 */ /* 0x004fe200078e00ff */
[----:B------:R-:W-:-:S02]  /*18600*/  MOV R3, 0x18620 ;  /* 0x0001862000037802 */ /* 0x000fc40000000f00 */
[----:B-1----:R-:W-:Y:S05]  /*18610*/  CALL.REL.NOINC `($__internal_11_$__cuda_sm70_shflsync_idx_p) ;  /* 0x00002c5000007944 */ /* 0x002fea0003c00000 */
[----:B------:R-:W-:Y:S01]  /*18620*/  IMAD.MOV.U32 R10, RZ, RZ, R45 ;  /* 0x000000ffff0a7224 */ /* 0x000fe200078e002d */
[----:B------:R-:W-:Y:S01]  /*18630*/  MOV R2, 0x2 ;  /* 0x0000000200027802 */ /* 0x000fe20000000f00 */
[----:B------:R-:W-:Y:S01]  /*18640*/  IMAD.MOV.U32 R44, RZ, RZ, R5 ;  /* 0x000000ffff2c7224 */ /* 0x000fe200078e0005 */
[----:B------:R-:W-:-:S02]  /*18650*/  MOV R45, 0x181f ;  /* 0x0000181f002d7802 */ /* 0x000fc40000000f00 */
[----:B------:R-:W-:Y:S02]  /*18660*/  MOV R3, 0x18680 ;  /* 0x0001868000037802 */ /* 0x000fe40000000f00 */
[----:B------:R-:W-:Y:S05]  /*18670*/  CALL.REL.NOINC `($__internal_11_$__cuda_sm70_shflsync_idx_p) ;  /* 0x00002bf000007944 */ /* 0x000fea0003c00000 */
[----:B------:R-:W-:Y:S01]  /*18680*/  MOV R0, R45 ;  /* 0x0000002d00007202 */ /* 0x000fe20000000f00 */
[----:B------:R-:W-:Y:S05]  /*18690*/  BRA `(.L_x_838) ;  /* 0xfffec04000007947 */ /* 0x000fea000383ffff */
.L_x_697:
[----:B------:R-:W-:Y:S01]  /*186a0*/  IMAD.MOV.U32 R44, RZ, RZ, R5 ;  /* 0x000000ffff2c7224 */ /* 0x000fe200078e0005 */
[----:B------:R-:W-:Y:S01]  /*186b0*/  MOV R2, RZ ;  /* 0x000000ff00027202 */ /* 0x000fe20000000f00 */
[----:B------:R-:W-:Y:S01]  /*186c0*/  IMAD.MOV.U32 R45, RZ, RZ, 0x1c1f ;  /* 0x00001c1fff2d7424 */ /* 0x000fe200078e00ff */
[----:B------:R-:W-:Y:S02]  /*186d0*/  MOV R3, 0x186f0 ;  /* 0x000186f000037802 */ /* 0x000fe40000000f00 */
[----:B------:R-:W-:Y:S05]  /*186e0*/  CALL.REL.NOINC `($__internal_11_$__cuda_sm70_shflsync_idx_p) ;  /* 0x00002b8000007944 */ /* 0x000fea0003c00000 */
[----:B------:R-:W-:Y:S01]  /*186f0*/  MOV R3, R45 ;  /* 0x0000002d00037202 */ /* 0x000fe20000000f00 */
[----:B------:R-:W-:Y:S05]  /*18700*/  BRA `(.L_x_839) ;  /* 0xfffec1e000007947 */ /* 0x000fea000383ffff */
.L_x_702:
[----:B------:R-:W-:Y:S01]  /*18710*/  IMAD.MOV.U32 R44, RZ, RZ, R5 ;  /* 0x000000ffff2c7224 */ /* 0x000fe200078e0005 */
[----:B------:R-:W-:Y:S01]  /*18720*/  MOV R2, 0x1 ;  /* 0x0000000100027802 */ /* 0x000fe20000000f00 */
[----:B------:R-:W-:Y:S01]  /*18730*/  IMAD.MOV.U32 R45, RZ, RZ, 0x1c1f ;  /* 0x00001c1fff2d7424 */ /* 0x000fe200078e00ff */
[----:B------:R-:W-:Y:S02]  /*18740*/  MOV R3, 0x18760 ;  /* 0x0001876000037802 */ /* 0x000fe40000000f00 */
[----:B-1----:R-:W-:Y:S05]  /*18750*/  CALL.REL.NOINC `($__internal_11_$__cuda_sm70_shflsync_idx_p) ;  /* 0x00002b1000007944 */ /* 0x002fea0003c00000 */
[----:B------:R-:W-:Y:S01]  /*18760*/  MOV R3, R45 ;  /* 0x0000002d00037202 */ /* 0x000fe20000000f00 */
[----:B------:R-:W-:Y:S05]  /*18770*/  BRA `(.L_x_840) ;  /* 0xfffecb7000007947 */ /* 0x000fea000383ffff */
.L_x_707:
[----:B------:R-:W-:Y:S02]  /*18780*/  MOV R0, 0x2 ;  /* 0x0000000200007802 */ /* 0x000fe40000000f00 */
[----:B------:R-:W-:-:S02]  /*18790*/  MOV R2, 0x187b0 ;  /* 0x000187b000027802 */ /* 0x000fc40000000f00 */
[----:B------:R-:W-:Y:S05]  /*187a0*/  CALL.REL.NOINC `($__internal_10_$__cuda_sm70_shflsync_bfly_p) ;  /* 0x00002a6000007944 */ /* 0x000fea0003c00000 */
[----:B------:R-:W-:Y:S05]  /*187b0*/  BRA `(.L_x_841) ;  /* 0xfffed57000007947 */ /* 0x000fea000383ffff */
.L_x_708:
[----:B------:R-:W-:Y:S02]  /*187c0*/  MOV R0, 0x1 ;  /* 0x0000000100007802 */ /* 0x000fe40000000f00 */
[----:B------:R-:W-:-:S02]  /*187d0*/  MOV R2, 0x187f0 ;  /* 0x000187f000027802 */ /* 0x000fc40000000f00 */
[----:B------:R-:W-:Y:S05]  /*187e0*/  CALL.REL.NOINC `($__internal_10_$__cuda_sm70_shflsync_bfly_p) ;  /* 0x00002a2000007944 */ /* 0x000fea0003c00000 */
[----:B------:R-:W-:Y:S01]  /*187f0*/  FMNMX.FTZ R68, R4, R0, !PT ;  /* 0x0000000004447209 */ /* 0x000fe20007810000 */
[----:B------:R-:W-:Y:S01]  /*18800*/  IMAD.MOV.U32 R4, RZ, RZ, R5 ;  /* 0x000000ffff047224 */ /* 0x000fe200078e0005 */
[----:B------:R-:W-:Y:S01]  /*18810*/  MOV R2, 0x18840 ;  /* 0x0001884000027802 */ /* 0x000fe20000000f00 */
[----:B------:R-:W-:-:S02]  /*18820*/  IMAD.MOV.U32 R0, RZ, RZ, 0x2 ;  /* 0x00000002ff007424 */ /* 0x000fc400078e00ff */
[----:B------:R-:W-:Y:S05]  /*18830*/  CALL.REL.NOINC `($__internal_10_$__cuda_sm70_shflsync_bfly_p) ;  /* 0x000029d000007944 */ /* 0x000fea0003c00000 */
[----:B------:R-:W-:Y:S01]  /*18840*/  FMNMX.FTZ R5, R5, R0, !PT ;  /* 0x0000000005057209 */ /* 0x000fe20007810000 */
[----:B------:R-:W-:Y:S01]  /*18850*/  IMAD.MOV.U32 R0, RZ, RZ, 0x1 ;  /* 0x00000001ff007424 */ /* 0x000fe200078e00ff */
[----:B------:R-:W-:-:S03]  /*18860*/  MOV R2, 0x18890 ;  /* 0x0001889000027802 */ /* 0x000fc60000000f00 */
[----:B------:R-:W-:Y:S02]  /*18870*/  IMAD.MOV.U32 R4, RZ, RZ, R5 ;  /* 0x000000ffff047224 */ /* 0x000fe400078e0005 */
[----:B------:R-:W-:Y:S05]  /*18880*/  CALL.REL.NOINC `($__internal_10_$__cuda_sm70_shflsync_bfly_p) ;  /* 0x0000298000007944 */ /* 0x000fea0003c00000 */
[----:B------:R-:W-:Y:S01]  /*18890*/  MOV R3, R0 ;  /* 0x0000000000037202 */ /* 0x000fe20000000f00 */
[----:B------:R-:W-:Y:S05]  /*188a0*/  BRA `(.L_x_842) ;  /* 0xfffed4f000007947 */ /* 0x000fea000383ffff */
.L_x_716:
[----:B------:R-:W-:Y:S01]  /*188b0*/  MOV R2, RZ ;  /* 0x000000ff00027202 */ /* 0x000fe20000000f00 */
[----:B------:R-:W-:Y:S01]  /*188c0*/  IMAD.MOV.U32 R44, RZ, RZ, R0 ;  /* 0x000000ffff2c7224 */ /* 0x000fe200078e0000 */
[----:B------:R-:W-:Y:S01]  /*188d0*/  MOV R3, 0x18900 ;  /* 0x0001890000037802 */ /* 0x000fe20000000f00 */
[----:B------:R-:W-:Y:S02]  /*188e0*/  IMAD.MOV.U32 R45, RZ, RZ, 0x181f ;  /* 0x0000181fff2d7424 */ /* 0x000fe400078e00ff */
[----:B-1--4-:R-:W-:Y:S05]  /*188f0*/  CALL.REL.NOINC `($__internal_11_$__cuda_sm70_shflsync_idx_p) ;  /* 0x0000297000007944 */ /* 0x012fea0003c00000 */
[----:B------:R-:W-:Y:S01]  /*18900*/  MOV R7, R45 ;  /* 0x0000002d00077202 */ /* 0x000fe20000000f00 */
[----:B------:R-:W-:-:S05]  /*18910*/  BRA `(.L_x_843) ;  /* 0xfffeed3000007947 */ /* 0x000fca000383ffff */
.L_x_717:
[----:B------:R-:W-:Y:S01]  /*18920*/  MOV R2, RZ ;  /* 0x000000ff00027202 */ /* 0x000fe20000000f00 */
[----:B------:R-:W-:Y:S01]  /*18930*/  IMAD.MOV.U32 R44, RZ, RZ, R4 ;  /* 0x000000ffff2c7224 */ /* 0x000fe200078e0004 */
[----:B------:R-:W-:Y:S01]  /*18940*/  MOV R3, 0x18970 ;  /* 0x0001897000037802 */ /* 0x000fe20000000f00 */
[----:B------:R-:W-:Y:S02]  /*18950*/  IMAD.MOV.U32 R45, RZ, RZ, 0x181f ;  /* 0x0000181fff2d7424 */ /* 0x000fe400078e00ff */
[----:B-1234-:R-:W-:Y:S05]  /*18960*/  CALL.REL.NOINC `($__internal_11_$__cuda_sm70_shflsync_idx_p) ;  /* 0x0000290000007944 */ /* 0x01efea0003c00000 */
[----:B------:R-:W-:Y:S01]  /*18970*/  ISETP.GE.AND P1, PT, R219, c[0x0][0x1d4], PT ;  /* 0x00007500db007a0c */ /* 0x000fe20003f26270 */
[----:B------:R-:W-:Y:S01]  /*18980*/  IMAD.MOV.U32 R44, RZ, RZ, R0 ;  /* 0x000000ffff2c7224 */ /* 0x000fe200078e0000 */
[----:B------:R-:W-:Y:S02]  /*18990*/  IADD3 R12, P2, R45, R14, RZ ;  /* 0x0000000e2d0c7210 */ /* 0x000fe40007f5e0ff */
[----:B------:R-:W-:Y:S03]  /*189a0*/  ISETP.GE.AND P0, PT, R221, c[0x0][0x1d4], PT ;  /* 0x00007500dd007a0c */ /* 0x000fe60003f06270 */
[----:B------:R-:W-:Y:S01]  /*189b0*/  IMAD.X R13, R7, 0x1, R5, P2 ;  /* 0x00000001070d7824 */ /* 0x000fe200010e0605 */
        /* <DEDUP_REMOVED lines=12> */
[----:B------:R-:W-:Y:S05]  /*18a80*/  CALL.REL.NOINC `($__internal_11_$__cuda_sm70_shflsync_idx_p) ;  /* 0x000027e000007944 */ /* 0x000fea0003c00000 */
[----:B------:R-:W-:Y:S01]  /*18a90*/  MOV R2, 0x1 ;  /* 0x0000000100027802 */ /* 0x000fe20000000f00 */
[----:B------:R-:W-:Y:S01]  /*18aa0*/  IMAD.MOV.U32 R13, RZ, RZ, R45 ;  /* 0x000000ffff0d7224 */ /* 0x000fe200078e002d */
[----:B------:R-:W-:Y:S01]  /*18ab0*/  MOV R45, 0x181f ;  /* 0x0000181f002d7802 */ /* 0x000fe20000000f00 */
[----:B------:R-:W-:Y:S01]  /*18ac0*/  IMAD.MOV.U32 R44, RZ, RZ, R4 ;  /* 0x000000ffff2c7224 */ /* 0x000fe200078e0004 */
[----:B------:R-:W-:Y:S02]  /*18ad0*/  MOV R3, 0x18af0 ;  /* 0x00018af000037802 */ /* 0x000fe40000000f00 */
[----:B------:R-:W-:Y:S05]  /*18ae0*/  CALL.REL.NOINC `($__internal_11_$__cuda_sm70_shflsync_idx_p) ;  /* 0x0000278000007944 */ /* 0x000fea0003c00000 */
[C---:B------:R-:W-:Y:S01]  /*18af0*/  IADD3 R2, -R7.reuse, 0x10, RZ ;  /* 0x0000001007027810 */ /* 0x040fe20007ffe1ff */
[----:B------:R-:W-:Y:S01]  /*18b00*/  IMAD.MOV.U32 R44, RZ, RZ, R0 ;  /* 0x000000ffff2c7224 */ /* 0x000fe200078e0000 */
[----:B------:R-:W-:Y:S02]  /*18b10*/  ISETP.NE.U32.AND P2, PT, R7, RZ, PT ;  /* 0x000000ff0700720c */ /* 0x000fe40003f45070 */
[----:B------:R-:W-:Y:S04]  /*18b20*/  LOP3.LUT R2, R2, 0xf, RZ, 0xc0, !PT ;  /* 0x0000000f02027812 */ /* 0x000fe800078ec0ff */
[----:B------:R-:W-:Y:S04]  /*18b30*/  IADD3 R2, P1, P0, R2, R45, R14 ;  /* 0x0000002d02027210 */ /* 0x000fe8000783e00e */
[----:B------:R-:W-:Y:S05]  /*18b40*/  IADD3.X R3, RZ, R13, R5, P1, P0 ;  /* 0x0000000dff037210 */ /* 0x000fea0000fe0405 */
        /* <DEDUP_REMOVED lines=13> */
[----:B------:R-:W-:Y:S05]  /*18c20*/  CALL.REL.NOINC `($__internal_11_$__cuda_sm70_shflsync_idx_p) ;  /* 0x0000264000007944 */ /* 0x000fea0003c00000 */
[----:B------:R-:W-:Y:S01]  /*18c30*/  MOV R2, 0x2 ;  /* 0x0000000200027802 */ /* 0x000fe20000000f00 */
[----:B------:R-:W-:Y:S01]  /*18c40*/  IMAD.MOV.U32 R13, RZ, RZ, R45 ;  /* 0x000000ffff0d7224 */ /* 0x000fe200078e002d */
[----:B------:R-:W-:Y:S01]  /*18c50*/  MOV R45, 0x181f ;  /* 0x0000181f002d7802 */ /* 0x000fe20000000f00 */
[----:B------:R-:W-:Y:S01]  /*18c60*/  IMAD.MOV.U32 R44, RZ, RZ, R4 ;  /* 0x000000ffff2c7224 */ /* 0x000fe200078e0004 */
[----:B------:R-:W-:Y:S02]  /*18c70*/  MOV R3, 0x18c90 ;  /* 0x00018c9000037802 */ /* 0x000fe40000000f00 */
[----:B------:R-:W-:Y:S05]  /*18c80*/  CALL.REL.NOINC `($__internal_11_$__cuda_sm70_shflsync_idx_p) ;  /* 0x000025e000007944 */ /* 0x000fea0003c00000 */
[----:B------:R-:W-:Y:S01]  /*18c90*/  MOV R0, R45 ;  /* 0x0000002d00007202 */ /* 0x000fe20000000f00 */
[----:B------:R-:W-:-:S05]  /*18ca0*/  BRA `(.L_x_844) ;  /* 0xfffeeb2000007947 */ /* 0x000fca000383ffff */
.L_x_720:
[----:B------:R-:W-:Y:S01]  /*18cb0*/  MOV R2, RZ ;  /* 0x000000ff00027202 */ /* 0x000fe20000000f00 */
[----:B------:R-:W-:Y:S01]  /*18cc0*/  IMAD.MOV.U32 R44, RZ, RZ, R0 ;  /* 0x000000ffff2c7224 */ /* 0x000fe200078e0000 */
[----:B------:R-:W-:Y:S01]  /*18cd0*/  MOV R3, 0x18d00 ;  /* 0x00018d0000037802 */ /* 0x000fe20000000f00 */
[----:B------:R-:W-:Y:S02]  /*18ce0*/  IMAD.MOV.U32 R45, RZ, RZ, 0x181f ;  /* 0x0000181fff2d7424 */ /* 0x000fe400078e00ff */
[----:B------:R-:W-:Y:S05]  /*18cf0*/  CALL.REL.NOINC `($__internal_11_$__cuda_sm70_shflsync_idx_p) ;  /* 0x0000257000007944 */ /* 0x000fea0003c00000 */
[----:B------:R-:W-:Y:S01]  /*18d00*/  MOV R7, R45 ;  /* 0x0000002d00077202 */ /* 0x000fe20000000f00 */
[----:B------:R-:W-:-:S05]  /*18d10*/  BRA `(.L_x_845) ;  /* 0xfffefce000007947 */ /* 0x000fca000383ffff */
.L_x_721:
[----:B------:R-:W-:Y:S01]  /*18d20*/  MOV R2, RZ ;  /* 0x000000ff00027202 */ /* 0x000fe20000000f00 */
[----:B------:R-:W-:Y:S01]  /*18d30*/  IMAD.MOV.U32 R44, RZ, RZ, R4 ;  /* 0x000000ffff2c7224 */ /* 0x000fe200078e0004 */
[----:B------:R-:W-:Y:S01]  /*18d40*/  MOV R3, 0x18d70 ;  /* 0x00018d7000037802 */ /* 0x000fe20000000f00 */
[----:B------:R-:W-:Y:S02]  /*18d50*/  IMAD.MOV.U32 R45, RZ, RZ, 0x181f ;  /* 0x0000181fff2d7424 */ /* 0x000fe400078e00ff */
[----:B-12---:R-:W-:Y:S05]  /*18d60*/  CALL.REL.NOINC `($__internal_11_$__cuda_sm70_shflsync_idx_p) ;  /* 0x0000250000007944 */ /* 0x006fea0003c00000 */
        /* <DEDUP_REMOVED lines=52> */
.L_x_722:
[----:B------:R-:W-:Y:S01]  /*190b0*/  MOV R2, RZ ;  /* 0x000000ff00027202 */ /* 0x000fe20000000f00 */
[----:B------:R-:W-:Y:S01]  /*190c0*/  IMAD.MOV.U32 R44, RZ, RZ, R5 ;  /* 0x000000ffff2c7224 */ /* 0x000fe200078e0005 */
[----:B------:R-:W-:Y:S01]  /*190d0*/  MOV R3, 0x19100 ;  /* 0x0001910000037802 */ /* 0x000fe20000000f00 */
[----:B------:R-:W-:Y:S02]  /*190e0*/  IMAD.MOV.U32 R45, RZ, RZ, 0x1c1f ;  /* 0x00001c1fff2d7424 */ /* 0x000fe400078e00ff */
[----:B------:R-:W-:Y:S05]  /*190f0*/  CALL.REL.NOINC `($__internal_11_$__cuda_sm70_shflsync_idx_p) ;  /* 0x0000217000007944 */ /* 0x000fea0003c00000 */
[----:B------:R-:W-:Y:S01]  /*19100*/  MOV R4, R45 ;  /* 0x0000002d00047202 */ /* 0x000fe20000000f00 */
[----:B------:R-:W-:-:S05]  /*19110*/  BRA `(.L_x_847) ;  /* 0xfffefc4000007947 */ /* 0x000fca000383ffff */
.L_x_727:
[----:B------:R-:W-:Y:S01]  /*19120*/  MOV R2, 0x1 ;  /* 0x0000000100027802 */ /* 0x000fe20000000f00 */
[----:B------:R-:W-:Y:S01]  /*19130*/  IMAD.MOV.U32 R44, RZ, RZ, R5 ;  /* 0x000000ffff2c7224 */ /* 0x000fe200078e0005 */
[----:B------:R-:W-:Y:S01]  /*19140*/  MOV R3, 0x19170 ;  /* 0x0001917000037802 */ /* 0x000fe20000000f00 */
[----:B------:R-:W-:Y:S02]  /*19150*/  IMAD.MOV.U32 R45, RZ, RZ, 0x1c1f ;  /* 0x00001c1fff2d7424 */ /* 0x000fe400078e00ff */
[----:B-1----:R-:W-:Y:S05]  /*19160*/  CALL.REL.NOINC `($__internal_11_$__cuda_sm70_shflsync_idx_p) ;  /* 0x0000210000007944 */ /* 0x002fea0003c00000 */
[----:B------:R-:W-:Y:S01]  /*19170*/  MOV R4, R45 ;  /* 0x0000002d00047202 */ /* 0x000fe20000000f00 */
[----:B------:R-:W-:-:S05]  /*19180*/  BRA `(.L_x_848) ;  /* 0xffff062000007947 */ /* 0x000fca000383ffff */
.L_x_732:
[----:B------:R-:W-:Y:S02]  /*19190*/  MOV R0, 0x2 ;  /* 0x0000000200007802 */ /* 0x000fe40000000f00 */
[----:B------:R-:W-:Y:S02]  /*191a0*/  MOV R2, 0x191c0 ;  /* 0x000191c000027802 */ /* 0x000fe40000000f00 */
[----:B-12---:R-:W-:Y:S05]  /*191b0*/  CALL.REL.NOINC `($__internal_10_$__cuda_sm70_shflsync_bfly_p) ;  /* 0x0000205000007944 */ /* 0x006fea0003c00000 */
[----:B------:R-:W-:-:S05]  /*191c0*/  BRA `(.L_x_849) ;  /* 0xffff108000007947 */ /* 0x000fca000383ffff */
.L_x_733:
[----:B------:R-:W-:Y:S01]  /*191d0*/  MOV R0, 0x1 ;  /* 0x0000000100007802 */ /* 0x000fe20000000f00 */
[----:B---3--:R-:W-:Y:S01]  /*191e0*/  IMAD.MOV.U32 R4, RZ, RZ, R5 ;  /* 0x000000ffff047224 */ /* 0x008fe200078e0005 */
[----:B------:R-:W-:Y:S02]  /*191f0*/  MOV R2, 0x19210 ;  /* 0x0001921000027802 */ /* 0x000fe40000000f00 */
[----:B------:R-:W-:Y:S05]  /*19200*/  CALL.REL.NOINC `($__internal_10_$__cuda_sm70_shflsync_bfly_p) ;  /* 0x0000200000007944 */ /* 0x000fea0003c00000 */
[----:B------:R-:W-:Y:S01]  /*19210*/  IMAD.MOV.U32 R4, RZ, RZ, R6 ;  /* 0x000000ffff047224 */ /* 0x000fe200078e0006 */
[----:B------:R-:W-:Y:S01]  /*19220*/  FMNMX.FTZ R68, R5, R0, !PT ;  /* 0x0000000005447209 */ /* 0x000fe20007810000 */
[----:B------:R-:W-:Y:S01]  /*19230*/  IMAD.MOV.U32 R0, RZ, RZ, 0x2 ;  /* 0x00000002ff007424 */ /* 0x000fe200078e00ff */
[----:B------:R-:W-:Y:S02]  /*19240*/  MOV R2, 0x19260 ;  /* 0x0001926000027802 */ /* 0x000fe40000000f00 */
[----:B------:R-:W-:Y:S05]  /*19250*/  CALL.REL.NOINC `($__internal_10_$__cuda_sm70_shflsync_bfly_p) ;  /* 0x00001fb000007944 */ /* 0x000fea0003c00000 */
[----:B------:R-:W-:Y:S01]  /*19260*/  FMNMX.FTZ R4, R6, R0, !PT ;  /* 0x0000000006047209 */ /* 0x000fe20007810000 */
[----:B------:R-:W-:Y:S01]  /*19270*/  IMAD.MOV.U32 R0, RZ, RZ, 0x1 ;  /* 0x00000001ff007424 */ /* 0x000fe200078e00ff */
[----:B------:R-:W-:Y:S02]  /*19280*/  MOV R2, 0x192a0 ;  /* 0x000192a000027802 */ /* 0x000fe40000000f00 */
[----:B------:R-:W-:Y:S05]  /*19290*/  CALL.REL.NOINC `($__internal_10_$__cuda_sm70_shflsync_bfly_p) ;  /* 0x00001f7000007944 */ /* 0x000fea0003c00000 */
[----:B------:R-:W-:-:S05]  /*192a0*/  BRA `(.L_x_850) ;  /* 0xffff101000007947 */ /* 0x000fca000383ffff */
.L_x_742:
[----:B------:R-:W-:Y:S01]  /*192b0*/  MOV R2, RZ ;  /* 0x000000ff00027202 */ /* 0x000fe20000000f00 */
[----:B------:R-:W-:Y:S01]  /*192c0*/  IMAD.MOV.U32 R44, RZ, RZ, R0 ;  /* 0x000000ffff2c7224 */ /* 0x000fe200078e0000 */
[----:B------:R-:W-:Y:S01]  /*192d0*/  MOV R3, 0x19300 ;  /* 0x0001930000037802 */ /* 0x000fe20000000f00 */
[----:B------:R-:W-:Y:S02]  /*192e0*/  IMAD.MOV.U32 R45, RZ, RZ, 0x181f ;  /* 0x0000181fff2d7424 */ /* 0x000fe400078e00ff */
[----:B-1--4-:R-:W-:Y:S05]  /*192f0*/  CALL.REL.NOINC `($__internal_11_$__cuda_sm70_shflsync_idx_p) ;  /* 0x00001f7000007944 */ /* 0x012fea0003c00000 */
[----:B------:R-:W-:Y:S01]  /*19300*/  MOV R7, R45 ;  /* 0x0000002d00077202 */ /* 0x000fe20000000f00 */
[----:B------:R-:W-:-:S05]  /*19310*/  BRA `(.L_x_851) ;  /* 0xffff2d4000007947 */ /* 0x000fca000383ffff */
.L_x_743:
        /* <DEDUP_REMOVED lines=57> */
.L_x_746:
[----:B------:R-:W-:Y:S01]  /*196b0*/  MOV R2, RZ ;  /* 0x000000ff00027202 */ /* 0x000fe20000000f00 */
[----:B------:R-:W-:Y:S01]  /*196c0*/  IMAD.MOV.U32 R44, RZ, RZ, R0 ;  /* 0x000000ffff2c7224 */ /* 0x000fe200078e0000 */
[----:B------:R-:W-:Y:S01]  /*196d0*/  MOV R3, 0x19700 ;  /* 0x0001970000037802 */ /* 0x000fe20000000f00 */
[----:B------:R-:W-:Y:S02]  /*196e0*/  IMAD.MOV.U32 R45, RZ, RZ, 0x181f ;  /* 0x0000181fff2d7424 */ /* 0x000fe400078e00ff */
[----:B-1----:R-:W-:Y:S05]  /*196f0*/  CALL.REL.NOINC `($__internal_11_$__cuda_sm70_shflsync_idx_p) ;  /* 0x00001b7000007944 */ /* 0x002fea0003c00000 */
[----:B------:R-:W-:Y:S01]  /*19700*/  MOV R7, R45 ;  /* 0x0000002d00077202 */ /* 0x000fe20000000f00 */
[----:B------:R-:W-:-:S05]  /*19710*/  BRA `(.L_x_853) ;  /* 0xffff3cf000007947 */ /* 0x000fca000383ffff */
.L_x_747:
[----:B------:R-:W-:Y:S01]  /*19720*/  MOV R2, RZ ;  /* 0x000000ff00027202 */ /* 0x000fe20000000f00 */
[----:B------:R-:W-:Y:S01]  /*19730*/  IMAD.MOV.U32 R44, RZ, RZ, R4 ;  /* 0x000000ffff2c7224 */ /* 0x000fe200078e0004 */
[----:B------:R-:W-:Y:S01]  /*19740*/  MOV R3, 0x19770 ;  /* 0x0001977000037802 */ /* 0x000fe20000000f00 */
[----:B------:R-:W-:Y:S02]  /*19750*/  IMAD.MOV.U32 R45, RZ, RZ, 0x181f ;  /* 0x0000181fff2d7424 */ /* 0x000fe400078e00ff */
[----:B-123--:R-:W-:Y:S05]  /*19760*/  CALL.REL.NOINC `($__internal_11_$__cuda_sm70_shflsync_idx_p) ;  /* 0x00001b0000007944 */ /* 0x00efea0003c00000 */
        /* <DEDUP_REMOVED lines=52> */
.L_x_748:
[----:B------:R-:W-:Y:S02]  /*19ab0*/  MOV R0, 0x2 ;  /* 0x0000000200007802 */ /* 0x000fe40000000f00 */
[----:B------:R-:W-:Y:S02]  /*19ac0*/  MOV R2, 0x19ae0 ;  /* 0x00019ae000027802 */ /* 0x000fe40000000f00 */
[----:B------:R-:W-:Y:S05]  /*19ad0*/  CALL.REL.NOINC `($__internal_10_$__cuda_sm70_shflsync_bfly_p) ;  /* 0x0000173000007944 */ /* 0x000fea0003c00000 */
[----:B------:R-:W-:-:S05]  /*19ae0*/  BRA `(.L_x_855) ;  /* 0xffff3ee000007947 */ /* 0x000fca000383ffff */
.L_x_749:
[----:B------:R-:W-:Y:S01]  /*19af0*/  MOV R0, 0x1 ;  /* 0x0000000100007802 */ /* 0x000fe20000000f00 */
[----:B-1----:R-:W-:Y:S01]  /*19b00*/  IMAD.MOV.U32 R4, RZ, RZ, R5 ;  /* 0x000000ffff047224 */ /* 0x002fe200078e0005 */
        /* <DEDUP_REMOVED lines=12> */
.L_x_752:
[----:B--23--:R-:W-:Y:S01]  /*19bd0*/  MOV R2, RZ ;  /* 0x000000ff00027202 */ /* 0x00cfe20000000f00 */
[----:B------:R-:W-:Y:S01]  /*19be0*/  IMAD.MOV.U32 R44, RZ, RZ, R4 ;  /* 0x000000ffff2c7224 */ /* 0x000fe200078e0004 */
[----:B------:R-:W-:Y:S01]  /*19bf0*/  MOV R3, 0x19c20 ;  /* 0x00019c2000037802 */ /* 0x000fe20000000f00 */
[----:B------:R-:W-:Y:S02]  /*19c00*/  IMAD.MOV.U32 R45, RZ, RZ, 0x181f ;  /* 0x0000181fff2d7424 */ /* 0x000fe400078e00ff */
[----:B-1--4-:R-:W-:Y:S05]  /*19c10*/  CALL.REL.NOINC `($__internal_11_$__cuda_sm70_shflsync_idx_p) ;  /* 0x0000165000007944 */ /* 0x012fea0003c00000 */
[----:B------:R-:W-:Y:S01]  /*19c20*/  MOV R12, R45 ;  /* 0x0000002d000c7202 */ /* 0x000fe20000000f00 */
[----:B------:R-:W-:-:S05]  /*19c30*/  BRA `(.L_x_857) ;  /* 0xffff596000007947 */ /* 0x000fca000383ffff */
.L_x_755:
[----:B------:R-:W-:Y:S01]  /*19c40*/  MOV R2, RZ ;  /* 0x000000ff00027202 */ /* 0x000fe20000000f00 */
[----:B------:R-:W-:Y:S01]  /*19c50*/  IMAD.MOV.U32 R44, RZ, RZ, R0 ;  /* 0x000000ffff2c7224 */ /* 0x000fe200078e0000 */
[----:B------:R-:W-:Y:S01]  /*19c60*/  MOV R3, 0x19c90 ;  /* 0x00019c9000037802 */ /* 0x000fe20000000f00 */
[----:B------:R-:W-:Y:S02]  /*19c70*/  IMAD.MOV.U32 R45, RZ, RZ, 0x181f ;  /* 0x0000181fff2d7424 */ /* 0x000fe400078e00ff */
[----:B------:R-:W-:Y:S05]  /*19c80*/  CALL.REL.NOINC `($__internal_11_$__cuda_sm70_shflsync_idx_p) ;  /* 0x000015e000007944 */ /* 0x000fea0003c00000 */
[----:B------:R-:W-:Y:S01]  /*19c90*/  MOV R7, R45 ;  /* 0x0000002d00077202 */ /* 0x000fe20000000f00 */
[----:B------:R-:W-:-:S05]  /*19ca0*/  BRA `(.L_x_858) ;  /* 0xffff6c1000007947 */ /* 0x000fca000383ffff */
.L_x_756:
[----:B------:R-:W-:Y:S01]  /*19cb0*/  MOV R2, RZ ;  /* 0x000000ff00027202 */ /* 0x000fe20000000f00 */
[----:B------:R-:W-:Y:S01]  /*19cc0*/  IMAD.MOV.U32 R44, RZ, RZ, R4 ;  /* 0x000000ffff2c7224 */ /* 0x000fe200078e0004 */
[----:B------:R-:W-:Y:S01]  /*19cd0*/  MOV R3, 0x19d00 ;  /* 0x00019d0000037802 */ /* 0x000fe20000000f00 */
[----:B------:R-:W-:Y:S02]  /*19ce0*/  IMAD.MOV.U32 R45, RZ, RZ, 0x181f ;  /* 0x0000181fff2d7424 */ /* 0x000fe400078e00ff */
[----:B-12---:R-:W-:Y:S05]  /*19cf0*/  CALL.REL.NOINC `($__internal_11_$__cuda_sm70_shflsync_idx_p) ;  /* 0x0000157000007944 */ /* 0x006fea0003c00000 */
[C---:B------:R-:W-:Y:S01]  /*19d00*/  IADD3 R8, -R193.reuse, 0x10, RZ ;  /* 0x00000010c1087810 */ /* 0x040fe20007ffe1ff */
[----:B------:R-:W-:Y:S03]  /*19d10*/  IMAD.MOV.U32 R44, RZ, RZ, R0 ;  /* 0x000000ffff2c7224 */ /* 0x000fe600078e0000 */
[----:B------:R-:W-:Y:S04]  /*19d20*/  LOP3.LUT R8, R8, 0xf, RZ, 0xc0, !PT ;  /* 0x0000000f08087812 */ /* 0x000fe800078ec0ff */
[----:B------:R-:W-:Y:S04]  /*19d30*/  IADD3 R8, P1, P0, R8, R45, R12 ;  /* 0x0000002d08087210 */ /* 0x000fe8000783e00c */
[----:B------:R-:W-:Y:S02]  /*19d40*/  IADD3.X R9, RZ, R7, R5, P1, P0 ;  /* 0x00000007ff097210 */ /* 0x000fe40000fe0405 */
[----:B------:R-:W-:Y:S02]  /*19d50*/  ISETP.NE.U32.AND P1, PT, R193, RZ, PT ;  /* 0x000000ffc100720c */ /* 0x000fe40003f25070 */
[----:B------:R-:W-:Y:S01]  /*19d60*/  IADD3 R2, P0, R45, R13, RZ ;  /* 0x0000000d2d027210 */ /* 0x000fe20007f1e0ff */
[----:B------:R-:W-:Y:S04]  /*19d70*/  IMAD.MOV.U32 R45, RZ, RZ, 0x181f ;  /* 0x0000181fff2d7424 */ /* 0x000fe800078e00ff */
[----:B------:R-:W-:Y:S06]  /*19d80*/  IMAD.X R3, R7, 0x1, R6, P0 ;  /* 0x0000000107037824 */ /* 0x000fec00000e0606 */
[----:B------:R-:W-:Y:S01]  /*19d90*/  @!PT LDS RZ, [RZ] ;  /* 0x00000000fffff984 */ /* 0x000fe20000000800 */
[----:B------:R-:W-:Y:S01]  /*19da0*/  @!PT LDS RZ, [RZ] ;  /* 0x00000000fffff984 */ /* 0x000fe20000000800 */
[----:B------:R-:W-:Y:S01]  /*19db0*/  @!PT LDS RZ, [RZ] ;  /* 0x00000000fffff984 */ /* 0x000fe20000000800 */
[----:B------:R1:W-:Y:S04]  /*19dc0*/  LDGSTS.E.BYPASS.LTC128B.128.ZFILL [R195+0x8100], [R8.64], P1 ;  /* 0x0810000008c37fae */ /* 0x0003e80008941d46 */
[----:B------:R2:W-:Y:S02]  /*19dd0*/  LDGSTS.E.BYPASS.LTC128B.128 [R195+0xb100], [R2.64], !P3 ;  /* 0x0b10000002c37fae */ /* 0x0005e4000d901d46 */
[----:B--2---:R-:W-:Y:S01]  /*19de0*/  MOV R3, 0x19e10 ;  /* 0x00019e1000037802 */ /* 0x004fe20000000f00 */
[----:B------:R-:W-:Y:S02]  /*19df0*/  IMAD.MOV.U32 R2, RZ, RZ, 0x1 ;  /* 0x00000001ff027424 */ /* 0x000fe400078e00ff */
[----:B-1----:R-:W-:Y:S05]  /*19e00*/  CALL.REL.NOINC `($__internal_11_$__cuda_sm70_shflsync_idx_p) ;  /* 0x0000146000007944 */ /* 0x002fea0003c00000 */
[----:B------:R-:W-:Y:S01]  /*19e10*/  MOV R2, 0x1 ;  /* 0x0000000100027802 */ /* 0x000fe20000000f00 */
[----:B------:R-:W-:Y:S01]  /*19e20*/  IMAD.MOV.U32 R7, RZ, RZ, R45 ;  /* 0x000000ffff077224 */ /* 0x000fe200078e002d */
[----:B------:R-:W-:Y:S01]  /*19e30*/  MOV R45, 0x181f ;  /* 0x0000181f002d7802 */ /* 0x000fe20000000f00 */
[----:B------:R-:W-:Y:S01]  /*19e40*/  IMAD.MOV.U32 R44, RZ, RZ, R4 ;  /* 0x000000ffff2c7224 */ /* 0x000fe200078e0004 */
[----:B------:R-:W-:Y:S02]  /*19e50*/  MOV R3, 0x19e70 ;  /* 0x00019e7000037802 */ /* 0x000fe40000000f00 */
[----:B------:R-:W-:Y:S05]  /*19e60*/  CALL.REL.NOINC `($__internal_11_$__cuda_sm70_shflsync_idx_p) ;  /* 0x0000140000007944 */ /* 0x000fea0003c00000 */
        /* <DEDUP_REMOVED lines=25> */
.L_x_757:
[----:B------:R-:W-:Y:S01]  /*1a000*/  MOV R2, RZ ;  /* 0x000000ff00027202 */ /* 0x000fe20000000f00 */
[----:B------:R-:W-:Y:S01]  /*1a010*/  IMAD.MOV.U32 R44, RZ, RZ, R5 ;  /* 0x000000ffff2c7224 */ /* 0x000fe200078e0005 */
[----:B------:R-:W-:Y:S01]  /*1a020*/  MOV R3, 0x1a050 ;  /* 0x0001a05000037802 */ /* 0x000fe20000000f00 */
[----:B------:R-:W-:Y:S02]  /*1a030*/  IMAD.MOV.U32 R45, RZ, RZ, 0x1c1f ;  /* 0x00001c1fff2d7424 */ /* 0x000fe400078e00ff */
[----:B------:R-:W-:Y:S05]  /*1a040*/  CALL.REL.NOINC `($__internal_11_$__cuda_sm70_shflsync_idx_p) ;  /* 0x0000122000007944 */ /* 0x000fea0003c00000 */
[----:B------:R-:W-:Y:S01]  /*1a050*/  MOV R4, R45 ;  /* 0x0000002d00047202 */ /* 0x000fe20000000f00 */
[----:B------:R-:W-:-:S05]  /*1a060*/  BRA `(.L_x_860) ;  /* 0xffff6b6000007947 */ /* 0x000fca000383ffff */
.L_x_762:
[----:B------:R-:W-:Y:S01]  /*1a070*/  MOV R2, 0x1 ;  /* 0x0000000100027802 */ /* 0x000fe20000000f00 */
[----:B------:R-:W-:Y:S01]  /*1a080*/  IMAD.MOV.U32 R44, RZ, RZ, R5 ;  /* 0x000000ffff2c7224 */ /* 0x000fe200078e0005 */
[----:B------:R-:W-:Y:S01]  /*1a090*/  MOV R3, 0x1a0c0 ;  /* 0x0001a0c000037802 */ /* 0x000fe20000000f00 */
[----:B------:R-:W-:Y:S02]  /*1a0a0*/  IMAD.MOV.U32 R45, RZ, RZ, 0x1c1f ;  /* 0x00001c1fff2d7424 */ /* 0x000fe400078e00ff */
[----:B-1----:R-:W-:Y:S05]  /*1a0b0*/  CALL.REL.NOINC `($__internal_11_$__cuda_sm70_shflsync_idx_p) ;  /* 0x000011b000007944 */ /* 0x002fea0003c00000 */
[----:B------:R-:W-:Y:S01]  /*1a0c0*/  MOV R4, R45 ;  /* 0x0000002d00047202 */ /* 0x000fe20000000f00 */
[----:B------:R-:W-:-:S05]  /*1a0d0*/  BRA `(.L_x_861) ;  /* 0xffff754000007947 */ /* 0x000fca000383ffff */
.L_x_767:
[----:B------:R-:W-:Y:S02]  /*1a0e0*/  MOV R0, 0x2 ;  /* 0x0000000200007802 */ /* 0x000fe40000000f00 */
[----:B------:R-:W-:Y:S02]  /*1a0f0*/  MOV R2, 0x1a110 ;  /* 0x0001a11000027802 */ /* 0x000fe40000000f00 */
[----:B-12---:R-:W-:Y:S05]  /*1a100*/  CALL.REL.NOINC `($__internal_10_$__cuda_sm70_shflsync_bfly_p) ;  /* 0x0000110000007944 */ /* 0x006fea0003c00000 */
[----:B------:R-:W-:-:S05]  /*1a110*/  BRA `(.L_x_862) ;  /* 0xffff7fa000007947 */ /* 0x000fca000383ffff */
.L_x_768:
        /* <DEDUP_REMOVED lines=14> */
.L_x_770:
[----:B------:R-:W-:Y:S01]  /*1a200*/  IMAD.MOV.U32 R4, RZ, RZ, R227 ;  /* 0x000000ffff047224 */ /* 0x000fe200078e00e3 */
[----:B------:R-:W-:-:S02]  /*1a210*/  MOV R0, 0x2 ;  /* 0x0000000200007802 */ /* 0x000fc40000000f00 */
[----:B------:R-:W-:Y:S02]  /*1a220*/  MOV R2, 0x1a240 ;  /* 0x0001a24000027802 */ /* 0x000fe40000000f00 */
[----:B------:R-:W-:Y:S05]  /*1a230*/  CALL.REL.NOINC `($__internal_10_$__cuda_sm70_shflsync_bfly_p) ;  /* 0x00000fd000007944 */ /* 0x000fea0003c00000 */
[----:B------:R-:W-:Y:S05]  /*1a240*/  BRA `(.L_x_864) ;  /* 0xffff97f000007947 */ /* 0x000fea000383ffff */
.L_x_771:
[----:B------:R-:W-:Y:S01]  /*1a250*/  IMAD.MOV.U32 R4, RZ, RZ, R6 ;  /* 0x000000ffff047224 */ /* 0x000fe200078e0006 */
[----:B------:R-:W-:Y:S02]  /*1a260*/  MOV R0, 0x1 ;  /* 0x0000000100007802 */ /* 0x000fe40000000f00 */
[----:B------:R-:W-:Y:S02]  /*1a270*/  MOV R2, 0x1a290 ;  /* 0x0001a29000027802 */ /* 0x000fe40000000f00 */
[----:B-1----:R-:W-:Y:S05]  /*1a280*/  CALL.REL.NOINC `($__internal_10_$__cuda_sm70_shflsync_bfly_p) ;  /* 0x00000f8000007944 */ /* 0x002fea0003c00000 */
[----:B------:R-:W-:Y:S01]  /*1a290*/  FADD.FTZ R6, R6, R0 ;  /* 0x0000000006067221 */ /* 0x000fe20000010000 */
[----:B------:R-:W-:Y:S02]  /*1a2a0*/  MOV R4, R228 ;  /* 0x000000e400047202 */ /* 0x000fe40000000f00 */
[----:B------:R-:W-:Y:S02]  /*1a2b0*/  MOV R0, 0x2 ;  /* 0x0000000200007802 */ /* 0x000fe40000000f00 */
[----:B------:R-:W-:Y:S02]  /*1a2c0*/  MOV R2, 0x1a2e0 ;  /* 0x0001a2e000027802 */ /* 0x000fe40000000f00 */
[----:B------:R-:W-:Y:S05]  /*1a2d0*/  CALL.REL.NOINC `($__internal_10_$__cuda_sm70_shflsync_bfly_p) ;  /* 0x00000f3000007944 */ /* 0x000fea0003c00000 */
[----:B------:R-:W-:Y:S01]  /*1a2e0*/  FADD.FTZ R4, R228, R0 ;  /* 0x00000000e4047221 */ /* 0x000fe20000010000 */
[----:B------:R-:W-:Y:S02]  /*1a2f0*/  MOV R0, 0x1 ;  /* 0x0000000100007802 */ /* 0x000fe40000000f00 */
[----:B------:R-:W-:-:S02]  /*1a300*/  MOV R2, 0x1a320 ;  /* 0x0001a32000027802 */ /* 0x000fc40000000f00 */
[----:B------:R-:W-:Y:S05]  /*1a310*/  CALL.REL.NOINC `($__internal_10_$__cuda_sm70_shflsync_bfly_p) ;  /* 0x00000ef000007944 */ /* 0x000fea0003c00000 */
[----:B------:R-:W-:Y:S01]  /*1a320*/  MOV R3, R0 ;  /* 0x0000000000037202 */ /* 0x000fe20000000f00 */
[----:B------:R-:W-:Y:S05]  /*1a330*/  BRA `(.L_x_865) ;  /* 0xffff977000007947 */ /* 0x000fea000383ffff */
.L_x_778:
[----:B--234-:R-:W-:Y:S01]  /*1a340*/  IMAD.MOV.U32 R44, RZ, RZ, R7 ;  /* 0x000000ffff2c7224 */ /* 0x01cfe200078e0007 */
[----:B------:R-:W-:Y:S01]  /*1a350*/  MOV R2, RZ ;  /* 0x000000ff00027202 */ /* 0x000fe20000000f00 */
[----:B------:R-:W-:Y:S01]  /*1a360*/  IMAD.MOV.U32 R45, RZ, RZ, 0x181f ;  /* 0x0000181fff2d7424 */ /* 0x000fe200078e00ff */
[----:B------:R-:W-:-:S02]  /*1a370*/  MOV R3, 0x1a390 ;  /* 0x0001a39000037802 */ /* 0x000fc40000000f00 */
[----:B-1----:R-:W-:Y:S05]  /*1a380*/  CALL.REL.NOINC `($__internal_11_$__cuda_sm70_shflsync_idx_p) ;  /* 0x00000ee000007944 */ /* 0x002fea0003c00000 */
[----:B------:R-:W-:Y:S01]  /*1a390*/  MOV R10, R45 ;  /* 0x0000002d000a7202 */ /* 0x000fe20000000f00 */
[----:B------:R-:W-:Y:S05]  /*1a3a0*/  BRA `(.L_x_866) ;  /* 0xffffaa9000007947 */ /* 0x000fea000383ffff */
.L_x_779:
[----:B------:R-:W-:Y:S01]  /*1a3b0*/  IMAD.MOV.U32 R44, RZ, RZ, R8 ;  /* 0x000000ffff2c7224 */ /* 0x000fe200078e0008 */
[----:B------:R-:W-:Y:S01]  /*1a3c0*/  MOV R2, RZ ;  /* 0x000000ff00027202 */ /* 0x000fe20000000f00 */
[----:B------:R-:W-:Y:S01]  /*1a3d0*/  IMAD.MOV.U32 R45, RZ, RZ, 0x181f ;  /* 0x0000181fff2d7424 */ /* 0x000fe200078e00ff */
[----:B------:R-:W-:-:S02]  /*1a3e0*/  MOV R3, 0x1a400 ;  /* 0x0001a40000037802 */ /* 0x000fc40000000f00 */
[----:B-123--:R-:W-:Y:S05]  /*1a3f0*/  CALL.REL.NOINC `($__internal_11_$__cuda_sm70_shflsync_idx_p) ;  /* 0x00000e7000007944 */ /* 0x00efea0003c00000 */
[----:B------:R-:W-:Y:S01]  /*1a400*/  MOV R0, R45 ;  /* 0x0000002d00007202 */ /* 0x000fe20000000f00 */
[----:B------:R-:W-:Y:S05]  /*1a410*/  BRA `(.L_x_867) ;  /* 0xffffaa4000007947 */ /* 0x000fea000383ffff */
.L_x_782:
[----:B------:R-:W-:Y:S01]  /*1a420*/  IMAD.MOV.U32 R44, RZ, RZ, R7 ;  /* 0x000000ffff2c7224 */ /* 0x000fe200078e0007 */
[----:B--2---:R-:W-:Y:S01]  /*1a430*/  MOV R2, 0x1 ;  /* 0x0000000100027802 */ /* 0x004fe20000000f00 */
[----:B------:R-:W-:Y:S01]  /*1a440*/  IMAD.MOV.U32 R45, RZ, RZ, 0x181f ;  /* 0x0000181fff2d7424 */ /* 0x000fe200078e00ff */
[----:B------:R-:W-:-:S02]  /*1a450*/  MOV R3, 0x1a470 ;  /* 0x0001a47000037802 */ /* 0x000fc40000000f00 */
[----:B-1-34-:R-:W-:Y:S05]  /*1a460*/  CALL.REL.NOINC `($__internal_11_$__cuda_sm70_shflsync_idx_p) ;  /* 0x00000e0000007944 */ /* 0x01afea0003c00000 */
        /* <DEDUP_REMOVED lines=8> */
.L_x_785:
[----:B------:R-:W-:Y:S01]  /*1a4f0*/  IMAD.MOV.U32 R44, RZ, RZ, R7 ;  /* 0x000000ffff2c7224 */ /* 0x000fe200078e0007 */
[----:B-1----:R-:W-:Y:S01]  /*1a500*/  MOV R2, 0x2 ;  /* 0x0000000200027802 */ /* 0x002fe20000000f00 */
[----:B------:R-:W-:Y:S01]  /*1a510*/  IMAD.MOV.U32 R45, RZ, RZ, 0x181f ;  /* 0x0000181fff2d7424 */ /* 0x000fe200078e00ff */
[----:B------:R-:W-:Y:S02]  /*1a520*/  MOV R3, 0x1a540 ;  /* 0x0001a54000037802 */ /* 0x000fe40000000f00 */
[----:B--234-:R-:W-:Y:S05]  /*1a530*/  CALL.REL.NOINC `($__internal_11_$__cuda_sm70_shflsync_idx_p) ;  /* 0x00000d3000007944 */ /* 0x01cfea0003c00000 */
[----:B------:R-:W-:Y:S01]  /*1a540*/  MOV R10, R45 ;  /* 0x0000002d000a7202 */ /* 0x000fe20000000f00 */
[----:B------:R-:W-:Y:S05]  /*1a550*/  BRA `(.L_x_869) ;  /* 0xffffab3000007947 */ /* 0x000fea000383ffff */
.L_x_786:
[----:B------:R-:W-:Y:S01]  /*1a560*/  IMAD.MOV.U32 R44, RZ, RZ, R8 ;  /* 0x000000ffff2c7224 */ /* 0x000fe200078e0008 */
[----:B-1----:R-:W-:Y:S01]  /*1a570*/  MOV R2, 0x2 ;  /* 0x0000000200027802 */ /* 0x002fe20000000f00 */
[----:B------:R-:W-:Y:S01]  /*1a580*/  IMAD.MOV.U32 R45, RZ, RZ, 0x181f ;  /* 0x0000181fff2d7424 */ /* 0x000fe200078e00ff */
[----:B------:R-:W-:Y:S02]  /*1a590*/  MOV R3, 0x1a5b0 ;  /* 0x0001a5b000037802 */ /* 0x000fe40000000f00 */
[----:B--234-:R-:W-:Y:S05]  /*1a5a0*/  CALL.REL.NOINC `($__internal_11_$__cuda_sm70_shflsync_idx_p) ;  /* 0x00000cc000007944 */ /* 0x01cfea0003c00000 */
[----:B------:R-:W-:Y:S01]  /*1a5b0*/  MOV R0, R45 ;  /* 0x0000002d00007202 */ /* 0x000fe20000000f00 */
[----:B------:R-:W-:Y:S05]  /*1a5c0*/  BRA `(.L_x_870) ;  /* 0xffffaae000007947 */ /* 0x000fea000383ffff */
.L_x_789:
[----:B------:R-:W-:Y:S01]  /*1a5d0*/  IMAD.MOV.U32 R44, RZ, RZ, R7 ;  /* 0x000000ffff2c7224 */ /* 0x000fe200078e0007 */
[----:B-1----:R-:W-:Y:S01]  /*1a5e0*/  MOV R2, 0x3 ;  /* 0x0000000300027802 */ /* 0x002fe20000000f00 */
[----:B------:R-:W-:Y:S01]  /*1a5f0*/  IMAD.MOV.U32 R45, RZ, RZ, 0x181f ;  /* 0x0000181fff2d7424 */ /* 0x000fe200078e00ff */
[----:B------:R-:W-:-:S02]  /*1a600*/  MOV R3, 0x1a620 ;  /* 0x0001a62000037802 */ /* 0x000fc40000000f00 */
[----:B--234-:R-:W-:Y:S05]  /*1a610*/  CALL.REL.NOINC `($__internal_11_$__cuda_sm70_shflsync_idx_p) ;  /* 0x00000c5000007944 */ /* 0x01cfea0003c00000 */
        /* <DEDUP_REMOVED lines=8> */
.L_x_791:
[----:B------:R-:W-:Y:S01]  /*1a6a0*/  IMAD.MOV.U32 R44, RZ, RZ, R5 ;  /* 0x000000ffff2c7224 */ /* 0x000fe200078e0005 */
[----:B------:R-:W-:Y:S01]  /*1a6b0*/  MOV R2, RZ ;  /* 0x000000ff00027202 */ /* 0x000fe20000000f00 */
[----:B------:R-:W-:Y:S01]  /*1a6c0*/  IMAD.MOV.U32 R45, RZ, RZ, 0x1c1f ;  /* 0x00001c1fff2d7424 */ /* 0x000fe200078e00ff */
[----:B------:R-:W-:Y:S02]  /*1a6d0*/  MOV R3, 0x1a6f0 ;  /* 0x0001a6f000037802 */ /* 0x000fe40000000f00 */
[----:B------:R-:W-:Y:S05]  /*1a6e0*/  CALL.REL.NOINC `($__internal_11_$__cuda_sm70_shflsync_idx_p) ;  /* 0x00000b8000007944 */ /* 0x000fea0003c00000 */
[----:B------:R-:W-:Y:S01]  /*1a6f0*/  MOV R4, R45 ;  /* 0x0000002d00047202 */ /* 0x000fe20000000f00 */
[----:B------:R-:W-:Y:S05]  /*1a700*/  BRA `(.L_x_872) ;  /* 0xffffadc000007947 */ /* 0x000fea000383ffff */
.L_x_792:
[----:B------:R-:W-:Y:S01]  /*1a710*/  IMAD.MOV.U32 R44, RZ, RZ, R12 ;  /* 0x000000ffff2c7224 */ /* 0x000fe200078e000c */
[----:B------:R-:W-:Y:S01]  /*1a720*/  MOV R2, RZ ;  /* 0x000000ff00027202 */ /* 0x000fe20000000f00 */
[----:B------:R-:W-:Y:S01]  /*1a730*/  IMAD.MOV.U32 R45, RZ, RZ, 0x1c1f ;  /* 0x00001c1fff2d7424 */ /* 0x000fe200078e00ff */
[----:B------:R-:W-:Y:S02]  /*1a740*/  MOV R3, 0x1a760 ;  /* 0x0001a76000037802 */ /* 0x000fe40000000f00 */
[----:B-12---:R-:W-:Y:S05]  /*1a750*/  CALL.REL.NOINC `($__internal_11_$__cuda_sm70_shflsync_idx_p) ;  /* 0x00000b1000007944 */ /* 0x006fea0003c00000 */
[----:B------:R-:W-:Y:S01]  /*1a760*/  MOV R0, R45 ;  /* 0x0000002d00007202 */ /* 0x000fe20000000f00 */
[----:B------:R-:W-:Y:S05]  /*1a770*/  BRA `(.L_x_873) ;  /* 0xffffad7000007947 */ /* 0x000fea000383ffff */
.L_x_795:
[----:B------:R-:W-:Y:S01]  /*1a780*/  IMAD.MOV.U32 R44, RZ, RZ, R5 ;  /* 0x000000ffff2c7224 */ /* 0x000fe200078e0005 */
[----:B----4-:R-:W-:Y:S01]  /*1a790*/  MOV R2, 0x1 ;  /* 0x0000000100027802 */ /* 0x010fe20000000f00 */
[----:B------:R-:W-:Y:S01]  /*1a7a0*/  IMAD.MOV.U32 R45, RZ, RZ, 0x1c1f ;  /* 0x00001c1fff2d7424 */ /* 0x000fe200078e00ff */
[----:B------:R-:W-:-:S02]  /*1a7b0*/  MOV R3, 0x1a7d0 ;  /* 0x0001a7d000037802 */ /* 0x000fc40000000f00 */
[----:B-123--:R-:W-:Y:S05]  /*1a7c0*/  CALL.REL.NOINC `($__internal_11_$__cuda_sm70_shflsync_idx_p) ;  /* 0x00000aa000007944 */ /* 0x00efea0003c00000 */
        /* <DEDUP_REMOVED lines=8> */
.L_x_799:
[----:B------:R-:W-:Y:S01]  /*1a850*/  IMAD.MOV.U32 R44, RZ, RZ, R7 ;  /* 0x000000ffff2c7224 */ /* 0x000fe200078e0007 */
[----:B------:R-:W-:Y:S01]  /*1a860*/  MOV R2, RZ ;  /* 0x000000ff00027202 */ /* 0x000fe20000000f00 */
[----:B------:R-:W-:Y:S01]  /*1a870*/  IMAD.MOV.U32 R45, RZ, RZ, 0x181f ;  /* 0x0000181fff2d7424 */ /* 0x000fe200078e00ff */
[----:B------:R-:W-:Y:S02]  /*1a880*/  MOV R3, 0x1a8a0 ;  /* 0x0001a8a000037802 */ /* 0x000fe40000000f00 */
[----:B------:R-:W-:Y:S05]  /*1a890*/  CALL.REL.NOINC `($__internal_11_$__cuda_sm70_shflsync_idx_p) ;  /* 0x000009d000007944 */ /* 0x000fea0003c00000 */
[----:B------:R-:W-:Y:S01]  /*1a8a0*/  MOV R9, R45 ;  /* 0x0000002d00097202 */ /* 0x000fe20000000f00 */
[----:B------:R-:W-:Y:S05]  /*1a8b0*/  BRA `(.L_x_875) ;  /* 0xffffc19000007947 */ /* 0x000fea000383ffff */
.L_x_800:
[----:B------:R-:W-:Y:S01]  /*1a8c0*/  IMAD.MOV.U32 R44, RZ, RZ, R10 ;  /* 0x000000ffff2c7224 */ /* 0x000fe200078e000a */
[----:B------:R-:W-:Y:S01]  /*1a8d0*/  MOV R2, RZ ;  /* 0x000000ff00027202 */ /* 0x000fe20000000f00 */
[----:B------:R-:W-:Y:S01]  /*1a8e0*/  IMAD.MOV.U32 R45, RZ, RZ, 0x181f ;  /* 0x0000181fff2d7424 */ /* 0x000fe200078e00ff */
[----:B------:R-:W-:Y:S02]  /*1a8f0*/  MOV R3, 0x1a910 ;  /* 0x0001a91000037802 */ /* 0x000fe40000000f00 */
[----:B-12---:R-:W-:Y:S05]  /*1a900*/  CALL.REL.NOINC `($__internal_11_$__cuda_sm70_shflsync_idx_p) ;  /* 0x0000096000007944 */ /* 0x006fea0003c00000 */
[----:B------:R-:W-:Y:S01]  /*1a910*/  MOV R0, R45 ;  /* 0x0000002d00007202 */ /* 0x000fe20000000f00 */
[----:B------:R-:W-:Y:S05]  /*1a920*/  BRA `(.L_x_876) ;  /* 0xffffc14000007947 */ /* 0x000fea000383ffff */
.L_x_803:
        /* <DEDUP_REMOVED lines=13> */
.L_x_806:
[----:B------:R-:W-:Y:S01]  /*1aa00*/  IMAD.MOV.U32 R44, RZ, RZ, R7 ;  /* 0x000000ffff2c7224 */ /* 0x000fe200078e0007 */
[----:B-1----:R-:W-:Y:S01]  /*1aa10*/  MOV R2, 0x2 ;  /* 0x0000000200027802 */ /* 0x002fe20000000f00 */
[----:B------:R-:W-:Y:S01]  /*1aa20*/  IMAD.MOV.U32 R45, RZ, RZ, 0x181f ;  /* 0x0000181fff2d7424 */ /* 0x000fe200078e00ff */
[----:B------:R-:W-:Y:S02]  /*1aa30*/  MOV R3, 0x1aa50 ;  /* 0x0001aa5000037802 */ /* 0x000fe40000000f00 */
[----:B--234-:R-:W-:Y:S05]  /*1aa40*/  CALL.REL.NOINC `($__internal_11_$__cuda_sm70_shflsync_idx_p) ;  /* 0x0000082000007944 */ /* 0x01cfea0003c00000 */
[----:B------:R-:W-:Y:S01]  /*1aa50*/  MOV R9, R45 ;  /* 0x0000002d00097202 */ /* 0x000fe20000000f00 */
[----:B------:R-:W-:Y:S05]  /*1aa60*/  BRA `(.L_x_878) ;  /* 0xffffc24000007947 */ /* 0x000fea000383ffff */
.L_x_807:
[----:B------:R-:W-:Y:S01]  /*1aa70*/  IMAD.MOV.U32 R44, RZ, RZ, R10 ;  /* 0x000000ffff2c7224 */ /* 0x000fe200078e000a */
[----:B------:R-:W-:Y:S01]  /*1aa80*/  MOV R2, 0x2 ;  /* 0x0000000200027802 */ /* 0x000fe20000000f00 */
[----:B------:R-:W-:Y:S01]  /*1aa90*/  IMAD.MOV.U32 R45, RZ, RZ, 0x181f ;  /* 0x0000181fff2d7424 */ /* 0x000fe200078e00ff */
[----:B------:R-:W-:Y:S02]  /*1aaa0*/  MOV R3, 0x1aac0 ;  /* 0x0001aac000037802 */ /* 0x000fe40000000f00 */
[----:B-1234-:R-:W-:Y:S05]  /*1aab0*/  CALL.REL.NOINC `($__internal_11_$__cuda_sm70_shflsync_idx_p) ;  /* 0x000007b000007944 */ /* 0x01efea0003c00000 */
[----:B------:R-:W-:Y:S01]  /*1aac0*/  MOV R0, R45 ;  /* 0x0000002d00007202 */ /* 0x000fe20000000f00 */
[----:B------:R-:W-:Y:S05]  /*1aad0*/  BRA `(.L_x_879) ;  /* 0xffffc1f000007947 */ /* 0x000fea000383ffff */
.L_x_810:
        /* <DEDUP_REMOVED lines=13> */
.L_x_812:
[----:B------:R-:W-:Y:S01]  /*1abb0*/  IMAD.MOV.U32 R44, RZ, RZ, R62 ;  /* 0x000000ffff2c7224 */ /* 0x000fe200078e003e */
[----:B------:R-:W-:Y:S01]  /*1abc0*/  MOV R2, RZ ;  /* 0x000000ff00027202 */ /* 0x000fe20000000f00 */
[----:B------:R-:W-:Y:S01]  /*1abd0*/  IMAD.MOV.U32 R45, RZ, RZ, 0x1f ;  /* 0x0000001fff2d7424 */ /* 0x000fe200078e00ff */
[----:B------:R-:W-:Y:S02]  /*1abe0*/  MOV R3, 0x1ac00 ;  /* 0x0001ac0000037802 */ /* 0x000fe40000000f00 */
[----:B-1----:R-:W-:Y:S05]  /*1abf0*/  CALL.REL.NOINC `($__internal_11_$__cuda_sm70_shflsync_idx_p) ;  /* 0x0000067000007944 */ /* 0x002fea0003c00000 */
[----:B------:R-:W-:Y:S01]  /*1ac00*/  MOV R9, R45 ;  /* 0x0000002d00097202 */ /* 0x000fe20000000f00 */
[----:B------:R-:W-:Y:S05]  /*1ac10*/  BRA `(.L_x_881) ;  /* 0xffffc38000007947 */ /* 0x000fea000383ffff */
.L_x_813:
[----:B------:R-:W-:Y:S01]  /*1ac20*/  IMAD.MOV.U32 R44, RZ, RZ, R62 ;  /* 0x000000ffff2c7224 */ /* 0x000fe200078e003e */
[----:B------:R-:W-:Y:S01]  /*1ac30*/  MOV R2, 0x1 ;  /* 0x0000000100027802 */ /* 0x000fe20000000f00 */
[----:B------:R-:W-:Y:S01]  /*1ac40*/  IMAD.MOV.U32 R45, RZ, RZ, 0x1f ;  /* 0x0000001fff2d7424 */ /* 0x000fe200078e00ff */
[----:B------:R-:W-:Y:S02]  /*1ac50*/  MOV R3, 0x1ac70 ;  /* 0x0001ac7000037802 */ /* 0x000fe40000000f00 */
[----:B-123--:R-:W-:Y:S05]  /*1ac60*/  CALL.REL.NOINC `($__internal_11_$__cuda_sm70_shflsync_idx_p) ;  /* 0x0000060000007944 */ /* 0x00efea0003c00000 */
[----:B------:R-:W-:Y:S01]  /*1ac70*/  MOV R8, R45 ;  /* 0x0000002d00087202 */ /* 0x000fe20000000f00 */
[----:B------:R-:W-:Y:S05]  /*1ac80*/  BRA `(.L_x_882) ;  /* 0xffffc33000007947 */ /* 0x000fea000383ffff */
.L_x_814:
[----:B------:R-:W-:Y:S02]  /*1ac90*/  MOV R2, 0x1 ;  /* 0x0000000100027802 */ /* 0x000fe40000000f00 */
[----:B------:R-:W-:-:S02]  /*1aca0*/  MOV R3, 0x1acc0 ;  /* 0x0001acc000037802 */ /* 0x000fc40000000f00 */
[----:B--234-:R-:W-:Y:S05]  /*1acb0*/  CALL.REL.NOINC `($__internal_12_$__cuda_sm70_shflsync_up_p) ;  /* 0x0000061000007944 */ /* 0x01cfea0003c00000 */
[----:B------:R-:W-:Y:S05]  /*1acc0*/  BRA `(.L_x_883) ;  /* 0xffffc41000007947 */ /* 0x000fea000383ffff */
.L_x_815:
[----:B------:R-:W-:Y:S02]  /*1acd0*/  MOV R2, 0x2 ;  /* 0x0000000200027802 */ /* 0x000fe40000000f00 */
[----:B------:R-:W-:-:S02]  /*1ace0*/  MOV R3, 0x1ad00 ;  /* 0x0001ad0000037802 */ /* 0x000fc40000000f00 */
[----:B--23--:R-:W-:Y:S05]  /*1acf0*/  CALL.REL.NOINC `($__internal_12_$__cuda_sm70_shflsync_up_p) ;  /* 0x000005d000007944 */ /* 0x00cfea0003c00000 */
        /* <DEDUP_REMOVED lines=24> */
.L_x_819:
[----:B------:R-:W-:Y:S02]  /*1ae80*/  MOV R2, 0x1 ;  /* 0x0000000100027802 */ /* 0x000fe40000000f00 */
[----:B------:R-:W-:Y:S02]  /*1ae90*/  MOV R3, 0x1aeb0 ;  /* 0x0001aeb000037802 */ /* 0x000fe40000000f00 */
[----:B------:R-:W-:Y:S05]  /*1aea0*/  CALL.REL.NOINC `($__internal_12_$__cuda_sm70_shflsync_up_p) ;  /* 0x0000042000007944 */ /* 0x000fea0003c00000 */
[----:B------:R-:W-:Y:S01]  /*1aeb0*/  MOV R2, R4 ;  /* 0x0000000400027202 */ /* 0x000fe20000000f00 */
[----:B------:R-:W-:Y:S05]  /*1aec0*/  BRA `(.L_x_885) ;  /* 0xffffc46000007947 */ /* 0x000fea000383ffff */
.L_x_820:
[----:B------:R-:W-:Y:S02]  /*1aed0*/  MOV R2, 0x2 ;  /* 0x0000000200027802 */ /* 0x000fe40000000f00 */
[----:B------:R-:W-:Y:S02]  /*1aee0*/  MOV R3, 0x1af00 ;  /* 0x0001af0000037802 */ /* 0x000fe40000000f00 */
        /* <DEDUP_REMOVED lines=25> */
.L_x_822:
[----:B------:R-:W-:Y:S02]  /*1b080*/  SEL R0, RZ, 0x1, P0 ;  /* 0x00000001ff007807 */ /* 0x000fe40000000000 */
[----:B------:R-:W-:Y:S02]  /*1b090*/  MOV R2, 0x1b0b0 ;  /* 0x0001b0b000027802 */ /* 0x000fe40000000f00 */
[----:B-1----:R-:W-:Y:S05]  /*1b0a0*/  CALL.REL.NOINC `($__internal_13_$__cuda_sm70_votesync_ballot) ;  /* 0x0000029000007944 */ /* 0x002fea0003c00000 */
[----:B------:R-:W-:Y:S01]  /*1b0b0*/  MOV R5, R0 ;  /* 0x0000000000057202 */ /* 0x000fe20000000f00 */
[----:B------:R-:W-:Y:S05]  /*1b0c0*/  BRA `(.L_x_887) ;  /* 0xffffc3f000007947 */ /* 0x000fea000383ffff */
.L_x_823:
[----:B------:R-:W-:Y:S01]  /*1b0d0*/  IMAD.MOV.U32 R44, RZ, RZ, R6 ;  /* 0x000000ffff2c7224 */ /* 0x000fe200078e0006 */
[----:B------:R-:W-:Y:S01]  /*1b0e0*/  MOV R2, R0 ;  /* 0x0000000000027202 */ /* 0x000fe20000000f00 */
[----:B------:R-:W-:Y:S01]  /*1b0f0*/  IMAD.MOV.U32 R45, RZ, RZ, 0x1f ;  /* 0x0000001fff2d7424 */ /* 0x000fe200078e00ff */
[----:B------:R-:W-:Y:S02]  /*1b100*/  MOV R3, 0x1b120 ;  /* 0x0001b12000037802 */ /* 0x000fe40000000f00 */
[----:B-1----:R-:W-:Y:S05]  /*1b110*/  CALL.REL.NOINC `($__internal_11_$__cuda_sm70_shflsync_idx_p) ;  /* 0x0000015000007944 */ /* 0x002fea0003c00000 */
[----:B------:R-:W-:Y:S01]  /*1b120*/  IMAD.MOV.U32 R10, RZ, RZ, R45 ;  /* 0x000000ffff0a7224 */ /* 0x000fe200078e002d */
[----:B------:R-:W-:Y:S01]  /*1b130*/  MOV R2, R0 ;  /* 0x0000000000027202 */ /* 0x000fe20000000f00 */
[----:B------:R-:W-:Y:S01]  /*1b140*/  IMAD.MOV.U32 R44, RZ, RZ, R7 ;  /* 0x000000ffff2c7224 */ /* 0x000fe200078e0007 */
[----:B------:R-:W-:-:S02]  /*1b150*/  MOV R45, 0x1f ;  /* 0x0000001f002d7802 */ /* 0x000fc40000000f00 */
[----:B------:R-:W-:Y:S02]  /*1b160*/  MOV R3, 0x1b180 ;  /* 0x0001b18000037802 */ /* 0x000fe40000000f00 */
[----:B------:R-:W-:Y:S05]  /*1b170*/  CALL.REL.NOINC `($__internal_11_$__cuda_sm70_shflsync_idx_p) ;  /* 0x000000f000007944 */ /* 0x000fea0003c00000 */
[----:B------:R-:W-:Y:S01]  /*1b180*/  MOV R7, R45 ;  /* 0x0000002d00077202 */ /* 0x000fe20000000f00 */
[----:B------:R-:W-:Y:S05]  /*1b190*/  BRA `(.L_x_888) ;  /* 0xffffc37000007947 */ /* 0x000fea000383ffff */
.L_x_826:
[----:B------:R-:W-:Y:S01]  /*1b1a0*/  IMAD.MOV.U32 R44, RZ, RZ, R4 ;  /* 0x000000ffff2c7224 */ /* 0x000fe200078e0004 */
[----:B------:R-:W-:Y:S01]  /*1b1b0*/  MOV R2, R0 ;  /* 0x0000000000027202 */ /* 0x000fe20000000f00 */
[----:B------:R-:W-:Y:S01]  /*1b1c0*/  IMAD.MOV.U32 R45, RZ, RZ, 0x1f ;  /* 0x0000001fff2d7424 */ /* 0x000fe200078e00ff */
[----:B------:R-:W-:Y:S02]  /*1b1d0*/  MOV R3, 0x1b1f0 ;  /* 0x0001b1f000037802 */ /* 0x000fe40000000f00 */
[----:B-1-34-:R-:W-:Y:S05]  /*1b1e0*/  CALL.REL.NOINC `($__internal_11_$__cuda_sm70_shflsync_idx_p) ;  /* 0x0000008000007944 */ /* 0x01afea0003c00000 */
[----:B------:R-:W-:Y:S01]  /*1b1f0*/  MOV R11, R45 ;  /* 0x0000002d000b7202 */ /* 0x000fe20000000f00 */
[----:B------:R-:W-:Y:S05]  /*1b200*/  BRA `(.L_x_825) ;  /* 0xffffc36000007947 */ /* 0x000fea000383ffff */
        .weak           $__internal_10_$__cuda_sm70_shflsync_bfly_p
        .type           $__internal_10_$__cuda_sm70_shflsync_bfly_p,@function
        .size           $__internal_10_$__cuda_sm70_shflsync_bfly_p,($__internal_11_$__cuda_sm70_shflsync_idx_p - $__internal_10_$__cuda_sm70_shflsync_bfly_p)
$__internal_10_$__cuda_sm70_shflsync_bfly_p:
[----:B------:R-:W-:Y:S02]  /*1b210*/  MOV R35, 0xffffffff ;  /* 0xffffffff00237802 */ /* 0x000fe40000000f00 */
[----:B------:R-:W-:Y:S02]  /*1b220*/  MOV R3, 0x1f ;  /* 0x0000001f00037802 */ /* 0x000fe40000000f00 */
[----:B------:R-:W-:Y:S04]  /*1b230*/  WARPSYNC R35 ;  /* 0x0000002300007348 */ /* 0x000fe80003800000 */
[----:B------:R1:W2:Y:S02]  /*1b240*/  SHFL.BFLY PT, R0, R4, R0, R3 ;  /* 0x0c00000004007389 */ /* 0x0002a400000e0003 */
[----:B-1----:R-:W-:-:S04]  /*1b250*/  MOV R3, 0x0 ;  /* 0x0000000000037802 */ /* 0x002fc80000000f00 */
[----:B--2---:R-:W-:Y:S05]  /*1b260*/  RET.REL.NODEC R2 `(_ZN7cutlass13device_kernelIN5flash19enable_sm80_to_sm89INS1_16FlashAttnFwdSm80INS1_25CollectiveMainloopFwdSm80ILi8ELi1ELb1EN4cute5tupleIJNS5_1CILi128EEENS7_ILi96EEES8_EEELi128ENS_6half_tEfNS_4arch4Sm80ELb0ELb1ELb1ELb1ELb1ELb0ELb1ELb1EEENS1_21CollectiveEpilogueFwdINS6_IJS8_S8_S9_EEENS6_IJNS7_ILi1EEESH_SH_EEESB_SD_Li256ELb1ELb1ELb1ELb0EEENS1_36VarlenDynamicPersistentTileSchedulerILi128ELi96ELi256ELi256ELb1ELb1ELb0ELb1ELb0ELb1EEEEEEEEEvNT_6ParamsE) ;  /* 0xfffe4d9002007950 */ /* 0x004fea0003c3ffff */
        .weak           $__internal_11_$__cuda_sm70_shflsync_idx_p
        .type           $__internal_11_$__cuda_sm70_shflsync_idx_p,@function
        .size           $__internal_11_$__cuda_sm70_shflsync_idx_p,($__internal_12_$__cuda_sm70_shflsync_up_p - $__internal_11_$__cuda_sm70_shflsync_idx_p)
$__internal_11_$__cuda_sm70_shflsync_idx_p:
[----:B------:R-:W-:-:S04]  /*1b270*/  MOV R212, 0xffffffff ;  /* 0xffffffff00d47802 */ /* 0x000fc80000000f00 */
[----:B------:R-:W-:Y:S04]  /*1b280*/  WARPSYNC R212 ;  /* 0x000000d400007348 */ /* 0x000fe80003800000 */
[----:B------:R1:W2:Y:S02]  /*1b290*/  SHFL.IDX PT, R45, R44, R2, R45 ;  /* 0x000000022c2d7389 */ /* 0x0002a400000e002d */
[----:B-1----:R-:W-:Y:S02]  /*1b2a0*/  MOV R2, R3 ;  /* 0x0000000300027202 */ /* 0x002fe40000000f00 */
[----:B------:R-:W-:-:S04]  /*1b2b0*/  MOV R3, 0x0 ;  /* 0x0000000000037802 */ /* 0x000fc80000000f00 */
[----:B--2---:R-:W-:Y:S05]  /*1b2c0*/  RET.REL.NODEC R2 `(_ZN7cutlass13device_kernelIN5flash19enable_sm80_to_sm89INS1_16FlashAttnFwdSm80INS1_25CollectiveMainloopFwdSm80ILi8ELi1ELb1EN4cute5tupleIJNS5_1CILi128EEENS7_ILi96EEES8_EEELi128ENS_6half_tEfNS_4arch4Sm80ELb0ELb1ELb1ELb1ELb1ELb0ELb1ELb1EEENS1_21CollectiveEpilogueFwdINS6_IJS8_S8_S9_EEENS6_IJNS7_ILi1EEESH_SH_EEESB_SD_Li256ELb1ELb1ELb1ELb0EEENS1_36VarlenDynamicPersistentTileSchedulerILi128ELi96ELi256ELi256ELb1ELb1ELb0ELb1ELb0ELb1EEEEEEEEEvNT_6ParamsE) ;  /* 0xfffe4d3002007950 */ /* 0x004fea0003c3ffff */
        .weak           $__internal_12_$__cuda_sm70_shflsync_up_p
        .type           $__internal_12_$__cuda_sm70_shflsync_up_p,@function
        .size           $__internal_12_$__cuda_sm70_shflsync_up_p,($__internal_13_$__cuda_sm70_votesync_ballot - $__internal_12_$__cuda_sm70_shflsync_up_p)
$__internal_12_$__cuda_sm70_shflsync_up_p:
[----:B------:R-:W-:Y:S02]  /*1b2d0*/  IMAD.MOV.U32 R4, RZ, RZ, RZ ;  /* 0x000000ffff047224 */ /* 0x000fe400078e00ff */
[----:B------:R-:W-:-:S04]  /*1b2e0*/  IMAD.MOV.U32 R10, RZ, RZ, -0x1 ;  /* 0xffffffffff0a7424 */ /* 0x000fc800078e00ff */
[----:B------:R-:W-:Y:S04]  /*1b2f0*/  WARPSYNC R10 ;  /* 0x0000000a00007348 */ /* 0x000fe80003800000 */
[----:B------:R1:W2:Y:S02]  /*1b300*/  SHFL.UP PT, R4, R0, R2, R4 ;  /* 0x0400000200047389 */ /* 0x0002a400000e0004 */
[----:B-1----:R-:W-:Y:S02]  /*1b310*/  MOV R2, R3 ;  /* 0x0000000300027202 */ /* 0x002fe40000000f00 */
[----:B------:R-:W-:-:S04]  /*1b320*/  MOV R3, 0x0 ;  /* 0x0000000000037802 */ /* 0x000fc80000000f00 */
[----:B--2---:R-:W-:Y:S05]  /*1b330*/  RET.REL.NODEC R2 `(_ZN7cutlass13device_kernelIN5flash19enable_sm80_to_sm89INS1_16FlashAttnFwdSm80INS1_25CollectiveMainloopFwdSm80ILi8ELi1ELb1EN4cute5tupleIJNS5_1CILi128EEENS7_ILi96EEES8_EEELi128ENS_6half_tEfNS_4arch4Sm80ELb0ELb1ELb1ELb1ELb1ELb0ELb1ELb1EEENS1_21CollectiveEpilogueFwdINS6_IJS8_S8_S9_EEENS6_IJNS7_ILi1EEESH_SH_EEESB_SD_Li256ELb1ELb1ELb1ELb0EEENS1_36VarlenDynamicPersistentTileSchedulerILi128ELi96ELi256ELi256ELb1ELb1ELb0ELb1ELb0ELb1EEEEEEEEEvNT_6ParamsE) ;  /* 0xfffe4cc002007950 */ /* 0x004fea0003c3ffff */
        .weak           $__internal_13_$__cuda_sm70_votesync_ballot
        .type           $__internal_13_$__cuda_sm70_votesync_ballot,@function
        .size           $__internal_13_$__cuda_sm70_votesync_ballot,(.L_x_1801 - $__internal_13_$__cuda_sm70_votesync_ballot)
$__internal_13_$__cuda_sm70_votesync_ballot:
[----:B------:R-:W-:Y:S01]  /*1b340*/  ISETP.NE.U32.AND P0, PT, R0, 0x1, PT ;  /* 0x000000010000780c */ /* 0x000fe20003f05070 */
[----:B------:R-:W-:-:S04]  /*1b350*/  IMAD.MOV.U32 R3, RZ, RZ, -0x1 ;  /* 0xffffffffff037424 */ /* 0x000fc800078e00ff */
[----:B------:R-:W-:Y:S08]  /*1b360*/  WARPSYNC R3 ;  /* 0x0000000300007348 */ /* 0x000ff00003800000 */
[----:B------:R-:W-:-:S04]  /*1b370*/  VOTE.ANY R0, PT, !P0 ;  /* 0x0000000000007806 */ /* 0x000fc800040e0100 */
[----:B------:R-:W-:Y:S01]  /*1b380*/  LOP3.LUT R0, R0, R3, RZ, 0xc0, !PT ;  /* 0x0000000300007212 */ /* 0x000fe200078ec0ff */
[----:B------:R-:W-:-:S04]  /*1b390*/  IMAD.MOV.U32 R3, RZ, RZ, 0x0 ;  /* 0x00000000ff037424 */ /* 0x000fc800078e00ff */
[----:B------:R-:W-:Y:S05]  /*1b3a0*/  RET.REL.NODEC R2 `(_ZN7cutlass13device_kernelIN5flash19enable_sm80_to_sm89INS1_16FlashAttnFwdSm80INS1_25CollectiveMainloopFwdSm80ILi8ELi1ELb1EN4cute5tupleIJNS5_1CILi128EEENS7_ILi96EEES8_EEELi128ENS_6half_tEfNS_4arch4Sm80ELb0ELb1ELb1ELb1ELb1ELb0ELb1ELb1EEENS1_21CollectiveEpilogueFwdINS6_IJS8_S8_S9_EEENS6_IJNS7_ILi1EEESH_SH_EEESB_SD_Li256ELb1ELb1ELb1ELb0EEENS1_36VarlenDynamicPersistentTileSchedulerILi128ELi96ELi256ELi256ELb1ELb1ELb0ELb1ELb0ELb1EEEEEEEEEvNT_6ParamsE) ;  /* 0xfffe4c5002007950 */ /* 0x000fea0003c3ffff */
.L_x_889:
        /* <DEDUP_REMOVED lines=13> */
.L_x_1801:


//--------------------- .text._ZN7cutlass13device_kernelIN5flash19enable_sm80_to_sm89INS1_16FlashAttnFwdSm80INS1_25CollectiveMainloopFwdSm80ILi8ELi1ELb1EN4cute5tupleIJNS5_1CILi128EEENS7_ILi96EEES8_EEELi128ENS_6half_tEfNS_4arch4Sm80ELb0ELb1ELb1ELb1ELb1ELb1ELb1ELb1EEENS1_21CollectiveEpilogueFwdINS6_IJS8_S8_S9_EEENS6_IJNS7_ILi1EEESH_SH_EEESB_SD_Li256ELb1ELb1ELb1ELb0EEENS1_36VarlenDynamicPersistentTileSchedulerILi128ELi96ELi256ELi256ELb1ELb1ELb0ELb1ELb0ELb1EEEEEEEEEvNT_6ParamsE --------------------------
	.section	.text._ZN7cutlass13device_kernelIN5flash19enable_sm80_to_sm89INS1_16FlashAttnFwdSm80INS1_25CollectiveMainloopFwdSm80ILi8ELi1ELb1EN4cute5tupleIJNS5_1CILi128EEENS7_ILi96EEES8_EEELi128ENS_6half_tEfNS_4arch4Sm80ELb0ELb1ELb1ELb1ELb1ELb1ELb1ELb1EEENS1_21CollectiveEpilogueFwdINS6_IJS8_S8_S9_EEENS6_IJNS7_ILi1EEESH_SH_EEESB_SD_Li256ELb1ELb1ELb1ELb0EEENS1_36VarlenDynamicPersistentTileSchedulerILi128ELi96ELi256ELi256ELb1ELb1ELb0ELb1ELb0ELb1EEEEEEEEEvNT_6ParamsE,"ax",@progbits
	.sectioninfo	@"SHI_REGISTERS=255"
	.align	128
.text._ZN7cutlass13device_kernelIN5flash19enable_sm80_to_sm89INS1_16FlashAttnFwdSm80INS1_25CollectiveMainloopFwdSm80ILi8ELi1ELb1EN4cute5tupleIJNS5_1CILi128EEENS7_ILi96EEES8_EEELi128ENS_6half_tEfNS_4arch4Sm80ELb0ELb1ELb1ELb1ELb1ELb1ELb1ELb1EEENS1_21CollectiveEpilogueFwdINS6_IJS8_S8_S9_EEENS6_IJNS7_ILi1EEESH_SH_EEESB_SD_Li256ELb1ELb1ELb1ELb0EEENS1_36VarlenDynamicPersistentTileSchedulerILi128ELi96ELi256ELi256ELb1ELb1ELb0ELb1ELb0ELb1EEEEEEEEEvNT_6ParamsE:
        .type           _ZN7cutlass13device_kernelIN5flash19enable_sm80_to_sm89INS1_16FlashAttnFwdSm80INS1_25CollectiveMainloopFwdSm80ILi8ELi1ELb1EN4cute5tupleIJNS5_1CILi128EEENS7_ILi96EEES8_EEELi128ENS_6half_tEfNS_4arch4Sm80ELb0ELb1ELb1ELb1ELb1ELb1ELb1ELb1EEENS1_21CollectiveEpilogueFwdINS6_IJS8_S8_S9_EEENS6_IJNS7_ILi1EEESH_SH_EEESB_SD_Li256ELb1ELb1ELb1ELb0EEENS1_36VarlenDynamicPersistentTileSchedulerILi128ELi96ELi256ELi256ELb1ELb1ELb0ELb1ELb0ELb1EEEEEEEEEvNT_6ParamsE,@function
        .size           _ZN7cutlass13device_kernelIN5flash19enable_sm80_to_sm89INS1_16FlashAttnFwdSm80INS1_25CollectiveMainloopFwdSm80ILi8ELi1ELb1EN4cute5tupleIJNS5_1CILi128EEENS7_ILi96EEES8_EEELi128ENS_6half_tEfNS_4arch4Sm80ELb0ELb1ELb1ELb1ELb1ELb1ELb1ELb1EEENS1_21CollectiveEpilogueFwdINS6_IJS8_S8_S9_EEENS6_IJNS7_ILi1EEESH_SH_EEESB_SD_Li256ELb1ELb1ELb1ELb0EEENS1_36VarlenDynamicPersistentTileSchedulerILi128ELi96ELi256ELi256ELb1ELb1ELb0ELb1ELb0ELb1EEEEEEEEEvNT_6ParamsE,(.L_x_1806 - _ZN7cutlass13device_kernelIN5flash19enable_sm80_to_sm89INS1_16FlashAttnFwdSm80INS1_25CollectiveMainloopFwdSm80ILi8ELi1ELb1EN4cute5tupleIJNS5_1CILi128EEENS7_ILi96EEES8_EEELi128ENS_6half_tEfNS_4arch4Sm80ELb0ELb1ELb1ELb1ELb1ELb1ELb1ELb1EEENS1_21CollectiveEpilogueFwdINS6_IJS8_S8_S9_EEENS6_IJNS7_ILi1EEESH_SH_EEESB_SD_Li256ELb1ELb1ELb1ELb0EEENS1_36VarlenDynamicPersistentTileSchedulerILi128ELi96ELi256ELi256ELb1ELb1ELb0ELb1ELb0ELb1EEEEEEEEEvNT_6ParamsE)
        .other          _ZN7cutlass13device_kernelIN5flash19enable_sm80_to_sm89INS1_16FlashAttnFwdSm80INS1_25CollectiveMainloopFwdSm80ILi8ELi1ELb1EN4cute5tupleIJNS5_1CILi128EEENS7_ILi96EEES8_EEELi128ENS_6half_tEfNS_4arch4Sm80ELb0ELb1ELb1ELb1ELb1ELb1ELb1ELb1EEENS1_21CollectiveEpilogueFwdINS6_IJS8_S8_S9_EEENS6_IJNS7_ILi1EEESH_SH_EEESB_SD_Li256ELb1ELb1ELb1ELb0EEENS1_36VarlenDynamicPersistentTileSchedulerILi128ELi96ELi256ELi256ELb1ELb1ELb0ELb1ELb0ELb1EEEEEEEEEvNT_6ParamsE,@"STO_CUDA_ENTRY STV_DEFAULT"
_ZN7cutlass13device_kernelIN5flash19enable_sm80_to_sm89INS1_16FlashAttnFwdSm80INS1_25CollectiveMainloopFwdSm80ILi8ELi1ELb1EN4cute5tupleIJNS5_1CILi128EEENS7_ILi96EEES8_EEELi128ENS_6half_tEfNS_4arch4Sm80ELb0ELb1ELb1ELb1ELb1ELb1ELb1ELb1EEENS1_21CollectiveEpilogueFwdINS6_IJS8_S8_S9_EEENS6_IJNS7_ILi1EEESH_SH_EEESB_SD_Li256ELb1ELb1ELb1ELb0EEENS1_36VarlenDynamicPersistentTileSchedulerILi128ELi96ELi256ELi256ELb1ELb1ELb0ELb1ELb0ELb1EEEEEEEEEvNT_6ParamsE:
[----:B------:R-:W-:-:S03]  /*0000*/  MOV R1, c[0x0][0x28] ;  /* 0x00000a0000017a02 */ /* 0x000fc60000000f00 */
[----:B------:R-:W1:Y:S01]  /*0010*/  S2R R2, SR_TID.X ;  /* 0x0000000000027919 */ /* 0x000e620000002100 */
[----:B------:R-:W-:Y:S01]  /*0020*/  IADD3 R1, R1, -0x70, RZ ;  /* 0xffffff9001017810 */ /* 0x000fe20007ffe0ff */
[----:B------:R-:W-:Y:S01]  /*0030*/  ULDC.64 UR8, c[0x0][0x118] ;  /* 0x0000460000087ab9 */ /* 0x000fe20000000a00 */
[----:B-1----:R-:W-:-:S05]  /*0040*/  SHF.R.U32.HI R0, RZ, 0x5, R2 ;  /* 0x00000005ff007819 */ /* 0x002fca0000011602 */
[----:B------:R-:W1:Y:S02]  /*0050*/  SHFL.IDX PT, R3, R0, RZ, 0x1f ;  /* 0x00001fff00037589 */ /* 0x000e6400000e0000 */
[----:B-1----:R-:W-:Y:S02]  /*0060*/  ISETP.NE.AND P0, PT, R3, RZ, PT ;  /* 0x000000ff0300720c */ /* 0x002fe40003f05270 */
[----:B------:R-:W-:Y:S11]  /*0070*/  STL [R1+0x5c], R3 ;  /* 0x00005c0301007387 */ /* 0x000ff60000100800 */
[----:B------:R-:W-:Y:S06]  /*0080*/  @P0 BAR.SYNC.DEFER_BLOCKING 0x5, 0x100 ;  /* 0x0144000000000b1d */ /* 0x000fec0000010000 */
[----:B------:R-:W1:Y:S04]  /*0090*/  @P0 LDS.128 R4, [0xe100] ;  /* 0x00e10000ff040984 */ /* 0x000e680000000c00 */
[----:B-1----:R1:W-:Y:S04]  /*00a0*/  @P0 STL.64 [R1+0x18], R4 ;  /* 0x0000180401000387 */ /* 0x0023e80000100a00 */
[----:B------:R1:W-:Y:S04]  /*00b0*/  @P0 STL.64 [R1+0x20], R6 ;  /* 0x0000200601000387 */ /* 0x0003e80000100a00 */
[----:B------:R-:W-:Y:S06]  /*00c0*/  @P0 BAR.ARV 0x4, 0x100 ;  /* 0x0104000000000b1d */ /* 0x000fec0000002000 */
[----:B------:R-:W-:Y:S05]  /*00d0*/  @P0 BRA `(.L_x_890) ;  /* 0x00000fd000000947 */ /* 0x000fea0003800000 */
[----:B------:R-:W-:Y:S01]  /*00e0*/  LOP3.LUT R13, R2, 0x1f, RZ, 0xc0, !PT ;  /* 0x0000001f020d7812 */ /* 0x000fe200078ec0ff */
[----:B------:R-:W-:-:S03]  /*00f0*/  CS2R R8, SRZ ;  /* 0x0000000000087805 */ /* 0x000fc6000001ff00 */
[----:B------:R-:W-:-:S04]  /*0100*/  ISETP.NE.AND P6, PT, R13, 0x1f, PT ;  /* 0x0000001f0d00780c */ /* 0x000fc80003fc5270 */
[----:B------:R-:W-:-:S13]  /*0110*/  ISETP.GE.OR P0, PT, R13, c[0x0][0x53c], !P6 ;  /* 0x00014f000d007a0c */ /* 0x000fda0007706670 */
[----:B-1----:R-:W-:Y:S02]  /*0120*/  @!P0 IMAD.MOV.U32 R4, RZ, RZ, 0x4 ;  /* 0x00000004ff048424 */ /* 0x002fe400078e00ff */
[----:B------:R-:W-:Y:S02]  /*0130*/  @!P0 IMAD.MOV.U32 R2, RZ, RZ, 0x4 ;  /* 0x00000004ff028424 */ /* 0x000fe400078e00ff */
[----:B------:R-:W-:-:S04]  /*0140*/  @!P0 IMAD.WIDE.U32 R4, R13, R4, c[0x0][0x580] ;  /* 0x000160000d048625 */ /* 0x000fc800078e0004 */
[C---:B------:R-:W-:Y:S01]  /*0150*/  @!P0 IMAD.WIDE.U32 R2, R13.reuse, R2, c[0x0][0x578] ;  /* 0x00015e000d028625 */ /* 0x040fe200078e0002 */
[----:B------:R-:W2:Y:S04]  /*0160*/  @!P0 LDG.E R9, [R4.64] ;  /* 0x0000000804098981 */ /* 0x000ea8000c1e1900 */
[----:B------:R-:W2:Y:S01]  /*0170*/  @!P0 LDG.E R8, [R2.64] ;  /* 0x0000000802088981 */ /* 0x000ea2000c1e1900 */
[C---:B------:R-:W-:Y:S01]  /*0180*/  ISETP.NE.AND P5, PT, R13.reuse, RZ, PT ;  /* 0x000000ff0d00720c */ /* 0x040fe20003fa5270 */
[----:B------:R-:W1:Y:S01]  /*0190*/  S2UR UR4, SR_CTAID.X ;  /* 0x00000000000479c3 */ /* 0x000e620000002500 */
[C---:B------:R-:W-:Y:S01]  /*01a0*/  ISETP.GE.U32.AND P4, PT, R13.reuse, 0x2, PT ;  /* 0x000000020d00780c */ /* 0x040fe20003f86070 */
[----:B------:R-:W-:Y:S01]  /*01b0*/  IMAD.MOV.U32 R6, RZ, RZ, RZ ;  /* 0x000000ffff067224 */ /* 0x000fe200078e00ff */
        /* <DEDUP_REMOVED lines=26> */
.L_x_895:
        /* <DEDUP_REMOVED lines=16> */
.L_x_1141:
        /* <DEDUP_REMOVED lines=16> */
.L_x_1142:
[----:B--2---:R-:W-:-:S05]  /*0560*/  IMAD R0, R0, c[0x0][0x538], RZ ;  /* 0x00014e0000007a24 */ /* 0x004fca00078e02ff */
[----:B------:R-:W-:-:S04]  /*0570*/  IADD3 R7, R0, R7, RZ ;  /* 0x0000000700077210 */ /* 0x000fc80007ffe0ff */
[----:B------:R-:W-:-:S13]  /*0580*/  ISETP.GT.AND P0, PT, R7, UR4, PT ;  /* 0x0000000407007c0c */ /* 0x000fda000bf04270 */
[----:B-1----:R-:W-:Y:S05]  /*0590*/  @!P0 BRA `(.L_x_895) ;  /* 0xfffffdc000008947 */ /* 0x002fea000383ffff */
.L_x_891:
[----:B------:R-:W-:-:S05]  /*05a0*/  IADD3 R7, -R0, R7, RZ ;  /* 0x0000000700077210 */ /* 0x000fca0007ffe1ff */
[----:B------:R-:W-:-:S05]  /*05b0*/  IMAD R0, R4, c[0x0][0x538], R7 ;  /* 0x00014e0004007a24 */ /* 0x000fca00078e0207 */
[----:B------:R-:W-:Y:S01]  /*05c0*/  ISETP.GT.AND P0, PT, R0, UR4, PT ;  /* 0x0000000400007c0c */ /* 0x000fe2000bf04270 */
[----:B------:R-:W-:-:S12]  /*05d0*/  BRA.DIV ~URZ, `(.L_x_896) ;  /* 0x00022a027f007947 */ /* 0x000fd8000b800000 */
[----:B------:R-:W-:-:S04]  /*05e0*/  VOTE.ANY R14, PT, !P0 ;  /* 0x00000000000e7806 */ /* 0x000fc800040e0100 */
.L_x_1143:
[----:B------:R-:W1:Y:S02]  /*05f0*/  POPC R0, R14 ;  /* 0x0000000e00007309 */ /* 0x000e640000000000 */
[----:B-1----:R-:W-:-:S05]  /*0600*/  IADD3 R2, R0, R6, RZ ;  /* 0x0000000600027210 */ /* 0x002fca0007ffe0ff */
[----:B------:R1:W-:Y:S01]  /*0610*/  STL [R1+0x24], R2 ;  /* 0x0000240201007387 */ /* 0x0003e20000100800 */
[----:B------:R-:W-:Y:S05]  /*0620*/  BRA.DIV ~URZ, `(.L_x_897) ;  /* 0x000229f27f007947 */ /* 0x000fea000b800000 */
[----:B------:R2:W3:Y:S01]  /*0630*/  SHFL.IDX PT, R12, R9, R0, 0x1f ;  /* 0x00001f00090c7589 */ /* 0x0004e200000e0000 */
[----:B------:R-:W-:-:S03]  /*0640*/  MOV R5, RZ ;  /* 0x000000ff00057202 */ /* 0x000fc60000000f00 */
[----:B------:R2:W4:Y:S04]  /*0650*/  SHFL.IDX PT, R9, R8, R0, 0x1f ;  /* 0x00001f0008097589 */ /* 0x00052800000e0000 */
.L_x_1144:
[----:B------:R-:W-:Y:S01]  /*0660*/  ISETP.NE.AND P0, PT, R14, RZ, PT ;  /* 0x000000ff0e00720c */ /* 0x000fe20003f05270 */
[----:B------:R-:W-:-:S12]  /*0670*/  BSSY B0, `(.L_x_898) ;  /* 0x0000005000007945 */ /* 0x000fd80003800000 */
[----:B------:R-:W-:Y:S05]  /*0680*/  @!P0 BRA `(.L_x_899) ;  /* 0x0000003000008947 */ /* 0x000fea0003800000 */
[----:B--2---:R-:W-:Y:S01]  /*0690*/  IADD3 R0, R0, -0x1, RZ ;  /* 0xffffffff00007810 */ /* 0x004fe20007ffe0ff */
[----:B------:R-:W-:Y:S05]  /*06a0*/  BRA.DIV ~URZ, `(.L_x_900) ;  /* 0x00022a527f007947 */ /* 0x000fea000b800000 */
[----:B------:R2:W1:Y:S02]  /*06b0*/  SHFL.IDX PT, R5, R4, R0, 0x1f ;  /* 0x00001f0004057589 */ /* 0x00046400000e0000 */
.L_x_899:
[----:B------:R-:W-:Y:S05]  /*06c0*/  BSYNC B0 ;  /* 0x0000000000007941 */ /* 0x000fea0003800000 */
.L_x_898:
[----:B-12---:R-:W-:Y:S01]  /*06d0*/  IMAD R0, R5, c[0x0][0x538], R7 ;  /* 0x00014e0005007a24 */ /* 0x006fe200078e0207 */
[----:B----4-:R-:W-:Y:S01]  /*06e0*/  ISETP.NE.AND P0, PT, R9, 0x1, PT ;  /* 0x000000010900780c */ /* 0x010fe20003f05270 */
[----:B------:R-:W-:Y:S03]  /*06f0*/  BSSY B0, `(.L_x_901) ;  /* 0x0000089000007945 */ /* 0x000fe60003800000 */
[----:B------:R1:W-:Y:S01]  /*0700*/  STL [R1+0x18], R0 ;  /* 0x0000180001007387 */ /* 0x0003e20000100800 */
[----:B------:R-:W-:-:S08]  /*0710*/  IADD3 R11, -R0, UR4, RZ ;  /* 0x00000004000b7c10 */ /* 0x000fd0000fffe1ff */
[----:B------:R-:W-:Y:S05]  /*0720*/  @!P0 BRA `(.L_x_902) ;  /* 0x000003f000008947 */ /* 0x000fea0003800000 */
[-C--:B-1-3--:R-:W-:Y:S02]  /*0730*/  IABS R0, R12.reuse ;  /* 0x0000000c00007213 */ /* 0x08afe40000000000 */
        /* <DEDUP_REMOVED lines=59> */
[----:B------:R-:W-:-:S05]  /*0af0*/  IMAD R2, R3, 0x10000, R2 ;  /* 0x0001000003027824 */ /* 0x000fca00078e0202 */
[----:B------:R1:W-:Y:S01]  /*0b00*/  STL [R1+0x20], R2 ;  /* 0x0000200201007387 */ /* 0x0003e20000100800 */
[----:B------:R-:W-:Y:S05]  /*0b10*/  BRA `(.L_x_903) ;  /* 0x0000046000007947 */ /* 0x000fea0003800000 */
.L_x_902:
[----:B------:R-:W2:Y:S01]  /*0b20*/  LDL R3, [R1+0x24] ;  /* 0x0000240001037983 */ /* 0x000ea20000100800 */
[----:B------:R-:W-:-:S04]  /*0b30*/  IMAD.MOV.U32 R2, RZ, RZ, 0x4 ;  /* 0x00000004ff027424 */ /* 0x000fc800078e00ff */
[----:B--2---:R-:W-:-:S05]  /*0b40*/  IMAD.WIDE R2, R3, R2, c[0x0][0x590] ;  /* 0x0001640003027625 */ /* 0x004fca00078e0202 */
[----:B------:R-:W2:Y:S02]  /*0b50*/  LDG.E R7, [R2.64] ;  /* 0x0000000802077981 */ /* 0x000ea4000c1e1900 */
[----:B--23--:R-:W-:-:S05]  /*0b60*/  IMAD R9, R7, R12, RZ ;  /* 0x0000000c07097224 */ /* 0x00cfca00078e02ff */
[-C--:B-1----:R-:W-:Y:S02]  /*0b70*/  IABS R0, R9.reuse ;  /* 0x0000000900007213 */ /* 0x082fe40000000000 */
        /* <DEDUP_REMOVED lines=62> */
[----:B------:R-:W-:-:S05]  /*0f60*/  IMAD R2, R0, R2, R3 ;  /* 0x0000000200027224 */ /* 0x000fca00078e0203 */
[----:B------:R1:W-:Y:S02]  /*0f70*/  STL [R1+0x20], R2 ;  /* 0x0000200201007387 */ /* 0x0003e40000100800 */
.L_x_903:
[----:B------:R-:W-:Y:S05]  /*0f80*/  BSYNC B0 ;  /* 0x0000000000007941 */ /* 0x000fea0003800000 */
.L_x_901:
[----:B------:R-:W-:-:S04]  /*0f90*/  LOP3.LUT R0, RZ, R0, RZ, 0x33, !PT ;  /* 0x00000000ff007212 */ /* 0x000fc800078e33ff */
[----:B------:R-:W-:-:S05]  /*0fa0*/  IADD3 R0, R0, R12, RZ ;  /* 0x0000000c00007210 */ /* 0x000fca0007ffe0ff */
[----:B------:R2:W-:Y:S01]  /*0fb0*/  STL [R1+0x1c], R0 ;  /* 0x00001c0001007387 */ /* 0x0005e20000100800 */
[----:B------:R-:W-:Y:S05]  /*0fc0*/  BRA `(.L_x_904) ;  /* 0x0000006000007947 */ /* 0x000fea0003800000 */
.L_x_892:
[----:B------:R-:W-:Y:S01]  /*0fd0*/  MOV R0, UR4 ;  /* 0x0000000400007c02 */ /* 0x000fe20008000f00 */
[----:B------:R-:W-:Y:S04]  /*0fe0*/  STL [R1+0x1c], RZ ;  /* 0x00001cff01007387 */ /* 0x000fe80000100800 */
[----:B------:R-:W-:Y:S04]  /*0ff0*/  STL [R1+0x20], RZ ;  /* 0x000020ff01007387 */ /* 0x000fe80000100800 */
[----:B------:R1:W-:Y:S02]  /*1000*/  STL [R1+0x18], R0 ;  /* 0x0000180001007387 */ /* 0x0003e40000100800 */
[----:B-1----:R-:W-:-:S05]  /*1010*/  MOV R0, c[0x0][0x53c] ;  /* 0x00014f0000007a02 */ /* 0x002fca0000000f00 */
[----:B------:R1:W-:Y:S02]  /*1020*/  STL [R1+0x24], R0 ;  /* 0x0000240001007387 */ /* 0x0003e40000100800 */
.L_x_904:
[----:B------:R-:W3:Y:S04]  /*1030*/  LDL R4, [R1+0x18] ;  /* 0x0000180001047983 */ /* 0x000ee80000100800 */
[----:B------:R-:W3:Y:S04]  /*1040*/  LDL R5, [R1+0x1c] ;  /* 0x00001c0001057983 */ /* 0x000ee80000100800 */
[----:B------:R-:W3:Y:S04]  /*1050*/  LDL R6, [R1+0x20] ;  /* 0x0000200001067983 */ /* 0x000ee80000100800 */
[----:B------:R-:W3:Y:S01]  /*1060*/  LDL R7, [R1+0x24] ;  /* 0x0000240001077983 */ /* 0x000ee20000100800 */
[----:B------:R-:W-:Y:S01]  /*1070*/  ISETP.NE.AND P0, PT, R13, RZ, PT ;  /* 0x000000ff0d00720c */ /* 0x000fe20003f05270 */
[----:B------:R-:W-:-:S12]  /*1080*/  WARPSYNC 0xffffffff ;  /* 0xffffffff00007948 */ /* 0x000fd80003800000 */
[----:B---3--:R3:W-:Y:S04]  /*1090*/  @!P0 STS.128 [0xe100], R4 ;  /* 0x00e10004ff008388 */ /* 0x0087e80000000c00 */
[----:B------:R-:W-:Y:S06]  /*10a0*/  BAR.ARV 0x5, 0x100 ;  /* 0x0144000000007b1d */ /* 0x000fec0000002000 */
.L_x_890:
[----:B-12---:R-:W2:Y:S02]  /*10b0*/  LDL R0, [R1+0x24] ;  /* 0x0000240001007983 */ /* 0x006ea40000100800 */
[----:B--2---:R-:W-:-:S13]  /*10c0*/  ISETP.GE.AND P0, PT, R0, c[0x0][0x53c], PT ;  /* 0x00014f0000007a0c */ /* 0x004fda0003f06270 */
[----:B------:R-:W-:Y:S05]  /*10d0*/  @P0 EXIT ;  /* 0x000000000000094d */ /* 0x000fea0003800000 */
[----:B------:R-:W1:Y:S01]  /*10e0*/  S2R R17, SR_TID.X ;  /* 0x0000000000117919 */ /* 0x000e620000002100 */
[----:B------:R-:W-:Y:S01]  /*10f0*/  IMAD.MOV.U32 R18, RZ, RZ, 0x20 ;  /* 0x00000020ff127424 */ /* 0x000fe200078e00ff */
[----:B------:R-:W-:Y:S02]  /*1100*/  ULDC UR4, c[0x0][0x2ac] ;  /* 0x0000ab0000047ab9 */ /* 0x000fe40000000800 */
[----:B------:R-:W-:Y:S02]  /*1110*/  ULDC UR6, c[0x0][0x1d0] ;  /* 0x0000740000067ab9 */ /* 0x000fe40000000800 */
[----:B------:R-:W-:Y:S01]  /*1120*/  UIMAD UR6, UR4, UR6, URZ ;  /* 0x00000006040672a4 */ /* 0x000fe2000f8e023f */
[----:B-1----:R-:W-:-:S04]  /*1130*/  SHF.R.S32.HI R14, RZ, 0x1f, R17 ;  /* 0x0000001fff0e7819 */ /* 0x002fc80000011411 */
[CC--:B------:R-:W-:Y:S02]  /*1140*/  LEA.HI R2, R14.reuse, R17.reuse, RZ, 0x4 ;  /* 0x000000110e027211 */ /* 0x0c0fe400078f20ff */
[----:B---3--:R-:W-:Y:S02]  /*1150*/  LEA.HI R7, R14, R17, RZ, 0x2 ;  /* 0x000000110e077211 */ /* 0x008fe400078f10ff */
        /* <DEDUP_REMOVED lines=46> */
[----:B------:R-:W-:Y:S02]  /*1440*/  LEA.HI R13, R4, R21, RZ, 0x2 ;  /* 0x00000015040d7211 */ /* 0x000fe400078f10ff */
[----:B------:R-:W-:Y:S01]  /*1450*/  LOP3.LUT R0, R3, 0x1c0, RZ, 0xc0, !PT ;  /* 0x000001c003007812 */ /* 0x000fe200078ec0ff */
[----:B------:R-:W-:Y:S01]  /*1460*/  IMAD.IADD R2, R7, 0x1, R2 ;  /* 0x0000000107027824 */ /* 0x000fe200078e0202 */
[----:B------:R-:W-:Y:S02]  /*1470*/  SHF.R.S32.HI R4, RZ, 0x2, R13 ;  /* 0x00000002ff047819 */ /* 0x000fe4000001140d */
[----:B------:R-:W-:Y:S01]  /*1480*/  LOP3.LUT R3, R0, 0x8, R5, 0xf8, !PT ;  /* 0x0000000800037812 */ /* 0x000fe200078ef805 */
[----:B------:R-:W-:Y:S01]  /*1490*/  IMAD.SHL.U32 R20, R2, 0x2, RZ ;  /* 0x0000000202147824 */ /* 0x000fe200078e00ff */
[----:B------:R-:W-:Y:S01]  /*14a0*/  SHF.R.U32.HI R0, RZ, 0x3, R0 ;  /* 0x00000003ff007819 */ /* 0x000fe20000011600 */
[----:B------:R-:W-:Y:S01]  /*14b0*/  IMAD.SHL.U32 R2, R12, 0x40, RZ ;  /* 0x000000400c027824 */ /* 0x000fe200078e00ff */
[----:B------:R-:W-:Y:S01]  /*14c0*/  R2P PR, R6, 0x6 ;  /* 0x0000000606007804 */ /* 0x000fe20000000000 */
[----:B------:R-:W-:Y:S01]  /*14d0*/  IMAD R25, R10, 0x10, R4 ;  /* 0x000000100a197824 */ /* 0x000fe200078e0204 */
[----:B------:R-:W-:Y:S01]  /*14e0*/  LOP3.LUT R0, R3, R0, RZ, 0x3c, !PT ;  /* 0x0000000003007212 */ /* 0x000fe200078e3cff */
[----:B------:R-:W-:Y:S01]  /*14f0*/  IMAD R5, R11, 0x200, R8 ;  /* 0x000002000b057824 */ /* 0x000fe200078e0208 */
[----:B------:R-:W-:-:S02]  /*1500*/  LOP3.LUT R6, R6, 0x1, RZ, 0xc0, !PT ;  /* 0x0000000106067812 */ /* 0x000fc400078ec0ff */
[----:B------:R-:W-:Y:S01]  /*1510*/  LOP3.LUT R4, R0, 0xfffffe00, R2, 0xf8, !PT ;  /* 0xfffffe0000047812 */ /* 0x000fe200078ef802 */
[----:B------:R-:W-:Y:S01]  /*1520*/  STL [R1+0x68], R25 ;  /* 0x0000681901007387 */ /* 0x000fe20000100800 */
[----:B------:R-:W-:Y:S01]  /*1530*/  LEA.HI R0, R14, R17, RZ, 0x6 ;  /* 0x000000110e007211 */ /* 0x000fe200078f30ff */
[----:B------:R-:W-:Y:S01]  /*1540*/  IMAD.MOV.U32 R17, RZ, RZ, 0x40 ;  /* 0x00000040ff117424 */ /* 0x000fe200078e00ff */
[----:B------:R-:W-:Y:S01]  /*1550*/  ISETP.NE.U32.AND P0, PT, R6, 0x1, PT ;  /* 0x000000010600780c */ /* 0x000fe20003f05070 */
[----:B------:R-:W-:Y:S01]  /*1560*/  STL [R1+0x30], R20 ;  /* 0x0000301401007387 */ /* 0x000fe20000100800 */
[----:B------:R-:W-:Y:S01]  /*1570*/  SHF.R.S32.HI R101, RZ, 0x3, R101 ;  /* 0x00000003ff657819 */ /* 0x000fe20000011465 */
[----:B------:R-:W-:Y:S01]  /*1580*/  IMAD.SHL.U32 R0, R0, 0x8, RZ ;  /* 0x0000000800007824 */ /* 0x000fe200078e00ff */
[----:B------:R-:W-:Y:S02]  /*1590*/  IADD3 R3, R20, 0x80, RZ ;  /* 0x0000008014037810 */ /* 0x000fe40007ffe0ff */
[----:B------:R-:W-:-:S02]  /*15a0*/  IADD3 R22, R101, 0x20, RZ ;  /* 0x0000002065167810 */ /* 0x000fc40007ffe0ff */
[----:B------:R-:W-:Y:S01]  /*15b0*/  LOP3.LUT R7, R0, 0xfffffe00, RZ, 0xc0, !PT ;  /* 0xfffffe0000077812 */ /* 0x000fe200078ec0ff */
[C---:B------:R-:W-:Y:S01]  /*15c0*/  IMAD.SHL.U32 R0, R101.reuse, 0x40, RZ ;  /* 0x0000004065007824 */ /* 0x040fe200078e00ff */
[C---:B------:R-:W-:Y:S01]  /*15d0*/  IADD3 R23, R101.reuse, 0x40, RZ ;  /* 0x0000004065177810 */ /* 0x040fe20007ffe0ff */
[----:B------:R-:W-:Y:S01]  /*15e0*/  IMAD.SHL.U32 R6, R22, 0x40, RZ ;  /* 0x0000004016067824 */ /* 0x000fe200078e00ff */
[----:B------:R-:W-:Y:S02]  /*15f0*/  IADD3 R12, R101, 0x60, RZ ;  /* 0x00000060650c7810 */ /* 0x000fe40007ffe0ff */
[C---:B------:R-:W-:Y:S02]  /*1600*/  LOP3.LUT P4, RZ, R9.reuse, 0x2, RZ, 0xc0, !PT ;  /* 0x0000000209ff7812 */ /* 0x040fe4000788c0ff */
[----:B------:R-:W-:Y:S02]  /*1610*/  LOP3.LUT P3, RZ, R9, 0x4, RZ, 0xc0, !PT ;  /* 0x0000000409ff7812 */ /* 0x000fe4000786c0ff */
[----:B------:R-:W-:-:S02]  /*1620*/  SHF.R.S32.HI R9, RZ, 0x1f, R22 ;  /* 0x0000001fff097819 */ /* 0x000fc40000011416 */
[----:B------:R-:W-:Y:S02]  /*1630*/  IADD3 R19, R20, 0x70, RZ ;  /* 0x0000007014137810 */ /* 0x000fe40007ffe0ff */
[----:B------:R-:W-:Y:S02]  /*1640*/  SHF.R.S32.HI R8, RZ, 0x1f, R23 ;  /* 0x0000001fff087819 */ /* 0x000fe40000011417 */
[----:B------:R-:W-:Y:S01]  /*1650*/  @P0 IADD3 R19, R3, 0x10, RZ ;  /* 0x0000001003130810 */ /* 0x000fe20007ffe0ff */
[----:B------:R-:W-:Y:S01]  /*1660*/  IMAD.SHL.U32 R3, R23, 0x40, RZ ;  /* 0x0000004017037824 */ /* 0x000fe200078e00ff */
[--C-:B------:R-:W-:Y:S01]  /*1670*/  SHF.R.S32.HI R2, RZ, 0x1f, R101.reuse ;  /* 0x0000001fff027819 */ /* 0x100fe20000011465 */
[----:B------:R-:W-:Y:S01]  /*1680*/  IMAD.SHL.U32 R2, R12, 0x40, RZ ;  /* 0x000000400c027824 */ /* 0x000fe200078e00ff */
[----:B------:R-:W-:Y:S01]  /*1690*/  SHF.R.S32.HI R10, RZ, 0x1f, R12 ;  /* 0x0000001fff0a7819 */ /* 0x000fe2000001140c */
[----:B------:R-:W-:Y:S01]  /*16a0*/  STL [R1+0x34], R19 ;  /* 0x0000341301007387 */ /* 0x000fe20000100800 */
[----:B------:R-:W-:Y:S01]  /*16b0*/  LOP3.LUT R11, R0, 0x1c0, RZ, 0xc0, !PT ;  /* 0x000001c0000b7812 */ /* 0x000fe200078ec0ff */
[----:B------:R-:W-:Y:S01]  /*16c0*/  IMAD R0, R102, 0x20, R101 ;  /* 0x0000002066007824 */ /* 0x000fe200078e0265 */
[----:B------:R-:W-:-:S02]  /*16d0*/  LEA.HI R9, R9, R22, RZ, 0x3 ;  /* 0x0000001609097211 */ /* 0x000fc400078f18ff */
[----:B------:R-:W-:Y:S02]  /*16e0*/  LOP3.LUT R22, R6, 0x1c0, RZ, 0xc0, !PT ;  /* 0x000001c006167812 */ /* 0x000fe400078ec0ff */
[----:B------:R-:W-:Y:S02]  /*16f0*/  LEA.HI R8, R8, R23, RZ, 0x3 ;  /* 0x0000001708087211 */ /* 0x000fe400078f18ff */
[----:B------:R-:W-:Y:S02]  /*1700*/  LEA.HI R6, R10, R12, RZ, 0x3 ;  /* 0x0000000c0a067211 */ /* 0x000fe400078f18ff */
[----:B------:R-:W-:Y:S02]  /*1710*/  LOP3.LUT R10, R11, 0x38, R76, 0xf8, !PT ;  /* 0x000000380b0a7812 */ /* 0x000fe400078ef84c */
[----:B------:R-:W-:Y:S01]  /*1720*/  SHF.R.U32.HI R23, RZ, 0x3, R11 ;  /* 0x00000003ff177819 */ /* 0x000fe2000001160b */
[----:B------:R-:W-:Y:S01]  /*1730*/  IMAD.SHL.U32 R6, R6, 0x40, RZ ;  /* 0x0000004006067824 */ /* 0x000fe200078e00ff */
[----:B------:R-:W-:Y:S01]  /*1740*/  LOP3.LUT R14, R3, 0x1c0, RZ, 0xc0, !PT ;  /* 0x000001c0030e7812 */ /* 0x000fe200078ec0ff */
[----:B------:R-:W-:Y:S01]  /*1750*/  IMAD.SHL.U32 R3, R8, 0x40, RZ ;  /* 0x0000004008037824 */ /* 0x000fe200078e00ff */
[----:B------:R-:W-:Y:S01]  /*1760*/  LOP3.LUT R12, R2, 0x1c0, RZ, 0xc0, !PT ;  /* 0x000001c0020c7812 */ /* 0x000fe200078ec0ff */
[----:B------:R-:W-:Y:S01]  /*1770*/  IMAD.SHL.U32 R2, R9, 0x40, RZ ;  /* 0x0000004009027824 */ /* 0x000fe200078e00ff */
[----:B------:R-:W-:-:S02]  /*1780*/  LOP3.LUT R11, R13, 0x7ffffffc, RZ, 0xc0, !PT ;  /* 0x7ffffffc0d0b7812 */ /* 0x000fc400078ec0ff */
[----:B------:R-:W-:Y:S02]  /*1790*/  LOP3.LUT R26, R10, R23, RZ, 0x3c, !PT ;  /* 0x000000170a1a7212 */ /* 0x000fe400078e3cff */
[----:B------:R-:W-:Y:S01]  /*17a0*/  LOP3.LUT R9, R22, 0x38, R76, 0xf8, !PT ;  /* 0x0000003816097812 */ /* 0x000fe200078ef84c */
[----:B------:R-:W-:Y:S01]  /*17b0*/  IMAD.IADD R11, R21, 0x1, -R11 ;  /* 0x00000001150b7824 */ /* 0x000fe200078e0a0b */
[----:B------:R-:W-:Y:S01]  /*17c0*/  SHF.R.U32.HI R24, RZ, 0x3, R22 ;  /* 0x00000003ff187819 */ /* 0x000fe20000011616 */
[----:B------:R1:W-:Y:S01]  /*17d0*/  STL [R1+0x60], R26 ;  /* 0x0000601a01007387 */ /* 0x0003e20000100800 */
[----:B------:R-:W-:Y:S01]  /*17e0*/  LOP3.LUT R10, R14, 0x38, R76, 0xf8, !PT ;  /* 0x000000380e0a7812 */ /* 0x000fe200078ef84c */
[----:B------:R-:W-:Y:S01]  /*17f0*/  IMAD.SHL.U32 R245, R11, 0x2, RZ ;  /* 0x000000020bf57824 */ /* 0x000fe200078e00ff */
[----:B------:R-:W-:Y:S02]  /*1800*/  SHF.R.U32.HI R23, RZ, 0x3, R14 ;  /* 0x00000003ff177819 */ /* 0x000fe4000001160e */
[----:B------:R-:W-:-:S02]  /*1810*/  LOP3.LUT R14, R12, 0x38, R76, 0xf8, !PT ;  /* 0x000000380c0e7812 */ /* 0x000fc400078ef84c */
[----:B------:R-:W-:Y:S02]  /*1820*/  SHF.R.U32.HI R22, RZ, 0x3, R12 ;  /* 0x00000003ff167819 */ /* 0x000fe4000001160c */
[----:B------:R-:W-:Y:S02]  /*1830*/  IADD3 R100, R78, 0x20, RZ ;  /* 0x000000204e647810 */ /* 0x000fe40007ffe0ff */
[----:B------:R-:W-:Y:S02]  /*1840*/  LOP3.LUT R12, R2, 0xfffffe00, RZ, 0xc0, !PT ;  /* 0xfffffe00020c7812 */ /* 0x000fe400078ec0ff */
[----:B------:R-:W-:Y:S01]  /*1850*/  LOP3.LUT R13, R3, 0xfffffe00, RZ, 0xc0, !PT ;  /* 0xfffffe00030d7812 */ /* 0x000fe200078ec0ff */
[----:B------:R-:W-:Y:S01]  /*1860*/  IMAD R3, R16, 0x8, R25 ;  /* 0x0000000810037824 */ /* 0x000fe200078e0219 */
[----:B------:R-:W-:Y:S02]  /*1870*/  LOP3.LUT R21, R6, 0xfffffe00, RZ, 0xc0, !PT ;  /* 0xfffffe0006157812 */ /* 0x000fe400078ec0ff */
[----:B------:R-:W-:-:S02]  /*1880*/  SHF.R.S32.HI R8, RZ, 0x1f, R100 ;  /* 0x0000001fff087819 */ /* 0x000fc40000011464 */
[----:B------:R-:W-:Y:S02]  /*1890*/  LOP3.LUT R11, R12, R9, R24, 0xf6, !PT ;  /* 0x000000090c0b7212 */ /* 0x000fe400078ef618 */
[----:B------:R-:W-:Y:S01]  /*18a0*/  LOP3.LUT R10, R13, R10, R23, 0xf6, !PT ;  /* 0x0000000a0d0a7212 */ /* 0x000fe200078ef617 */
[----:B------:R2:W-:Y:S01]  /*18b0*/  STL [R1+0x2c], R8 ;  /* 0x00002c0801007387 */ /* 0x0005e20000100800 */
[----:B------:R-:W-:Y:S02]  /*18c0*/  LOP3.LUT R9, R21, R14, R22, 0xf6, !PT ;  /* 0x0000000e15097212 */ /* 0x000fe400078ef616 */
[----:B------:R-:W-:Y:S01]  /*18d0*/  LEA R11, R11, 0x100, 0x1 ;  /* 0x000001000b0b7811 */ /* 0x000fe200078e08ff */
[----:B------:R-:W-:Y:S01]  /*18e0*/  STL [R1+0x64], R21 ;  /* 0x0000641501007387 */ /* 0x000fe20000100800 */
[----:B------:R-:W-:Y:S02]  /*18f0*/  LEA R188, R5, 0x8100, 0x1 ;  /* 0x0000810005bc7811 */ /* 0x000fe400078e08ff */
[----:B------:R-:W-:Y:S01]  /*1900*/  LEA R10, R10, 0x100, 0x1 ;  /* 0x000001000a0a7811 */ /* 0x000fe200078e08ff */
[----:B------:R3:W-:Y:S01]  /*1910*/  STL [R1+0x14], R3 ;  /* 0x0000140301007387 */ /* 0x0007e20000100800 */
[----:B------:R-:W-:-:S02]  /*1920*/  LOP3.LUT R2, R26, R7, RZ, 0xfc, !PT ;  /* 0x000000071a027212 */ /* 0x000fc400078efcff */
[----:B------:R-:W-:Y:S01]  /*1930*/  LEA R5, R9, 0x100, 0x1 ;  /* 0x0000010009057811 */ /* 0x000fe200078e08ff */
[----:B------:R4:W-:Y:S01]  /*1940*/  STL [R1+0x58], R11 ;  /* 0x0000580b01007387 */ /* 0x0009e20000100800 */
[C---:B------:R-:W-:Y:S01]  /*1950*/  IADD3 R28, R245.reuse, 0x8, RZ ;  /* 0x00000008f51c7810 */ /* 0x040fe20007ffe0ff */
[----:B------:R-:W-:Y:S01]  /*1960*/  IMAD.SHL.U32 R241, R2, 0x2, RZ ;  /* 0x0000000202f17824 */ /* 0x000fe200078e00ff */
[C---:B-1----:R-:W-:Y:S01]  /*1970*/  IADD3 R26, R245.reuse, 0x18, RZ ;  /* 0x00000018f51a7810 */ /* 0x042fe20007ffe0ff */
[----:B------:R1:W-:Y:S01]  /*1980*/  STL [R1+0x54], R10 ;  /* 0x0000540a01007387 */ /* 0x0003e20000100800 */
[----:B------:R-:W-:Y:S02]  /*1990*/  SEL R6, R18, 0xffffffe0, !P1 ;  /* 0xffffffe012067807 */ /* 0x000fe40004800000 */
[C---:B------:R-:W-:Y:S01]  /*19a0*/  IADD3 R23, R245.reuse, 0x30, RZ ;  /* 0x00000030f5177810 */ /* 0x040fe20007ffe0ff */
[----:B------:R5:W-:Y:S01]  /*19b0*/  STL [R1+0x50], R5 ;  /* 0x0000500501007387 */ /* 0x000be20000100800 */
[----:B------:R-:W-:-:S02]  /*19c0*/  IADD3 R14, R245, 0x60, RZ ;  /* 0x00000060f50e7810 */ /* 0x000fc40007ffe0ff */
[----:B------:R-:W-:Y:S02]  /*19d0*/  SHF.R.S32.HI R9, RZ, 0x1f, R28 ;  /* 0x0000001fff097819 */ /* 0x000fe4000001141c */
[----:B------:R-:W-:Y:S02]  /*19e0*/  SHF.R.S32.HI R9, RZ, 0x1f, R26 ;  /* 0x0000001fff097819 */ /* 0x000fe4000001141a */
[----:B------:R-:W-:Y:S02]  /*19f0*/  SHF.R.S32.HI R9, RZ, 0x1f, R23 ;  /* 0x0000001fff097819 */ /* 0x000fe40000011417 */
[----:B--2---:R-:W-:Y:S02]  /*1a00*/  SEL R8, R17, 0xffffffc0, !P2 ;  /* 0xffffffc011087807 */ /* 0x004fe40005000000 */
[----:B------:R-:W-:Y:S02]  /*1a10*/  LEA R189, R4, 0x100, 0x1 ;  /* 0x0000010004bd7811 */ /* 0x000fe400078e08ff */
[----:B---3--:R-:W-:-:S02]  /*1a20*/  SEL R3, R18, 0xffffffe0, !P4 ;  /* 0xffffffe012037807 */ /* 0x008fc40006000000 */
[C---:B------:R-:W-:Y:S02]  /*1a30*/  IADD3 R18, R245.reuse, 0x48, RZ ;  /* 0x00000048f5127810 */ /* 0x040fe40007ffe0ff */
[----:B----4-:R-:W-:Y:S01]  /*1a40*/  IADD3 R11, R245, 0x68, RZ ;  /* 0x00000068f50b7810 */ /* 0x010fe20007ffe0ff */
[----:B------:R-:W-:Y:S01]  /*1a50*/  IMAD.IADD R190, R3, 0x1, R189 ;  /* 0x0000000103be7824 */ /* 0x000fe200078e02bd */
[----:B------:R-:W-:Y:S02]  /*1a60*/  SHF.R.S32.HI R9, RZ, 0x1f, R18 ;  /* 0x0000001fff097819 */ /* 0x000fe40000011412 */
[----:B------:R-:W-:Y:S01]  /*1a70*/  SHF.R.S32.HI R9, RZ, 0x1f, R14 ;  /* 0x0000001fff097819 */ /* 0x000fe2000001140e */
[----:B------:R-:W-:Y:S01]  /*1a80*/  IMAD.IADD R9, R20, 0x1, R6 ;  /* 0x0000000114097824 */ /* 0x000fe200078e0206 */
[C---:B-1----:R-:W-:Y:S01]  /*1a90*/  IADD3 R10, R245.reuse, 0x70, RZ ;  /* 0x00000070f50a7810 */ /* 0x042fe20007ffe0ff */
[----:B------:R-:W-:Y:S01]  /*1aa0*/  IMAD.IADD R6, R6, 0x1, R19 ;  /* 0x0000000106067824 */ /* 0x000fe200078e0213 */
[----:B-----5:R-:W-:-:S02]  /*1ab0*/  IADD3 R5, R245, 0x78, RZ ;  /* 0x00000078f5057810 */ /* 0x020fc40007ffe0ff */
[----:B------:R-:W-:Y:S01]  /*1ac0*/  SHF.R.S32.HI R11, RZ, 0x1f, R11 ;  /* 0x0000001fff0b7819 */ /* 0x000fe2000001140b */
[----:B------:R1:W-:Y:S01]  /*1ad0*/  STL [R1+0x3c], R9 ;  /* 0x00003c0901007387 */ /* 0x0003e20000100800 */
[----:B------:R-:W-:Y:S01]  /*1ae0*/  SHF.R.S32.HI R11, RZ, 0x1f, R5 ;  /* 0x0000001fff0b7819 */ /* 0x000fe20000011405 */
[----:B------:R-:W-:Y:S01]  /*1af0*/  IMAD.IADD R5, R4, 0x1, R15 ;  /* 0x0000000104057824 */ /* 0x000fe200078e020f */
[----:B------:R-:W-:Y:S01]  /*1b00*/  SHF.R.S32.HI R10, RZ, 0x1f, R10 ;  /* 0x0000001fff0a7819 */ /* 0x000fe2000001140a */
[--C-:B------:R-:W-:Y:S01]  /*1b10*/  IMAD.IADD R10, R20, 0x1, R8.reuse ;  /* 0x00000001140a7824 */ /* 0x100fe200078e0208 */
[----:B------:R-:W-:Y:S01]  /*1b20*/  SEL R2, R17, 0xffffffc0, !P3 ;  /* 0xffffffc011027807 */ /* 0x000fe20005800000 */
[----:B------:R-:W-:Y:S01]  /*1b30*/  IMAD.IADD R4, R6, 0x1, R8 ;  /* 0x0000000106047824 */ /* 0x000fe200078e0208 */
[----:B------:R-:W-:Y:S01]  /*1b40*/  LEA R205, R5, 0x100, 0x1 ;  /* 0x0000010005cd7811 */ /* 0x000fe200078e08ff */
[----:B------:R-:W-:Y:S01]  /*1b50*/  IMAD.IADD R5, R8, 0x1, R19 ;  /* 0x0000000108057824 */ /* 0x000fe200078e0213 */
[----:B------:R2:W-:Y:S01]  /*1b60*/  STL [R1+0x4c], R10 ;  /* 0x00004c0a01007387 */ /* 0x0005e20000100800 */
[----:B------:R-:W-:Y:S01]  /*1b70*/  IADD3 R211, R76, 0x40, RZ ;  /* 0x000000404cd37810 */ /* 0x000fe20007ffe0ff */
[C---:B------:R-:W-:Y:S01]  /*1b80*/  IMAD.IADD R192, R2.reuse, 0x1, R189 ;  /* 0x0000000102c07824 */ /* 0x040fe200078e02bd */
[----:B------:R-:W-:Y:S01]  /*1b90*/  IADD3 R27, R245, 0x10, RZ ;  /* 0x00000010f51b7810 */ /* 0x000fe20007ffe0ff */
[----:B------:R-:W-:Y:S01]  /*1ba0*/  IMAD.IADD R206, R205, 0x1, R3 ;  /* 0x00000001cdce7824 */ /* 0x000fe200078e0203 */
[----:B------:R-:W-:Y:S01]  /*1bb0*/  IADD3 R25, R245, 0x20, RZ ;  /* 0x00000020f5197810 */ /* 0x000fe20007ffe0ff */
[----:B------:R-:W-:Y:S01]  /*1bc0*/  IMAD.IADD R208, R205, 0x1, R2 ;  /* 0x00000001cdd07824 */ /* 0x000fe200078e0202 */
[C---:B------:R-:W-:Y:S01]  /*1bd0*/  IADD3 R24, R245.reuse, 0x28, RZ ;  /* 0x00000028f5187810 */ /* 0x040fe20007ffe0ff */
[----:B------:R-:W-:Y:S01]  /*1be0*/  IMAD.IADD R191, R2, 0x1, R190 ;  /* 0x0000000102bf7824 */ /* 0x000fe200078e02be */
[C---:B------:R-:W-:Y:S01]  /*1bf0*/  IADD3 R22, R245.reuse, 0x38, RZ ;  /* 0x00000038f5167810 */ /* 0x040fe20007ffe0ff */
[----:B------:R-:W-:Y:S01]  /*1c00*/  IMAD.IADD R207, R206, 0x1, R2 ;  /* 0x00000001cecf7824 */ /* 0x000fe200078e0202 */
[----:B------:R-:W-:-:S02]  /*1c10*/  IADD3 R21, R245, 0x40, RZ ;  /* 0x00000040f5157810 */ /* 0x000fc40007ffe0ff */
[C---:B------:R-:W-:Y:S02]  /*1c20*/  IADD3 R17, R245.reuse, 0x50, RZ ;  /* 0x00000050f5117810 */ /* 0x040fe40007ffe0ff */
[----:B------:R-:W-:Y:S01]  /*1c30*/  IADD3 R16, R245, 0x58, RZ ;  /* 0x00000058f5107810 */ /* 0x000fe20007ffe0ff */
[----:B-1----:R-:W-:Y:S01]  /*1c40*/  IMAD.IADD R9, R8, 0x1, R9 ;  /* 0x0000000108097824 */ /* 0x002fe200078e0209 */
[----:B------:R-:W-:Y:S02]  /*1c50*/  SHF.R.S32.HI R77, RZ, 0x1f, R76 ;  /* 0x0000001fff4d7819 */ /* 0x000fe4000001144c */
[----:B------:R-:W-:Y:S02]  /*1c60*/  SHF.R.S32.HI R79, RZ, 0x1f, R78 ;  /* 0x0000001fff4f7819 */ /* 0x000fe4000001144e */
[----:B------:R2:W-:Y:S01]  /*1c70*/  STL [R1+0x48], R9 ;  /* 0x0000480901007387 */ /* 0x0005e20000100800 */
[----:B------:R-:W-:Y:S02]  /*1c80*/  SHF.R.S32.HI R238, RZ, 0x1f, R211 ;  /* 0x0000001fffee7819 */ /* 0x000fe400000114d3 */
[----:B------:R-:W-:Y:S01]  /*1c90*/  SHF.R.S32.HI R27, RZ, 0x1f, R27 ;  /* 0x0000001fff1b7819 */ /* 0x000fe2000001141b */
[----:B------:R2:W-:Y:S01]  /*1ca0*/  STL [R1+0x38], R6 ;  /* 0x0000380601007387 */ /* 0x0005e20000100800 */
[----:B------:R-:W-:-:S02]  /*1cb0*/  SHF.R.S32.HI R25, RZ, 0x1f, R25 ;  /* 0x0000001fff197819 */ /* 0x000fc40000011419 */
[----:B------:R-:W-:Y:S01]  /*1cc0*/  SHF.R.S32.HI R24, RZ, 0x1f, R24 ;  /* 0x0000001fff187819 */ /* 0x000fe20000011418 */
[----:B------:R2:W-:Y:S01]  /*1cd0*/  STL [R1+0x44], R5 ;  /* 0x0000440501007387 */ /* 0x0005e20000100800 */
[----:B------:R-:W-:Y:S02]  /*1ce0*/  SHF.R.S32.HI R22, RZ, 0x1f, R22 ;  /* 0x0000001fff167819 */ /* 0x000fe40000011416 */
[----:B------:R-:W-:Y:S01]  /*1cf0*/  SHF.R.S32.HI R21, RZ, 0x1f, R21 ;  /* 0x0000001fff157819 */ /* 0x000fe20000011415 */
[----:B------:R2:W-:Y:S01]  /*1d00*/  STL [R1+0x40], R4 ;  /* 0x0000400401007387 */ /* 0x0005e20000100800 */
[----:B------:R-:W-:Y:S02]  /*1d10*/  SHF.R.S32.HI R17, RZ, 0x1f, R17 ;  /* 0x0000001fff117819 */ /* 0x000fe40000011411 */
[----:B------:R-:W-:Y:S02]  /*1d20*/  SHF.R.S32.HI R16, RZ, 0x1f, R16 ;  /* 0x0000001fff107819 */ /* 0x000fe40000011410 */
.L_x_1140:
[----:B------:R-:W3:Y:S01]  /*1d30*/  LDL R27, [R1+0x24] ;  /* 0x00002400011b7983 */ /* 0x000ee20000100800 */
[----:B------:R-:W-:Y:S01]  /*1d40*/  ISETP.NE.U32.AND P0, PT, RZ, c[0x0][0x370], PT ;  /* 0x0000dc00ff007a0c */ /* 0x000fe20003f05070 */
[----:B------:R-:W-:Y:S01]  /*1d50*/  IMAD.MOV.U32 R20, RZ, RZ, 0x4 ;  /* 0x00000004ff147424 */ /* 0x000fe200078e00ff */
[----:B------:R-:W-:Y:S01]  /*1d60*/  ISETP.NE.U32.AND P1, PT, RZ, c[0x0][0x360], PT ;  /* 0x0000d800ff007a0c */ /* 0x000fe20003f25070 */
[----:B------:R-:W-:Y:S01]  /*1d70*/  IMAD.MOV.U32 R16, RZ, RZ, RZ ;  /* 0x000000ffff107224 */ /* 0x000fe200078e00ff */
[----:B------:R-:W-:Y:S01]  /*1d80*/  ISETP.NE.AND.EX P2, PT, RZ, c[0x0][0x374], PT, P0 ;  /* 0x0000dd00ff007a0c */ /* 0x000fe20003f45300 */
[----:B------:R-:W-:Y:S01]  /*1d90*/  IMAD.MOV.U32 R143, RZ, RZ, RZ ;  /* 0x000000ffff8f7224 */ /* 0x000fe200078e00ff */
[----:B------:R-:W-:Y:S01]  /*1da0*/  ISETP.NE.AND.EX P0, PT, RZ, c[0x0][0x364], PT, P1 ;  /* 0x0000d900ff007a0c */ /* 0x000fe20003f05310 */
[----:B------:R-:W-:Y:S01]  /*1db0*/  CS2R R18, SRZ ;  /* 0x0000000000127805 */ /* 0x000fe2000001ff00 */
[----:B------:R-:W-:-:S02]  /*1dc0*/  ISETP.NE.U32.AND P1, PT, RZ, c[0x0][0x348], PT ;  /* 0x0000d200ff007a0c */ /* 0x000fc40003f25070 */
[----:B------:R-:W-:Y:S02]  /*1dd0*/  ISETP.NE.U32.AND P3, PT, RZ, c[0x0][0x350], PT ;  /* 0x0000d400ff007a0c */ /* 0x000fe40003f65070 */
[----:B------:R-:W-:Y:S02]  /*1de0*/  ISETP.NE.U32.AND P4, PT, RZ, c[0x0][0x358], PT ;  /* 0x0000d600ff007a0c */ /* 0x000fe40003f85070 */
[----:B------:R-:W-:Y:S02]  /*1df0*/  ISETP.NE.AND.EX P1, PT, RZ, c[0x0][0x34c], PT, P1 ;  /* 0x0000d300ff007a0c */ /* 0x000fe40003f25310 */
[----:B------:R-:W-:Y:S02]  /*1e00*/  ISETP.NE.AND.EX P3, PT, RZ, c[0x0][0x354], PT, P3 ;  /* 0x0000d500ff007a0c */ /* 0x000fe40003f65330 */
[----:B------:R-:W-:Y:S01]  /*1e10*/  ISETP.NE.AND.EX P4, PT, RZ, c[0x0][0x35c], PT, P4 ;  /* 0x0000d700ff007a0c */ /* 0x000fe20003f85340 */
[----:B---3--:R-:W-:-:S04]  /*1e20*/  @P2 IMAD.WIDE R14, R27, R20, c[0x0][0x370] ;  /* 0x0000dc001b0e2625 */ /* 0x008fc800078e0214 */
[CC--:B--2---:R-:W-:Y:S01]  /*1e30*/  @P0 IMAD.WIDE R10, R27.reuse, R20.reuse, c[0x0][0x360] ;  /* 0x0000d8001b0a0625 */ /* 0x0c4fe200078e0214 */
[----:B------:R-:W2:Y:S03]  /*1e40*/  @P2 LDG.E R16, [R14.64] ;  /* 0x000000080e102981 */ /* 0x000ea6000c1e1900 */
[CC--:B------:R-:W-:Y:S01]  /*1e50*/  IMAD.WIDE R8, R27.reuse, R20.reuse, c[0x0][0x348] ;  /* 0x0000d2001b087625 */ /* 0x0c0fe200078e0214 */
[----:B------:R1:W5:Y:S03]  /*1e60*/  @P0 LDG.E R243, [R10.64] ;  /* 0x000000080af30981 */ /* 0x000366000c1e1900 */
[CC--:B------:R-:W-:Y:S01]  /*1e70*/  IMAD.WIDE R4, R27.reuse, R20.reuse, c[0x0][0x350] ;  /* 0x0000d4001b047625 */ /* 0x0c0fe200078e0214 */
[----:B------:R1:W5:Y:S03]  /*1e80*/  @P1 LDG.E R143, [R8.64] ;  /* 0x00000008088f1981 */ /* 0x000366000c1e1900 */
[----:B------:R-:W-:Y:S01]  /*1e90*/  IMAD.WIDE R2, R27, R20, c[0x0][0x358] ;  /* 0x0000d6001b027625 */ /* 0x000fe200078e0214 */
[----:B------:R1:W5:Y:S04]  /*1ea0*/  @P3 LDG.E R19, [R4.64] ;  /* 0x0000000804133981 */ /* 0x000368000c1e1900 */
[----:B------:R1:W5:Y:S01]  /*1eb0*/  @P4 LDG.E R18, [R2.64] ;  /* 0x0000000802124981 */ /* 0x000362000c1e1900 */
[----:B------:R-:W-:Y:S03]  /*1ec0*/  YIELD ;  /* 0x0000000000007946 */ /* 0x000fe60003800000 */
[----:B--2---:R1:W-:Y:S01]  /*1ed0*/  STL [R1+0x10], R16 ;  /* 0x0000101001007387 */ /* 0x0043e20000100800 */
[----:B------:R-:W-:Y:S05]  /*1ee0*/  @P0 BRA `(.L_x_905) ;  /* 0x0000005000000947 */ /* 0x000fea0003800000 */
[----:B-----5:R-:W-:Y:S01]  /*1ef0*/  MOV R243, c[0x0][0x168] ;  /* 0x00005a0000f37a02 */ /* 0x020fe20000000f00 */
[----:B------:R-:W-:Y:S05]  /*1f00*/  @!P1 BRA `(.L_x_905) ;  /* 0x0000003000009947 */ /* 0x000fea0003800000 */
[----:B-1----:R-:W2:Y:S04]  /*1f10*/  LDG.E R10, [R8.64] ;  /* 0x00000008080a7981 */ /* 0x002ea8000c1e1900 */
[----:B------:R-:W2:Y:S02]  /*1f20*/  LDG.E R6, [R8.64+0x4] ;  /* 0x0000040808067981 */ /* 0x000ea4000c1e1900 */
[----:B--2---:R-:W-:-:S02]  /*1f30*/  IADD3 R243, -R10, R6, RZ ;  /* 0x000000060af37210 */ /* 0x004fc40007ffe1ff */
.L_x_905:
[----:B------:R-:W-:-:S04]  /*1f40*/  ISETP.NE.U32.AND P0, PT, RZ, c[0x0][0x368], PT ;  /* 0x0000da00ff007a0c */ /* 0x000fc80003f05070 */
[----:B------:R-:W-:-:S13]  /*1f50*/  ISETP.NE.AND.EX P0, PT, RZ, c[0x0][0x36c], PT, P0 ;  /* 0x0000db00ff007a0c */ /* 0x000fda0003f05300 */
[----:B------:R-:W-:Y:S05]  /*1f60*/  @!P0 BRA `(.L_x_906) ;  /* 0x0000003000008947 */ /* 0x000fea0003800000 */
[----:B-1----:R-:W-:-:S05]  /*1f70*/  IMAD.WIDE R4, R27, R20, c[0x0][0x368] ;  /* 0x0000da001b047625 */ /* 0x002fca00078e0214 */
[----:B------:R1:W5:Y:S01]  /*1f80*/  LDG.E R17, [R4.64] ;  /* 0x0000000804117981 */ /* 0x000362000c1e1900 */
[----:B------:R-:W-:Y:S05]  /*1f90*/  BRA `(.L_x_907) ;  /* 0x0000005000007947 */ /* 0x000fea0003800000 */
.L_x_906:
[----:B------:R-:W-:Y:S01]  /*1fa0*/  MOV R17, UR6 ;  /* 0x0000000600117c02 */ /* 0x000fe20008000f00 */
[----:B------:R-:W-:Y:S05]  /*1fb0*/  @!P3 BRA `(.L_x_907) ;  /* 0x000000300000b947 */ /* 0x000fea0003800000 */
[----:B------:R2:W3:Y:S04]  /*1fc0*/  LDG.E R6, [R4.64] ;  /* 0x0000000804067981 */ /* 0x0004e8000c1e1900 */
[----:B-12---:R-:W3:Y:S02]  /*1fd0*/  LDG.E R4, [R4.64+0x4] ;  /* 0x0000040804047981 */ /* 0x006ee4000c1e1900 */
[----:B---3--:R-:W-:Y:S02]  /*1fe0*/  IADD3 R17, -R6, R4, RZ ;  /* 0x0000000406117210 */ /* 0x008fe40007ffe1ff */
.L_x_907:
[----:B------:R-:W2:Y:S04]  /*1ff0*/  LDL.LU R6, [R1+0x1c] ;  /* 0x00001c0001067983 */ /* 0x000ea80000300800 */
[----:B-1----:R1:W3:Y:S04]  /*2000*/  @P4 LDG.E R5, [R2.64] ;  /* 0x0000000802054981 */ /* 0x0022e8000c1e1900 */
[----:B------:R1:W3:Y:S01]  /*2010*/  @P4 LDG.E R4, [R2.64+0x4] ;  /* 0x0000040802044981 */ /* 0x0002e2000c1e1900 */
[----:B------:R-:W-:Y:S01]  /*2020*/  ISETP.NE.U32.AND P0, PT, RZ, c[0x0][0x378], PT ;  /* 0x0000de00ff007a0c */ /* 0x000fe20003f05070 */
[----:B-----5:R-:W-:-:S03]  /*2030*/  IMAD.MOV.U32 R132, RZ, RZ, R17 ;  /* 0x000000ffff847224 */ /* 0x020fc600078e0011 */
[----:B------:R-:W-:Y:S01]  /*2040*/  ISETP.NE.AND.EX P0, PT, RZ, c[0x0][0x37c], PT, P0 ;  /* 0x0000df00ff007a0c */ /* 0x000fe20003f05300 */
[----:B------:R-:W-:-:S05]  /*2050*/  IMAD.MOV.U32 R8, RZ, RZ, c[0x0][0x2c4] ;  /* 0x0000b100ff087624 */ /* 0x000fca00078e00ff */
[----:B------:R-:W-:Y:S01]  /*2060*/  ISETP.NE.AND P2, PT, R8, 0x1, PT ;  /* 0x000000010800780c */ /* 0x000fe20003f45270 */
[----:B------:R-:W-:Y:S02]  /*2070*/  IMAD.IADD R16, R17, 0x1, -R16 ;  /* 0x0000000111107824 */ /* 0x000fe400078e0a10 */
[----:B------:R-:W-:-:S04]  /*2080*/  IMAD.MOV.U32 R8, RZ, RZ, c[0x0][0x32c] ;  /* 0x0000cb00ff087624 */ /* 0x000fc800078e00ff */
[----:B-1----:R-:W-:-:S05]  /*2090*/  @P0 IMAD.WIDE R2, R27, R20, c[0x0][0x378] ;  /* 0x0000de001b020625 */ /* 0x002fca00078e0214 */
[----:B------:R1:W5:Y:S01]  /*20a0*/  @P0 LDG.E R132, [R2.64] ;  /* 0x0000000802840981 */ /* 0x000362000c1e1900 */
[----:B------:R-:W-:Y:S02]  /*20b0*/  ISETP.GE.AND P1, PT, R8, 0x1, PT ;  /* 0x000000010800780c */ /* 0x000fe40003f26270 */
[----:B------:R-:W-:-:S04]  /*20c0*/  LOP3.LUT R209, R209, 0xffefffff, RZ, 0xc0, !PT ;  /* 0xffefffffd1d17812 */ /* 0x000fc800078ec0ff */
[----:B------:R-:W-:-:S04]  /*20d0*/  @P2 LOP3.LUT R209, R209, 0x100000, RZ, 0xfc, !PT ;  /* 0x00100000d1d12812 */ /* 0x000fc800078efcff */
[----:B------:R-:W-:-:S04]  /*20e0*/  LOP3.LUT R209, R209, 0xffdfffff, RZ, 0xc0, !PT ;  /* 0xffdfffffd1d17812 */ /* 0x000fc800078ec0ff */
[----:B------:R-:W-:Y:S01]  /*20f0*/  @P1 LOP3.LUT R209, R209, 0x200000, RZ, 0xfc, !PT ;  /* 0x00200000d1d11812 */ /* 0x000fe200078efcff */
[----:B-1----:R-:W-:Y:S02]  /*2100*/  IMAD.MOV.U32 R2, RZ, RZ, c[0x0][0x228] ;  /* 0x00008a00ff027624 */ /* 0x002fe400078e00ff */
[----:B--2---:R-:W-:-:S05]  /*2110*/  IMAD.SHL.U32 R9, R6, 0x80, RZ ;  /* 0x0000008006097824 */ /* 0x004fca00078e00ff */
[----:B------:R-:W-:Y:S01]  /*2120*/  IADD3 R3, R9, 0x7f, RZ ;  /* 0x0000007f09037810 */ /* 0x000fe20007ffe0ff */
[----:B------:R1:W-:Y:S01]  /*2130*/  STL [R1+0xc], R9 ;  /* 0x00000c0901007387 */ /* 0x0003e20000100800 */
[----:B---3--:R-:W-:-:S03]  /*2140*/  @P4 IMAD.IADD R2, R4, 0x1, -R5 ;  /* 0x0000000104024824 */ /* 0x008fc600078e0a05 */
[----:B------:R-:W-:-:S04]  /*2150*/  @P2 IMAD.HI.U32 R5, R3, c[0x0][0x2c8], RZ ;  /* 0x0000b20003052a27 */ /* 0x000fc800078e00ff */
[----:B------:R-:W-:Y:S01]  /*2160*/  IMAD.IADD R244, R16, 0x1, R2 ;  /* 0x0000000110f47824 */ /* 0x000fe200078e0202 */
[----:B------:R-:W-:-:S04]  /*2170*/  @P2 SHF.R.U32.HI R3, RZ, c[0x0][0x2cc], R5 ;  /* 0x0000b300ff032a19 */ /* 0x000fc80000011605 */
[C---:B------:R-:W-:Y:S02]  /*2180*/  IADD3 R4, R244.reuse, 0x5f, RZ ;  /* 0x0000005ff4047810 */ /* 0x040fe40007ffe0ff */
[----:B------:R-:W-:-:S03]  /*2190*/  IADD3 R5, R244, 0x1, -R243 ;  /* 0x00000001f4057810 */ /* 0x000fc60007ffe8f3 */
[----:B------:R-:W-:-:S04]  /*21a0*/  IMAD.HI R4, R4, 0x2aaaaaab, RZ ;  /* 0x2aaaaaab04047827 */ /* 0x000fc800078e02ff */
[----:B------:R-:W-:Y:S01]  /*21b0*/  IMAD.IADD R3, R5, 0x1, R3 ;  /* 0x0000000105037824 */ /* 0x000fe200078e0203 */
[----:B------:R-:W-:-:S04]  /*21c0*/  SHF.R.U32.HI R6, RZ, 0x1f, R4 ;  /* 0x0000001fff067819 */ /* 0x000fc80000011604 */
[----:B------:R-:W-:Y:S02]  /*21d0*/  LEA.HI.SX32 R144, R4, R6, 0x1c ;  /* 0x0000000604907211 */ /* 0x000fe400078fe2ff */
[----:B------:R-:W-:Y:S01]  /*21e0*/  IADD3 R5, R3, c[0x0][0x328], RZ ;  /* 0x0000ca0003057a10 */ /* 0x000fe20007ffe0ff */
[----:B------:R-:W-:Y:S05]  /*21f0*/  @!P1 BRA `(.L_x_908) ;  /* 0x0000010000009947 */ /* 0x000fea0003800000 */
[C---:B-1----:R-:W-:Y:S01]  /*2200*/  ISETP.GT.AND P0, PT, R3.reuse, RZ, PT ;  /* 0x000000ff0300720c */ /* 0x042fe20003f04270 */
        /* <DEDUP_REMOVED lines=9> */
.L_x_910:
[----:B------:R-:W-:-:S13]  /*22a0*/  ISETP.NE.AND P0, PT, R8, 0x1, PT ;  /* 0x000000010800780c */ /* 0x000fda0003f05270 */
[----:B------:R-:W-:-:S05]  /*22b0*/  @P0 IMAD.HI.U32 R3, R4, c[0x0][0x330], RZ ;  /* 0x0000cc0004030a27 */ /* 0x000fca00078e00ff */
[----:B------:R-:W-:Y:S02]  /*22c0*/  @P0 SHF.R.U32.HI R4, RZ, c[0x0][0x334], R3 ;  /* 0x0000cd00ff040a19 */ /* 0x000fe40000011603 */
.L_x_911:
[----:B------:R-:W-:Y:S05]  /*22d0*/  BSYNC B0 ;  /* 0x0000000000007941 */ /* 0x000fea0003800000 */
.L_x_909:
[----:B------:R-:W-:-:S05]  /*22e0*/  IMAD R3, R4, R8, c[0x0][0x32c] ;  /* 0x0000cb0004037624 */ /* 0x000fca00078e0208 */
[----:B------:R-:W-:-:S04]  /*22f0*/  IMNMX R5, R5, R3, PT ;  /* 0x0000000305057217 */ /* 0x000fc80003800200 */
.L_x_908:
[----:B-1----:R-:W-:Y:S01]  /*2300*/  IADD3 R5, R5, 0x5f, RZ ;  /* 0x0000005f05057810 */ /* 0x002fe20007ffe0ff */
[----:B------:R-:W-:-:S04]  /*2310*/  @P2 IMAD.HI.U32 R4, R9, c[0x0][0x2c8], RZ ;  /* 0x0000b20009042a27 */ /* 0x000fc800078e00ff */
[----:B------:R-:W-:-:S04]  /*2320*/  IMAD.HI R5, R5, 0x2aaaaaab, RZ ;  /* 0x2aaaaaab05057827 */ /* 0x000fc800078e02ff */
[----:B------:R-:W-:Y:S01]  /*2330*/  IMAD.MOV.U32 R3, RZ, RZ, R9 ;  /* 0x000000ffff037224 */ /* 0x000fe200078e0009 */
[----:B------:R-:W-:Y:S01]  /*2340*/  @P2 SHF.R.U32.HI R3, RZ, c[0x0][0x2cc], R4 ;  /* 0x0000b300ff032a19 */ /* 0x000fe20000011604 */
[----:B------:R-:W-:Y:S01]  /*2350*/  IMAD.IADD R154, R244, 0x1, -R243 ;  /* 0x00000001f49a7824 */ /* 0x000fe200078e0af3 */
[----:B------:R-:W-:-:S03]  /*2360*/  SHF.R.U32.HI R4, RZ, 0x1f, R5 ;  /* 0x0000001fff047819 */ /* 0x000fc60000011605 */
[----:B------:R-:W-:Y:S01]  /*2370*/  IMAD.IADD R3, R154, 0x1, R3 ;  /* 0x000000019a037824 */ /* 0x000fe200078e0203 */
[----:B------:R-:W-:-:S04]  /*2380*/  LEA.HI.SX32 R5, R5, R4, 0x1c ;  /* 0x0000000405057211 */ /* 0x000fc800078fe2ff */
[----:B------:R-:W-:Y:S02]  /*2390*/  IADD3 R4, R3, -c[0x0][0x324], RZ ;  /* 0x8000c90003047a10 */ /* 0x000fe40007ffe0ff */
        /* <DEDUP_REMOVED lines=11> */
.L_x_914:
[----:B------:R-:W-:-:S13]  /*2450*/  ISETP.NE.AND P0, PT, R8, 0x1, PT ;  /* 0x000000010800780c */ /* 0x000fda0003f05270 */
[----:B------:R-:W-:-:S05]  /*2460*/  @P0 IMAD.HI.U32 R5, R3, c[0x0][0x330], RZ ;  /* 0x0000cc0003050a27 */ /* 0x000fca00078e00ff */
[----:B------:R-:W-:Y:S02]  /*2470*/  @P0 SHF.R.U32.HI R3, RZ, c[0x0][0x334], R5 ;  /* 0x0000cd00ff030a19 */ /* 0x000fe40000011605 */
.L_x_915:
[----:B------:R-:W-:Y:S05]  /*2480*/  BSYNC B0 ;  /* 0x0000000000007941 */ /* 0x000fea0003800000 */
.L_x_913:
[----:B------:R-:W-:-:S05]  /*2490*/  IMAD R3, R3, c[0x0][0x32c], RZ ;  /* 0x0000cb0003037a24 */ /* 0x000fca00078e02ff */
[----:B------:R-:W-:-:S04]  /*24a0*/  IMNMX R4, R4, R3, !PT ;  /* 0x0000000304047217 */ /* 0x000fc80007800200 */
.L_x_912:
[----:B------:R-:W2:Y:S01]  /*24b0*/  LDL R21, [R1+0x20] ;  /* 0x0000200001157983 */ /* 0x000ea20000100800 */
[----:B------:R-:W-:Y:S01]  /*24c0*/  IMAD.HI R3, R4, 0x2aaaaaab, RZ ;  /* 0x2aaaaaab04037827 */ /* 0x000fe200078e02ff */
[----:B------:R-:W-:Y:S04]  /*24d0*/  BSSY B0, `(.L_x_916) ;  /* 0x000002f000007945 */ /* 0x000fe80003800000 */
[----:B------:R-:W-:-:S04]  /*24e0*/  SHF.R.U32.HI R4, RZ, 0x1f, R3 ;  /* 0x0000001fff047819 */ /* 0x000fc80000011603 */
[----:B------:R-:W-:Y:S02]  /*24f0*/  LEA.HI.SX32 R3, R3, R4, 0x1c ;  /* 0x0000000403037211 */ /* 0x000fe400078fe2ff */
[C---:B--2---:R-:W-:Y:S02]  /*2500*/  LOP3.LUT R5, R21.reuse, 0xff000000, RZ, 0xc0, !PT ;  /* 0xff00000015057812 */ /* 0x044fe400078ec0ff */
[----:B------:R-:W-:Y:S02]  /*2510*/  LOP3.LUT R6, R21, 0xff0000, RZ, 0xc0, !PT ;  /* 0x00ff000015067812 */ /* 0x000fe400078ec0ff */
[----:B------:R-:W-:-:S04]  /*2520*/  SHF.R.U32.HI R5, RZ, 0x8, R5 ;  /* 0x00000008ff057819 */ /* 0x000fc80000011605 */
[----:B------:R-:W-:Y:S02]  /*2530*/  LEA.HI R4, R6, R5, RZ, 0x10 ;  /* 0x0000000506047211 */ /* 0x000fe400078f80ff */
[----:B------:R-:W-:Y:S01]  /*2540*/  IMNMX R6, RZ, R3, !PT ;  /* 0x00000003ff067217 */ /* 0x000fe20007800200 */
[----:B------:R-:W-:Y:S01]  /*2550*/  IMAD.MOV.U32 R3, RZ, RZ, RZ ;  /* 0x000000ffff037224 */ /* 0x000fe200078e00ff */
[----:B------:R-:W-:Y:S02]  /*2560*/  SHF.R.U32.HI R9, RZ, 0x10, R4 ;  /* 0x00000010ff097819 */ /* 0x000fe40000011604 */
[----:B------:R-:W-:Y:S02]  /*2570*/  LOP3.LUT R22, R4, 0xff, RZ, 0xc0, !PT ;  /* 0x000000ff04167812 */ /* 0x000fe400078ec0ff */
[----:B------:R-:W-:Y:S01]  /*2580*/  ISETP.GT.AND P0, PT, R10, R6, PT ;  /* 0x000000060a00720c */ /* 0x000fe20003f04270 */
[----:B------:R1:W-:Y:S01]  /*2590*/  STL [R1+0x1c], R9 ;  /* 0x00001c0901007387 */ /* 0x0003e20000100800 */
[----:B------:R-:W-:-:S03]  /*25a0*/  ISETP.NE.AND P1, PT, R9, RZ, PT ;  /* 0x000000ff0900720c */ /* 0x000fc60003f25270 */
[----:B------:R1:W-:Y:S01]  /*25b0*/  STL [R1+0x28], R22 ;  /* 0x0000281601007387 */ /* 0x0003e20000100800 */
[----:B------:R-:W-:-:S07]  /*25c0*/  SEL R131, R9, c[0x0][0x338], P1 ;  /* 0x0000ce0009837a07 */ /* 0x000fce0000800000 */
[----:B------:R-:W-:Y:S05]  /*25d0*/  @!P0 BRA `(.L_x_917) ;  /* 0x000001e000008947 */ /* 0x000fea0003800000 */
[----:B------:R-:W-:Y:S02]  /*25e0*/  IABS R3, R131 ;  /* 0x0000008300037213 */ /* 0x000fe40000000000 */
[----:B------:R-:W-:-:S03]  /*25f0*/  IADD3 R5, R131, -0x1, R10 ;  /* 0xffffffff83057810 */ /* 0x000fc60007ffe00a */
[----:B------:R-:W-:Y:S02]  /*2600*/  IMAD.MOV.U32 R4, RZ, RZ, R3 ;  /* 0x000000ffff047224 */ /* 0x000fe400078e0003 */
[----:B------:R-:W-:Y:S02]  /*2610*/  IMAD.IADD R11, R5, 0x1, -R6 ;  /* 0x00000001050b7824 */ /* 0x000fe400078e0a06 */
[----:B------:R-:W2:Y:S03]  /*2620*/  I2F.RP R3, R4 ;  /* 0x0000000400037306 */ /* 0x000ea60000209400 */
[----:B------:R-:W-:-:S05]  /*2630*/  IABS R15, R11 ;  /* 0x0000000b000f7213 */ /* 0x000fca0000000000 */
[----:B--2---:R-:W2:Y:S02]  /*2640*/  MUFU.RCP R3, R3 ;  /* 0x0000000300037308 */ /* 0x004ea40000001000 */
[----:B--2---:R-:W-:-:S06]  /*2650*/  IADD3 R3, R3, 0xffffffe, RZ ;  /* 0x0ffffffe03037810 */ /* 0x004fcc0007ffe0ff */
[----:B-1----:R-:W1:Y:S02]  /*2660*/  F2I.FTZ.U32.TRUNC.NTZ R9, R3 ;  /* 0x0000000300097305 */ /* 0x002e64000021f000 */
[----:B-1----:R-:W-:-:S04]  /*2670*/  IMAD.MOV R3, RZ, RZ, -R9 ;  /* 0x000000ffff037224 */ /* 0x002fc800078e0a09 */
[----:B------:R-:W-:Y:S01]  /*2680*/  IMAD.MOV.U32 R8, RZ, RZ, R3 ;  /* 0x000000ffff087224 */ /* 0x000fe200078e0003 */
[----:B------:R-:W-:-:S03]  /*2690*/  IABS R3, R131 ;  /* 0x0000008300037213 */ /* 0x000fc60000000000 */
[----:B------:R-:W-:Y:S01]  /*26a0*/  IMAD R5, R8, R4, RZ ;  /* 0x0000000408057224 */ /* 0x000fe200078e02ff */
[----:B------:R-:W-:Y:S01]  /*26b0*/  MOV R8, RZ ;  /* 0x000000ff00087202 */ /* 0x000fe20000000f00 */
[----:B------:R-:W-:-:S04]  /*26c0*/  IMAD.MOV R14, RZ, RZ, -R3 ;  /* 0x000000ffff0e7224 */ /* 0x000fc800078e0a03 */
[----:B------:R-:W-:-:S04]  /*26d0*/  IMAD.HI.U32 R3, R9, R5, R8 ;  /* 0x0000000509037227 */ /* 0x000fc800078e0008 */
[----:B------:R-:W-:Y:S02]  /*26e0*/  IMAD.MOV.U32 R5, RZ, RZ, R15 ;  /* 0x000000ffff057224 */ /* 0x000fe400078e000f */
        /* <DEDUP_REMOVED lines=9> */
[----:B------:R-:W-:-:S07]  /*2780*/  ISETP.GE.AND P1, PT, R4, RZ, PT ;  /* 0x000000ff0400720c */ /* 0x000fce0003f26270 */
[----:B------:R-:W-:-:S06]  /*2790*/  @P2 IADD3 R3, R3, 0x1, RZ ;  /* 0x0000000103032810 */ /* 0x000fcc0007ffe0ff */
[----:B------:R-:W-:Y:S01]  /*27a0*/  @!P1 IMAD.MOV R3, RZ, RZ, -R3 ;  /* 0x000000ffff039224 */ /* 0x000fe200078e0a03 */
[----:B------:R-:W-:Y:S02]  /*27b0*/  @!P0 LOP3.LUT R3, RZ, R131, RZ, 0x33, !PT ;  /* 0x00000083ff038212 */ /* 0x000fe400078e33ff */
.L_x_917:
[----:B------:R-:W-:Y:S05]  /*27c0*/  BSYNC B0 ;  /* 0x0000000000007941 */ /* 0x000fea0003800000 */
.L_x_916:
[----:B------:R-:W2:Y:S01]  /*27d0*/  LDL R8, [R1+0x60] ;  /* 0x0000600001087983 */ /* 0x000ea20000100800 */
[----:B------:R-:W-:-:S04]  /*27e0*/  IMAD R6, R22, R3, R6 ;  /* 0x0000000316067224 */ /* 0x000fc800078e0206 */
[----:B------:R-:W-:-:S05]  /*27f0*/  IMAD.IADD R3, R6, 0x1, R3 ;  /* 0x0000000106037824 */ /* 0x000fca00078e0203 */
[----:B------:R-:W-:Y:S01]  /*2800*/  IMNMX R5, R10, R3, PT ;  /* 0x000000030a057217 */ /* 0x000fe20003800200 */
[----:B------:R-:W-:-:S04]  /*2810*/  IMAD R3, R6, 0x60, -R16 ;  /* 0x0000006006037824 */ /* 0x000fc800078e0a10 */
[----:B------:R-:W-:Y:S01]  /*2820*/  IMAD R5, R5, 0x60, -R16 ;  /* 0x0000006005057824 */ /* 0x000fe200078e0a10 */
[----:B------:R-:W-:-:S04]  /*2830*/  IMNMX R4, RZ, R3, !PT ;  /* 0x00000003ff047217 */ /* 0x000fc80007800200 */
[----:B------:R-:W-:-:S04]  /*2840*/  IMNMX R3, R5, R2, PT ;  /* 0x0000000205037217 */ /* 0x000fc80003800200 */
[----:B------:R-:W-:Y:S01]  /*2850*/  ISETP.GT.AND P0, PT, R3, R4, PT ;  /* 0x000000040300720c */ /* 0x000fe20003f04270 */
[----:B------:R-:W-:-:S05]  /*2860*/  IMAD.WIDE.U32 R4, R4, -0x55555555, RZ ;  /* 0xaaaaaaab04047825 */ /* 0x000fca00078e00ff */
[----:B------:R-:W-:-:S07]  /*2870*/  SHF.R.U32.HI R121, RZ, 0x6, R5 ;  /* 0x00000006ff797819 */ /* 0x000fce0000011605 */
[----:B------:R-:W-:-:S05]  /*2880*/  @P0 IADD3 R3, R3, 0x5f, RZ ;  /* 0x0000005f03030810 */ /* 0x000fca0007ffe0ff */
[----:B------:R-:W-:-:S04]  /*2890*/  @P0 IMAD.HI R4, R3, 0x2aaaaaab, RZ ;  /* 0x2aaaaaab03040827 */ /* 0x000fc800078e02ff */
[----:B------:R-:W-:Y:S01]  /*28a0*/  IMAD.MOV.U32 R3, RZ, RZ, R121 ;  /* 0x000000ffff037224 */ /* 0x000fe200078e0079 */
[----:B------:R-:W-:-:S04]  /*28b0*/  @P0 SHF.R.U32.HI R5, RZ, 0x1f, R4 ;  /* 0x0000001fff050819 */ /* 0x000fc80000011604 */
[----:B------:R-:W-:-:S04]  /*28c0*/  @P0 LEA.HI.SX32 R3, R4, R5, 0x1c ;  /* 0x0000000504030211 */ /* 0x000fc800078fe2ff */
[----:B------:R-:W-:Y:S01]  /*28d0*/  ISETP.GT.AND P0, PT, R3, R121, PT ;  /* 0x000000790300720c */ /* 0x000fe20003f04270 */
[----:B--2---:R-:W-:-:S04]  /*28e0*/  IMAD.IADD R4, R7, 0x1, R8 ;  /* 0x0000000107047824 */ /* 0x004fc800078e0208 */
[----:B------:R-:W-:-:S08]  /*28f0*/  IMAD.SHL.U32 R210, R4, 0x2, RZ ;  /* 0x0000000204d27824 */ /* 0x000fd000078e00ff */
[----:B------:R-:W-:Y:S05]  /*2900*/  @!P0 BRA `(.L_x_918) ;  /* 0x000055f000008947 */ /* 0x000fea0003800000 */
[----:B------:R-:W-:Y:S02]  /*2910*/  ISETP.NE.U32.AND P0, PT, RZ, c[0x0][0x340], PT ;  /* 0x0000d000ff007a0c */ /* 0x000fe40003f05070 */
[----:B------:R-:W-:Y:S02]  /*2920*/  SHF.R.S32.HI R11, RZ, 0x1f, R101 ;  /* 0x0000001fff0b7819 */ /* 0x000fe40000011465 */
[----:B------:R-:W-:-:S13]  /*2930*/  ISETP.NE.AND.EX P2, PT, RZ, c[0x0][0x344], PT, P0 ;  /* 0x0000d100ff007a0c */ /* 0x000fda0003f45300 */
[----:B------:R-:W-:-:S05]  /*2940*/  @P2 IMAD.WIDE R4, R27, R20, c[0x0][0x340] ;  /* 0x0000d0001b042625 */ /* 0x000fca00078e0214 */
[----:B------:R2:W3:Y:S01]  /*2950*/  @P2 LDG.E R23, [R4.64] ;  /* 0x0000000804172981 */ /* 0x0004e2000c1e1900 */
[----:B------:R-:W-:Y:S01]  /*2960*/  IADD3 R108, P0, R101, R18, RZ ;  /* 0x00000012656c7210 */ /* 0x000fe20007f1e0ff */
[----:B------:R-:W-:Y:S01]  /*2970*/  IMAD.MOV.U32 R136, RZ, RZ, 0x60 ;  /* 0x00000060ff887424 */ /* 0x000fe200078e00ff */
[----:B------:R-:W-:Y:S01]  /*2980*/  LOP3.LUT R26, R21, 0xffff, RZ, 0xc0, !PT ;  /* 0x0000ffff151a7812 */ /* 0x000fe200078ec0ff */
[----:B------:R-:W-:Y:S01]  /*2990*/  IMAD.MOV.U32 R10, RZ, RZ, c[0x0][0x238] ;  /* 0x00008e00ff0a7624 */ /* 0x000fe200078e00ff */
[----:B------:R-:W-:Y:S01]  /*29a0*/  LEA.HI.X.SX32 R109, R18, R11, 0x1, P0 ;  /* 0x0000000b126d7211 */ /* 0x000fe200000f0eff */
[C---:B------:R-:W-:Y:S01]  /*29b0*/  IMAD R145, R136.reuse, c[0x0][0x23c], RZ ;  /* 0x00008f0088917a24 */ /* 0x040fe200078e02ff */
[----:B-1----:R-:W-:Y:S01]  /*29c0*/  SHF.R.S32.HI R22, RZ, 0x1f, R27 ;  /* 0x0000001fff167819 */ /* 0x002fe2000001141b */
[----:B------:R-:W-:Y:S01]  /*29d0*/  IMAD.WIDE.U32 R134, R136, c[0x0][0x238], RZ ;  /* 0x00008e0088867a25 */ /* 0x000fe200078e00ff */
[----:B------:R-:W-:Y:S02]  /*29e0*/  IADD3 R35, R3, -0x1, RZ ;  /* 0xffffffff03237810 */ /* 0x000fe40007ffe0ff */
[----:B------:R-:W-:Y:S01]  /*29f0*/  SEL R25, R22, RZ, !P4 ;  /* 0x000000ff16197207 */ /* 0x000fe20006000000 */
[----:B------:R-:W-:Y:S01]  /*2a00*/  IMAD R6, R109, c[0x0][0x238], RZ ;  /* 0x00008e006d067a24 */ /* 0x000fe200078e02ff */
[----:B------:R-:W-:Y:S01]  /*2a10*/  IADD3 R120, -R101, R2, RZ ;  /* 0x0000000265787210 */ /* 0x000fe20007ffe1ff */
[----:B------:R-:W-:Y:S01]  /*2a20*/  IMAD.IADD R145, R135, 0x1, R145 ;  /* 0x0000000187917824 */ /* 0x000fe200078e0291 */
[----:B------:R-:W-:Y:S01]  /*2a30*/  SEL R24, R27, RZ, !P4 ;  /* 0x000000ff1b187207 */ /* 0x000fe20006000000 */
[----:B------:R-:W-:Y:S01]  /*2a40*/  IMAD R6, R108, c[0x0][0x23c], R6 ;  /* 0x00008f006c067a24 */ /* 0x000fe200078e0206 */
[----:B------:R-:W-:Y:S01]  /*2a50*/  ISETP.GE.AND P5, PT, R76, c[0x0][0x1d4], PT ;  /* 0x000075004c007a0c */ /* 0x000fe20003fa6270 */
[----:B------:R-:W-:Y:S01]  /*2a60*/  IMAD R3, R25, c[0x0][0x248], RZ ;  /* 0x0000920019037a24 */ /* 0x000fe200078e02ff */
[----:B------:R-:W-:Y:S01]  /*2a70*/  ISETP.GE.AND P3, PT, R211, c[0x0][0x1d4], PT ;  /* 0x00007500d3007a0c */ /* 0x000fe20003f66270 */
[----:B------:R-:W-:Y:S01]  /*2a80*/  IMAD.WIDE.U32 R14, R101, c[0x0][0x290], R78 ;  /* 0x0000a400650e7a25 */ /* 0x000fe200078e004e */
[----:B------:R-:W-:-:S02]  /*2a90*/  MOV R142, 0x5 ;  /* 0x00000005008e7802 */ /* 0x000fc40000000f00 */
[----:B------:R-:W-:Y:S01]  /*2aa0*/  SHF.L.U32 R151, R10, 0x5, RZ ;  /* 0x000000050a977819 */ /* 0x000fe200000006ff */
[----:B------:R-:W-:Y:S01]  /*2ab0*/  IMAD R8, R24, c[0x0][0x24c], R3 ;  /* 0x0000930018087a24 */ /* 0x000fe200078e0203 */
[----:B------:R-:W-:Y:S01]  /*2ac0*/  SHF.L.U64.HI R148, R10, R142, c[0x0][0x23c] ;  /* 0x00008f000a947619 */ /* 0x000fe2000001028e */
[----:B--2---:R-:W-:Y:S01]  /*2ad0*/  IMAD.WIDE.U32 R4, R108, c[0x0][0x238], R76 ;  /* 0x00008e006c047a25 */ /* 0x004fe200078e004c */
[----:B------:R-:W-:Y:S02]  /*2ae0*/  IADD3 R128, R17, R19, RZ ;  /* 0x0000001311807210 */ /* 0x000fe40007ffe0ff */
[----:B------:R-:W-:Y:S01]  /*2af0*/  MOV R150, c[0x0][0x290] ;  /* 0x0000a40000967a02 */ /* 0x000fe20000000f00 */
[----:B------:R-:W-:Y:S01]  /*2b00*/  IMAD R3, R145, R35, RZ ;  /* 0x0000002391037224 */ /* 0x000fe200078e02ff */
[----:B------:R-:W-:Y:S01]  /*2b10*/  IADD3 R5, R5, R6, RZ ;  /* 0x0000000605057210 */ /* 0x000fe20007ffe0ff */
[----:B------:R-:W-:Y:S01]  /*2b20*/  IMAD R6, R35, -0x60, R120 ;  /* 0xffffffa023067824 */ /* 0x000fe200078e0278 */
[----:B------:R-:W-:Y:S01]  /*2b30*/  P2R R130, PR, RZ, 0x20 ;  /* 0x00000020ff827803 */ /* 0x000fe20000000000 */
[----:B------:R-:W-:Y:S01]  /*2b40*/  IMAD.WIDE.U32 R20, R101, c[0x0][0x290], R76 ;  /* 0x0000a40065147a25 */ /* 0x000fe200078e004c */
[----:B------:R-:W-:-:S02]  /*2b50*/  P2R R129, PR, RZ, 0x8 ;  /* 0x00000008ff817803 */ /* 0x000fc40000000000 */
[----:B------:R-:W-:Y:S01]  /*2b60*/  ISETP.GE.AND P0, PT, R6, 0x1, PT ;  /* 0x000000010600780c */ /* 0x000fe20003f06270 */
[----:B------:R-:W-:Y:S01]  /*2b70*/  IMAD.WIDE.U32 R4, R26, c[0x0][0x240], R4 ;  /* 0x000090001a047a25 */ /* 0x000fe200078e0004 */
[----:B------:R-:W-:-:S03]  /*2b80*/  SHF.L.U32 R153, R150, 0x5, RZ ;  /* 0x0000000596997819 */ /* 0x000fc600000006ff */
[----:B------:R-:W-:Y:S02]  /*2b90*/  IMAD R5, R26, c[0x0][0x244], R5 ;  /* 0x000091001a057a24 */ /* 0x000fe400078e0205 */
[----:B------:R-:W-:Y:S02]  /*2ba0*/  IMAD.MOV.U32 R133, RZ, RZ, c[0x0][0x280] ;  /* 0x0000a000ff857624 */ /* 0x000fe400078e00ff */
[----:B------:R-:W-:Y:S01]  /*2bb0*/  IMAD.WIDE.U32 R112, R24, c[0x0][0x248], R4 ;  /* 0x0000920018707a25 */ /* 0x000fe200078e0004 */
[----:B------:R-:W-:Y:S02]  /*2bc0*/  SHF.R.S32.HI R4, RZ, 0x1f, R35 ;  /* 0x0000001fff047819 */ /* 0x000fe40000011423 */
[----:B------:R-:W-:Y:S01]  /*2bd0*/  SHF.L.U64.HI R141, R133, R142, c[0x0][0x284] ;  /* 0x0000a100858d7619 */ /* 0x000fe2000001028e */
[----:B------:R-:W-:Y:S01]  /*2be0*/  IMAD.MOV.U32 R110, RZ, RZ, R112 ;  /* 0x000000ffff6e7224 */ /* 0x000fe200078e0070 */
[----:B------:R-:W-:Y:S01]  /*2bf0*/  IADD3 R111, R113, R8, RZ ;  /* 0x00000008716f7210 */ /* 0x000fe20007ffe0ff */
[----:B------:R-:W-:Y:S01]  /*2c00*/  IMAD R3, R4, R134, R3 ;  /* 0x0000008604037224 */ /* 0x000fe200078e0203 */
[----:B------:R-:W-:Y:S01]  /*2c10*/  SHF.L.U64.HI R142, R150, R142, c[0x0][0x294] ;  /* 0x0000a500968e7619 */ /* 0x000fe2000001028e */
[----:B------:R-:W-:-:S02]  /*2c20*/  IMAD R146, R136, c[0x0][0x284], RZ ;  /* 0x0000a10088927a24 */ /* 0x000fc400078e02ff */
[----:B------:R-:W-:-:S04]  /*2c30*/  IMAD.WIDE.U32 R8, R35, R134, R110 ;  /* 0x0000008623087225 */ /* 0x000fc800078e006e */
[C---:B------:R-:W-:Y:S01]  /*2c40*/  IMAD R147, R136.reuse, c[0x0][0x294], RZ ;  /* 0x0000a50088937a24 */ /* 0x040fe200078e02ff */
[----:B------:R-:W-:Y:S01]  /*2c50*/  IADD3 R3, R9, R3, RZ ;  /* 0x0000000309037210 */ /* 0x000fe20007ffe0ff */
[----:B------:R-:W-:Y:S01]  /*2c60*/  IMAD.WIDE.U32 R138, R136, c[0x0][0x280], RZ ;  /* 0x0000a000888a7a25 */ /* 0x000fe200078e00ff */
[----:B------:R-:W-:-:S03]  /*2c70*/  @P0 LEA R4, P1, R8, c[0x0][0x220], 0x1 ;  /* 0x0000880008040a11 */ /* 0x000fc600078208ff */
[----:B------:R-:W-:Y:S01]  /*2c80*/  IMAD.WIDE.U32 R136, R136, c[0x0][0x290], RZ ;  /* 0x0000a40088887a25 */ /* 0x000fe200078e00ff */
[----:B------:R-:W-:Y:S02]  /*2c90*/  @P0 LEA.HI.X R5, R8, c[0x0][0x224], R3, 0x1, P1 ;  /* 0x0000890008050a11 */ /* 0x000fe400008f0c03 */
[----:B------:R-:W-:Y:S01]  /*2ca0*/  ISETP.GE.AND P1, PT, R6, 0x21, PT ;  /* 0x000000210600780c */ /* 0x000fe20003f26270 */
[C---:B------:R-:W-:Y:S01]  /*2cb0*/  IMAD.WIDE.U32 R118, R26.reuse, c[0x0][0x1e8], RZ ;  /* 0x00007a001a767a25 */ /* 0x040fe200078e00ff */
[----:B------:R-:W-:Y:S01]  /*2cc0*/  IADD3 R146, R139, R146, RZ ;  /* 0x000000928b927210 */ /* 0x000fe20007ffe0ff */
[----:B------:R-:W-:Y:S01]  /*2cd0*/  @!PT LDS RZ, [RZ] ;  /* 0x00000000fffff984 */ /* 0x000fe20000000800 */
[----:B------:R-:W-:Y:S01]  /*2ce0*/  @!PT LDS RZ, [RZ] ;  /* 0x00000000fffff984 */ /* 0x000fe20000000800 */
[----:B------:R-:W-:Y:S01]  /*2cf0*/  @!PT LDS RZ, [RZ] ;  /* 0x00000000fffff984 */ /* 0x000fe20000000800 */
[----:B------:R1:W-:Y:S02]  /*2d00*/  @P0 LDGSTS.E.BYPASS.LTC128B.128 [R210+0x8100], [R4.64], !P5 ;  /* 0x0810000004d20fae */ /* 0x0003e4000e901d48 */
[----:B------:R-:W-:Y:S02]  /*2d10*/  IMAD.WIDE.U32 R116, R26, c[0x0][0x210], RZ ;  /* 0x000084001a747a25 */ /* 0x000fe400078e00ff */
[----:B------:R1:W-:Y:S02]  /*2d20*/  @P0 LDGSTS.E.BYPASS.LTC128B.128 [R210+0xb100], [R4.64+0x80], !P3 ;  /* 0x0b10008004d20fae */ /* 0x0003e4000d901d48 */
[----:B------:R-:W-:-:S02]  /*2d30*/  IMAD.SHL.U32 R152, R133, 0x20, RZ ;  /* 0x0000002085987824 */ /* 0x000fc400078e00ff */
[----:B------:R-:W-:Y:S02]  /*2d40*/  IMAD.IADD R147, R137, 0x1, R147 ;  /* 0x0000000189937824 */ /* 0x000fe400078e0293 */
[C---:B------:R-:W-:Y:S02]  /*2d50*/  IMAD R127, R26.reuse, c[0x0][0x1ec], R119 ;  /* 0x00007b001a7f7a24 */ /* 0x040fe400078e0277 */
[----:B------:R-:W-:Y:S01]  /*2d60*/  IMAD R126, R26, c[0x0][0x214], R117 ;  /* 0x000085001a7e7a24 */ /* 0x000fe200078e0275 */
[----:B-1----:R-:W-:-:S05]  /*2d70*/  @P1 IADD3 R5, P0, R151, R8, RZ ;  /* 0x0000000897051210 */ /* 0x002fca0007f1e0ff */
[----:B------:R-:W-:Y:S01]  /*2d80*/  @P1 IMAD.X R9, R3, 0x1, R148, P0 ;  /* 0x0000000103091824 */ /* 0x000fe200000e0694 */
[----:B------:R-:W-:-:S04]  /*2d90*/  @P1 LEA R4, P0, R5, c[0x0][0x220], 0x1 ;  /* 0x0000880005041a11 */ /* 0x000fc800078008ff */
[----:B------:R-:W-:Y:S01]  /*2da0*/  @P1 LEA.HI.X R5, R5, c[0x0][0x224], R9, 0x1, P0 ;  /* 0x0000890005051a11 */ /* 0x000fe200000f0c09 */
[C---:B------:R-:W-:Y:S01]  /*2db0*/  IMAD R9, R11.reuse, c[0x0][0x290], RZ ;  /* 0x0000a4000b097a24 */ /* 0x040fe200078e02ff */
[----:B------:R-:W-:Y:S01]  /*2dc0*/  ISETP.GT.AND P0, PT, R6, 0x40, PT ;  /* 0x000000400600780c */ /* 0x000fe20003f04270 */
[----:B------:R-:W-:Y:S02]  /*2dd0*/  IMAD R6, R11, c[0x0][0x280], RZ ;  /* 0x0000a0000b067a24 */ /* 0x000fe400078e02ff */
[----:B------:R1:W-:Y:S01]  /*2de0*/  @P1 LDGSTS.E.BYPASS.LTC128B.128 [R241+0x9100], [R4.64], !P5 ;  /* 0x0910000004f11fae */ /* 0x0003e2000e901d48 */
[C---:B------:R-:W-:Y:S02]  /*2df0*/  IMAD R9, R101.reuse, c[0x0][0x294], R9 ;  /* 0x0000a50065097a24 */ /* 0x040fe400078e0209 */
[----:B------:R-:W-:Y:S01]  /*2e00*/  IMAD R6, R101, c[0x0][0x284], R6 ;  /* 0x0000a10065067a24 */ /* 0x000fe200078e0206 */
[----:B------:R1:W-:Y:S02]  /*2e10*/  @P1 LDGSTS.E.BYPASS.LTC128B.128 [R241+0xc100], [R4.64+0x80], !P3 ;  /* 0x0c10008004f11fae */ /* 0x0003e4000d901d48 */
[----:B------:R-:W-:-:S04]  /*2e20*/  IADD3 R17, R15, R9, RZ ;  /* 0x000000090f117210 */ /* 0x000fc80007ffe0ff */
[----:B------:R-:W-:Y:S02]  /*2e30*/  @P0 LEA R16, P1, R10, R8, 0x6 ;  /* 0x000000080a100211 */ /* 0x000fe400078230ff */
[----:B------:R-:W-:-:S04]  /*2e40*/  @P0 MOV R8, c[0x0][0x23c] ;  /* 0x00008f0000080a02 */ /* 0x000fc80000000f00 */
[----:B------:R-:W-:Y:S01]  /*2e50*/  @P0 LEA.HI.X R3, R10, R3, R8, 0x6, P1 ;  /* 0x000000030a030211 */ /* 0x000fe200008f3408 */
[----:B------:R-:W-:Y:S01]  /*2e60*/  IMAD.WIDE.U32 R10, R101, c[0x0][0x280], R76 ;  /* 0x0000a000650a7a25 */ /* 0x000fe200078e004c */
[----:B------:R-:W-:-:S04]  /*2e70*/  @P0 LEA R8, P1, R16, c[0x0][0x220], 0x1 ;  /* 0x0000880010080a11 */ /* 0x000fc800078208ff */
[----:B------:R-:W-:Y:S01]  /*2e80*/  IADD3 R15, R6, R11, RZ ;  /* 0x0000000b060f7210 */ /* 0x000fe20007ffe0ff */
[----:B------:R-:W-:Y:S01]  /*2e90*/  IMAD.IADD R11, R9, 0x1, R21 ;  /* 0x00000001090b7824 */ /* 0x000fe200078e0215 */
[----:B------:R-:W-:Y:S02]  /*2ea0*/  @P0 LEA.HI.X R9, R16, c[0x0][0x224], R3, 0x1, P1 ;  /* 0x0000890010090a11 */ /* 0x000fe400008f0c03 */
[----:B------:R-:W-:Y:S01]  /*2eb0*/  MOV R16, R14 ;  /* 0x0000000e00107202 */ /* 0x000fe20000000f00 */
[----:B------:R-:W-:Y:S01]  /*2ec0*/  IMAD.MOV.U32 R14, RZ, RZ, R10 ;  /* 0x000000ffff0e7224 */ /* 0x000fe200078e000a */
[----:B------:R-:W-:Y:S01]  /*2ed0*/  MOV R10, R20 ;  /* 0x00000014000a7202 */ /* 0x000fe20000000f00 */
[----:B------:R2:W-:Y:S01]  /*2ee0*/  @P0 LDGSTS.E.BYPASS.LTC128B.128 [R241+0xa100], [R8.64], !P5 ;  /* 0x0a10000008f10fae */ /* 0x0005e2000e901d48 */
[----:B------:R-:W-:Y:S01]  /*2ef0*/  MOV R3, c[0x0][0x27c] ;  /* 0x00009f0000037a02 */ /* 0x000fe20000000f00 */
[----:B-1----:R-:W-:Y:S02]  /*2f00*/  IMAD.WIDE.U32 R4, R101, c[0x0][0x280], R78 ;  /* 0x0000a00065047a25 */ /* 0x002fe400078e004e */
[----:B------:R2:W-:Y:S01]  /*2f10*/  @P0 LDGSTS.E.BYPASS.LTC128B.128 [R241+0xd100], [R8.64+0x80], !P3 ;  /* 0x0d10008008f10fae */ /* 0x0005e2000d901d48 */
[----:B------:R-:W-:Y:S01]  /*2f20*/  SHF.L.U32 R66, R3, 0x1, RZ ;  /* 0x0000000103427819 */ /* 0x000fe200000006ff */
[----:B------:R-:W-:Y:S01]  /*2f30*/  IMAD.IADD R19, R5, 0x1, R6 ;  /* 0x0000000105137824 */ /* 0x000fe200078e0206 */
[----:B-----5:R-:W-:Y:S01]  /*2f40*/  SHF.R.S32.HI R6, RZ, 0x1f, R132 ;  /* 0x0000001fff067819 */ /* 0x020fe20000011484 */
[C---:B------:R-:W-:Y:S01]  /*2f50*/  IMAD.WIDE.U32 R92, R132.reuse, c[0x0][0x280], R14 ;  /* 0x0000a000845c7a25 */ /* 0x040fe200078e000e */
[----:B------:R-:W-:Y:S01]  /*2f60*/  MOV R18, R4 ;  /* 0x0000000400127202 */ /* 0x000fe20000000f00 */
[----:B------:R-:W0:Y:S01]  /*2f70*/  LDGDEPBAR ;  /* 0x00000000000079af */ /* 0x000e220000000000 */
[----:B------:R-:W-:Y:S01]  /*2f80*/  WARPSYNC 0xffffffff ;  /* 0xffffffff00007948 */ /* 0x000fe20003800000 */
[----:B------:R-:W-:-:S04]  /*2f90*/  IMAD.WIDE.U32 R90, R132, c[0x0][0x290], R10 ;  /* 0x0000a400845a7a25 */ /* 0x000fc800078e000a */
[----:B------:R-:W-:-:S04]  /*2fa0*/  IMAD.WIDE.U32 R96, R132, c[0x0][0x280], R18 ;  /* 0x0000a00084607a25 */ /* 0x000fc800078e0012 */
[----:B------:R-:W-:-:S04]  /*2fb0*/  IMAD.WIDE.U32 R94, R132, c[0x0][0x290], R16 ;  /* 0x0000a400845e7a25 */ /* 0x000fc800078e0010 */
[C---:B--2---:R-:W-:Y:S02]  /*2fc0*/  IMAD R9, R6.reuse, c[0x0][0x280], RZ ;  /* 0x0000a00006097a24 */ /* 0x044fe400078e02ff */
[----:B------:R-:W-:Y:S02]  /*2fd0*/  IMAD R8, R6, c[0x0][0x290], RZ ;  /* 0x0000a40006087a24 */ /* 0x000fe400078e02ff */
[C---:B------:R-:W-:Y:S02]  /*2fe0*/  IMAD R6, R132.reuse, c[0x0][0x284], R9 ;  /* 0x0000a10084067a24 */ /* 0x040fe400078e0209 */
[----:B------:R-:W-:-:S03]  /*2ff0*/  IMAD R3, R132, c[0x0][0x294], R8 ;  /* 0x0000a50084037a24 */ /* 0x000fc600078e0208 */
[----:B------:R-:W-:Y:S01]  /*3000*/  IADD3 R107, R97, R6, RZ ;  /* 0x00000006616b7210 */ /* 0x000fe20007ffe0ff */
[----:B------:R-:W-:Y:S01]  /*3010*/  IMAD.IADD R106, R95, 0x1, R3 ;  /* 0x000000015f6a7824 */ /* 0x000fe200078e0203 */
[----:B------:R-:W-:Y:S02]  /*3020*/  IADD3 R105, R6, R93, RZ ;  /* 0x0000005d06697210 */ /* 0x000fe40007ffe0ff */
[----:B------:R-:W-:Y:S02]  /*3030*/  IADD3 R104, R3, R91, RZ ;  /* 0x0000005b03687210 */ /* 0x000fe40007ffe0ff */
[----:B---3--:R-:W-:Y:S02]  /*3040*/  @P2 SHF.R.S32.HI R5, RZ, 0x1f, R23 ;  /* 0x0000001fff052819 */ /* 0x008fe40000011417 */
[----:B------:R-:W-:Y:S02]  /*3050*/  @!P2 MOV R5, R22 ;  /* 0x000000160005a202 */ /* 0x000fe40000000f00 */
[----:B------:R-:W-:Y:S01]  /*3060*/  @P2 MOV R4, R23 ;  /* 0x0000001700042202 */ /* 0x000fe20000000f00 */
[----:B------:R-:W-:-:S02]  /*3070*/  @!P2 IMAD.MOV.U32 R4, RZ, RZ, R27 ;  /* 0x000000ffff04a224 */ /* 0x000fc400078e001b */
[----:B------:R-:W-:Y:S02]  /*3080*/  IMAD R5, R5, c[0x0][0x2b0], RZ ;  /* 0x0000ac0005057a24 */ /* 0x000fe400078e02ff */
[----:B------:R-:W-:-:S04]  /*3090*/  IMAD.WIDE.U32 R114, R4, c[0x0][0x2b0], RZ ;  /* 0x0000ac0004727a25 */ /* 0x000fc800078e00ff */
[----:B------:R-:W-:-:S05]  /*30a0*/  IMAD R5, R4, c[0x0][0x2b4], R5 ;  /* 0x0000ad0004057a24 */ /* 0x000fca00078e0205 */
[----:B------:R-:W-:Y:S02]  /*30b0*/  IADD3 R125, R115, R5, RZ ;  /* 0x00000005737d7210 */ /* 0x000fe40007ffe0ff */
[----:B------:R-:W-:Y:S01]  /*30c0*/  ISETP.GE.AND P2, PT, R76, c[0x0][0x27c], PT ;  /* 0x00009f004c007a0c */ /* 0x000fe20003f46270 */
[C---:B------:R-:W-:Y:S01]  /*30d0*/  IMAD.SHL.U32 R20, R101.reuse, 0x40, RZ ;  /* 0x0000004065147824 */ /* 0x040fe200078e00ff */
[----:B------:R-:W-:Y:S01]  /*30e0*/  IADD3 R21, R101, 0x40, RZ ;  /* 0x0000004065157810 */ /* 0x000fe20007ffe0ff */
[----:B------:R-:W-:Y:S01]  /*30f0*/  IMAD R8, R25, c[0x0][0x268], RZ ;  /* 0x00009a0019087a24 */ /* 0x000fe200078e02ff */
[----:B------:R-:W-:Y:S01]  /*3100*/  SEL R3, RZ, c[0x0][0x27c], !P2 ;  /* 0x00009f00ff037a07 */ /* 0x000fe20005000000 */
[----:B------:R-:W-:Y:S01]  /*3110*/  IMAD.WIDE.U32 R4, R26, c[0x0][0x260], R76 ;  /* 0x000098001a047a25 */ /* 0x000fe200078e004c */
[----:B------:R-:W-:Y:S01]  /*3120*/  LOP3.LUT R20, R20, 0x1c0, RZ, 0xc0, !PT ;  /* 0x000001c014147812 */ /* 0x000fe200078ec0ff */
[----:B------:R-:W-:Y:S01]  /*3130*/  BAR.SYNC.DEFER_BLOCKING 0x0 ;  /* 0x0000000000007b1d */ /* 0x000fe20000010000 */
[----:B------:R-:W-:Y:S01]  /*3140*/  IADD3 R23, R101, 0x20, RZ ;  /* 0x0000002065177810 */ /* 0x000fe20007ffe0ff */
[C---:B------:R-:W-:Y:S01]  /*3150*/  IMAD.IADD R3, R76.reuse, 0x1, R3 ;  /* 0x000000014c037824 */ /* 0x040fe200078e0203 */
[----:B------:R-:W-:Y:S01]  /*3160*/  ISETP.GE.AND P5, PT, R76, c[0x0][0x1d4], PT ;  /* 0x000075004c007a0c */ /* 0x000fe20003fa6270 */
[----:B------:R-:W-:-:S02]  /*3170*/  IMAD.SHL.U32 R21, R21, 0x40, RZ ;  /* 0x0000004015157824 */ /* 0x000fc400078e00ff */
[----:B------:R-:W-:Y:S01]  /*3180*/  IMAD R14, R24, c[0x0][0x26c], R8 ;  /* 0x00009b00180e7a24 */ /* 0x000fe200078e0208 */
[----:B------:R-:W-:Y:S01]  /*3190*/  SHF.R.S32.HI R6, RZ, 0x1f, R3 ;  /* 0x0000001fff067819 */ /* 0x000fe20000011403 */
[----:B------:R-:W-:Y:S01]  /*31a0*/  IMAD.SHL.U32 R23, R23, 0x40, RZ ;  /* 0x0000004017177824 */ /* 0x000fe200078e00ff */
[----:B------:R-:W-:Y:S01]  /*31b0*/  LOP3.LUT R21, R21, 0x1c0, RZ, 0xc0, !PT ;  /* 0x000001c015157812 */ /* 0x000fe200078ec0ff */
[----:B------:R-:W-:Y:S01]  /*31c0*/  IMAD R5, R26, c[0x0][0x264], R5 ;  /* 0x000099001a057a24 */ /* 0x000fe200078e0205 */
[CC--:B------:R-:W-:Y:S01]  /*31d0*/  LEA.HI R9, R6.reuse, R3.reuse, RZ, 0x6 ;  /* 0x0000000306097211 */ /* 0x0c0fe200078f30ff */
[----:B------:R-:W-:Y:S01]  /*31e0*/  IMAD.MOV.U32 R140, RZ, RZ, 0x6 ;  /* 0x00000006ff8c7424 */ /* 0x000fe200078e00ff */
[----:B------:R-:W-:Y:S01]  /*31f0*/  LEA.HI R3, R6, R3, RZ, 0x3 ;  /* 0x0000000306037211 */ /* 0x000fe200078f18ff */
[----:B------:R-:W-:Y:S01]  /*3200*/  IMAD.WIDE.U32 R88, R24, c[0x0][0x268], R4 ;  /* 0x00009a0018587a25 */ /* 0x000fe200078e0004 */
[----:B------:R-:W-:Y:S01]  /*3210*/  LOP3.LUT R23, R23, 0x1c0, RZ, 0xc0, !PT ;  /* 0x000001c017177812 */ /* 0x000fe200078ec0ff */
[----:B------:R-:W-:Y:S01]  /*3220*/  ULDC.U8 UR5, c[0x0][0x298] ;  /* 0x0000a60000057ab9 */ /* 0x000fe20000000000 */
[--C-:B------:R-:W-:Y:S01]  /*3230*/  LOP3.LUT R6, R20, 0x38, R3.reuse, 0xf8, !PT ;  /* 0x0000003814067812 */ /* 0x100fe200078ef803 */
[----:B------:R-:W-:Y:S01]  /*3240*/  IMAD.SHL.U32 R20, R101, 0x40, RZ ;  /* 0x0000004065147824 */ /* 0x000fe200078e00ff */
[----:B------:R-:W-:Y:S01]  /*3250*/  LOP3.LUT R8, R21, 0x38, R3, 0xf8, !PT ;  /* 0x0000003815087812 */ /* 0x000fe200078ef803 */
[----:B------:R-:W-:Y:S01]  /*3260*/  IMAD.MOV.U32 R156, RZ, RZ, c[0x0][0x2b8] ;  /* 0x0000ae00ff9c7624 */ /* 0x000fe200078e00ff */
[----:B------:R-:W-:Y:S01]  /*3270*/  IADD3 R21, R101, 0x20, RZ ;  /* 0x0000002065157810 */ /* 0x000fe20007ffe0ff */
[----:B------:R-:W-:Y:S01]  /*3280*/  IMAD.MOV.U32 R155, RZ, RZ, c[0x0][0x27c] ;  /* 0x00009f00ff9b7624 */ /* 0x000fe200078e00ff */
[----:B------:R-:W-:Y:S01]  /*3290*/  LOP3.LUT R20, R20, 0x1c0, RZ, 0xc0, !PT ;  /* 0x000001c014147812 */ /* 0x000fe200078ec0ff */
[----:B------:R-:W-:Y:S01]  /*32a0*/  IMAD.SHL.U32 R149, R133, 0x40, RZ ;  /* 0x0000004085957824 */ /* 0x000fe200078e00ff */
[----:B------:R-:W-:Y:S01]  /*32b0*/  SHF.R.S32.HI R4, RZ, 0x6, R9 ;  /* 0x00000006ff047819 */ /* 0x000fe20000011409 */
[----:B------:R-:W-:Y:S01]  /*32c0*/  IMAD.SHL.U32 R21, R21, 0x40, RZ ;  /* 0x0000004015157824 */ /* 0x000fe200078e00ff */
[----:B------:R-:W-:Y:S01]  /*32d0*/  SHF.R.U32.HI R20, RZ, 0x3, R20 ;  /* 0x00000003ff147819 */ /* 0x000fe20000011614 */
[----:B------:R-:W-:Y:S01]  /*32e0*/  IMAD.IADD R99, R89, 0x1, R14 ;  /* 0x0000000159637824 */ /* 0x000fe200078e020e */
[----:B------:R-:W-:Y:S01]  /*32f0*/  LOP3.LUT R5, R23, 0x38, R3, 0xf8, !PT ;  /* 0x0000003817057812 */ /* 0x000fe200078ef803 */
[----:B------:R-:W-:Y:S01]  /*3300*/  IMAD R11, R4, 0x1800, R7 ;  /* 0x00001800040b7824 */ /* 0x000fe200078e0207 */
[----:B------:R-:W-:Y:S01]  /*3310*/  LOP3.LUT R10, R6, R20, RZ, 0x3c, !PT ;  /* 0x00000014060a7212 */ /* 0x000fe200078e3cff */
[----:B------:R-:W-:Y:S01]  /*3320*/  IMAD R9, R4, 0x1800, R12 ;  /* 0x0000180004097824 */ /* 0x000fe200078e020c */
[----:B------:R-:W-:-:S02]  /*3330*/  IADD3 R20, R101, 0x40, RZ ;  /* 0x0000004065147810 */ /* 0x000fc40007ffe0ff */
[----:B------:R-:W-:Y:S01]  /*3340*/  LOP3.LUT R21, R21, 0x1c0, RZ, 0xc0, !PT ;  /* 0x000001c015157812 */ /* 0x000fe200078ec0ff */
[----:B------:R-:W-:Y:S01]  /*3350*/  IMAD.IADD R10, R11, 0x1, R10 ;  /* 0x000000010b0a7824 */ /* 0x000fe200078e020a */
[----:B------:R-:W-:Y:S01]  /*3360*/  LOP3.LUT R86, R3, 0xfffffff8, RZ, 0xc0, !PT ;  /* 0xfffffff803567812 */ /* 0x000fe200078ec0ff */
[----:B------:R-:W-:Y:S01]  /*3370*/  IMAD.SHL.U32 R20, R20, 0x40, RZ ;  /* 0x0000004014147824 */ /* 0x000fe200078e00ff */
[----:B------:R-:W-:Y:S01]  /*3380*/  SHF.R.U32.HI R21, RZ, 0x3, R21 ;  /* 0x00000003ff157819 */ /* 0x000fe20000011615 */
[----:B------:R-:W-:Y:S01]  /*3390*/  IMAD.SHL.U32 R124, R10, 0x2, RZ ;  /* 0x000000020a7c7824 */ /* 0x000fe200078e00ff */
[----:B------:R-:W-:Y:S02]  /*33a0*/  SHF.L.U64.HI R133, R133, R140, c[0x0][0x284] ;  /* 0x0000a10085857619 */ /* 0x000fe4000001028c */
[----:B------:R-:W-:Y:S02]  /*33b0*/  LOP3.LUT R20, R20, 0x1c0, RZ, 0xc0, !PT ;  /* 0x000001c014147812 */ /* 0x000fe400078ec0ff */
[----:B------:R-:W-:Y:S01]  /*33c0*/  LOP3.LUT R6, R5, R21, RZ, 0x3c, !PT ;  /* 0x0000001505067212 */ /* 0x000fe200078e3cff */
[----:B------:R-:W-:Y:S01]  /*33d0*/  IMAD R5, R4, 0x1800, R13 ;  /* 0x0000180004057824 */ /* 0x000fe200078e020d */
[----:B------:R-:W-:-:S02]  /*33e0*/  SHF.R.U32.HI R20, RZ, 0x3, R20 ;  /* 0x00000003ff147819 */ /* 0x000fc40000011614 */
[----:B------:R-:W-:Y:S01]  /*33f0*/  SHF.L.U64.HI R140, R150, R140, c[0x0][0x294] ;  /* 0x0000a500968c7619 */ /* 0x000fe2000001028c */
[----:B------:R-:W-:Y:S01]  /*3400*/  IMAD.IADD R6, R9, 0x1, R6 ;  /* 0x0000000109067824 */ /* 0x000fe200078e0206 */
[----:B------:R-:W-:Y:S01]  /*3410*/  LOP3.LUT R4, R8, R20, RZ, 0x3c, !PT ;  /* 0x0000001408047212 */ /* 0x000fe200078e3cff */
[----:B------:R-:W-:Y:S01]  /*3420*/  IMAD.SHL.U32 R150, R150, 0x40, RZ ;  /* 0x0000004096967824 */ /* 0x000fe200078e00ff */
[----:B------:R-:W-:Y:S01]  /*3430*/  SHF.R.S32.HI R64, RZ, 0x3, R3 ;  /* 0x00000003ff407819 */ /* 0x000fe20000011403 */
[----:B------:R-:W-:Y:S01]  /*3440*/  IMAD.SHL.U32 R123, R6, 0x2, RZ ;  /* 0x00000002067b7824 */ /* 0x000fe200078e00ff */
[----:B------:R-:W-:Y:S01]  /*3450*/  SHF.R.S32.HI R103, RZ, 0x1f, R86 ;  /* 0x0000001fff677819 */ /* 0x000fe20000011456 */
[----:B------:R-:W-:Y:S01]  /*3460*/  IMAD.IADD R4, R5, 0x1, R4 ;  /* 0x0000000105047824 */ /* 0x000fe200078e0204 */
[----:B------:R-:W-:Y:S02]  /*3470*/  ISETP.NE.AND P1, PT, R156, 0x1, PT ;  /* 0x000000019c00780c */ /* 0x000fe40003f25270 */
[----:B------:R-:W-:Y:S01]  /*3480*/  ISETP.GE.AND P0, PT, R155, 0x1, PT ;  /* 0x000000019b00780c */ /* 0x000fe20003f06270 */
[----:B------:R-:W-:-:S02]  /*3490*/  IMAD.SHL.U32 R122, R4, 0x2, RZ ;  /* 0x00000002047a7824 */ /* 0x000fc400078e00ff */
.L_x_953:
[----:B------:R-:W-:Y:S01]  /*34a0*/  IMAD R3, R35, 0x60, R0 ;  /* 0x0000006023037824 */ /* 0x000fe200078e0200 */
[----:B------:R-:W-:Y:S01]  /*34b0*/  ISETP.NE.AND P1, PT, R156, 0x1, PT ;  /* 0x000000019c00780c */ /* 0x000fe20003f25270 */
[----:B------:R-:W-:Y:S01]  /*34c0*/  IMAD.MOV.U32 R84, RZ, RZ, RZ ;  /* 0x000000ffff547224 */ /* 0x000fe200078e00ff */
[----:B------:R-:W-:Y:S04]  /*34d0*/  DEPBAR.LE SB0, 0x0 ;  /* 0x000080000000791a */ /* 0x000fe80000000000 */
[----:B-1----:R-:W-:Y:S01]  /*34e0*/  IMAD.IADD R4, R128, 0x1, R3 ;  /* 0x0000000180047824 */ /* 0x002fe200078e0203 */
[----:B------:R-:W-:Y:S01]  /*34f0*/  ISETP.GE.AND P0, PT, R3, R2, PT ;  /* 0x000000020300720c */ /* 0x000fe20003f06270 */
[----:B------:R-:W-:Y:S01]  /*3500*/  WARPSYNC 0xffffffff ;  /* 0xffffffff00007948 */ /* 0x000fe20003800000 */
[----:B------:R-:W-:Y:S01]  /*3510*/  ISETP.GE.AND P3, PT, R155, 0x1, PT ;  /* 0x000000019b00780c */ /* 0x000fe20003f66270 */
[--C-:B------:R-:W-:Y:S01]  /*3520*/  IMAD.MOV.U32 R3, RZ, RZ, R4.reuse ;  /* 0x000000ffff037224 */ /* 0x100fe200078e0004 */
[----:B------:R-:W-:Y:S01]  /*3530*/  ISETP.GT.OR P0, PT, R0, 0x5f, P0 ;  /* 0x0000005f0000780c */ /* 0x000fe20000704670 */
[----:B------:R-:W-:Y:S01]  /*3540*/  BSSY B2, `(.L_x_919) ;  /* 0x000040f000027945 */ /* 0x000fe20003800000 */
[----:B------:R-:W-:Y:S05]  /*3550*/  @P1 IMAD.HI.U32 R5, R4, c[0x0][0x2bc], RZ ;  /* 0x0000af0004051a27 */ /* 0x000fea00078e00ff */
[----:B------:R-:W-:Y:S06]  /*3560*/  @P1 SHF.R.U32.HI R3, RZ, c[0x0][0x2c0], R5 ;  /* 0x0000b000ff031a19 */ /* 0x000fec0000011605 */
[C---:B------:R-:W-:Y:S04]  /*3570*/  @!P0 IADD3 R5, P1, R3.reuse, R114, RZ ;  /* 0x0000007203058210 */ /* 0x040fe80007f3e0ff */
[----:B------:R-:W-:Y:S01]  /*3580*/  @!P0 LEA.HI.X.SX32 R6, R3, R125, 0x1, P1 ;  /* 0x0000007d03068211 */ /* 0x000fe200008f0eff */
[----:B------:R-:W-:Y:S01]  /*3590*/  IMAD.MOV R3, RZ, RZ, -R3 ;  /* 0x000000ffff037224 */ /* 0x000fe200078e0a03 */
[----:B------:R-:W-:Y:S03]  /*35a0*/  @!P0 LEA R8, P1, R5, c[0x0][0x2a0], 0x2 ;  /* 0x0000a80005088a11 */ /* 0x000fe600078210ff */
[----:B------:R-:W-:Y:S01]  /*35b0*/  IMAD R85, R3, c[0x0][0x2b8], R4 ;  /* 0x0000ae0003557a24 */ /* 0x000fe200078e0204 */
[----:B------:R-:W-:Y:S03]  /*35c0*/  @!P0 LEA.HI.X R9, R5, c[0x0][0x2a4], R6, 0x2, P1 ;  /* 0x0000a90005098a11 */ /* 0x000fe600008f1406 */
[----:B------:R-:W-:Y:S01]  /*35d0*/  IMAD.WIDE.U32 R4, R85, c[0x0][0x1e0], RZ ;  /* 0x0000780055047a25 */ /* 0x000fe200078e00ff */
[----:B------:R-:W-:Y:S01]  /*35e0*/  SHF.R.S32.HI R87, RZ, 0x1f, R85 ;  /* 0x0000001fff577819 */ /* 0x000fe20000011455 */
[----:B--2---:R-:W2:Y:S04]  /*35f0*/  @!P0 LDG.E R84, [R8.64] ;  /* 0x0000000808548981 */ /* 0x004ea8000c1e1900 */
[----:B------:R-:W-:Y:S01]  /*3600*/  IMAD R3, R87, c[0x0][0x1e0], RZ ;  /* 0x0000780057037a24 */ /* 0x000fe200078e02ff */
[----:B------:R-:W-:Y:S03]  /*3610*/  BAR.SYNC.DEFER_BLOCKING 0x0 ;  /* 0x0000000000007b1d */ /* 0x000fe60000010000 */
[----:B------:R-:W-:Y:S04]  /*3620*/  IMAD R3, R85, c[0x0][0x1e4], R3 ;  /* 0x0000790055037a24 */ /* 0x000fe800078e0203 */
[----:B------:R-:W-:Y:S01]  /*3630*/  IMAD.IADD R5, R5, 0x1, R3 ;  /* 0x0000000105057824 */ /* 0x000fe200078e0203 */
[----:B--2---:R-:W-:Y:S03]  /*3640*/  SHF.R.S32.HI R98, RZ, 0x1f, R84 ;  /* 0x0000001fff627819 */ /* 0x004fe60000011454 */
[----:B------:R-:W-:Y:S04]  /*3650*/  IMAD.WIDE.U32 R4, R84, c[0x0][0x1f0], R4 ;  /* 0x00007c0054047a25 */ /* 0x000fe800078e0004 */
[----:B------:R-:W-:Y:S01]  /*3660*/  IMAD R6, R98, c[0x0][0x1f0], RZ ;  /* 0x00007c0062067a24 */ /* 0x000fe200078e02ff */
[----:B------:R-:W-:Y:S03]  /*3670*/  IADD3 R3, P0, R118, R4, RZ ;  /* 0x0000000476037210 */ /* 0x000fe60007f1e0ff */
[----:B------:R-:W-:Y:S05]  /*3680*/  IMAD R6, R84, c[0x0][0x1f4], R6 ;  /* 0x00007d0054067a24 */ /* 0x000fea00078e0206 */
[----:B------:R-:W-:Y:S02]  /*3690*/  IADD3.X R4, R127, R5, R6, P0, !PT ;  /* 0x000000057f047210 */ /* 0x000fe400007fe406 */
[C---:B------:R-:W-:Y:S04]  /*36a0*/  LEA R81, P0, R3.reuse, c[0x0][0x1c8], 0x1 ;  /* 0x0000720003517a11 */ /* 0x040fe800078008ff */
[----:B------:R-:W-:Y:S01]  /*36b0*/  LEA.HI.X R80, R3, c[0x0][0x1cc], R4, 0x1, P0 ;  /* 0x0000730003507a11 */ /* 0x000fe200000f0c04 */
[----:B------:R-:W-:-:S05]  /*36c0*/  @!P3 BRA `(.L_x_920) ;  /* 0x00003c400000b947 */ /* 0x000fca0003800000 */
[-C--:B------:R-:W-:Y:S01]  /*36d0*/  IMAD R6, R146, R35.reuse, RZ ;  /* 0x0000002392067224 */ /* 0x080fe200078e02ff */
[----:B------:R-:W-:Y:S01]  /*36e0*/  ISETP.NE.AND P0, PT, RZ, UR5, PT ;  /* 0x00000005ff007c0c */ /* 0x000fe2000bf05270 */
[-C--:B------:R-:W-:Y:S01]  /*36f0*/  IMAD R5, R147, R35.reuse, RZ ;  /* 0x0000002393057224 */ /* 0x080fe200078e02ff */
[----:B------:R-:W-:Y:S01]  /*3700*/  SHF.R.S32.HI R4, RZ, 0x1f, R35 ;  /* 0x0000001fff047819 */ /* 0x000fe20000011423 */
[----:B------:R-:W-:Y:S02]  /*3710*/  IMAD R3, R35, -0x60, R2 ;  /* 0xffffffa023037824 */ /* 0x000fe400078e0202 */
[-C--:B------:R-:W-:Y:S03]  /*3720*/  IMAD.WIDE.U32 R62, R138, R35.reuse, RZ ;  /* 0x000000238a3e7225 */ /* 0x080fe600078e00ff */
[----:B------:R-:W-:Y:S01]  /*3730*/  IMNMX R67, R3, 0x60, PT ;  /* 0x0000006003437817 */ /* 0x000fe20003800200 */
[C---:B------:R-:W-:Y:S02]  /*3740*/  IMAD R6, R4.reuse, R138, R6 ;  /* 0x0000008a04067224 */ /* 0x040fe400078e0206 */
[----:B------:R-:W-:Y:S02]  /*3750*/  IMAD R5, R4, R136, R5 ;  /* 0x0000008804057224 */ /* 0x000fe400078e0205 */
[----:B------:R-:W-:Y:S01]  /*3760*/  IMAD.WIDE.U32 R60, R136, R35, RZ ;  /* 0x00000023883c7225 */ /* 0x000fe200078e00ff */
[----:B------:R-:W-:Y:S04]  /*3770*/  IADD3 R36, R63, R6, RZ ;  /* 0x000000063f247210 */ /* 0x000fe80007ffe0ff */
        /* <DEDUP_REMOVED lines=30> */
.L_x_923:
[----:B------:R-:W-:Y:S05]  /*3960*/  BSYNC B0 ;  /* 0x0000000000007941 */ /* 0x000fea0003800000 */
.L_x_922:
[----:B------:R-:W-:Y:S01]  /*3970*/  IADD3 R16, R101, 0x20, RZ ;  /* 0x0000002065107810 */ /* 0x000fe20007ffe0ff */
[----:B-1---5:R-:W-:Y:S01]  /*3980*/  IMAD.MOV.U32 R11, RZ, RZ, R40 ;  /* 0x000000ffff0b7224 */ /* 0x022fe200078e0028 */
[----:B------:R-:W-:Y:S01]  /*3990*/  BSSY B0, `(.L_x_924) ;  /* 0x0000026000007945 */ /* 0x000fe20003800000 */
[----:B------:R-:W-:Y:S01]  /*39a0*/  IMAD.MOV.U32 R10, RZ, RZ, R41 ;  /* 0x000000ffff0a7224 */ /* 0x000fe200078e0029 */
[----:B------:R-:W-:Y:S01]  /*39b0*/  ISETP.GE.AND P6, PT, R16, R67, PT ;  /* 0x000000431000720c */ /* 0x000fe20003fc6270 */
[----:B------:R-:W-:Y:S01]  /*39c0*/  IMAD.MOV.U32 R6, RZ, RZ, R32 ;  /* 0x000000ffff067224 */ /* 0x000fe200078e0020 */
[----:B------:R-:W-:Y:S01]  /*39d0*/  CS2R R42, SRZ ;  /* 0x00000000002a7805 */ /* 0x000fe2000001ff00 */
[----:B------:R-:W-:Y:S01]  /*39e0*/  IMAD.MOV.U32 R3, RZ, RZ, R33 ;  /* 0x000000ffff037224 */ /* 0x000fe200078e0021 */
[----:B------:R-:W-:Y:S01]  /*39f0*/  PRMT R39, R11, 0x5410, R10 ;  /* 0x000054100b277816 */ /* 0x000fe2000000000a */
[----:B------:R-:W-:Y:S01]  /*3a00*/  IMAD.MOV.U32 R10, RZ, RZ, R9 ;  /* 0x000000ffff0a7224 */ /* 0x000fe200078e0009 */
[----:B------:R-:W-:Y:S01]  /*3a10*/  PRMT R34, R6, 0x7610, R34 ;  /* 0x0000761006227816 */ /* 0x000fe20000000022 */
        /* <DEDUP_REMOVED lines=29> */
.L_x_925:
[----:B------:R-:W-:Y:S05]  /*3bf0*/  BSYNC B0 ;  /* 0x0000000000007941 */ /* 0x000fea0003800000 */
.L_x_924:
[----:B-1----:R-:W-:Y:S01]  /*3c00*/  IADD3 R16, R101, 0x40, RZ ;  /* 0x0000004065107810 */ /* 0x002fe20007ffe0ff */
[----:B-----5:R-:W-:Y:S01]  /*3c10*/  IMAD.MOV.U32 R11, RZ, RZ, R44 ;  /* 0x000000ffff0b7224 */ /* 0x020fe200078e002c */
        /* <DEDUP_REMOVED lines=8> */
[----:B------:R-:W-:Y:S01]  /*3ca0*/  MOV R11, R20 ;  /* 0x00000014000b7202 */ /* 0x000fe20000000f00 */
[----:B------:R-:W-:Y:S01]  /*3cb0*/  CS2R R46, SRZ ;  /* 0x00000000002e7805 */ /* 0x000fe2000001ff00 */
[----:B------:R-:W-:Y:S01]  /*3cc0*/  PRMT R50, R6, 0x5410, R3 ;  /* 0x0000541006327816 */ /* 0x000fe20000000003 */
[----:B------:R-:W-:Y:S01]  /*3cd0*/  IMAD.MOV.U32 R6, RZ, RZ, R14 ;  /* 0x000000ffff067224 */ /* 0x000fe200078e000e */
        /* <DEDUP_REMOVED lines=8> */
[----:B------:R-:W-:Y:S02]  /*3d60*/  CS2R R24, SRZ ;  /* 0x0000000000187805 */ /* 0x000fe4000001ff00 */
[----:B------:R-:W-:Y:S02]  /*3d70*/  IADD3.X R10, R107, R133, R36, P1, P0 ;  /* 0x000000856b0a7210 */ /* 0x000fe40000fe0424 */
        /* <DEDUP_REMOVED lines=14> */
.L_x_927:
[----:B------:R-:W-:Y:S05]  /*3e60*/  BSYNC B0 ;  /* 0x0000000000007941 */ /* 0x000fea0003800000 */
.L_x_926:
[----:B-----5:R-:W-:Y:S01]  /*3e70*/  MOV R6, R46 ;  /* 0x0000002e00067202 */ /* 0x020fe20000000f00 */
[----:B------:R2:W3:Y:S01]  /*3e80*/  SHFL.IDX PT, R57, R80, RZ, 0x181f ;  /* 0x00181fff50397589 */ /* 0x0004e200000e0000 */
[----:B-1----:R-:W-:Y:S01]  /*3e90*/  IMAD.MOV.U32 R11, RZ, RZ, R48 ;  /* 0x000000ffff0b7224 */ /* 0x002fe200078e0030 */
[----:B------:R-:W-:Y:S01]  /*3ea0*/  BSSY B1, `(.L_x_928) ;  /* 0x000007f000017945 */ /* 0x000fe20003800000 */
[----:B------:R-:W-:Y:S02]  /*3eb0*/  IMAD.MOV.U32 R10, RZ, RZ, R49 ;  /* 0x000000ffff0a7224 */ /* 0x000fe400078e0031 */
[----:B------:R-:W-:Y:S01]  /*3ec0*/  IMAD.MOV.U32 R3, RZ, RZ, R47 ;  /* 0x000000ffff037224 */ /* 0x000fe200078e002f */
[----:B------:R2:W1:Y:S02]  /*3ed0*/  SHFL.IDX PT, R56, R81, RZ, 0x181f ;  /* 0x00181fff51387589 */ /* 0x00046400000e0000 */
[----:B------:R-:W-:Y:S01]  /*3ee0*/  PRMT R53, R11, 0x5410, R10 ;  /* 0x000054100b357816 */ /* 0x000fe2000000000a */
[----:B------:R-:W-:Y:S01]  /*3ef0*/  IMAD.MOV.U32 R11, RZ, RZ, R24 ;  /* 0x000000ffff0b7224 */ /* 0x000fe200078e0018 */
[----:B------:R-:W-:Y:S01]  /*3f00*/  PRMT R52, R6, 0x5410, R3 ;  /* 0x0000541006347816 */ /* 0x000fe20000000003 */
[----:B------:R-:W-:Y:S01]  /*3f10*/  IMAD.MOV.U32 R6, RZ, RZ, R22 ;  /* 0x000000ffff067224 */ /* 0x000fe200078e0016 */
[----:B------:R-:W-:Y:S02]  /*3f20*/  MOV R10, R25 ;  /* 0x00000019000a7202 */ /* 0x000fe40000000f00 */
        /* <DEDUP_REMOVED lines=12> */
[--C-:B------:R-:W-:Y:S02]  /*3ff0*/  @!P0 SHF.R.U64 R10, R4, 0x10, R5.reuse ;  /* 0x00000010040a8819 */ /* 0x100fe40000001205 */
[----:B------:R-:W-:Y:S02]  /*4000*/  @!P0 SHF.R.U32.HI R11, RZ, 0x10, R5 ;  /* 0x00000010ff0b8819 */ /* 0x000fe40000011605 */
[--C-:B------:R-:W-:Y:S02]  /*4010*/  @!P0 SHF.R.U64 R36, R32, 0x10, R33.reuse ;  /* 0x0000001020248819 */ /* 0x100fe40000001221 */
[----:B------:R-:W-:Y:S01]  /*4020*/  @!P0 SHF.R.U32.HI R38, RZ, 0x10, R33 ;  /* 0x00000010ff268819 */ /* 0x000fe20000011621 */
[----:B------:R-:W-:Y:S02]  /*4030*/  @!P0 HADD2.F32 R33, -RZ, R34.H0_H0 ;  /* 0x20000022ff218230 */ /* 0x000fe40000004100 */
[----:B------:R-:W-:Y:S02]  /*4040*/  @!P0 HADD2.F32 R36, -RZ, R36.H0_H0 ;  /* 0x20000024ff248230 */ /* 0x000fe40000004100 */
[----:B------:R-:W-:Y:S01]  /*4050*/  @!P0 HADD2.F32 R38, -RZ, R38.H0_H0 ;  /* 0x20000026ff268230 */ /* 0x000fe20000004100 */
[----:B-1----:R-:W-:Y:S02]  /*4060*/  @!P0 MOV R6, R16 ;  /* 0x0000001000068202 */ /* 0x002fe40000000f00 */
[----:B------:R-:W-:Y:S03]  /*4070*/  @!P0 MOV R5, R17 ;  /* 0x0000001100058202 */ /* 0x000fe60000000f00 */
[--C-:B------:R-:W-:Y:S02]  /*4080*/  @!P0 HADD2.F32 R32, -RZ, R6.reuse.H1_H1 ;  /* 0x30000006ff208230 */ /* 0x100fe40000004100 */
[----:B------:R-:W-:Y:S02]  /*4090*/  @!P0 HADD2.F32 R4, -RZ, R6.H0_H0 ;  /* 0x20000006ff048230 */ /* 0x000fe40000004100 */
[----:B------:R-:W-:Y:S01]  /*40a0*/  @!P0 HADD2.F32 R6, -RZ, R10.H0_H0 ;  /* 0x2000000aff068230 */ /* 0x000fe20000004100 */
[-C--:B------:R-:W-:Y:S01]  /*40b0*/  @!P0 FMUL.FTZ R58, R32, R3.reuse ;  /* 0x00000003203a8220 */ /* 0x080fe20000410000 */
[--C-:B------:R-:W-:Y:S01]  /*40c0*/  @!P0 HADD2.F32 R34, -RZ, R5.reuse.H1_H1 ;  /* 0x30000005ff228230 */ /* 0x100fe20000004100 */
[C---:B------:R-:W-:Y:S01]  /*40d0*/  @!P0 FMUL.FTZ R3, R4.reuse, R3 ;  /* 0x0000000304038220 */ /* 0x040fe20000410000 */
[----:B------:R-:W-:Y:S01]  /*40e0*/  @!P0 HADD2.F32 R5, -RZ, R5.H0_H0 ;  /* 0x20000005ff058230 */ /* 0x000fe20000004100 */
[----:B------:R-:W-:Y:S01]  /*40f0*/  @!P0 FFMA.FTZ R60, R4, R33, -R58 ;  /* 0x00000021043c8223 */ /* 0x000fe2000001083a */
[----:B------:R-:W-:Y:S01]  /*4100*/  @!P0 MOV R10, R18 ;  /* 0x00000012000a8202 */ /* 0x000fe20000000f00 */
[-C--:B------:R-:W-:Y:S02]  /*4110*/  @!P0 FMUL.FTZ R58, R34, R6.reuse ;  /* 0x00000006223a8220 */ /* 0x080fe40000410000 */
[C---:B------:R-:W-:Y:S01]  /*4120*/  @!P0 FMUL.FTZ R4, R5.reuse, R6 ;  /* 0x0000000605048220 */ /* 0x040fe20000410000 */
[----:B------:R-:W-:Y:S01]  /*4130*/  @!P0 MOV R6, R19 ;  /* 0x0000001300068202 */ /* 0x000fe20000000f00 */
[----:B------:R-:W-:Y:S01]  /*4140*/  @!P0 FFMA.FTZ R3, R32, R33, R3 ;  /* 0x0000002120038223 */ /* 0x000fe20000010003 */
[----:B------:R-:W-:Y:S01]  /*4150*/  @!P0 HADD2.F32 R32, -RZ, R10.H1_H1 ;  /* 0x3000000aff208230 */ /* 0x000fe20000004100 */
[-C--:B------:R-:W-:Y:S01]  /*4160*/  @!P0 FFMA.FTZ R59, R5, R36.reuse, -R58 ;  /* 0x00000024053b8223 */ /* 0x080fe2000001083a */
[----:B------:R-:W-:Y:S01]  /*4170*/  @!P0 HADD2.F32 R5, -RZ, R26.H1_H1 ;  /* 0x3000001aff058230 */ /* 0x000fe20000004100 */
[----:B------:R-:W-:Y:S01]  /*4180*/  @!P0 FFMA.FTZ R4, R34, R36, R4 ;  /* 0x0000002422048223 */ /* 0x000fe20000010004 */
[----:B------:R-:W-:Y:S02]  /*4190*/  @!P0 HADD2.F32 R26, -RZ, R11.H0_H0 ;  /* 0x2000000bff1a8230 */ /* 0x000fe40000004100 */
        /* <DEDUP_REMOVED lines=21> */
.L_x_931:
[----:B------:R-:W-:Y:S05]  /*42f0*/  BSYNC B0 ;  /* 0x0000000000007941 */ /* 0x000fea0003800000 */
.L_x_930:
        /* <DEDUP_REMOVED lines=10> */
[----:B------:R-:W-:Y:S01]  /*43a0*/  @!P0 HADD2.F32 R10, -RZ, R39.H0_H0 ;  /* 0x20000027ff0a8230 */ /* 0x000fe20000004100 */
        /* <DEDUP_REMOVED lines=28> */
[----:B------:R-:W-:Y:S01]  /*4570*/  @!P0 HADD2.F32 R32, -RZ, R39.H1_H1 ;  /* 0x30000027ff208230 */ /* 0x000fe20000004100 */
[----:B------:R-:W-:Y:S01]  /*4580*/  @!P0 MOV R17, R4 ;  /* 0x0000000400118202 */ /* 0x000fe20000000f00 */
[----:B------:R-:W-:Y:S01]  /*4590*/  @!P0 HADD2.F32 R33, -RZ, R6.H1_H1 ;  /* 0x30000006ff218230 */ /* 0x000fe20000004100 */
[-C--:B------:R-:W-:Y:S02]  /*45a0*/  @!P0 FMUL.FTZ R6, R27, R5.reuse ;  /* 0x000000051b068220 */ /* 0x080fe40000410000 */
        /* <DEDUP_REMOVED lines=14> */
.L_x_929:
[----:B------:R-:W-:Y:S05]  /*4690*/  BSYNC B1 ;  /* 0x0000000000017941 */ /* 0x000fea0003800000 */
.L_x_928:
[----:B------:R4:W2:Y:S01]  /*46a0*/  SHFL.IDX PT, R34, R80, 0x1, 0x181f ;  /* 0x00381f0050227f89 */ /* 0x0008a200000e0000 */
[----:B------:R-:W-:Y:S03]  /*46b0*/  BSSY B1, `(.L_x_932) ;  /* 0x0000075000017945 */ /* 0x000fe60003800000 */
[----:B------:R4:W3:Y:S01]  /*46c0*/  SHFL.IDX PT, R33, R81, 0x1, 0x181f ;  /* 0x00381f0051217f89 */ /* 0x0008e200000e0000 */
[----:B------:R-:W-:-:S05]  /*46d0*/  @P6 BRA `(.L_x_933) ;  /* 0x0000072000006947 */ /* 0x000fca0003800000 */
[----:B------:R-:W-:Y:S01]  /*46e0*/  BSSY B0, `(.L_x_934) ;  /* 0x0000038000007945 */ /* 0x000fe20003800000 */
[----:B------:R-:W-:-:S05]  /*46f0*/  @P5 BRA `(.L_x_935) ;  /* 0x0000036000005947 */ /* 0x000fca0003800000 */
[C---:B-1-3--:R-:W-:Y:S01]  /*4700*/  LEA R36, P0, R76.reuse, R33, 0x1 ;  /* 0x000000214c247211 */ /* 0x04afe200078008ff */
[----:B------:R-:W1:Y:S03]  /*4710*/  LDS.128 R8, [R210+0x9100] ;  /* 0x00910000d2087984 */ /* 0x000e660000000c00 */
[----:B--2---:R-:W-:Y:S02]  /*4720*/  LEA.HI.X R37, R76, R34, R77, 0x1, P0 ;  /* 0x000000224c257211 */ /* 0x004fe400000f0c4d */
[----:B------:R-:W-:Y:S11]  /*4730*/  ISETP.GE.AND P0, PT, R78, c[0x0][0x27c], PT ;  /* 0x00009f004e007a0c */ /* 0x000ff60003f06270 */
[----:B------:R-:W-:Y:S02]  /*4740*/  @!UPT UIADD3 URZ, URZ, URZ, URZ ;  /* 0x0000003f3f3ff290 */ /* 0x000fe4000fffe03f */
[----:B------:R-:W-:Y:S01]  /*4750*/  @!P0 HADD2.F32 R3, -RZ, R28.H0_H0 ;  /* 0x2000001cff038230 */ /* 0x000fe20000004100 */
[----:B------:R-:W-:Y:S01]  /*4760*/  @!P0 SHF.R.U64 R6, R14, 0x10, R15 ;  /* 0x000000100e068819 */ /* 0x000fe2000000120f */
[--C-:B------:R-:W-:Y:S01]  /*4770*/  @!P0 HADD2.F32 R16, -RZ, R50.reuse.H0_H0 ;  /* 0x20000032ff108230 */ /* 0x100fe20000004100 */
[----:B------:R-:W-:Y:S01]  /*4780*/  @!P0 SHF.R.U64 R18, R42, 0x10, R43 ;  /* 0x000000102a128819 */ /* 0x000fe2000000122b */
[----:B------:R-:W-:Y:S01]  /*4790*/  @!P0 HADD2.F32 R26, -RZ, R50.H1_H1 ;  /* 0x30000032ff1a8230 */ /* 0x000fe20000004100 */
[----:B------:R-:W-:Y:S01]  /*47a0*/  @!P0 SHF.R.U32.HI R15, RZ, 0x10, R15 ;  /* 0x00000010ff0f8819 */ /* 0x000fe2000001160f */
[----:B------:R-:W-:Y:S01]  /*47b0*/  @!P0 HADD2.F32 R6, -RZ, R6.H0_H0 ;  /* 0x20000006ff068230 */ /* 0x000fe20000004100 */
[----:B------:R-:W-:Y:S01]  /*47c0*/  @!P0 SHF.R.U32.HI R32, RZ, 0x10, R43 ;  /* 0x00000010ff208819 */ /* 0x000fe2000001162b */
        /* <DEDUP_REMOVED lines=41> */
.L_x_935:
[----:B------:R-:W-:Y:S05]  /*4a60*/  BSYNC B0 ;  /* 0x0000000000007941 */ /* 0x000fea0003800000 */
.L_x_934:
[----:B------:R-:W-:Y:S11]  /*4a70*/  ISETP.GE.AND P0, PT, R211, c[0x0][0x1d4], PT ;  /* 0x00007500d3007a0c */ /* 0x000ff60003f06270 */
[----:B------:R-:W-:Y:S02]  /*4a80*/  @!UPT UIADD3 URZ, URZ, URZ, URZ ;  /* 0x0000003f3f3ff290 */ /* 0x000fe4000fffe03f */
[----:B------:R-:W-:-:S05]  /*4a90*/  @P0 BRA `(.L_x_933) ;  /* 0x0000036000000947 */ /* 0x000fca0003800000 */
[C---:B---3--:R-:W-:Y:S01]  /*4aa0*/  LEA R32, P0, R211.reuse, R33, 0x1 ;  /* 0x00000021d3207211 */ /* 0x048fe200078008ff */
[----:B-1----:R-:W1:Y:S03]  /*4ab0*/  LDS.128 R8, [R210+0xc100] ;  /* 0x00c10000d2087984 */ /* 0x002e660000000c00 */
        /* <DEDUP_REMOVED lines=52> */
.L_x_933:
[----:B------:R-:W-:Y:S05]  /*4e00*/  BSYNC B1 ;  /* 0x0000000000017941 */ /* 0x000fea0003800000 */
.L_x_932:
[----:B------:R4:W3:Y:S04]  /*4e10*/  SHFL.IDX PT, R29, R80, 0x2, 0x181f ;  /* 0x00581f00501d7f89 */ /* 0x0008e800000e0000 */
[----:B------:R4:W2:Y:S01]  /*4e20*/  SHFL.IDX PT, R28, R81, 0x2, 0x181f ;  /* 0x00581f00511c7f89 */ /* 0x0008a200000e0000 */
[----:B------:R-:W-:-:S05]  /*4e30*/  @P3 BRA `(.L_x_936) ;  /* 0x000027f000003947 */ /* 0x000fca0003800000 */
[----:B------:R-:W-:Y:S01]  /*4e40*/  BSSY B0, `(.L_x_937) ;  /* 0x0000038000007945 */ /* 0x000fe20003800000 */
[----:B------:R-:W-:-:S05]  /*4e50*/  @P5 BRA `(.L_x_938) ;  /* 0x0000036000005947 */ /* 0x000fca0003800000 */
[C---:B--2---:R-:W-:Y:S01]  /*4e60*/  LEA R26, P0, R76.reuse, R28, 0x1 ;  /* 0x0000001c4c1a7211 */ /* 0x044fe200078008ff */
[----:B-1----:R-:W1:Y:S03]  /*4e70*/  LDS.128 R8, [R210+0xa100] ;  /* 0x00a10000d2087984 */ /* 0x002e660000000c00 */
[----:B---3--:R-:W-:Y:S02]  /*4e80*/  LEA.HI.X R27, R76, R29, R77, 0x1, P0 ;  /* 0x0000001d4c1b7211 */ /* 0x008fe400000f0c4d */
        /* <DEDUP_REMOVED lines=51> */
.L_x_938:
[----:B------:R-:W-:Y:S05]  /*51c0*/  BSYNC B0 ;  /* 0x0000000000007941 */ /* 0x000fea0003800000 */
.L_x_937:
[----:B------:R-:W-:Y:S11]  /*51d0*/  ISETP.GE.AND P0, PT, R211, c[0x0][0x1d4], PT ;  /* 0x00007500d3007a0c */ /* 0x000ff60003f06270 */
[----:B------:R-:W-:Y:S02]  /*51e0*/  @!UPT UIADD3 URZ, URZ, URZ, URZ ;  /* 0x0000003f3f3ff290 */ /* 0x000fe4000fffe03f */
[----:B------:R-:W-:-:S05]  /*51f0*/  @P0 BRA `(.L_x_936) ;  /* 0x0000243000000947 */ /* 0x000fca0003800000 */
[C---:B-12---:R-:W-:Y:S01]  /*5200*/  LEA R26, P0, R211.reuse, R28, 0x1 ;  /* 0x0000001cd31a7211 */ /* 0x046fe200078008ff */
[----:B------:R-:W1:Y:S03]  /*5210*/  LDS.128 R8, [R210+0xd100] ;  /* 0x00d10000d2087984 */ /* 0x000e660000000c00 */
        /* <DEDUP_REMOVED lines=53> */
.L_x_921:
[C---:B------:R-:W-:Y:S01]  /*5570*/  IADD3 R158, R101.reuse, 0x20, RZ ;  /* 0x00000020659e7810 */ /* 0x040fe20007ffe0ff */
[----:B------:R-:W-:Y:S01]  /*5580*/  CS2R R18, SRZ ;  /* 0x0000000000127805 */ /* 0x000fe2000001ff00 */
[----:B------:R-:W-:Y:S01]  /*5590*/  IADD3 R157, R101, 0x40, RZ ;  /* 0x00000040659d7810 */ /* 0x000fe20007ffe0ff */
[----:B------:R-:W-:Y:S01]  /*55a0*/  CS2R R58, SRZ ;  /* 0x00000000003a7805 */ /* 0x000fe2000001ff00 */
[-C--:B------:R-:W-:Y:S01]  /*55b0*/  ISETP.GE.AND P1, PT, R158, R67.reuse, PT ;  /* 0x000000439e00720c */ /* 0x080fe20003f26270 */
[----:B------:R-:W-:Y:S01]  /*55c0*/  CS2R R56, SRZ ;  /* 0x0000000000387805 */ /* 0x000fe2000001ff00 */
[----:B------:R-:W-:Y:S01]  /*55d0*/  IADD3 R65, -R66, c[0x0][0x1d4], RZ ;  /* 0x0000750042417a10 */ /* 0x000fe20007ffe1ff */
[----:B------:R-:W-:Y:S01]  /*55e0*/  CS2R R30, SRZ ;  /* 0x00000000001e7805 */ /* 0x000fe2000001ff00 */
[----:B------:R-:W-:Y:S01]  /*55f0*/  ISETP.GE.OR P1, PT, R76, c[0x0][0x27c], P1 ;  /* 0x00009f004c007a0c */ /* 0x000fe20000f26670 */
[----:B------:R-:W-:Y:S01]  /*5600*/  CS2R R28, SRZ ;  /* 0x00000000001c7805 */ /* 0x000fe2000001ff00 */
[----:B------:R-:W-:Y:S01]  /*5610*/  CS2R R54, SRZ ;  /* 0x0000000000367805 */ /* 0x000fe2000001ff00 */
[----:B------:R-:W-:Y:S01]  /*5620*/  CS2R R52, SRZ ;  /* 0x0000000000347805 */ /* 0x000fe2000001ff00 */
[----:B------:R1:W2:Y:S01]  /*5630*/  SHFL.IDX PT, R69, R80, RZ, 0x181f ;  /* 0x00181fff50457589 */ /* 0x0002a200000e0000 */
[----:B------:R-:W-:Y:S06]  /*5640*/  BSSY B0, `(.L_x_939) ;  /* 0x00000c7000007945 */ /* 0x000fec0003800000 */
[----:B------:R1:W3:Y:S02]  /*5650*/  SHFL.IDX PT, R68, R81, RZ, 0x181f ;  /* 0x00181fff51447589 */ /* 0x0002e400000e0000 */
[----:B------:R-:W-:Y:S04]  /*5660*/  @!P1 IADD3 R3, P3, P0, R92, R62, R152 ;  /* 0x0000003e5c039210 */ /* 0x000fe8000787e098 */
[----:B------:R-:W-:Y:S02]  /*5670*/  @!P1 IADD3.X R4, R105, R36, R141, P3, P0 ;  /* 0x0000002469049210 */ /* 0x000fe40001fe048d */
[----:B------:R-:W-:Y:S04]  /*5680*/  @!P1 IADD3 R5, P3, P0, R90, R60, R153 ;  /* 0x0000003c5a059210 */ /* 0x000fe8000787e099 */
[----:B------:R-:W-:Y:S02]  /*5690*/  @!P1 IADD3.X R10, R104, R38, R142, P3, P0 ;  /* 0x00000026680a9210 */ /* 0x000fe40001fe048e */
[----:B------:R-:W-:Y:S04]  /*56a0*/  ISETP.GE.AND P0, PT, R157, R67, PT ;  /* 0x000000439d00720c */ /* 0x000fe80003f06270 */
[----:B------:R-:W-:Y:S11]  /*56b0*/  ISETP.GE.OR P0, PT, R76, c[0x0][0x27c], P0 ;  /* 0x00009f004c007a0c */ /* 0x000ff60000706670 */
[----:B------:R-:W-:Y:S02]  /*56c0*/  @!UPT UIADD3 URZ, URZ, URZ, URZ ;  /* 0x0000003f3f3ff290 */ /* 0x000fe4000fffe03f */
[----:B------:R-:W-:Y:S04]  /*56d0*/  @!P0 IADD3 R6, P4, P3, R92, R149, R62 ;  /* 0x000000955c068210 */ /* 0x000fe80007b9e03e */
[----:B------:R-:W-:Y:S02]  /*56e0*/  @!P0 IADD3.X R15, R105, R133, R36, P4, P3 ;  /* 0x00000085690f8210 */ /* 0x000fe400027e6424 */
[----:B------:R-:W-:Y:S04]  /*56f0*/  @!P0 IADD3 R11, P4, P3, R90, R150, R60 ;  /* 0x000000965a0b8210 */ /* 0x000fe80007b9e03c */
[----:B------:R-:W-:Y:S02]  /*5700*/  @!P0 IADD3.X R16, R104, R140, R38, P4, P3 ;  /* 0x0000008c68108210 */ /* 0x000fe400027e6426 */
        /* <DEDUP_REMOVED lines=10> */
[----:B------:R-:W-:Y:S04]  /*57b0*/  CS2R R16, SRZ ;  /* 0x0000000000107805 */ /* 0x000fe8000001ff00 */
[----:B------:R1:W3:Y:S01]  /*57c0*/  @!P0 LDG.E.128 R28, [R10.64] ;  /* 0x000000080a1c8981 */ /* 0x0002e2000c1e1d00 */
[-C--:B------:R-:W-:Y:S04]  /*57d0*/  ISETP.GE.AND P0, PT, R101, R67.reuse, PT ;  /* 0x000000436500720c */ /* 0x080fe80003f06270 */
[----:B------:R-:W-:Y:S01]  /*57e0*/  ISETP.GE.OR P0, PT, R76, c[0x0][0x27c], P0 ;  /* 0x00009f004c007a0c */ /* 0x000fe20000706670 */
[----:B----4-:R-:W-:Y:S01]  /*57f0*/  CS2R R8, SRZ ;  /* 0x0000000000087805 */ /* 0x010fe2000001ff00 */
[----:B------:R4:W3:Y:S11]  /*5800*/  @!P1 LDG.E.128 R16, [R4.64] ;  /* 0x0000000804109981 */ /* 0x0008f6000c1e1d00 */
[----:B------:R-:W-:Y:S01]  /*5810*/  @!P0 IADD3 R3, P1, R92, R62, RZ ;  /* 0x0000003e5c038210 */ /* 0x000fe20007f3e0ff */
[----:B-1----:R-:W-:Y:S04]  /*5820*/  CS2R R10, SRZ ;  /* 0x00000000000a7805 */ /* 0x002fe8000001ff00 */
[----:B----4-:R-:W-:Y:S01]  /*5830*/  @!P0 IMAD.X R4, R36, 0x1, R105, P1 ;  /* 0x0000000124048824 */ /* 0x010fe200008e0669 */
[C---:B------:R-:W-:Y:S01]  /*5840*/  @!P0 LEA R14, P1, R3.reuse, c[0x0][0x270], 0x1 ;  /* 0x00009c00030e8a11 */ /* 0x040fe200078208ff */
[----:B------:R-:W-:Y:S03]  /*5850*/  CS2R R36, SRZ ;  /* 0x0000000000247805 */ /* 0x000fe6000001ff00 */
[----:B------:R-:W-:Y:S02]  /*5860*/  @!P0 LEA.HI.X R15, R3, c[0x0][0x274], R4, 0x1, P1 ;  /* 0x00009d00030f8a11 */ /* 0x000fe400008f0c04 */
[----:B------:R-:W-:Y:S05]  /*5870*/  @!P0 IADD3 R3, P1, R90, R60, RZ ;  /* 0x0000003c5a038210 */ /* 0x000fea0007f3e0ff */
[----:B------:R-:W-:Y:S01]  /*5880*/  @!P0 IMAD.X R5, R38, 0x1, R104, P1 ;  /* 0x0000000126058824 */ /* 0x000fe200008e0668 */
[C---:B------:R-:W-:Y:S01]  /*5890*/  @!P0 LEA R4, P1, R3.reuse, c[0x0][0x288], 0x1 ;  /* 0x0000a20003048a11 */ /* 0x040fe200078208ff */
[----:B------:R-:W-:Y:S03]  /*58a0*/  CS2R R38, SRZ ;  /* 0x0000000000267805 */ /* 0x000fe6000001ff00 */
[----:B------:R-:W-:Y:S02]  /*58b0*/  @!P0 LEA.HI.X R5, R3, c[0x0][0x28c], R5, 0x1, P1 ;  /* 0x0000a30003058a11 */ /* 0x000fe400008f0c05 */
[----:B------:R-:W-:Y:S01]  /*58c0*/  ISETP.GE.AND P1, PT, R76, c[0x0][0x27c], PT ;  /* 0x00009f004c007a0c */ /* 0x000fe20003f26270 */
[----:B------:R1:W5:Y:S07]  /*58d0*/  @!P0 LDG.E.128 R36, [R14.64] ;  /* 0x000000080e248981 */ /* 0x00036e000c1e1d00 */
[----:B------:R4:W5:Y:S01]  /*58e0*/  @!P0 LDG.E.128 R8, [R4.64] ;  /* 0x0000000804088981 */ /* 0x000962000c1e1d00 */
[----:B------:R-:W-:Y:S01]  /*58f0*/  ISETP.GE.OR P0, PT, R101, R67, P5 ;  /* 0x000000436500720c */ /* 0x000fe20002f06670 */
[----:B--2---:R-:W-:Y:S02]  /*5900*/  IMAD.MOV.U32 R6, RZ, RZ, R54 ;  /* 0x000000ffff067224 */ /* 0x004fe400078e0036 */
[----:B----4-:R-:W-:Y:S02]  /*5910*/  IMAD.MOV.U32 R5, RZ, RZ, R55 ;  /* 0x000000ffff057224 */ /* 0x010fe400078e0037 */
        /* <DEDUP_REMOVED lines=23> */
[C---:B-1----:R-:W-:Y:S01]  /*5a90*/  IMAD.SHL.U32 R20, R101.reuse, 0x40, RZ ;  /* 0x0000004065147824 */ /* 0x042fe200078e00ff */
[----:B------:R-:W-:Y:S01]  /*5aa0*/  SEL R3, R66, R65, !P2 ;  /* 0x0000004142037207 */ /* 0x000fe20005000000 */
[----:B-----5:R-:W-:Y:S01]  /*5ab0*/  IMAD.MOV.U32 R5, RZ, RZ, R8 ;  /* 0x000000ffff057224 */ /* 0x020fe200078e0008 */
[----:B------:R-:W-:Y:S01]  /*5ac0*/  SHF.L.U32 R24, R101, 0x6, RZ ;  /* 0x0000000665187819 */ /* 0x000fe200000006ff */
[----:B------:R-:W-:Y:S01]  /*5ad0*/  IMAD.MOV.U32 R40, RZ, RZ, R36 ;  /* 0x000000ffff287224 */ /* 0x000fe200078e0024 */
[----:B------:R-:W-:Y:S01]  /*5ae0*/  SHF.R.S32.HI R4, RZ, 0x1f, R3 ;  /* 0x0000001fff047819 */ /* 0x000fe20000011403 */
[----:B------:R-:W-:Y:S01]  /*5af0*/  IMAD.MOV.U32 R15, RZ, RZ, R10 ;  /* 0x000000ffff0f7224 */ /* 0x000fe200078e000a */
[----:B------:R-:W-:Y:S01]  /*5b00*/  LOP3.LUT R20, R20, 0x1c0, RZ, 0xc0, !PT ;  /* 0x000001c014147812 */ /* 0x000fe200078ec0ff */
[----:B------:R-:W-:Y:S01]  /*5b10*/  IMAD.MOV.U32 R44, RZ, RZ, R38 ;  /* 0x000000ffff2c7224 */ /* 0x000fe200078e0026 */
[----:B------:R-:W-:Y:S01]  /*5b20*/  LEA.HI R3, R4, R3, RZ, 0x4 ;  /* 0x0000000304037211 */ /* 0x000fe200078f20ff */
[----:B------:R-:W-:Y:S01]  /*5b30*/  @!P1 HADD2.F32 R5, -RZ, R5.H0_H0 ;  /* 0x20000005ff059230 */ /* 0x000fe20000004100 */
[----:B------:R-:W-:Y:S02]  /*5b40*/  LOP3.LUT R24, R24, 0x1c0, RZ, 0xc0, !PT ;  /* 0x000001c018187812 */ /* 0x000fe400078ec0ff */
[----:B------:R-:W-:Y:S02]  /*5b50*/  LEA.HI.SX32 R3, R3, R64, 0x1c ;  /* 0x0000004003037211 */ /* 0x000fe400078fe2ff */
[----:B------:R-:W-:Y:S02]  /*5b60*/  SHF.R.U32.HI R24, RZ, 0x3, R24 ;  /* 0x00000003ff187819 */ /* 0x000fe40000011618 */
[----:B------:R-:W-:Y:S02]  /*5b70*/  SHF.R.S32.HI R4, RZ, 0x1f, R3 ;  /* 0x0000001fff047819 */ /* 0x000fe40000011403 */
[----:B------:R-:W-:Y:S02]  /*5b80*/  SHF.L.U32 R6, R3, 0x3, RZ ;  /* 0x0000000303067819 */ /* 0x000fe400000006ff */
[----:B------:R-:W-:Y:S02]  /*5b90*/  LEA.HI R4, R4, R3, RZ, 0x3 ;  /* 0x0000000304047211 */ /* 0x000fe400078f18ff */
[----:B------:R-:W-:Y:S02]  /*5ba0*/  LEA R72, P0, R86, R68, 0x1 ;  /* 0x0000004456487211 */ /* 0x000fe400078008ff */
[----:B------:R-:W-:Y:S02]  /*5bb0*/  SHF.R.S32.HI R3, RZ, 0x3, R4 ;  /* 0x00000003ff037819 */ /* 0x000fe40000011404 */
[----:B------:R-:W-:Y:S02]  /*5bc0*/  LOP3.LUT R4, R20, 0x38, R6, 0xf8, !PT ;  /* 0x0000003814047812 */ /* 0x000fe400078ef806 */
[----:B------:R-:W1:Y:S01]  /*5bd0*/  LDS.128 R20, [R124+0x8100] ;  /* 0x008100007c147984 */ /* 0x000e620000000c00 */
[----:B------:R-:W-:Y:S01]  /*5be0*/  IMAD R3, R3, 0x1800, R7 ;  /* 0x0000180003037824 */ /* 0x000fe200078e0207 */
[----:B------:R-:W-:Y:S02]  /*5bf0*/  LOP3.LUT R4, R4, R24, RZ, 0x3c, !PT ;  /* 0x0000001804047212 */ /* 0x000fe400078e3cff */
[----:B------:R-:W-:Y:S02]  /*5c00*/  LEA.HI.X R73, R86, R69, R103, 0x1, P0 ;  /* 0x0000004556497211 */ /* 0x000fe400000f0c67 */
[----:B------:R-:W-:Y:S01]  /*5c10*/  ISETP.GE.AND P0, PT, R6, c[0x0][0x1d4], PT ;  /* 0x0000750006007a0c */ /* 0x000fe20003f06270 */
[----:B------:R-:W-:Y:S01]  /*5c20*/  IMAD.IADD R3, R3, 0x1, R4 ;  /* 0x0000000103037824 */ /* 0x000fe200078e0204 */
[--C-:B------:R-:W-:Y:S02]  /*5c30*/  @!P1 SHF.R.U64 R24, R10, 0x10, R11.reuse ;  /* 0x000000100a189819 */ /* 0x100fe4000000120b */
[----:B------:R-:W-:Y:S02]  /*5c40*/  MOV R25, R11 ;  /* 0x0000000b00197202 */ /* 0x000fe40000000f00 */
[----:B------:R-:W-:Y:S02]  /*5c50*/  SHF.L.U32 R3, R3, 0x1, RZ ;  /* 0x0000000103037819 */ /* 0x000fe400000006ff */
[----:B------:R-:W-:Y:S01]  /*5c60*/  @!P1 SHF.R.U32.HI R26, RZ, 0x10, R11 ;  /* 0x00000010ff1a9819 */ /* 0x000fe2000001160b */
[----:B------:R-:W-:Y:S01]  /*5c70*/  @!P1 HADD2.F32 R11, -RZ, R40.H0_H0 ;  /* 0x20000028ff0b9230 */ /* 0x000fe20000004100 */
[----:B------:R-:W-:Y:S01]  /*5c80*/  MOV R42, R37 ;  /* 0x00000025002a7202 */ /* 0x000fe20000000f00 */
[----:B------:R1:W2:Y:S01]  /*5c90*/  LDS.128 R48, [R3+0x8100] ;  /* 0x0081000003307984 */ /* 0x0002a20000000c00 */
[----:B------:R-:W-:Y:S01]  /*5ca0*/  @!P1 SHF.R.U32.HI R47, RZ, 0x10, R39 ;  /* 0x00000010ff2f9819 */ /* 0x000fe20000011627 */
[----:B------:R-:W-:Y:S01]  /*5cb0*/  @!P0 IMAD.WIDE R68, R6, 0x2, R68 ;  /* 0x0000000206448825 */ /* 0x000fe200078e0244 */
[----:B------:R-:W-:Y:S02]  /*5cc0*/  @!P1 SHF.R.U64 R4, R8, 0x10, R9 ;  /* 0x0000001008049819 */ /* 0x000fe40000001209 */
[----:B------:R-:W-:Y:S02]  /*5cd0*/  @!P1 SHF.R.U64 R41, R36, 0x10, R37 ;  /* 0x0000001024299819 */ /* 0x000fe40000001225 */
[----:B------:R-:W-:Y:S01]  /*5ce0*/  @!P1 SHF.R.U64 R45, R38, 0x10, R39 ;  /* 0x00000010262d9819 */ /* 0x000fe20000001227 */
[----:B------:R-:W-:Y:S01]  /*5cf0*/  @!P1 HADD2.F32 R4, -RZ, R4.H0_H0 ;  /* 0x20000004ff049230 */ /* 0x000fe20000004100 */
[----:B------:R-:W-:Y:S01]  /*5d00*/  @!P1 SHF.R.U32.HI R43, RZ, 0x10, R37 ;  /* 0x00000010ff2b9819 */ /* 0x000fe20000011625 */
[----:B------:R-:W-:Y:S01]  /*5d10*/  @!P1 HADD2.F32 R37, -RZ, R41.H0_H0 ;  /* 0x20000029ff259230 */ /* 0x000fe20000004100 */
[----:B------:R-:W-:Y:S01]  /*5d20*/  MOV R14, R9 ;  /* 0x00000009000e7202 */ /* 0x000fe20000000f00 */
[----:B------:R-:W-:Y:S01]  /*5d30*/  @!P1 HADD2.F32 R41, -RZ, R44.H0_H0 ;  /* 0x2000002cff299230 */ /* 0x000fe20000004100 */
[----:B------:R-:W-:Y:S02]  /*5d40*/  @!P1 SHF.R.U32.HI R9, RZ, 0x10, R9 ;  /* 0x00000010ff099819 */ /* 0x000fe40000011609 */
[----:B------:R-:W-:Y:S01]  /*5d50*/  MOV R46, R39 ;  /* 0x00000027002e7202 */ /* 0x000fe20000000f00 */
[----:B------:R-:W-:Y:S02]  /*5d60*/  @!P1 HADD2.F32 R39, -RZ, R43.H0_H0 ;  /* 0x2000002bff279230 */ /* 0x000fe40000004100 */
[----:B------:R-:W-:Y:S02]  /*5d70*/  @!P1 HADD2.F32 R43, -RZ, R45.H0_H0 ;  /* 0x2000002dff2b9230 */ /* 0x000fe40000004100 */
[----:B------:R-:W-:Y:S01]  /*5d80*/  @!P1 HADD2.F32 R45, -RZ, R47.H0_H0 ;  /* 0x2000002fff2d9230 */ /* 0x000fe20000004100 */
[----:B-1----:R-:W-:Y:S05]  /*5d90*/  @!P1 IMAD.MOV.U32 R3, RZ, RZ, R20 ;  /* 0x000000ffff039224 */ /* 0x002fea00078e0014 */
[--C-:B------:R-:W-:Y:S01]  /*5da0*/  @!P1 HADD2.F32 R8, -RZ, R3.reuse.H0_H0 ;  /* 0x20000003ff089230 */ /* 0x100fe20000004100 */
[----:B--2---:R-:W-:Y:S05]  /*5db0*/  @!P1 MOV R6, R48 ;  /* 0x0000003000069202 */ /* 0x004fea0000000f00 */
[--C-:B------:R-:W-:Y:S02]  /*5dc0*/  @!P1 HADD2.F32 R10, -RZ, R6.reuse.H0_H0 ;  /* 0x20000006ff0a9230 */ /* 0x100fe40000004100 */
[----:B------:R-:W-:Y:S02]  /*5dd0*/  @!P1 HADD2.F32 R36, -RZ, R6.H1_H1 ;  /* 0x30000006ff249230 */ /* 0x000fe40000004100 */
[----:B------:R-:W-:Y:S01]  /*5de0*/  @!P1 HADD2.F32 R6, -RZ, R3.H1_H1 ;  /* 0x30000003ff069230 */ /* 0x000fe20000004100 */
[-C--:B------:R-:W-:Y:S02]  /*5df0*/  @!P1 FMUL.FTZ R3, R8, R5.reuse ;  /* 0x0000000508039220 */ /* 0x080fe40000410000 */
[----:B------:R-:W-:Y:S02]  /*5e00*/  @!P1 FMUL.FTZ R38, R10, R5 ;  /* 0x000000050a269220 */ /* 0x000fe40000410000 */
[-C--:B------:R-:W-:Y:S02]  /*5e10*/  @!P1 FMUL.FTZ R5, R36, R4.reuse ;  /* 0x0000000424059220 */ /* 0x080fe40000410000 */
[-C--:B------:R-:W-:Y:S02]  /*5e20*/  @!P1 FFMA.FTZ R3, R10, R11.reuse, R3 ;  /* 0x0000000b0a039223 */ /* 0x080fe40000010003 */
[----:B------:R-:W-:Y:S01]  /*5e30*/  @!P1 FFMA.FTZ R83, R8, R11, -R38 ;  /* 0x0000000b08539223 */ /* 0x000fe20000010826 */
[----:B------:R-:W-:Y:S01]  /*5e40*/  @!P1 HADD2.F32 R8, -RZ, R9.H0_H0 ;  /* 0x20000009ff089230 */ /* 0x000fe20000004100 */
[----:B------:R-:W-:Y:S02]  /*5e50*/  @!P1 IMAD.MOV.U32 R11, RZ, RZ, R49 ;  /* 0x000000ffff0b9224 */ /* 0x000fe400078e0031 */
[C---:B------:R-:W-:Y:S02]  /*5e60*/  @!P1 FMUL.FTZ R4, R6.reuse, R4 ;  /* 0x0000000406049220 */ /* 0x040fe40000410000 */
[----:B------:R-:W-:Y:S01]  /*5e70*/  @!P1 FFMA.FTZ R82, R6, R37, -R5 ;  /* 0x0000002506529223 */ /* 0x000fe20000010805 */
[----:B------:R-:W-:Y:S01]  /*5e80*/  @!P1 MOV R6, R21 ;  /* 0x0000001500069202 */ /* 0x000fe20000000f00 */
[----:B------:R-:W-:Y:S01]  /*5e90*/  @!P1 FFMA.FTZ R4, R36, R37, R4 ;  /* 0x0000002524049223 */ /* 0x000fe20000010004 */
[--C-:B------:R-:W-:Y:S02]  /*5ea0*/  @!P1 HADD2.F32 R36, -RZ, R11.reuse.H0_H0 ;  /* 0x2000000bff249230 */ /* 0x100fe40000004100 */
[----:B------:R-:W-:Y:S01]  /*5eb0*/  @!P1 HADD2.F32 R38, -RZ, R11.H1_H1 ;  /* 0x3000000bff269230 */ /* 0x000fe20000004100 */
[----:B------:R-:W-:Y:S01]  /*5ec0*/  @!P1 IMAD.MOV.U32 R11, RZ, RZ, R50 ;  /* 0x000000ffff0b9224 */ /* 0x000fe200078e0032 */
[----:B------:R-:W-:Y:S02]  /*5ed0*/  @!P1 HADD2.F32 R5, -RZ, R14.H0_H0 ;  /* 0x2000000eff059230 */ /* 0x000fe40000004100 */
[----:B------:R-:W-:Y:S01]  /*5ee0*/  @!P1 HADD2.F32 R37, -RZ, R42.H0_H0 ;  /* 0x2000002aff259230 */ /* 0x000fe20000004100 */
[-C--:B------:R-:W-:Y:S01]  /*5ef0*/  @!P1 FMUL.FTZ R14, R38, R8.reuse ;  /* 0x00000008260e9220 */ /* 0x080fe20000410000 */
[--C-:B------:R-:W-:Y:S02]  /*5f00*/  @!P1 HADD2.F32 R9, -RZ, R6.reuse.H1_H1 ;  /* 0x30000006ff099230 */ /* 0x100fe40000004100 */
[----:B------:R-:W-:Y:S01]  /*5f10*/  @!P1 HADD2.F32 R10, -RZ, R6.H0_H0 ;  /* 0x20000006ff0a9230 */ /* 0x000fe20000004100 */
[----:B------:R-:W-:Y:S01]  /*5f20*/  @!P1 FMUL.FTZ R6, R36, R5 ;  /* 0x0000000524069220 */ /* 0x000fe20000410000 */
[--C-:B------:R-:W-:Y:S01]  /*5f30*/  @!P1 HADD2.F32 R40, -RZ, R11.reuse.H0_H0 ;  /* 0x2000000bff289230 */ /* 0x100fe20000004100 */
[C---:B------:R-:W-:Y:S01]  /*5f40*/  @!P1 FFMA.FTZ R74, R9.reuse, R39, -R14 ;  /* 0x00000027094a9223 */ /* 0x040fe2000001080e */
[----:B------:R-:W-:Y:S01]  /*5f50*/  @!P1 HADD2.F32 R42, -RZ, R11.H1_H1 ;  /* 0x3000000bff2a9230 */ /* 0x000fe20000004100 */
[C---:B------:R-:W-:Y:S02]  /*5f60*/  @!P1 FFMA.FTZ R75, R10.reuse, R37, -R6 ;  /* 0x000000250a4b9223 */ /* 0x040fe40000010806 */
[----:B------:R-:W-:Y:S01]  /*5f70*/  @!P1 FMUL.FTZ R6, R9, R8 ;  /* 0x0000000809069220 */ /* 0x000fe20000410000 */
[----:B------:R-:W-:Y:S01]  /*5f80*/  @!P1 MOV R9, R22 ;  /* 0x0000001600099202 */ /* 0x000fe20000000f00 */
[----:B------:R-:W-:Y:S01]  /*5f90*/  @!P1 FMUL.FTZ R5, R10, R5 ;  /* 0x000000050a059220 */ /* 0x000fe20000410000 */
[----:B------:R-:W-:Y:S01]  /*5fa0*/  @!P1 HADD2.F32 R8, -RZ, R15.H0_H0 ;  /* 0x2000000fff089230 */ /* 0x000fe20000004100 */
[----:B------:R-:W-:Y:S01]  /*5fb0*/  @!P1 IMAD.MOV.U32 R15, RZ, RZ, R51 ;  /* 0x000000ffff0f9224 */ /* 0x000fe200078e0033 */
[----:B------:R-:W-:Y:S01]  /*5fc0*/  @!P1 HADD2.F32 R10, -RZ, R24.H0_H0 ;  /* 0x20000018ff0a9230 */ /* 0x000fe20000004100 */
[----:B------:R-:W-:Y:S01]  /*5fd0*/  @!P1 FFMA.FTZ R5, R36, R37, R5 ;  /* 0x0000002524059223 */ /* 0x000fe20000010005 */
[--C-:B------:R-:W-:Y:S01]  /*5fe0*/  @!P1 HADD2.F32 R11, -RZ, R9.reuse.H1_H1 ;  /* 0x30000009ff0b9230 */ /* 0x100fe20000004100 */
[----:B------:R-:W-:Y:S01]  /*5ff0*/  @!P1 FFMA.FTZ R6, R38, R39, R6 ;  /* 0x0000002726069223 */ /* 0x000fe20000010006 */
[----:B------:R-:W-:Y:S01]  /*6000*/  @!P1 HADD2.F32 R14, -RZ, R9.H0_H0 ;  /* 0x20000009ff0e9230 */ /* 0x000fe20000004100 */
[----:B------:R-:W-:Y:S01]  /*6010*/  @!P1 FMUL.FTZ R9, R40, R8 ;  /* 0x0000000828099220 */ /* 0x000fe20000410000 */
[----:B------:R-:W-:Y:S01]  /*6020*/  @!P1 HADD2.F32 R44, -RZ, R15.H1_H1 ;  /* 0x3000000fff2c9230 */ /* 0x000fe20000004100 */
[-C--:B------:R-:W-:Y:S01]  /*6030*/  @!P1 FMUL.FTZ R24, R42, R10.reuse ;  /* 0x0000000a2a189220 */ /* 0x080fe20000410000 */
[----:B------:R-:W-:Y:S01]  /*6040*/  @!P1 F2FP.PACK_AB R5, R6, R5 ;  /* 0x000000050605923e */ /* 0x000fe200000000ff */
[C---:B------:R-:W-:Y:S02]  /*6050*/  @!P1 FFMA.FTZ R71, R14.reuse, R41, -R9 ;  /* 0x000000290e479223 */ /* 0x040fe40000010809 */
[C---:B------:R-:W-:Y:S01]  /*6060*/  @!P1 FMUL.FTZ R9, R11.reuse, R10 ;  /* 0x0000000a0b099220 */ /* 0x040fe20000410000 */
[----:B------:R-:W-:Y:S01]  /*6070*/  @!P1 HADD2.F32 R10, -RZ, R25.H0_H0 ;  /* 0x20000019ff0a9230 */ /* 0x000fe20000004100 */
[----:B------:R-:W-:Y:S01]  /*6080*/  @!P1 FFMA.FTZ R70, R11, R43, -R24 ;  /* 0x0000002b0b469223 */ /* 0x000fe20000010818 */
[----:B------:R-:W-:Y:S01]  /*6090*/  @!P1 MOV R11, R23 ;  /* 0x00000017000b9202 */ /* 0x000fe20000000f00 */
[----:B------:R-:W-:Y:S01]  /*60a0*/  @!P1 FMUL.FTZ R8, R14, R8 ;  /* 0x000000080e089220 */ /* 0x000fe20000410000 */
[----:B------:R-:W-:Y:S01]  /*60b0*/  @!P1 HADD2.F32 R14, -RZ, R26.H0_H0 ;  /* 0x2000001aff0e9230 */ /* 0x000fe20000004100 */
[----:B------:R-:W-:Y:S01]  /*60c0*/  @!P1 IMAD.MOV.U32 R49, RZ, RZ, R5 ;  /* 0x000000ffff319224 */ /* 0x000fe200078e0005 */
[----:B------:R-:W-:Y:S01]  /*60d0*/  @!P1 F2FP.PACK_AB R36, R70, R71 ;  /* 0x000000474624923e */ /* 0x000fe200000000ff */
[----:B------:R-:W-:Y:S01]  /*60e0*/  @!P1 FFMA.FTZ R8, R40, R41, R8 ;  /* 0x0000002928089223 */ /* 0x000fe20000010008 */
[----:B------:R-:W-:Y:S01]  /*60f0*/  @!P1 HADD2.F32 R25, -RZ, R15.H0_H0 ;  /* 0x2000000fff199230 */ /* 0x000fe20000004100 */
[----:B------:R-:W-:Y:S01]  /*6100*/  @!P1 FFMA.FTZ R9, R42, R43, R9 ;  /* 0x0000002b2a099223 */ /* 0x000fe20000010009 */
[--C-:B------:R-:W-:Y:S01]  /*6110*/  @!P1 HADD2.F32 R24, -RZ, R11.reuse.H0_H0 ;  /* 0x2000000bff189230 */ /* 0x100fe20000004100 */
[----:B------:R-:W-:Y:S01]  /*6120*/  @!P1 IMAD.MOV.U32 R22, RZ, RZ, R36 ;  /* 0x000000ffff169224 */ /* 0x000fe200078e0024 */
[----:B------:R-:W-:Y:S01]  /*6130*/  @!P1 HADD2.F32 R15, -RZ, R11.H1_H1 ;  /* 0x3000000bff0f9230 */ /* 0x000fe20000004100 */
[----:B------:R-:W-:Y:S01]  /*6140*/  @!P1 FMUL.FTZ R11, R25, R10 ;  /* 0x0000000a190b9220 */ /* 0x000fe20000410000 */
[----:B------:R-:W-:Y:S01]  /*6150*/  @!P1 HADD2.F32 R26, -RZ, R46.H0_H0 ;  /* 0x2000002eff1a9230 */ /* 0x000fe20000004100 */
[----:B------:R-:W-:Y:S02]  /*6160*/  @!P1 FMUL.FTZ R46, R44, R14 ;  /* 0x0000000e2c2e9220 */ /* 0x000fe40000410000 */
[C---:B------:R-:W-:Y:S02]  /*6170*/  @!P1 FMUL.FTZ R10, R24.reuse, R10 ;  /* 0x0000000a180a9220 */ /* 0x040fe40000410000 */
[----:B------:R-:W-:Y:S01]  /*6180*/  @!P1 FFMA.FTZ R47, R24, R26, -R11 ;  /* 0x0000001a182f9223 */ /* 0x000fe2000001080b */
[----:B------:R-:W-:Y:S01]  /*6190*/  @!P1 F2FP.PACK_AB R24, R74, R75 ;  /* 0x0000004b4a18923e */ /* 0x000fe200000000ff */
[C---:B------:R-:W-:Y:S02]  /*61a0*/  @!P1 FMUL.FTZ R11, R15.reuse, R14 ;  /* 0x0000000e0f0b9220 */ /* 0x040fe40000410000 */
[----:B------:R-:W-:Y:S01]  /*61b0*/  @!P1 FFMA.FTZ R14, R15, R45, -R46 ;  /* 0x0000002d0f0e9223 */ /* 0x000fe2000001082e */
[----:B------:R-:W-:Y:S01]  /*61c0*/  @!P1 F2FP.PACK_AB R15, R82, R83 ;  /* 0x00000053520f923e */ /* 0x000fe200000000ff */
[----:B------:R-:W-:Y:S01]  /*61d0*/  @!P1 FFMA.FTZ R10, R25, R26, R10 ;  /* 0x0000001a190a9223 */ /* 0x000fe2000001000a */
[----:B------:R-:W-:Y:S01]  /*61e0*/  @!P1 MOV R21, R24 ;  /* 0x0000001800159202 */ /* 0x000fe20000000f00 */
[----:B------:R-:W-:Y:S01]  /*61f0*/  @!P1 FFMA.FTZ R11, R44, R45, R11 ;  /* 0x0000002d2c0b9223 */ /* 0x000fe2000001000b */
[----:B------:R-:W-:Y:S01]  /*6200*/  @!P1 F2FP.PACK_AB R37, R14, R47 ;  /* 0x0000002f0e25923e */ /* 0x000fe200000000ff */
[----:B------:R-:W-:Y:S01]  /*6210*/  @!P1 IMAD.MOV.U32 R20, RZ, RZ, R15 ;  /* 0x000000ffff149224 */ /* 0x000fe200078e000f */
[----:B------:R-:W-:Y:S02]  /*6220*/  @!P1 F2FP.PACK_AB R14, R4, R3 ;  /* 0x00000003040e923e */ /* 0x000fe400000000ff */
[----:B------:R-:W-:Y:S02]  /*6230*/  @!P1 MOV R23, R37 ;  /* 0x0000002500179202 */ /* 0x000fe40000000f00 */
[----:B------:R-:W-:Y:S02]  /*6240*/  @!P1 F2FP.PACK_AB R4, R9, R8 ;  /* 0x000000080904923e */ /* 0x000fe400000000ff */
[----:B------:R-:W-:Y:S01]  /*6250*/  @!P1 F2FP.PACK_AB R3, R11, R10 ;  /* 0x0000000a0b03923e */ /* 0x000fe200000000ff */
[----:B------:R1:W-:Y:S01]  /*6260*/  ST.E.128 [R72.64], R20 ;  /* 0x0000001448007985 */ /* 0x0003e2000c101d08 */
[----:B------:R-:W-:Y:S02]  /*6270*/  @!P1 MOV R48, R14 ;  /* 0x0000000e00309202 */ /* 0x000fe40000000f00 */
[----:B------:R-:W-:Y:S02]  /*6280*/  @!P1 MOV R50, R4 ;  /* 0x0000000400329202 */ /* 0x000fe40000000f00 */
[----:B------:R-:W-:Y:S05]  /*6290*/  @!P1 MOV R51, R3 ;  /* 0x0000000300339202 */ /* 0x000fea0000000f00 */
[----:B------:R1:W-:Y:S02]  /*62a0*/  @!P0 ST.E.128 [R68.64], R48 ;  /* 0x0000003044008985 */ /* 0x0003e4000c101d08 */
.L_x_940:
[----:B-1----:R-:W-:Y:S05]  /*62b0*/  BSYNC B0 ;  /* 0x0000000000007941 */ /* 0x002fea0003800000 */
.L_x_939:
[----:B-----5:R1:W2:Y:S01]  /*62c0*/  SHFL.IDX PT, R37, R80, 0x1, 0x181f ;  /* 0x00381f0050257f89 */ /* 0x0202a200000e0000 */
[----:B------:R-:W-:Y:S01]  /*62d0*/  ISETP.GE.OR P0, PT, R158, R67, P5 ;  /* 0x000000439e00720c */ /* 0x000fe20002f06670 */
[----:B------:R-:W-:Y:S02]  /*62e0*/  BSSY B0, `(.L_x_941) ;  /* 0x000007f000007945 */ /* 0x000fe40003800000 */
[----:B------:R1:W3:Y:S10]  /*62f0*/  SHFL.IDX PT, R36, R81, 0x1, 0x181f ;  /* 0x00381f0051247f89 */ /* 0x0002f400000e0000 */
[----:B------:R-:W-:-:S05]  /*6300*/  @P0 BRA `(.L_x_942) ;  /* 0x000007c000000947 */ /* 0x000fca0003800000 */
[----:B------:R-:W-:Y:S01]  /*6310*/  SEL R3, R66, R65, !P2 ;  /* 0x0000004142037207 */ /* 0x000fe20005000000 */
[----:B------:R-:W-:Y:S01]  /*6320*/  LDS.128 R20, [R123+0x8100] ;  /* 0x008100007b147984 */ /* 0x000fe20000000c00 */
[C---:B------:R-:W-:Y:S01]  /*6330*/  IADD3 R6, R101.reuse, 0x20, RZ ;  /* 0x0000002065067810 */ /* 0x040fe20007ffe0ff */
[----:B------:R-:W-:Y:S01]  /*6340*/  @!P1 HADD2.F32 R15, -RZ, R60.H0_H0 ;  /* 0x2000003cff0f9230 */ /* 0x000fe20000004100 */
[----:B------:R-:W-:Y:S01]  /*6350*/  SHF.R.S32.HI R4, RZ, 0x1f, R3 ;  /* 0x0000001fff047819 */ /* 0x000fe20000011403 */
[----:B------:R-:W-:Y:S01]  /*6360*/  @!P1 HADD2.F32 R26, -RZ, R61.H1_H1 ;  /* 0x3000003dff1a9230 */ /* 0x000fe20000004100 */
        /* <DEDUP_REMOVED lines=14> */
[----:B---3--:R-:W-:Y:S02]  /*6450*/  LEA R48, P0, R86, R36, 0x1 ;  /* 0x0000002456307211 */ /* 0x008fe400078008ff */
[----:B------:R-:W-:Y:S02]  /*6460*/  LOP3.LUT R4, R4, R6, RZ, 0x3c, !PT ;  /* 0x0000000604047212 */ /* 0x000fe400078e3cff */
[----:B--2---:R-:W-:Y:S02]  /*6470*/  LEA.HI.X R49, R86, R37, R103, 0x1, P0 ;  /* 0x0000002556317211 */ /* 0x004fe400000f0c67 */
[----:B------:R-:W-:Y:S02]  /*6480*/  IADD3 R3, R3, R4, RZ ;  /* 0x0000000403037210 */ /* 0x000fe40007ffe0ff */
[----:B------:R-:W-:Y:S02]  /*6490*/  ISETP.GE.AND P0, PT, R5, c[0x0][0x1d4], PT ;  /* 0x0000750005007a0c */ /* 0x000fe40003f06270 */
[----:B------:R-:W-:Y:S01]  /*64a0*/  @!P1 SHF.R.U32.HI R25, RZ, 0x10, R55 ;  /* 0x00000010ff199819 */ /* 0x000fe20000011637 */
[----:B------:R-:W-:Y:S01]  /*64b0*/  IMAD.SHL.U32 R3, R3, 0x2, RZ ;  /* 0x0000000203037824 */ /* 0x000fe200078e00ff */
[----:B------:R-:W-:Y:S02]  /*64c0*/  @!P1 SHF.R.U64 R4, R16, 0x10, R17 ;  /* 0x0000001010049819 */ /* 0x000fe40000001211 */
[----:B------:R-:W-:Y:S01]  /*64d0*/  @!P1 SHF.R.U64 R44, R54, 0x10, R55 ;  /* 0x00000010362c9819 */ /* 0x000fe20000001237 */
[----:B------:R-:W-:Y:S01]  /*64e0*/  @!P1 HADD2.F32 R39, -RZ, R25.H0_H0 ;  /* 0x20000019ff279230 */ /* 0x000fe20000004100 */
[----:B------:R-:W2:Y:S01]  /*64f0*/  LDS.128 R40, [R3+0x8100] ;  /* 0x0081000003287984 */ /* 0x000ea20000000c00 */
[----:B------:R-:W-:Y:S01]  /*6500*/  @!P1 SHF.R.U32.HI R9, RZ, 0x10, R17 ;  /* 0x00000010ff099819 */ /* 0x000fe20000011611 */
[----:B------:R-:W-:Y:S01]  /*6510*/  @!P1 HADD2.F32 R4, -RZ, R4.H0_H0 ;  /* 0x20000004ff049230 */ /* 0x000fe20000004100 */
[----:B------:R-:W-:Y:S02]  /*6520*/  @!P1 SHF.R.U64 R17, R52, 0x10, R53 ;  /* 0x0000001034119819 */ /* 0x000fe40000001235 */
[----:B------:R-:W-:Y:S01]  /*6530*/  @!P0 IMAD.WIDE R54, R5, 0x2, R36 ;  /* 0x0000000205368825 */ /* 0x000fe200078e0224 */
[----:B------:R-:W-:Y:S01]  /*6540*/  @!P1 SHF.R.U64 R14, R18, 0x10, R19 ;  /* 0x00000010120e9819 */ /* 0x000fe20000001213 */
[----:B------:R-:W-:Y:S01]  /*6550*/  @!P1 HADD2.F32 R37, -RZ, R61.H0_H0 ;  /* 0x2000003dff259230 */ /* 0x000fe20000004100 */
[----:B------:R-:W-:Y:S01]  /*6560*/  @!P1 SHF.R.U32.HI R24, RZ, 0x10, R53 ;  /* 0x00000010ff189819 */ /* 0x000fe20000011635 */
[----:B------:R-:W-:Y:S01]  /*6570*/  @!P1 HADD2.F32 R17, -RZ, R17.H0_H0 ;  /* 0x20000011ff119230 */ /* 0x000fe20000004100 */
[----:B------:R-:W-:Y:S01]  /*6580*/  @!P1 SHF.R.U32.HI R11, RZ, 0x10, R19 ;  /* 0x00000010ff0b9819 */ /* 0x000fe20000011613 */
[----:B------:R-:W-:Y:S02]  /*6590*/  @!P1 HADD2.F32 R14, -RZ, R14.H0_H0 ;  /* 0x2000000eff0e9230 */ /* 0x000fe40000004100 */
[----:B------:R-:W-:Y:S02]  /*65a0*/  @!P1 HADD2.F32 R24, -RZ, R24.H0_H0 ;  /* 0x20000018ff189230 */ /* 0x000fe40000004100 */
[----:B------:R-:W-:Y:S02]  /*65b0*/  @!P1 HADD2.F32 R5, -RZ, R27.H0_H0 ;  /* 0x2000001bff059230 */ /* 0x000fe40000004100 */
[----:B------:R-:W-:Y:S01]  /*65c0*/  @!P1 HADD2.F32 R11, -RZ, R11.H0_H0 ;  /* 0x2000000bff0b9230 */ /* 0x000fe20000004100 */
[----:B--2---:R-:W-:Y:S01]  /*65d0*/  @!P1 IMAD.MOV.U32 R6, RZ, RZ, R40 ;  /* 0x000000ffff069224 */ /* 0x004fe200078e0028 */
[----:B------:R-:W-:Y:S04]  /*65e0*/  @!P1 MOV R3, R20 ;  /* 0x0000001400039202 */ /* 0x000fe80000000f00 */
[--C-:B------:R-:W-:Y:S02]  /*65f0*/  @!P1 HADD2.F32 R10, -RZ, R6.reuse.H0_H0 ;  /* 0x20000006ff0a9230 */ /* 0x100fe40000004100 */
[--C-:B------:R-:W-:Y:S02]  /*6600*/  @!P1 HADD2.F32 R8, -RZ, R3.reuse.H0_H0 ;  /* 0x20000003ff089230 */ /* 0x100fe40000004100 */
[----:B------:R-:W-:Y:S01]  /*6610*/  @!P1 HADD2.F32 R16, -RZ, R6.H1_H1 ;  /* 0x30000006ff109230 */ /* 0x000fe20000004100 */
[-C--:B------:R-:W-:Y:S01]  /*6620*/  @!P1 FMUL.FTZ R18, R10, R5.reuse ;  /* 0x000000050a129220 */ /* 0x080fe20000410000 */
[----:B------:R-:W-:Y:S01]  /*6630*/  @!P1 HADD2.F32 R6, -RZ, R3.H1_H1 ;  /* 0x30000003ff069230 */ /* 0x000fe20000004100 */
[----:B------:R-:W-:Y:S02]  /*6640*/  @!P1 FMUL.FTZ R3, R8, R5 ;  /* 0x0000000508039220 */ /* 0x000fe40000410000 */
[-C--:B------:R-:W-:Y:S02]  /*6650*/  @!P1 FMUL.FTZ R5, R16, R4.reuse ;  /* 0x0000000410059220 */ /* 0x080fe40000410000 */
        /* <DEDUP_REMOVED lines=13> */
[----:B------:R-:W-:Y:S01]  /*6730*/  @!P1 FMUL.FTZ R16, R19, R8 ;  /* 0x0000000813109220 */ /* 0x000fe20000410000 */
        /* <DEDUP_REMOVED lines=8> */
[C---:B------:R-:W-:Y:S02]  /*67c0*/  @!P1 FMUL.FTZ R6, R9.reuse, R8 ;  /* 0x0000000809069220 */ /* 0x040fe40000410000 */
        /* <DEDUP_REMOVED lines=12> */
[--C-:B------:R-:W-:Y:S01]  /*6890*/  @!P1 HADD2.F32 R25, -RZ, R15.reuse.H0_H0 ;  /* 0x2000000fff199230 */ /* 0x100fe20000004100 */
[----:B------:R-:W-:Y:S01]  /*68a0*/  @!P1 FFMA.FTZ R46, R8, R39, -R16 ;  /* 0x00000027082e9223 */ /* 0x000fe20000010810 */
[----:B------:R-:W-:Y:S01]  /*68b0*/  @!P1 HADD2.F32 R8, -RZ, R32.H1_H1 ;  /* 0x30000020ff089230 */ /* 0x000fe20000004100 */
[----:B------:R-:W-:Y:S01]  /*68c0*/  @!P1 FFMA.FTZ R6, R19, R24, R6 ;  /* 0x0000001813069223 */ /* 0x000fe20000010006 */
[----:B------:R-:W-:Y:S02]  /*68d0*/  @!P1 HADD2.F32 R27, -RZ, R15.H1_H1 ;  /* 0x3000000fff1b9230 */ /* 0x000fe40000004100 */
[--C-:B------:R-:W-:Y:S01]  /*68e0*/  @!P1 HADD2.F32 R16, -RZ, R9.reuse.H0_H0 ;  /* 0x20000009ff109230 */ /* 0x100fe20000004100 */
[----:B------:R-:W-:Y:S01]  /*68f0*/  @!P1 F2FP.PACK_AB R18, R46, R47 ;  /* 0x0000002f2e12923e */ /* 0x000fe200000000ff */
[----:B------:R-:W-:Y:S01]  /*6900*/  @!P1 HADD2.F32 R15, -RZ, R9.H1_H1 ;  /* 0x30000009ff0f9230 */ /* 0x000fe20000004100 */
[----:B------:R-:W-:Y:S01]  /*6910*/  @!P1 FMUL.FTZ R9, R25, R8 ;  /* 0x0000000819099220 */ /* 0x000fe20000410000 */
[----:B------:R-:W-:Y:S01]  /*6920*/  @!P1 HADD2.F32 R32, -RZ, R44.H0_H0 ;  /* 0x2000002cff209230 */ /* 0x000fe20000004100 */
[----:B------:R-:W-:Y:S01]  /*6930*/  @!P1 FMUL.FTZ R44, R27, R14 ;  /* 0x0000000e1b2c9220 */ /* 0x000fe20000410000 */
[----:B------:R-:W-:Y:S01]  /*6940*/  @!P1 F2FP.PACK_AB R5, R6, R5 ;  /* 0x000000050605923e */ /* 0x000fe200000000ff */
        /* <DEDUP_REMOVED lines=24> */
.L_x_942:
[----:B------:R-:W-:Y:S05]  /*6ad0*/  BSYNC B0 ;  /* 0x0000000000007941 */ /* 0x000fea0003800000 */
.L_x_941:
[----:B--2---:R2:W4:Y:S01]  /*6ae0*/  SHFL.IDX PT, R41, R80, 0x2, 0x181f ;  /* 0x00581f0050297f89 */ /* 0x00452200000e0000 */
[----:B------:R-:W-:Y:S03]  /*6af0*/  ISETP.GE.OR P0, PT, R157, R67, P5 ;  /* 0x000000439d00720c */ /* 0x000fe60002f06670 */
[----:B------:R2:W1:Y:S10]  /*6b00*/  SHFL.IDX PT, R40, R81, 0x2, 0x181f ;  /* 0x00581f0051287f89 */ /* 0x00047400000e0000 */
        /* <DEDUP_REMOVED lines=21> */
[----:B-1----:R-:W-:Y:S02]  /*6c60*/  LEA R48, P0, R86, R40, 0x1 ;  /* 0x0000002856307211 */ /* 0x002fe400078008ff */
[----:B------:R-:W-:Y:S01]  /*6c70*/  LOP3.LUT R4, R4, R5, RZ, 0x3c, !PT ;  /* 0x0000000504047212 */ /* 0x000fe200078e3cff */
[----:B------:R-:W-:Y:S01]  /*6c80*/  @!P1 HADD2.F32 R5, -RZ, R33.H0_H0 ;  /* 0x20000021ff059230 */ /* 0x000fe20000004100 */
[----:B----4-:R-:W-:Y:S02]  /*6c90*/  LEA.HI.X R49, R86, R41, R103, 0x1, P0 ;  /* 0x0000002956317211 */ /* 0x010fe400000f0c67 */
[----:B------:R-:W-:Y:S02]  /*6ca0*/  IADD3 R3, R3, R4, RZ ;  /* 0x0000000403037210 */ /* 0x000fe40007ffe0ff */
[--C-:B------:R-:W-:Y:S02]  /*6cb0*/  @!P1 SHF.R.U32.HI R9, RZ, 0x10, R29.reuse ;  /* 0x00000010ff099819 */ /* 0x100fe4000001161d */
[----:B------:R-:W-:Y:S01]  /*6cc0*/  @!P1 SHF.R.U64 R4, R28, 0x10, R29 ;  /* 0x000000101c049819 */ /* 0x000fe2000000121d */
[----:B------:R-:W-:Y:S01]  /*6cd0*/  IMAD.SHL.U32 R3, R3, 0x2, RZ ;  /* 0x0000000203037824 */ /* 0x000fe200078e00ff */
[--C-:B------:R-:W-:Y:S02]  /*6ce0*/  @!P1 SHF.R.U64 R17, R56, 0x10, R57.reuse ;  /* 0x0000001038119819 */ /* 0x100fe40000001239 */
[----:B------:R-:W-:Y:S01]  /*6cf0*/  @!P1 SHF.R.U32.HI R24, RZ, 0x10, R57 ;  /* 0x00000010ff189819 */ /* 0x000fe20000011639 */
[----:B------:R-:W-:Y:S01]  /*6d00*/  @!P1 HADD2.F32 R4, -RZ, R4.H0_H0 ;  /* 0x20000004ff049230 */ /* 0x000fe20000004100 */
[----:B---3--:R-:W1:Y:S01]  /*6d10*/  LDS.128 R36, [R3+0x8100] ;  /* 0x0081000003247984 */ /* 0x008e620000000c00 */
[----:B------:R-:W-:Y:S01]  /*6d20*/  @!P1 HADD2.F32 R17, -RZ, R17.H0_H0 ;  /* 0x20000011ff119230 */ /* 0x000fe20000004100 */
[----:B------:R-:W-:Y:S01]  /*6d30*/  @!P1 SHF.R.U64 R14, R30, 0x10, R31 ;  /* 0x000000101e0e9819 */ /* 0x000fe2000000121f */
[----:B------:R-:W-:Y:S01]  /*6d40*/  @!P1 HADD2.F32 R24, -RZ, R24.H0_H0 ;  /* 0x20000018ff189230 */ /* 0x000fe20000004100 */
[--C-:B------:R-:W-:Y:S01]  /*6d50*/  @!P1 SHF.R.U32.HI R25, RZ, 0x10, R59.reuse ;  /* 0x00000010ff199819 */ /* 0x100fe2000001163b */
[----:B------:R-:W-:Y:S01]  /*6d60*/  @!P1 HADD2.F32 R30, -RZ, R63.H0_H0 ;  /* 0x2000003fff1e9230 */ /* 0x000fe20000004100 */
[----:B------:R-:W-:Y:S01]  /*6d70*/  @!P1 SHF.R.U64 R28, R58, 0x10, R59 ;  /* 0x000000103a1c9819 */ /* 0x000fe2000000123b */
[----:B------:R-:W-:Y:S01]  /*6d80*/  @!P1 HADD2.F32 R14, -RZ, R14.H0_H0 ;  /* 0x2000000eff0e9230 */ /* 0x000fe20000004100 */
[----:B------:R-:W-:Y:S01]  /*6d90*/  @!P1 SHF.R.U32.HI R11, RZ, 0x10, R31 ;  /* 0x00000010ff0b9819 */ /* 0x000fe2000001161f */
[----:B------:R-:W-:Y:S01]  /*6da0*/  @!P1 HADD2.F32 R32, -RZ, R25.H0_H0 ;  /* 0x20000019ff209230 */ /* 0x000fe20000004100 */
[----:B------:R-:W-:Y:S01]  /*6db0*/  ISETP.GE.AND P0, PT, R42, c[0x0][0x1d4], PT ;  /* 0x000075002a007a0c */ /* 0x000fe20003f06270 */
        /* <DEDUP_REMOVED lines=19> */
[----:B------:R-:W-:Y:S01]  /*6ef0*/  @!P1 HADD2.F32 R5, -RZ, R33.H1_H1 ;  /* 0x30000021ff059230 */ /* 0x000fe20000004100 */
[----:B------:R-:W-:Y:S01]  /*6f00*/  @!P1 FFMA.FTZ R4, R16, R17, R4 ;  /* 0x0000001110049223 */ /* 0x000fe20000010004 */
[--C-:B------:R-:W-:Y:S02]  /*6f10*/  @!P1 HADD2.F32 R17, -RZ, R15.reuse.H0_H0 ;  /* 0x2000000fff119230 */ /* 0x100fe40000004100 */
[--C-:B------:R-:W-:Y:S02]  /*6f20*/  @!P1 HADD2.F32 R10, -RZ, R6.reuse.H0_H0 ;  /* 0x20000006ff0a9230 */ /* 0x100fe40000004100 */
[----:B------:R-:W-:Y:S01]  /*6f30*/  @!P1 HADD2.F32 R19, -RZ, R15.H1_H1 ;  /* 0x3000000fff139230 */ /* 0x000fe20000004100 */
[----:B------:R-:W-:Y:S01]  /*6f40*/  @!P1 MOV R15, R39 ;  /* 0x00000027000f9202 */ /* 0x000fe20000000f00 */
[----:B------:R-:W-:Y:S01]  /*6f50*/  @!P1 HADD2.F32 R9, -RZ, R6.H1_H1 ;  /* 0x30000006ff099230 */ /* 0x000fe20000004100 */
[-C--:B------:R-:W-:Y:S02]  /*6f60*/  @!P1 FMUL.FTZ R6, R17, R5.reuse ;  /* 0x0000000511069220 */ /* 0x080fe40000410000 */
[----:B------:R-:W-:Y:S01]  /*6f70*/  @!P1 FMUL.FTZ R16, R19, R8 ;  /* 0x0000000813109220 */ /* 0x000fe20000410000 */
[--C-:B------:R-:W-:Y:S01]  /*6f80*/  @!P1 HADD2.F32 R29, -RZ, R15.reuse.H0_H0 ;  /* 0x2000000fff1d9230 */ /* 0x100fe20000004100 */
[C---:B------:R-:W-:Y:S01]  /*6f90*/  @!P1 FFMA.FTZ R46, R10.reuse, R18, -R6 ;  /* 0x000000120a2e9223 */ /* 0x040fe20000010806 */
[----:B------:R-:W-:Y:S01]  /*6fa0*/  @!P1 HADD2.F32 R31, -RZ, R15.H1_H1 ;  /* 0x3000000fff1f9230 */ /* 0x000fe20000004100 */
[C---:B------:R-:W-:Y:S02]  /*6fb0*/  @!P1 FMUL.FTZ R6, R9.reuse, R8 ;  /* 0x0000000809069220 */ /* 0x040fe40000410000 */
[----:B------:R-:W-:Y:S02]  /*6fc0*/  @!P1 IMAD.MOV.U32 R8, RZ, RZ, R23 ;  /* 0x000000ffff089224 */ /* 0x000fe400078e0017 */
[----:B------:R-:W-:Y:S01]  /*6fd0*/  @!P1 FMUL.FTZ R5, R10, R5 ;  /* 0x000000050a059220 */ /* 0x000fe20000410000 */
[----:B------:R-:W-:Y:S01]  /*6fe0*/  @!P1 HADD2.F32 R10, -RZ, R34.H0_H0 ;  /* 0x20000022ff0a9230 */ /* 0x000fe20000004100 */
[----:B------:R-:W-:Y:S01]  /*6ff0*/  @!P1 FFMA.FTZ R45, R9, R24, -R16 ;  /* 0x00000018092d9223 */ /* 0x000fe20000010810 */
[--C-:B------:R-:W-:Y:S01]  /*7000*/  @!P1 HADD2.F32 R9, -RZ, R8.reuse.H0_H0 ;  /* 0x20000008ff099230 */ /* 0x100fe20000004100 */
[-C--:B------:R-:W-:Y:S01]  /*7010*/  @!P1 FMUL.FTZ R16, R31, R11.reuse ;  /* 0x0000000b1f109220 */ /* 0x080fe20000410000 */
[----:B------:R-:W-:Y:S01]  /*7020*/  @!P1 HADD2.F32 R8, -RZ, R8.H1_H1 ;  /* 0x30000008ff089230 */ /* 0x000fe20000004100 */
[-C--:B------:R-:W-:Y:S02]  /*7030*/  @!P1 FMUL.FTZ R15, R29, R10.reuse ;  /* 0x0000000a1d0f9220 */ /* 0x080fe40000410000 */
[C---:B------:R-:W-:Y:S02]  /*7040*/  @!P1 FMUL.FTZ R10, R9.reuse, R10 ;  /* 0x0000000a090a9220 */ /* 0x040fe40000410000 */
[----:B------:R-:W-:Y:S01]  /*7050*/  @!P1 FFMA.FTZ R44, R9, R30, -R15 ;  /* 0x0000001e092c9223 */ /* 0x000fe2000001080f */
[----:B------:R-:W-:Y:S01]  /*7060*/  @!P1 MOV R15, R38 ;  /* 0x00000026000f9202 */ /* 0x000fe20000000f00 */
[----:B------:R-:W-:Y:S02]  /*7070*/  @!P1 IMAD.MOV.U32 R9, RZ, RZ, R22 ;  /* 0x000000ffff099224 */ /* 0x000fe400078e0016 */
[C---:B------:R-:W-:Y:S02]  /*7080*/  @!P1 FMUL.FTZ R11, R8.reuse, R11 ;  /* 0x0000000b080b9220 */ /* 0x040fe40000410000 */
[----:B------:R-:W-:Y:S01]  /*7090*/  @!P1 FFMA.FTZ R43, R8, R32, -R16 ;  /* 0x00000020082b9223 */ /* 0x000fe20000010810 */
[----:B------:R-:W-:Y:S01]  /*70a0*/  @!P1 HADD2.F32 R8, -RZ, R34.H1_H1 ;  /* 0x30000022ff089230 */ /* 0x000fe20000004100 */
[----:B------:R-:W-:Y:S01]  /*70b0*/  @!P1 FFMA.FTZ R5, R17, R18, R5 ;  /* 0x0000001211059223 */ /* 0x000fe20000010005 */
[--C-:B------:R-:W-:Y:S01]  /*70c0*/  @!P1 HADD2.F32 R25, -RZ, R15.reuse.H0_H0 ;  /* 0x2000000fff199230 */ /* 0x100fe20000004100 */
[----:B------:R-:W-:Y:S01]  /*70d0*/  @!P1 FFMA.FTZ R6, R19, R24, R6 ;  /* 0x0000001813069223 */ /* 0x000fe20000010006 */
[----:B------:R-:W-:Y:S01]  /*70e0*/  @!P1 HADD2.F32 R27, -RZ, R15.H1_H1 ;  /* 0x3000000fff1b9230 */ /* 0x000fe20000004100 */
[----:B------:R-:W-:Y:S01]  /*70f0*/  @!P1 F2FP.PACK_AB R18, R45, R46 ;  /* 0x0000002e2d12923e */ /* 0x000fe200000000ff */
[--C-:B------:R-:W-:Y:S01]  /*7100*/  @!P1 HADD2.F32 R16, -RZ, R9.reuse.H0_H0 ;  /* 0x20000009ff109230 */ /* 0x100fe20000004100 */
[----:B------:R-:W-:Y:S01]  /*7110*/  @!P1 F2FP.PACK_AB R17, R47, R50 ;  /* 0x000000322f11923e */ /* 0x000fe200000000ff */
[----:B------:R-:W-:Y:S01]  /*7120*/  @!P1 HADD2.F32 R15, -RZ, R9.H1_H1 ;  /* 0x30000009ff0f9230 */ /* 0x000fe20000004100 */
[----:B------:R-:W-:Y:S01]  /*7130*/  @!P1 FMUL.FTZ R9, R25, R8 ;  /* 0x0000000819099220 */ /* 0x000fe20000410000 */
[----:B------:R-:W-:Y:S01]  /*7140*/  @!P1 F2FP.PACK_AB R5, R6, R5 ;  /* 0x000000050605923e */ /* 0x000fe200000000ff */
[----:B------:R-:W-:Y:S01]  /*7150*/  @!P1 FMUL.FTZ R33, R27, R14 ;  /* 0x0000000e1b219220 */ /* 0x000fe20000410000 */
[----:B------:R-:W-:Y:S01]  /*7160*/  @!P1 MOV R20, R17 ;  /* 0x0000001100149202 */ /* 0x000fe20000000f00 */
[C---:B------:R-:W-:Y:S02]  /*7170*/  @!P1 FFMA.FTZ R34, R16.reuse, R26, -R9 ;  /* 0x0000001a10229223 */ /* 0x040fe40000010809 */
[----:B------:R-:W-:Y:S02]  /*7180*/  @!P1 FFMA.FTZ R33, R15, R28, -R33 ;  /* 0x0000001c0f219223 */ /* 0x000fe40000010821 */
[----:B------:R-:W-:Y:S01]  /*7190*/  @!P1 FMUL.FTZ R8, R16, R8 ;  /* 0x0000000810089220 */ /* 0x000fe20000410000 */
[----:B------:R-:W-:Y:S01]  /*71a0*/  @!P1 F2FP.PACK_AB R16, R43, R44 ;  /* 0x0000002c2b10923e */ /* 0x000fe200000000ff */
[----:B------:R-:W-:Y:S01]  /*71b0*/  @!P1 FMUL.FTZ R9, R15, R14 ;  /* 0x0000000e0f099220 */ /* 0x000fe20000410000 */
[----:B------:R-:W-:Y:S01]  /*71c0*/  @!P1 F2FP.PACK_AB R15, R33, R34 ;  /* 0x00000022210f923e */ /* 0x000fe200000000ff */
[----:B------:R-:W-:Y:S01]  /*71d0*/  @!P1 IMAD.MOV.U32 R21, RZ, RZ, R18 ;  /* 0x000000ffff159224 */ /* 0x000fe200078e0012 */
[----:B------:R-:W-:Y:S01]  /*71e0*/  @!P1 F2FP.PACK_AB R14, R4, R3 ;  /* 0x00000003040e923e */ /* 0x000fe200000000ff */
[----:B------:R-:W-:Y:S01]  /*71f0*/  @!P1 IMAD.MOV.U32 R23, RZ, RZ, R16 ;  /* 0x000000ffff179224 */ /* 0x000fe200078e0010 */
[----:B------:R-:W-:Y:S01]  /*7200*/  @!P1 MOV R22, R15 ;  /* 0x0000000f00169202 */ /* 0x000fe20000000f00 */
[----:B------:R-:W-:Y:S01]  /*7210*/  @!P1 FFMA.FTZ R8, R25, R26, R8 ;  /* 0x0000001a19089223 */ /* 0x000fe20000010008 */
[----:B------:R-:W-:Y:S01]  /*7220*/  @!P1 MOV R36, R14 ;  /* 0x0000000e00249202 */ /* 0x000fe20000000f00 */
[----:B------:R-:W-:Y:S02]  /*7230*/  @!P1 FFMA.FTZ R9, R27, R28, R9 ;  /* 0x0000001c1b099223 */ /* 0x000fe40000010009 */
[----:B------:R1:W-:Y:S01]  /*7240*/  ST.E.128 [R48.64], R20 ;  /* 0x0000001430007985 */ /* 0x0003e2000c101d08 */
        /* <DEDUP_REMOVED lines=12> */
.L_x_920:
        /* <DEDUP_REMOVED lines=19> */
.L_x_944:
[----:B-12---:R-:W-:Y:S05]  /*7440*/  BSYNC B0 ;  /* 0x0000000000007941 */ /* 0x006fea0003800000 */
.L_x_943:
        /* <DEDUP_REMOVED lines=15> */
.L_x_946:
[----:B------:R-:W-:Y:S05]  /*7540*/  BSYNC B0 ;  /* 0x0000000000007941 */ /* 0x000fea0003800000 */
.L_x_945:
[----:B--2---:R2:W4:Y:S01]  /*7550*/  SHFL.IDX PT, R5, R80, 0x2, 0x181f ;  /* 0x00581f0050057f89 */ /* 0x00452200000e0000 */
[----:B------:R-:W-:Y:S03]  /*7560*/  ISETP.GE.AND P0, PT, R3, 0x41, PT ;  /* 0x000000410300780c */ /* 0x000fe60003f06270 */
        /* <DEDUP_REMOVED lines=12> */
.L_x_936:
[----:B------:R-:W-:Y:S05]  /*7630*/  BSYNC B2 ;  /* 0x0000000000027941 */ /* 0x000fea0003800000 */
.L_x_919:
[----:B-1----:R-:W-:Y:S01]  /*7640*/  IMAD R17, R35, -0x60, RZ ;  /* 0xffffffa023117824 */ /* 0x002fe200078e02ff */
[----:B------:R-:W-:Y:S01]  /*7650*/  ISETP.NE.AND P6, PT, R129, RZ, PT ;  /* 0x000000ff8100720c */ /* 0x000fe20003fc5270 */
[----:B---3--:R-:W-:Y:S01]  /*7660*/  IMAD.WIDE R8, R35, 0x60, R108 ;  /* 0x0000006023087825 */ /* 0x008fe200078e026c */
[----:B------:R-:W-:Y:S03]  /*7670*/  BSSY B0, `(.L_x_947) ;  /* 0x000004a000007945 */ /* 0x000fe60003800000 */
[----:B------:R-:W-:Y:S02]  /*7680*/  IMAD.IADD R3, R120, 0x1, R17 ;  /* 0x0000000178037824 */ /* 0x000fe400078e0211 */
[----:B------:R-:W-:Y:S02]  /*7690*/  IMAD R4, R87, c[0x0][0x208], RZ ;  /* 0x0000820057047a24 */ /* 0x000fe400078e02ff */
[----:B------:R-:W-:Y:S01]  /*76a0*/  IMAD R10, R98, c[0x0][0x218], RZ ;  /* 0x00008600620a7a24 */ /* 0x000fe200078e02ff */
[----:B------:R-:W-:Y:S01]  /*76b0*/  ISETP.GE.AND P1, PT, R3, 0x21, PT ;  /* 0x000000210300780c */ /* 0x000fe20003f26270 */
[C---:B------:R-:W-:Y:S02]  /*76c0*/  IMAD R6, R85.reuse, c[0x0][0x20c], R4 ;  /* 0x0000830055067a24 */ /* 0x040fe400078e0204 */
[----:B----4-:R-:W-:Y:S04]  /*76d0*/  IMAD.WIDE.U32 R4, R85, c[0x0][0x208], RZ ;  /* 0x0000820055047a25 */ /* 0x010fe800078e00ff */
[----:B------:R-:W-:Y:S01]  /*76e0*/  IMAD R10, R84, c[0x0][0x21c], R10 ;  /* 0x00008700540a7a24 */ /* 0x000fe200078e020a */
[----:B------:R-:W-:Y:S05]  /*76f0*/  IADD3 R5, R5, R6, RZ ;  /* 0x0000000605057210 */ /* 0x000fea0007ffe0ff */
[----:B------:R-:W-:Y:S01]  /*7700*/  @P1 IADD3 R11, P0, R8, 0x20, RZ ;  /* 0x00000020080b1810 */ /* 0x000fe20007f1e0ff */
[----:B------:R-:W-:Y:S03]  /*7710*/  IMAD.WIDE.U32 R4, R84, c[0x0][0x218], R4 ;  /* 0x0000860054047a25 */ /* 0x000fe600078e0004 */
[----:B------:R-:W-:Y:S02]  /*7720*/  @P1 IADD3.X R18, RZ, R9, RZ, P0, !PT ;  /* 0x00000009ff121210 */ /* 0x000fe400007fe4ff */
[C---:B------:R-:W-:Y:S11]  /*7730*/  ISETP.GE.AND P0, PT, R3.reuse, 0x41, PT ;  /* 0x000000410300780c */ /* 0x040ff60003f06270 */
[----:B------:R-:W-:Y:S02]  /*7740*/  @!UPT UIADD3 URZ, URZ, URZ, URZ ;  /* 0x0000003f3f3ff290 */ /* 0x000fe4000fffe03f */
[----:B------:R-:W-:Y:S05]  /*7750*/  @P0 IADD3 R16, P3, R8, 0x40, RZ ;  /* 0x0000004008100810 */ /* 0x000fea0007f7e0ff */
[----:B------:R-:W-:Y:S01]  /*7760*/  @P0 IMAD.X R19, RZ, RZ, R9, P3 ;  /* 0x000000ffff130224 */ /* 0x000fe200018e0609 */
[----:B------:R-:W-:Y:S04]  /*7770*/  IADD3 R6, P3, R116, R4, RZ ;  /* 0x0000000474067210 */ /* 0x000fe80007f7e0ff */
[----:B------:R-:W-:Y:S02]  /*7780*/  IADD3.X R10, R126, R5, R10, P3, !PT ;  /* 0x000000057e0a7210 */ /* 0x000fe40001ffe40a */
[----:B------:R-:W-:Y:S11]  /*7790*/  ISETP.GE.AND P3, PT, R3, 0x1, PT ;  /* 0x000000010300780c */ /* 0x000ff60003f66270 */
[----:B------:R-:W-:Y:S02]  /*77a0*/  @!UPT UIADD3 URZ, URZ, URZ, URZ ;  /* 0x0000003f3f3ff290 */ /* 0x000fe4000fffe03f */
[----:B------:R-:W-:Y:S01]  /*77b0*/  @P3 MOV R5, R99 ;  /* 0x0000006300053202 */ /* 0x000fe20000000f00 */
        /* <DEDUP_REMOVED lines=9> */
[----:B------:R-:W-:Y:S02]  /*7850*/  @P1 MOV R4, R88 ;  /* 0x0000005800041202 */ /* 0x000fe40000000f00 */
[C---:B------:R-:W-:Y:S01]  /*7860*/  LEA R20, P4, R6.reuse, c[0x0][0x1f8], 0x1 ;  /* 0x00007e0006147a11 */ /* 0x040fe200078808ff */
[C---:B------:R-:W-:Y:S02]  /*7870*/  @P1 IMAD R3, R11.reuse, c[0x0][0x25c], R3 ;  /* 0x000097000b031a24 */ /* 0x040fe400078e0203 */
[----:B------:R-:W-:Y:S01]  /*7880*/  @P1 IMAD.WIDE.U32 R4, R11, c[0x0][0x258], R4 ;  /* 0x000096000b041a25 */ /* 0x000fe200078e0004 */
[----:B------:R-:W-:Y:S04]  /*7890*/  LEA.HI.X R6, R6, c[0x0][0x1fc], R10, 0x1, P4 ;  /* 0x00007f0006067a11 */ /* 0x000fe800020f0c0a */
[C---:B------:R-:W-:Y:S02]  /*78a0*/  @P1 LEA R10, P4, R4.reuse, c[0x0][0x250], 0x1 ;  /* 0x00009400040a1a11 */ /* 0x040fe400078808ff */
[----:B------:R-:W-:Y:S02]  /*78b0*/  @P1 IADD3 R3, R5, R3, RZ ;  /* 0x0000000305031210 */ /* 0x000fe40007ffe0ff */
[----:B------:R-:W-:Y:S02]  /*78c0*/  @P0 MOV R5, R99 ;  /* 0x0000006300050202 */ /* 0x000fe40000000f00 */
[----:B------:R-:W-:Y:S01]  /*78d0*/  @P1 LEA.HI.X R11, R4, c[0x0][0x254], R3, 0x1, P4 ;  /* 0x00009500040b1a11 */ /* 0x000fe200020f0c03 */
[----:B------:R-:W-:Y:S02]  /*78e0*/  @P0 IMAD.MOV.U32 R4, RZ, RZ, R88 ;  /* 0x000000ffff040224 */ /* 0x000fe400078e0058 */
[----:B------:R-:W-:Y:S02]  /*78f0*/  @P0 IMAD R3, R19, c[0x0][0x258], RZ ;  /* 0x0000960013030a24 */ /* 0x000fe400078e02ff */
[C---:B------:R-:W-:Y:S04]  /*7900*/  @P0 IMAD.WIDE.U32 R4, R16.reuse, c[0x0][0x258], R4 ;  /* 0x0000960010040a25 */ /* 0x040fe800078e0004 */
[----:B------:R-:W-:Y:S01]  /*7910*/  @P0 IMAD R3, R16, c[0x0][0x25c], R3 ;  /* 0x0000970010030a24 */ /* 0x000fe200078e0203 */
[C---:B------:R-:W-:Y:S03]  /*7920*/  @P0 LEA R8, P4, R4.reuse, c[0x0][0x250], 0x1 ;  /* 0x0000940004080a11 */ /* 0x040fe600078808ff */
[----:B------:R-:W-:Y:S02]  /*7930*/  @P0 IMAD.IADD R3, R5, 0x1, R3 ;  /* 0x0000000105030824 */ /* 0x000fe400078e0203 */
[----:B------:R1:W3:Y:S03]  /*7940*/  SHFL.IDX PT, R5, R6, RZ, 0x181f ;  /* 0x00181fff06057589 */ /* 0x0002e600000e0000 */
[----:B------:R-:W-:Y:S02]  /*7950*/  @P0 LEA.HI.X R9, R4, c[0x0][0x254], R3, 0x1, P4 ;  /* 0x0000950004090a11 */ /* 0x000fe400020f0c03 */
[----:B------:R1:W4:Y:S01]  /*7960*/  SHFL.IDX PT, R4, R20, RZ, 0x181f ;  /* 0x00181fff14047589 */ /* 0x00032200000e0000 */
[----:B------:R-:W-:Y:S02]  /*7970*/  ISETP.NE.AND P4, PT, R130, RZ, PT ;  /* 0x000000ff8200720c */ /* 0x000fe40003f85270 */
[----:B------:R-:W-:Y:S04]  /*7980*/  IADD3 R3, R17, R2, RZ ;  /* 0x0000000211037210 */ /* 0x000fe80007ffe0ff */
[----:B------:R-:W-:Y:S05]  /*7990*/  IMNMX R3, R3, 0x60, PT ;  /* 0x0000006003037817 */ /* 0x000fea0003800200 */
[----:B------:R-:W-:Y:S02]  /*79a0*/  IMAD.IADD R3, R3, 0x1, -R101 ;  /* 0x0000000103037824 */ /* 0x000fe400078e0a65 */
[----:B------:R-:W-:Y:S01]  /*79b0*/  @!PT LDS RZ, [RZ] ;  /* 0x00000000fffff984 */ /* 0x000fe20000000800 */
[----:B------:R1:W-:Y:S05]  /*79c0*/  @P3 LDGSTS.E.BYPASS.LTC128B.128 [R210+0x100], [R14.64], !P4 ;  /* 0x001000000ed23fae */ /* 0x0003ea000e101d48 */
[----:B------:R1:W-:Y:S05]  /*79d0*/  @P3 LDGSTS.E.BYPASS.LTC128B.128 [R210+0x3100], [R14.64+0x80], !P6 ;  /* 0x031000800ed23fae */ /* 0x0003ea000f101d48 */
[----:B------:R1:W-:Y:S05]  /*79e0*/  @P1 LDGSTS.E.BYPASS.LTC128B.128 [R241+0x1100], [R10.64], !P4 ;  /* 0x011000000af11fae */ /* 0x0003ea000e101d48 */
[----:B------:R1:W-:Y:S05]  /*79f0*/  @P1 LDGSTS.E.BYPASS.LTC128B.128 [R241+0x4100], [R10.64+0x80], !P6 ;  /* 0x041000800af11fae */ /* 0x0003ea000f101d48 */
[----:B------:R1:W-:Y:S05]  /*7a00*/  @P0 LDGSTS.E.BYPASS.LTC128B.128 [R241+0x2100], [R8.64], !P4 ;  /* 0x0210000008f10fae */ /* 0x0003ea000e101d48 */
[----:B------:R1:W-:Y:S01]  /*7a10*/  @P0 LDGSTS.E.BYPASS.LTC128B.128 [R241+0x5100], [R8.64+0x80], !P6 ;  /* 0x0510008008f10fae */ /* 0x0003e2000f101d48 */
[----:B------:R-:W-:Y:S04]  /*7a20*/  ISETP.GE.AND P0, PT, R3, 0x1, PT ;  /* 0x000000010300780c */ /* 0x000fe80003f06270 */
[----:B------:R-:W0:Y:S01]  /*7a30*/  LDGDEPBAR ;  /* 0x00000000000079af */ /* 0x000e220000000000 */
[----:B------:R-:W-:Y:S04]  /*7a40*/  DEPBAR.LE SB0, 0x0 ;  /* 0x000080000000791a */ /* 0x000fe80000000000 */
[----:B------:R-:W-:Y:S06]  /*7a50*/  BAR.SYNC.DEFER_BLOCKING 0x0 ;  /* 0x0000000000007b1d */ /* 0x000fec0000010000 */
[----:B------:R-:W-:-:S05]  /*7a60*/  @!P0 BRA `(.L_x_948) ;  /* 0x000000a000008947 */ /* 0x000fca0003800000 */
[----:B-1-34-:R-:W1:Y:S01]  /*7a70*/  @!P5 LDS.128 R16, [R210+0x100] ;  /* 0x00010000d210d984 */ /* 0x01ae620000000c00 */
[CC--:B------:R-:W-:Y:S04]  /*7a80*/  @!P5 LEA R8, P0, R76.reuse, R4.reuse, 0x1 ;  /* 0x000000044c08d211 */ /* 0x0c0fe800078008ff */
        /* <DEDUP_REMOVED lines=8> */
.L_x_948:
[----:B-1-34-:R-:W-:Y:S05]  /*7b10*/  BSYNC B0 ;  /* 0x0000000000007941 */ /* 0x01afea0003800000 */
.L_x_947:
[----:B------:R1:W3:Y:S01]  /*7b20*/  SHFL.IDX PT, R5, R6, 0x1, 0x181f ;  /* 0x00381f0006057f89 */ /* 0x0002e200000e0000 */
[----:B------:R-:W-:Y:S01]  /*7b30*/  ISETP.GE.AND P0, PT, R3, 0x21, PT ;  /* 0x000000210300780c */ /* 0x000fe20003f06270 */
[----:B------:R-:W-:Y:S02]  /*7b40*/  BSSY B0, `(.L_x_949) ;  /* 0x000000d000007945 */ /* 0x000fe40003800000 */
[----:B------:R1:W4:Y:S10]  /*7b50*/  SHFL.IDX PT, R4, R20, 0x1, 0x181f ;  /* 0x00381f0014047f89 */ /* 0x00033400000e0000 */
[----:B------:R-:W-:-:S05]  /*7b60*/  @!P0 BRA `(.L_x_950) ;  /* 0x000000a000008947 */ /* 0x000fca0003800000 */
[----:B------:R-:W5:Y:S01]  /*7b70*/  @!P5 LDS.128 R16, [R210+0x1100] ;  /* 0x00110000d210d984 */ /* 0x000f620000000c00 */
[CC--:B----4-:R-:W-:Y:S04]  /*7b80*/  @!P5 LEA R8, P0, R76.reuse, R4.reuse, 0x1 ;  /* 0x000000044c08d211 */ /* 0x0d0fe800078008ff */
[-C--:B---3--:R-:W-:Y:S02]  /*7b90*/  @!P5 LEA.HI.X R9, R76, R5.reuse, R77, 0x1, P0 ;  /* 0x000000054c09d211 */ /* 0x088fe400000f0c4d */
[C---:B------:R-:W-:Y:S11]  /*7ba0*/  ISETP.GE.AND P0, PT, R211.reuse, c[0x0][0x1d4], PT ;  /* 0x00007500d3007a0c */ /* 0x040ff60003f06270 */
[----:B------:R-:W-:Y:S02]  /*7bb0*/  @!UPT UIADD3 URZ, URZ, URZ, URZ ;  /* 0x0000003f3f3ff290 */ /* 0x000fe4000fffe03f */
[C---:B------:R-:W-:Y:S04]  /*7bc0*/  @!P0 LEA R4, P1, R211.reuse, R4, 0x1 ;  /* 0x00000004d3048211 */ /* 0x040fe800078208ff */
[----:B------:R-:W-:Y:S01]  /*7bd0*/  @!P0 LEA.HI.X R5, R211, R5, R238, 0x1, P1 ;  /* 0x00000005d3058211 */ /* 0x000fe200008f0cee */
[----:B-----5:R-:W-:Y:S04]  /*7be0*/  @!P5 ST.E.128 [R8.64], R16 ;  /* 0x000000100800d985 */ /* 0x020fe8000c101d08 */
[----:B------:R-:W3:Y:S04]  /*7bf0*/  @!P0 LDS.128 R8, [R210+0x4100] ;  /* 0x00410000d2088984 */ /* 0x000ee80000000c00 */
[----:B---3--:R3:W-:Y:S02]  /*7c00*/  @!P0 ST.E.128 [R4.64], R8 ;  /* 0x0000000804008985 */ /* 0x0087e4000c101d08 */
.L_x_950:
[----:B------:R-:W-:Y:S05]  /*7c10*/  BSYNC B0 ;  /* 0x0000000000007941 */ /* 0x000fea0003800000 */
.L_x_949:
[----:B---3--:R3:W1:Y:S01]  /*7c20*/  SHFL.IDX PT, R5, R6, 0x2, 0x181f ;  /* 0x00581f0006057f89 */ /* 0x00866200000e0000 */
[----:B------:R-:W-:Y:S01]  /*7c30*/  ISETP.GE.AND P0, PT, R3, 0x41, PT ;  /* 0x000000410300780c */ /* 0x000fe20003f06270 */
[----:B------:R-:W-:Y:S02]  /*7c40*/  BSSY B0, `(.L_x_951) ;  /* 0x000000d000007945 */ /* 0x000fe40003800000 */
[----:B----4-:R3:W4:Y:S10]  /*7c50*/  SHFL.IDX PT, R4, R20, 0x2, 0x181f ;  /* 0x00581f0014047f89 */ /* 0x01073400000e0000 */
[----:B------:R-:W-:-:S05]  /*7c60*/  @!P0 BRA `(.L_x_952) ;  /* 0x000000a000008947 */ /* 0x000fca0003800000 */
[----:B------:R-:W5:Y:S01]  /*7c70*/  @!P5 LDS.128 R16, [R210+0x2100] ;  /* 0x00210000d210d984 */ /* 0x000f620000000c00 */
[CC--:B----4-:R-:W-:Y:S04]  /*7c80*/  @!P5 LEA R8, P0, R76.reuse, R4.reuse, 0x1 ;  /* 0x000000044c08d211 */ /* 0x0d0fe800078008ff */
[-C--:B-1----:R-:W-:Y:S02]  /*7c90*/  @!P5 LEA.HI.X R9, R76, R5.reuse, R77, 0x1, P0 ;  /* 0x000000054c09d211 */ /* 0x082fe400000f0c4d */
[C---:B------:R-:W-:Y:S11]  /*7ca0*/  ISETP.GE.AND P0, PT, R211.reuse, c[0x0][0x1d4], PT ;  /* 0x00007500d3007a0c */ /* 0x040ff60003f06270 */
[----:B------:R-:W-:Y:S02]  /*7cb0*/  @!UPT UIADD3 URZ, URZ, URZ, URZ ;  /* 0x0000003f3f3ff290 */ /* 0x000fe4000fffe03f */
[C---:B------:R-:W-:Y:S04]  /*7cc0*/  @!P0 LEA R4, P1, R211.reuse, R4, 0x1 ;  /* 0x00000004d3048211 */ /* 0x040fe800078208ff */
[----:B------:R-:W-:Y:S01]  /*7cd0*/  @!P0 LEA.HI.X R5, R211, R5, R238, 0x1, P1 ;  /* 0x00000005d3058211 */ /* 0x000fe200008f0cee */
[----:B-----5:R-:W-:Y:S04]  /*7ce0*/  @!P5 ST.E.128 [R8.64], R16 ;  /* 0x000000100800d985 */ /* 0x020fe8000c101d08 */
[----:B------:R-:W1:Y:S04]  /*7cf0*/  @!P0 LDS.128 R8, [R210+0x5100] ;  /* 0x00510000d2088984 */ /* 0x000e680000000c00 */
[----:B-1----:R1:W-:Y:S02]  /*7d00*/  @!P0 ST.E.128 [R4.64], R8 ;  /* 0x0000000804008985 */ /* 0x0023e4000c101d08 */
.L_x_952:
[----:B------:R-:W-:Y:S05]  /*7d10*/  BSYNC B0 ;  /* 0x0000000000007941 */ /* 0x000fea0003800000 */
.L_x_951:
[C---:B------:R-:W-:Y:S02]  /*7d20*/  ISETP.GT.AND P0, PT, R35.reuse, R121, PT ;  /* 0x000000792300720c */ /* 0x040fe40003f04270 */
[----:B------:R-:W-:Y:S11]  /*7d30*/  IADD3 R35, R35, -0x1, RZ ;  /* 0xffffffff23237810 */ /* 0x000ff60007ffe0ff */
[----:B-1-3--:R-:W-:Y:S01]  /*7d40*/  @P0 SHF.R.S32.HI R6, RZ, 0x1f, R35 ;  /* 0x0000001fff060819 */ /* 0x00afe20000011423 */
[----:B----4-:R-:W-:Y:S02]  /*7d50*/  @P0 IMAD.MOV.U32 R4, RZ, RZ, R112 ;  /* 0x000000ffff040224 */ /* 0x010fe400078e0070 */
[----:B------:R-:W-:Y:S02]  /*7d60*/  @P0 IMAD.MOV.U32 R5, RZ, RZ, R111 ;  /* 0x000000ffff050224 */ /* 0x000fe400078e006f */
[----:B------:R-:W-:Y:S02]  /*7d70*/  @P0 IMAD R3, R145, R35, RZ ;  /* 0x0000002391030224 */ /* 0x000fe400078e02ff */
[-C--:B------:R-:W-:Y:S04]  /*7d80*/  @P0 IMAD.WIDE.U32 R4, R35, R134.reuse, R4 ;  /* 0x0000008623040225 */ /* 0x080fe800078e0004 */
[----:B------:R-:W-:Y:S01]  /*7d90*/  @P0 IMAD R3, R6, R134, R3 ;  /* 0x0000008606030224 */ /* 0x000fe200078e0203 */
[C---:B------:R-:W-:Y:S02]  /*7da0*/  @P0 LEA R8, P1, R4.reuse, c[0x0][0x220], 0x1 ;  /* 0x0000880004080a11 */ /* 0x040fe400078208ff */
[----:B------:R-:W-:Y:S01]  /*7db0*/  @P0 SHF.L.U64.HI R6, R151, 0x1, R148 ;  /* 0x0000000197060819 */ /* 0x000fe20000010294 */
[----:B------:R-:W-:Y:S05]  /*7dc0*/  @P0 IMAD.IADD R3, R5, 0x1, R3 ;  /* 0x0000000105030824 */ /* 0x000fea00078e0203 */
[----:B------:R-:W-:Y:S02]  /*7dd0*/  @P0 LEA.HI.X R9, R4, c[0x0][0x224], R3, 0x1, P1 ;  /* 0x0000890004090a11 */ /* 0x000fe400008f0c03 */
[----:B------:R-:W-:Y:S03]  /*7de0*/  @P0 SHF.L.U32 R3, R151, 0x1, RZ ;  /* 0x0000000197030819 */ /* 0x000fe600000006ff */
[----:B------:R-:W-:Y:S01]  /*7df0*/  @!PT LDS RZ, [RZ] ;  /* 0x00000000fffff984 */ /* 0x000fe20000000800 */
[----:B------:R-:W-:Y:S01]  /*7e00*/  @!PT LDS RZ, [RZ] ;  /* 0x00000000fffff984 */ /* 0x000fe20000000800 */
[----:B------:R-:W-:Y:S01]  /*7e10*/  @!PT LDS RZ, [RZ] ;  /* 0x00000000fffff984 */ /* 0x000fe20000000800 */
[----:B------:R1:W-:Y:S01]  /*7e20*/  @P0 LDGSTS.E.BYPASS.LTC128B.128 [R210+0x8100], [R8.64], !P4 ;  /* 0x0810000008d20fae */ /* 0x0003e2000e101d48 */
[----:B------:R-:W-:Y:S03]  /*7e30*/  @P0 IADD3 R4, P1, R3, R8, RZ ;  /* 0x0000000803040210 */ /* 0x000fe60007f3e0ff */
[----:B------:R1:W-:Y:S02]  /*7e40*/  @P0 LDGSTS.E.BYPASS.LTC128B.128 [R210+0xb100], [R8.64+0x80], !P6 ;  /* 0x0b10008008d20fae */ /* 0x0003e4000f101d48 */
[----:B------:R-:W-:Y:S01]  /*7e50*/  @P0 IMAD.X R5, R6, 0x1, R9, P1 ;  /* 0x0000000106050824 */ /* 0x000fe200008e0609 */
[----:B------:R-:W-:Y:S04]  /*7e60*/  @P0 IADD3 R10, P1, R4, R3, RZ ;  /* 0x00000003040a0210 */ /* 0x000fe80007f3e0ff */
[----:B------:R1:W-:Y:S01]  /*7e70*/  @P0 LDGSTS.E.BYPASS.LTC128B.128 [R210+0x9100], [R4.64], !P4 ;  /* 0x0910000004d20fae */ /* 0x0003e2000e101d48 */
[----:B------:R-:W-:Y:S03]  /*7e80*/  @P0 IADD3.X R11, R5, R6, RZ, P1, !PT ;  /* 0x00000006050b0210 */ /* 0x000fe60000ffe4ff */
[----:B------:R1:W-:Y:S04]  /*7e90*/  @P0 LDGSTS.E.BYPASS.LTC128B.128 [R210+0xc100], [R4.64+0x80], !P6 ;  /* 0x0c10008004d20fae */ /* 0x0003e8000f101d48 */
[----:B------:R1:W-:Y:S04]  /*7ea0*/  @P0 LDGSTS.E.BYPASS.LTC128B.128 [R210+0xa100], [R10.64], !P4 ;  /* 0x0a1000000ad20fae */ /* 0x0003e8000e101d48 */
[----:B------:R1:W-:Y:S04]  /*7eb0*/  @P0 LDGSTS.E.BYPASS.LTC128B.128 [R210+0xd100], [R10.64+0x80], !P6 ;  /* 0x0d1000800ad20fae */ /* 0x0003e8000f101d48 */
[----:B------:R-:W0:Y:S01]  /*7ec0*/  LDGDEPBAR ;  /* 0x00000000000079af */ /* 0x000e220000000000 */
[----:B------:R-:W-:-:S05]  /*7ed0*/  @P0 BRA `(.L_x_953) ;  /* 0xffffb5c000000947 */ /* 0x000fca000383ffff */
[----:B------:R-:W-:Y:S01]  /*7ee0*/  WARPSYNC 0xffffffff ;  /* 0xffffffff00007948 */ /* 0x000fe20003800000 */
[----:B------:R-:W-:Y:S06]  /*7ef0*/  BAR.SYNC.DEFER_BLOCKING 0x0 ;  /* 0x0000000000007b1d */ /* 0x000fec0000010000 */
.L_x_918:
[----:B------:R-:W3:Y:S01]  /*7f00*/  LDL R71, [R1+0xc] ;  /* 0x00000c0001477983 */ /* 0x000ee20000100800 */
[----:B------:R-:W-:-:S05]  /*7f10*/  IMAD.MOV.U32 R74, RZ, RZ, c[0x0][0x2c4] ;  /* 0x0000b100ff4a7624 */ /* 0x000fca00078e00ff */
[----:B------:R-:W-:Y:S01]  /*7f20*/  ISETP.NE.AND P3, PT, R74, 0x1, PT ;  /* 0x000000014a00780c */ /* 0x000fe20003f65270 */
[----:B-1----:R-:W-:-:S05]  /*7f30*/  IMAD.MOV.U32 R5, RZ, RZ, c[0x0][0x32c] ;  /* 0x0000cb00ff057624 */ /* 0x002fca00078e00ff */
[----:B------:R-:W-:Y:S02]  /*7f40*/  ISETP.GE.AND P1, PT, R5, 0x1, PT ;  /* 0x000000010500780c */ /* 0x000fe40003f26270 */
[----:B------:R-:W-:Y:S02]  /*7f50*/  IADD3 R3, R244, 0x1, -R243 ;  /* 0x00000001f4037810 */ /* 0x000fe40007ffe8f3 */
[----:B---3--:R-:W-:-:S05]  /*7f60*/  IADD3 R2, R71, 0x7f, RZ ;  /* 0x0000007f47027810 */ /* 0x008fca0007ffe0ff */
[----:B------:R-:W-:-:S05]  /*7f70*/  @P3 IMAD.HI.U32 R4, R2, c[0x0][0x2c8], RZ ;  /* 0x0000b20002043a27 */ /* 0x000fca00078e00ff */
[----:B------:R-:W-:-:S05]  /*7f80*/  @P3 SHF.R.U32.HI R2, RZ, c[0x0][0x2cc], R4 ;  /* 0x0000b300ff023a19 */ /* 0x000fca0000011604 */
[----:B------:R-:W-:-:S05]  /*7f90*/  IMAD.IADD R2, R3, 0x1, R2 ;  /* 0x0000000103027824 */ /* 0x000fca00078e0202 */
[----:B------:R-:W-:Y:S01]  /*7fa0*/  IADD3 R4, R2, c[0x0][0x328], RZ ;  /* 0x0000ca0002047a10 */ /* 0x000fe20007ffe0ff */
[----:B------:R-:W-:Y:S05]  /*7fb0*/  @!P1 BRA `(.L_x_954) ;  /* 0x0000011000009947 */ /* 0x000fea0003800000 */
[C---:B------:R-:W-:Y:S01]  /*7fc0*/  ISETP.GT.AND P0, PT, R2.reuse, RZ, PT ;  /* 0x000000ff0200720c */ /* 0x040fe20003f04270 */
[----:B------:R-:W-:Y:S01]  /*7fd0*/  BSSY B0, `(.L_x_955) ;  /* 0x000000d000007945 */ /* 0x000fe20003800000 */
[----:B------:R-:W-:Y:S01]  /*7fe0*/  IADD3 R3, R2, -0x1, RZ ;  /* 0xffffffff02037810 */ /* 0x000fe20007ffe0ff */
[----:B------:R-:W-:-:S10]  /*7ff0*/  IMAD.MOV.U32 R5, RZ, RZ, c[0x0][0x32c] ;  /* 0x0000cb00ff057624 */ /* 0x000fd400078e00ff */
[----:B------:R-:W-:Y:S05]  /*8000*/  @P0 BRA `(.L_x_956) ;  /* 0x0000006000000947 */ /* 0x000fea0003800000 */
[----:B------:R-:W-:Y:S01]  /*8010*/  ISETP.NE.AND P0, PT, R5, 0x1, PT ;  /* 0x000000010500780c */ /* 0x000fe20003f05270 */
[----:B------:R-:W-:-:S12]  /*8020*/  IMAD.MOV R2, RZ, RZ, -R2 ;  /* 0x000000ffff027224 */ /* 0x000fd800078e0a02 */
[----:B------:R-:W-:-:S05]  /*8030*/  @P0 IMAD.HI.U32 R3, R2, c[0x0][0x330], RZ ;  /* 0x0000cc0002030a27 */ /* 0x000fca00078e00ff */
[----:B------:R-:W-:-:S04]  /*8040*/  @P0 SHF.R.U32.HI R2, RZ, c[0x0][0x334], R3 ;  /* 0x0000cd00ff020a19 */ /* 0x000fc80000011603 */
[----:B------:R-:W-:Y:S01]  /*8050*/  LOP3.LUT R3, RZ, R2, RZ, 0x33, !PT ;  /* 0x00000002ff037212 */ /* 0x000fe200078e33ff */
[----:B------:R-:W-:Y:S05]  /*8060*/  BRA `(.L_x_957) ;  /* 0x0000003000007947 */ /* 0x000fea0003800000 */
.L_x_956:
[----:B------:R-:W-:-:S13]  /*8070*/  ISETP.NE.AND P0, PT, R5, 0x1, PT ;  /* 0x000000010500780c */ /* 0x000fda0003f05270 */
[----:B------:R-:W-:-:S05]  /*8080*/  @P0 IMAD.HI.U32 R2, R3, c[0x0][0x330], RZ ;  /* 0x0000cc0003020a27 */ /* 0x000fca00078e00ff */
[----:B------:R-:W-:Y:S02]  /*8090*/  @P0 SHF.R.U32.HI R3, RZ, c[0x0][0x334], R2 ;  /* 0x0000cd00ff030a19 */ /* 0x000fe40000011602 */
.L_x_957:
[----:B------:R-:W-:Y:S05]  /*80a0*/  BSYNC B0 ;  /* 0x0000000000007941 */ /* 0x000fea0003800000 */
.L_x_955:
[----:B------:R-:W-:-:S05]  /*80b0*/  IMAD R3, R3, R5, c[0x0][0x32c] ;  /* 0x0000cb0003037624 */ /* 0x000fca00078e0205 */
[----:B------:R-:W-:-:S04]  /*80c0*/  IMNMX R4, R4, R3, PT ;  /* 0x0000000304047217 */ /* 0x000fc80003800200 */
.L_x_954:
[----:B------:R-:W-:Y:S01]  /*80d0*/  IADD3 R4, R4, 0x5f, RZ ;  /* 0x0000005f04047810 */ /* 0x000fe20007ffe0ff */
[----:B------:R-:W-:-:S04]  /*80e0*/  @P3 IMAD.HI.U32 R3, R71, c[0x0][0x2c8], RZ ;  /* 0x0000b20047033a27 */ /* 0x000fc800078e00ff */
[----:B------:R-:W-:-:S04]  /*80f0*/  IMAD.HI R4, R4, 0x2aaaaaab, RZ ;  /* 0x2aaaaaab04047827 */ /* 0x000fc800078e02ff */
[----:B------:R-:W-:Y:S01]  /*8100*/  IMAD.MOV.U32 R2, RZ, RZ, R71 ;  /* 0x000000ffff027224 */ /* 0x000fe200078e0047 */
[----:B------:R-:W-:Y:S02]  /*8110*/  @P3 SHF.R.U32.HI R2, RZ, c[0x0][0x2cc], R3 ;  /* 0x0000b300ff023a19 */ /* 0x000fe40000011603 */
        /* <DEDUP_REMOVED lines=16> */
.L_x_960:
[----:B------:R-:W-:-:S04]  /*8220*/  MOV R4, c[0x0][0x32c] ;  /* 0x0000cb0000047a02 */ /* 0x000fc80000000f00 */
[----:B------:R-:W-:-:S13]  /*8230*/  ISETP.NE.AND P0, PT, R4, 0x1, PT ;  /* 0x000000010400780c */ /* 0x000fda0003f05270 */
[----:B------:R-:W-:-:S05]  /*8240*/  @P0 IMAD.HI.U32 R4, R2, c[0x0][0x330], RZ ;  /* 0x0000cc0002040a27 */ /* 0x000fca00078e00ff */
[----:B------:R-:W-:Y:S02]  /*8250*/  @P0 SHF.R.U32.HI R2, RZ, c[0x0][0x334], R4 ;  /* 0x0000cd00ff020a19 */ /* 0x000fe40000011604 */
.L_x_961:
[----:B------:R-:W-:Y:S05]  /*8260*/  BSYNC B0 ;  /* 0x0000000000007941 */ /* 0x000fea0003800000 */
.L_x_959:
[----:B------:R-:W-:-:S05]  /*8270*/  IMAD R2, R2, c[0x0][0x32c], RZ ;  /* 0x0000cb0002027a24 */ /* 0x000fca00078e02ff */
[----:B------:R-:W-:-:S05]  /*8280*/  IMNMX R3, R3, R2, !PT ;  /* 0x0000000203037217 */ /* 0x000fca0007800200 */
.L_x_958:
[----:B------:R-:W-:Y:S01]  /*8290*/  IMAD.HI R3, R3, 0x2aaaaaab, RZ ;  /* 0x2aaaaaab03037827 */ /* 0x000fe200078e02ff */
[----:B------:R-:W-:Y:S04]  /*82a0*/  BSSY B0, `(.L_x_962) ;  /* 0x0000024000007945 */ /* 0x000fe80003800000 */
[----:B------:R-:W-:-:S04]  /*82b0*/  SHF.R.U32.HI R2, RZ, 0x1f, R3 ;  /* 0x0000001fff027819 */ /* 0x000fc80000011603 */
[----:B------:R-:W-:Y:S01]  /*82c0*/  LEA.HI.SX32 R3, R3, R2, 0x1c ;  /* 0x0000000203037211 */ /* 0x000fe200078fe2ff */
[----:B------:R-:W-:-:S03]  /*82d0*/  IMAD.MOV.U32 R2, RZ, RZ, RZ ;  /* 0x000000ffff027224 */ /* 0x000fc600078e00ff */
[----:B------:R-:W-:-:S04]  /*82e0*/  IMNMX R6, RZ, R3, !PT ;  /* 0x00000003ff067217 */ /* 0x000fc80007800200 */
[----:B------:R-:W-:-:S13]  /*82f0*/  ISETP.GT.AND P0, PT, R8, R6, PT ;  /* 0x000000060800720c */ /* 0x000fda0003f04270 */
[----:B------:R-:W-:Y:S05]  /*8300*/  @!P0 BRA `(.L_x_963) ;  /* 0x000001d000008947 */ /* 0x000fea0003800000 */
[----:B------:R-:W-:Y:S02]  /*8310*/  IABS R3, R131 ;  /* 0x0000008300037213 */ /* 0x000fe40000000000 */
[----:B------:R-:W-:Y:S02]  /*8320*/  IADD3 R4, R131, -0x1, R8 ;  /* 0xffffffff83047810 */ /* 0x000fe40007ffe008 */
[----:B------:R-:W1:Y:S03]  /*8330*/  I2F.RP R2, R3 ;  /* 0x0000000300027306 */ /* 0x000e660000209400 */
[----:B------:R-:W-:Y:S02]  /*8340*/  IMAD.IADD R9, R4, 0x1, -R6 ;  /* 0x0000000104097824 */ /* 0x000fe400078e0a06 */
[----:B------:R-:W-:-:S03]  /*8350*/  IMAD.MOV.U32 R4, RZ, RZ, RZ ;  /* 0x000000ffff047224 */ /* 0x000fc600078e00ff */
        /* <DEDUP_REMOVED lines=24> */
.L_x_963:
[----:B------:R-:W-:Y:S05]  /*84e0*/  BSYNC B0 ;  /* 0x0000000000007941 */ /* 0x000fea0003800000 */
.L_x_962:
[----:B------:R-:W3:Y:S01]  /*84f0*/  LDL R3, [R1+0x28] ;  /* 0x0000280001037983 */ /* 0x000ee20000100800 */
        /* <DEDUP_REMOVED lines=13> */
[----:B--2---:R-:W-:Y:S01]  /*85d0*/  CS2R R80, SRZ ;  /* 0x0000000000507805 */ /* 0x004fe2000001ff00 */
        /* <DEDUP_REMOVED lines=19> */
[----:B---3--:R-:W-:-:S04]  /*8710*/  IMAD R242, R3, R2, R6 ;  /* 0x0000000203f27224 */ /* 0x008fc800078e0206 */
[--C-:B------:R-:W-:Y:S01]  /*8720*/  IMAD.IADD R3, R242, 0x1, R2.reuse ;  /* 0x00000001f2037824 */ /* 0x100fe200078e0202 */
[----:B------:R-:W-:-:S04]  /*8730*/  PRMT R2, RZ, 0x7610, R2 ;  /* 0x00007610ff027816 */ /* 0x000fc80000000002 */
[----:B------:R-:W-:-:S04]  /*8740*/  IMNMX R212, R8, R3, PT ;  /* 0x0000000308d47217 */ /* 0x000fc80003800200 */
[----:B------:R-:W-:-:S13]  /*8750*/  ISETP.GT.AND P0, PT, R212, R242, PT ;  /* 0x000000f2d400720c */ /* 0x000fda0003f04270 */
[----:B------:R-:W-:Y:S05]  /*8760*/  @!P0 BRA `(.L_x_964) ;  /* 0x0001666000008947 */ /* 0x000fea0003800000 */
[----:B------:R-:W2:Y:S01]  /*8770*/  LDL R10, [R1+0x24] ;  /* 0x00002400010a7983 */ /* 0x000ea20000100800 */
[----:B------:R-:W-:-:S03]  /*8780*/  ISETP.NE.U32.AND P0, PT, RZ, c[0x0][0x340], PT ;  /* 0x0000d000ff007a0c */ /* 0x000fc60003f05070 */
[----:B------:R-:W3:Y:S01]  /*8790*/  LDL R9, [R1+0x20] ;  /* 0x0000200001097983 */ /* 0x000ee20000100800 */
[----:B------:R-:W-:-:S13]  /*87a0*/  ISETP.NE.AND.EX P0, PT, RZ, c[0x0][0x344], PT, P0 ;  /* 0x0000d100ff007a0c */ /* 0x000fda0003f05300 */
[----:B------:R-:W-:-:S04]  /*87b0*/  @P0 IMAD.MOV.U32 R2, RZ, RZ, 0x4 ;  /* 0x00000004ff020424 */ /* 0x000fc800078e00ff */
[----:B--2---:R-:W-:-:S06]  /*87c0*/  @P0 IMAD.WIDE R2, R10, R2, c[0x0][0x340] ;  /* 0x0000d0000a020625 */ /* 0x004fcc00078e0202 */
[----:B------:R1:W5:Y:S01]  /*87d0*/  @P0 LDG.E R2, [R2.64] ;  /* 0x0000000802020981 */ /* 0x000362000c1e1900 */
[----:B------:R-:W-:Y:S01]  /*87e0*/  ISETP.NE.U32.AND P1, PT, RZ, c[0x0][0x348], PT ;  /* 0x0000d200ff007a0c */ /* 0x000fe20003f25070 */
[----:B------:R-:W-:Y:S01]  /*87f0*/  IMAD.WIDE.U32 R4, R143, c[0x0][0x178], RZ ;  /* 0x00005e008f047a25 */ /* 0x000fe200078e00ff */
[----:B------:R-:W-:Y:S02]  /*8800*/  SHF.R.S32.HI R6, RZ, 0x1f, R10 ;  /* 0x0000001fff067819 */ /* 0x000fe4000001140a */
[----:B------:R-:W-:Y:S01]  /*8810*/  ISETP.NE.AND.EX P1, PT, RZ, c[0x0][0x34c], PT, P1 ;  /* 0x0000d300ff007a0c */ /* 0x000fe20003f25310 */
[----:B------:R-:W-:Y:S01]  /*8820*/  WARPSYNC 0xffffffff ;  /* 0xffffffff00007948 */ /* 0x000fe20003800000 */
[----:B---3--:R-:W-:Y:S02]  /*8830*/  LOP3.LUT R81, R9, 0xffff, RZ, 0xc0, !PT ;  /* 0x0000ffff09517812 */ /* 0x008fe400078ec0ff */
[----:B------:R-:W-:Y:S02]  /*8840*/  SEL R11, R6, RZ, !P1 ;  /* 0x000000ff060b7207 */ /* 0x000fe40004800000 */
[----:B------:R-:W-:-:S02]  /*8850*/  IADD3 R127, R212, -0x1, RZ ;  /* 0xffffffffd47f7810 */ /* 0x000fc40007ffe0ff */
[----:B-1----:R-:W-:-:S05]  /*8860*/  SHF.R.S32.HI R3, RZ, 0x1f, R143 ;  /* 0x0000001fff037819 */ /* 0x002fca000001148f */
[----:B------:R-:W-:-:S04]  /*8870*/  IMAD R3, R3, c[0x0][0x178], RZ ;  /* 0x00005e0003037a24 */ /* 0x000fc800078e02ff */
[----:B------:R-:W-:Y:S01]  /*8880*/  IMAD R3, R143, c[0x0][0x17c], R3 ;  /* 0x00005f008f037a24 */ /* 0x000fe200078e0203 */
[----:B------:R-:W-:-:S03]  /*8890*/  SEL R6, R10, RZ, !P1 ;  /* 0x000000ff0a067207 */ /* 0x000fc60004800000 */
[----:B------:R-:W-:Y:S02]  /*88a0*/  IMAD.IADD R9, R5, 0x1, R3 ;  /* 0x0000000105097824 */ /* 0x000fe400078e0203 */
[----:B------:R-:W-:-:S03]  /*88b0*/  @!P0 IMAD.MOV.U32 R2, RZ, RZ, R10 ;  /* 0x000000ffff028224 */ /* 0x000fc600078e000a */
[----:B------:R-:W2:Y:S01]  /*88c0*/  LDL R129, [R1+0x10] ;  /* 0x0000100001817983 */ /* 0x000ea20000100800 */
[----:B------:R-:W-:Y:S01]  /*88d0*/  IMAD.MOV.U32 R65, RZ, RZ, 0x60 ;  /* 0x00000060ff417424 */ /* 0x000fe200078e00ff */
[----:B-----5:R-:W-:Y:S01]  /*88e0*/  SHF.R.S32.HI R5, RZ, 0x1f, R2 ;  /* 0x0000001fff057819 */ /* 0x020fe20000011402 */
[----:B------:R-:W-:Y:S01]  /*88f0*/  IMAD.MOV.U32 R140, RZ, RZ, c[0x0][0x2b8] ;  /* 0x0000ae00ff8c7624 */ /* 0x000fe200078e00ff */
[----:B------:R-:W-:Y:S01]  /*8900*/  LOP3.LUT R209, R209, 0xfff7ffff, RZ, 0xc0, !PT ;  /* 0xfff7ffffd1d17812 */ /* 0x000fe200078ec0ff */
[----:B------:R-:W-:Y:S02]  /*8910*/  IMAD R126, R212, R65, -0x60 ;  /* 0xffffffa0d47e7424 */ /* 0x000fe400078e0241 */
[----:B------:R-:W-:Y:S01]  /*8920*/  IMAD.WIDE.U32 R130, R2, c[0x0][0x2b0], RZ ;  /* 0x0000ac0002827a25 */ /* 0x000fe200078e00ff */
[----:B------:R-:W-:Y:S01]  /*8930*/  BAR.SYNC.DEFER_BLOCKING 0x0 ;  /* 0x0000000000007b1d */ /* 0x000fe20000010000 */
[----:B------:R-:W-:-:S02]  /*8940*/  ISETP.NE.AND P1, PT, R140, 0x1, PT ;  /* 0x000000018c00780c */ /* 0x000fc40003f25270 */
[----:B------:R-:W-:Y:S02]  /*8950*/  IMAD.IADD R3, R0, 0x1, R126 ;  /* 0x0000000100037824 */ /* 0x000fe400078e027e */
[----:B------:R-:W-:Y:S01]  /*8960*/  IMAD.MOV.U32 R222, RZ, RZ, RZ ;  /* 0x000000ffffde7224 */ /* 0x000fe200078e00ff */
[----:B------:R-:W-:Y:S02]  /*8970*/  STL.64 [R1], R130 ;  /* 0x0000008201007387 */ /* 0x000fe40000100a00 */
[----:B------:R-:W-:-:S04]  /*8980*/  ISETP.GE.AND P0, PT, R3, R244, PT ;  /* 0x000000f40300720c */ /* 0x000fc80003f06270 */
[----:B------:R-:W-:Y:S02]  /*8990*/  ISETP.GT.OR P0, PT, R0, 0x5f, P0 ;  /* 0x0000005f0000780c */ /* 0x000fe40000704670 */
[----:B------:R-:W-:Y:S01]  /*89a0*/  @P1 LOP3.LUT R209, R209, 0x80000, RZ, 0xfc, !PT ;  /* 0x00080000d1d11812 */ /* 0x000fe200078efcff */
[----:B--2---:R-:W-:Y:S02]  /*89b0*/  IMAD.IADD R14, R3, 0x1, R129 ;  /* 0x00000001030e7824 */ /* 0x004fe400078e0281 */
[----:B------:R-:W-:Y:S02]  /*89c0*/  IMAD R3, R5, c[0x0][0x2b0], RZ ;  /* 0x0000ac0005037a24 */ /* 0x000fe400078e02ff */
[----:B------:R-:W-:-:S04]  /*89d0*/  @P1 IMAD.HI.U32 R5, R14, c[0x0][0x2bc], RZ ;  /* 0x0000af000e051a27 */ /* 0x000fc800078e00ff */
[----:B------:R-:W-:Y:S01]  /*89e0*/  IMAD.MOV.U32 R8, RZ, RZ, R14 ;  /* 0x000000ffff087224 */ /* 0x000fe200078e000e */
[----:B------:R-:W-:Y:S01]  /*89f0*/  @P1 SHF.R.U32.HI R8, RZ, c[0x0][0x2c0], R5 ;  /* 0x0000b000ff081a19 */ /* 0x000fe20000011605 */
[----:B------:R-:W-:-:S04]  /*8a00*/  IMAD R3, R2, c[0x0][0x2b4], R3 ;  /* 0x0000ad0002037a24 */ /* 0x000fc800078e0203 */
[----:B------:R-:W-:Y:S01]  /*8a10*/  IMAD.IADD R128, R131, 0x1, R3 ;  /* 0x0000000183807824 */ /* 0x000fe200078e0203 */
[----:B------:R-:W-:-:S04]  /*8a20*/  @!P0 IADD3 R3, P1, R8, R130, RZ ;  /* 0x0000008208038210 */ /* 0x000fc80007f3e0ff */
[----:B------:R-:W-:Y:S01]  /*8a30*/  @!P0 LEA.HI.X.SX32 R5, R8, R128, 0x1, P1 ;  /* 0x0000008008058211 */ /* 0x000fe200008f0eff */
[----:B------:R-:W-:Y:S01]  /*8a40*/  IMAD R48, R243, c[0x0][0x2c4], RZ ;  /* 0x0000b100f3307a24 */ /* 0x000fe200078e02ff */
[----:B------:R-:W-:Y:S01]  /*8a50*/  @!P0 LEA R2, P1, R3, c[0x0][0x2a0], 0x2 ;  /* 0x0000a80003028a11 */ /* 0x000fe200078210ff */
[----:B------:R-:W-:Y:S01]  /*8a60*/  IMAD.WIDE.U32 R250, R81, c[0x0][0x1e8], RZ ;  /* 0x00007a0051fa7a25 */ /* 0x000fe200078e00ff */
[----:B------:R-:W-:Y:S02]  /*8a70*/  STL [R1+0x8], R128 ;  /* 0x0000088001007387 */ /* 0x000fe40000100800 */
[----:B------:R-:W-:-:S05]  /*8a80*/  @!P0 LEA.HI.X R3, R3, c[0x0][0x2a4], R5, 0x2, P1 ;  /* 0x0000a90003038a11 */ /* 0x000fca00008f1405 */
[----:B------:R1:W2:Y:S01]  /*8a90*/  @!P0 LDG.E R222, [R2.64] ;  /* 0x0000000802de8981 */ /* 0x0002a2000c1e1900 */
[----:B------:R-:W-:Y:S01]  /*8aa0*/  IMAD.MOV.U32 R5, RZ, RZ, R9 ;  /* 0x000000ffff057224 */ /* 0x000fe200078e0009 */
[----:B------:R-:W-:Y:S01]  /*8ab0*/  ISETP.GE.AND P1, PT, R76, c[0x0][0x198], PT ;  /* 0x000066004c007a0c */ /* 0x000fe20003f26270 */
[----:B------:R-:W-:Y:S01]  /*8ac0*/  IMAD R9, R11, c[0x0][0x1c0], RZ ;  /* 0x000070000b097a24 */ /* 0x000fe200078e02ff */
[----:B------:R-:W-:Y:S01]  /*8ad0*/  LOP3.LUT R209, R209, 0xfffbffff, RZ, 0xc0, !PT ;  /* 0xfffbffffd1d17812 */ /* 0x000fe200078ec0ff */
[----:B------:R-:W-:-:S04]  /*8ae0*/  IMAD.WIDE.U32 R4, R81, c[0x0][0x1b8], R4 ;  /* 0x00006e0051047a25 */ /* 0x000fc800078e0004 */
[----:B------:R-:W-:Y:S02]  /*8af0*/  IMAD R5, R81, c[0x0][0x1bc], R5 ;  /* 0x00006f0051057a24 */ /* 0x000fe400078e0205 */
[C---:B------:R-:W-:Y:S02]  /*8b00*/  IMAD R9, R6.reuse, c[0x0][0x1c4], R9 ;  /* 0x0000710006097a24 */ /* 0x040fe400078e0209 */
[----:B------:R-:W-:-:S04]  /*8b10*/  IMAD.WIDE.U32 R4, R6, c[0x0][0x1c0], R4 ;  /* 0x0000700006047a25 */ /* 0x000fc800078e0004 */
[----:B------:R-:W-:Y:S02]  /*8b20*/  IMAD.IADD R5, R5, 0x1, R9 ;  /* 0x0000000105057824 */ /* 0x000fe400078e0209 */
[----:B------:R-:W-:Y:S02]  /*8b30*/  IMAD R252, R81, c[0x0][0x1ec], R251 ;  /* 0x00007b0051fc7a24 */ /* 0x000fe400078e02fb */
[----:B------:R-:W-:Y:S02]  /*8b40*/  IMAD R65, R212, -0x60, R65 ;  /* 0xffffffa0d4417824 */ /* 0x000fe400078e0241 */
[----:B-1----:R-:W-:Y:S02]  /*8b50*/  IMAD.IADD R3, R0, 0x1, R71 ;  /* 0x0000000100037824 */ /* 0x002fe400078e0247 */
[----:B------:R-:W-:Y:S02]  /*8b60*/  IMAD.IADD R125, R244, 0x1, R65 ;  /* 0x00000001f47d7824 */ /* 0x000fe400078e0241 */
[----:B------:R-:W-:-:S04]  /*8b70*/  @P3 IMAD.HI.U32 R10, R3, c[0x0][0x2c8], RZ ;  /* 0x0000b200030a3a27 */ /* 0x000fc800078e00ff */
[----:B------:R-:W-:Y:S01]  /*8b80*/  IMAD.MOV.U32 R2, RZ, RZ, R3 ;  /* 0x000000ffff027224 */ /* 0x000fe200078e0003 */
[----:B------:R-:W-:Y:S01]  /*8b90*/  @P3 SHF.R.U32.HI R2, RZ, c[0x0][0x2cc], R10 ;  /* 0x0000b300ff023a19 */ /* 0x000fe2000001160a */
[----:B------:R-:W-:-:S03]  /*8ba0*/  IMAD.IADD R97, R125, 0x1, -R101 ;  /* 0x000000017d617824 */ /* 0x000fc600078e0a65 */
[--C-:B------:R-:W-:Y:S01]  /*8bb0*/  SHF.R.S32.HI R10, RZ, 0x1f, R2.reuse ;  /* 0x0000001fff0a7819 */ /* 0x100fe20000011402 */
[----:B------:R-:W-:Y:S01]  /*8bc0*/  IMAD.MOV R6, RZ, RZ, -R2 ;  /* 0x000000ffff067224 */ /* 0x000fe200078e0a02 */
[----:B------:R-:W-:-:S03]  /*8bd0*/  ISETP.GE.AND P2, PT, R97, 0x1, PT ;  /* 0x000000016100780c */ /* 0x000fc60003f46270 */
        /* <DEDUP_REMOVED lines=10> */
[----:B------:R-:W-:Y:S01]  /*8c80*/  LEA R3, P0, R2, c[0x0][0x160], 0x1 ;  /* 0x0000580002037a11 */ /* 0x000fe200078008ff */
[----:B------:R-:W-:-:S03]  /*8c90*/  IMAD.IADD R6, R101, 0x1, R71 ;  /* 0x0000000165067824 */ /* 0x000fc600078e0247 */
[----:B------:R-:W-:Y:S01]  /*8ca0*/  LEA.HI.X R2, R2, c[0x0][0x164], R4, 0x1, P0 ;  /* 0x0000590002027a11 */ /* 0x000fe200000f0c04 */
[----:B------:R-:W-:Y:S01]  /*8cb0*/  SHFL.IDX PT, R9, R3, 0x1, 0x181f ;  /* 0x00381f0003097f89 */ /* 0x000fe200000e0000 */
[CC--:B------:R-:W-:Y:S02]  /*8cc0*/  ISETP.GE.AND P3, PT, R6.reuse, R48.reuse, PT ;  /* 0x000000300600720c */ /* 0x0c0fe40003f66270 */
[----:B------:R-:W-:Y:S01]  /*8cd0*/  IADD3 R11, R6, 0x20, RZ ;  /* 0x00000020060b7810 */ /* 0x000fe20007ffe0ff */
[----:B------:R-:W1:Y:S03]  /*8ce0*/  SHFL.IDX PT, R4, R3, RZ, 0x181f ;  /* 0x00181fff03047589 */ /* 0x000e6600000e0000 */
[----:B------:R-:W-:Y:S01]  /*8cf0*/  ISETP.GE.AND P4, PT, R11, R48, PT ;  /* 0x000000300b00720c */ /* 0x000fe20003f86270 */
[----:B------:R-:W3:Y:S01]  /*8d00*/  SHFL.IDX PT, R5, R2, RZ, 0x181f ;  /* 0x00181fff02057589 */ /* 0x000ee200000e0000 */
[----:B------:R-:W-:-:S03]  /*8d10*/  IMAD.MOV R11, RZ, RZ, -R8 ;  /* 0x000000ffff0b7224 */ /* 0x000fc600078e0a08 */
[----:B------:R-:W4:Y:S01]  /*8d20*/  SHFL.IDX PT, R10, R2, 0x1, 0x181f ;  /* 0x00381f00020a7f89 */ /* 0x000f2200000e0000 */
[----:B------:R-:W-:-:S03]  /*8d30*/  IMAD R225, R11, c[0x0][0x2b8], R14 ;  /* 0x0000ae000be17a24 */ /* 0x000fc600078e020e */
[----:B------:R-:W4:Y:S02]  /*8d40*/  SHFL.IDX PT, R8, R3, 0x2, 0x181f ;  /* 0x00581f0003087f89 */ /* 0x000f2400000e0000 */
[----:B------:R-:W-:Y:S02]  /*8d50*/  SHF.R.S32.HI R89, RZ, 0x1f, R225 ;  /* 0x0000001fff597819 */ /* 0x000fe400000114e1 */
[----:B------:R-:W4:Y:S03]  /*8d60*/  SHFL.IDX PT, R11, R2, 0x2, 0x181f ;  /* 0x00581f00020b7f89 */ /* 0x000f2600000e0000 */
[----:B------:R-:W-:-:S04]  /*8d70*/  IMAD R14, R89, c[0x0][0x1e0], RZ ;  /* 0x00007800590e7a24 */ /* 0x000fc800078e02ff */
[----:B------:R-:W-:Y:S01]  /*8d80*/  IMAD R14, R225, c[0x0][0x1e4], R14 ;  /* 0x00007900e10e7a24 */ /* 0x000fe200078e020e */
[----:B-1----:R-:W-:-:S04]  /*8d90*/  @!P3 LEA R26, P0, R76, R4, 0x1 ;  /* 0x000000044c1ab211 */ /* 0x002fc800078008ff */
[-C--:B---3--:R-:W-:Y:S02]  /*8da0*/  @!P3 LEA.HI.X R27, R76, R5.reuse, R77, 0x1, P0 ;  /* 0x000000054c1bb211 */ /* 0x088fe400000f0c4d */
[C---:B------:R-:W-:Y:S02]  /*8db0*/  @!P3 LEA R24, P0, R211.reuse, R4, 0x1 ;  /* 0x00000004d318b211 */ /* 0x040fe400078008ff */
[----:B------:R-:W-:Y:S01]  /*8dc0*/  IADD3 R4, R6, 0x40, RZ ;  /* 0x0000004006047810 */ /* 0x000fe20007ffe0ff */
[----:B------:R1:W-:Y:S01]  /*8dd0*/  @!P3 LDGSTS.E.BYPASS.LTC128B.128 [R210+0x100], [R26.64], !P1 ;  /* 0x001000001ad2bfae */ /* 0x0003e2000c901d48 */
[----:B------:R-:W-:Y:S02]  /*8de0*/  @!P3 LEA.HI.X R25, R211, R5, R238, 0x1, P0 ;  /* 0x00000005d319b211 */ /* 0x000fe400000f0cee */
[----:B------:R-:W-:Y:S01]  /*8df0*/  ISETP.GE.AND P5, PT, R4, R48, PT ;  /* 0x000000300400720c */ /* 0x000fe20003fa6270 */
[----:B------:R-:W-:Y:S01]  /*8e00*/  IMAD.WIDE.U32 R4, R225, c[0x0][0x1e0], RZ ;  /* 0x00007800e1047a25 */ /* 0x000fe200078e00ff */
[----:B------:R-:W-:-:S03]  /*8e10*/  @!P4 LEA R22, P0, R76, R9, 0x1 ;  /* 0x000000094c16c211 */ /* 0x000fc600078008ff */
[----:B------:R-:W-:Y:S01]  /*8e20*/  IMAD.IADD R5, R5, 0x1, R14 ;  /* 0x0000000105057824 */ /* 0x000fe200078e020e */
[----:B----4-:R-:W-:Y:S02]  /*8e30*/  @!P4 LEA.HI.X R23, R76, R10, R77, 0x1, P0 ;  /* 0x0000000a4c17c211 */ /* 0x010fe400000f0c4d */
[----:B------:R-:W-:-:S04]  /*8e40*/  @!P4 LEA R20, P0, R211, R9, 0x1 ;  /* 0x00000009d314c211 */ /* 0x000fc800078008ff */
[----:B------:R-:W-:Y:S02]  /*8e50*/  @!P4 LEA.HI.X R21, R211, R10, R238, 0x1, P0 ;  /* 0x0000000ad315c211 */ /* 0x000fe400000f0cee */
[----:B------:R-:W-:-:S04]  /*8e60*/  @!P5 LEA R18, P0, R76, R8, 0x1 ;  /* 0x000000084c12d211 */ /* 0x000fc800078008ff */
[-C--:B------:R-:W-:Y:S02]  /*8e70*/  @!P5 LEA.HI.X R19, R76, R11.reuse, R77, 0x1, P0 ;  /* 0x0000000b4c13d211 */ /* 0x080fe400000f0c4d */
[C---:B------:R-:W-:Y:S02]  /*8e80*/  @!P5 LEA R14, P0, R211.reuse, R8, 0x1 ;  /* 0x00000008d30ed211 */ /* 0x040fe400078008ff */
[----:B------:R3:W4:Y:S02]  /*8e90*/  SHFL.IDX PT, R8, R3, 0x3, 0x181f ;  /* 0x00781f0003087f89 */ /* 0x00072400000e0000 */
[----:B------:R-:W-:Y:S02]  /*8ea0*/  @!P5 LEA.HI.X R15, R211, R11, R238, 0x1, P0 ;  /* 0x0000000bd30fd211 */ /* 0x000fe400000f0cee */
[----:B--2---:R-:W-:Y:S01]  /*8eb0*/  SHF.R.S32.HI R90, RZ, 0x1f, R222 ;  /* 0x0000001fff5a7819 */ /* 0x004fe200000114de */
[----:B------:R-:W-:-:S04]  /*8ec0*/  IMAD.WIDE.U32 R4, R222, c[0x0][0x1f0], R4 ;  /* 0x00007c00de047a25 */ /* 0x000fc800078e0004 */
[----:B------:R-:W-:Y:S01]  /*8ed0*/  IMAD R9, R90, c[0x0][0x1f0], RZ ;  /* 0x00007c005a097a24 */ /* 0x000fe200078e02ff */
[----:B---3--:R-:W-:Y:S02]  /*8ee0*/  IADD3 R3, P0, R4, R250, RZ ;  /* 0x000000fa04037210 */ /* 0x008fe40007f1e0ff */
[----:B------:R2:W3:Y:S01]  /*8ef0*/  SHFL.IDX PT, R4, R2, 0x3, 0x181f ;  /* 0x00781f0002047f89 */ /* 0x0004e200000e0000 */
[----:B------:R-:W-:-:S05]  /*8f00*/  IMAD R9, R222, c[0x0][0x1f4], R9 ;  /* 0x00007d00de097a24 */ /* 0x000fca00078e0209 */
[----:B--2---:R-:W-:Y:S02]  /*8f10*/  IADD3.X R2, R252, R5, R9, P0, !PT ;  /* 0x00000005fc027210 */ /* 0x004fe400007fe409 */
[C---:B------:R-:W-:Y:S02]  /*8f20*/  LEA R10, P0, R3.reuse, c[0x0][0x1c8], 0x1 ;  /* 0x00007200030a7a11 */ /* 0x040fe400078008ff */
[----:B------:R-:W-:Y:S02]  /*8f30*/  IADD3 R5, R6, 0x60, RZ ;  /* 0x0000006006057810 */ /* 0x000fe40007ffe0ff */
[----:B------:R-:W-:Y:S01]  /*8f40*/  LEA.HI.X R17, R3, c[0x0][0x1cc], R2, 0x1, P0 ;  /* 0x0000730003117a11 */ /* 0x000fe200000f0c02 */
[----:B------:R-:W2:Y:S01]  /*8f50*/  SHFL.IDX PT, R11, R10, RZ, 0x181f ;  /* 0x00181fff0a0b7589 */ /* 0x000ea200000e0000 */
[----:B------:R-:W-:-:S03]  /*8f60*/  ISETP.GE.AND P6, PT, R5, R48, PT ;  /* 0x000000300500720c */ /* 0x000fc60003fc6270 */
[----:B------:R-:W1:Y:S10]  /*8f70*/  SHFL.IDX PT, R16, R17, RZ, 0x181f ;  /* 0x00181fff11107589 */ /* 0x000e7400000e0000 */
[----:B----4-:R-:W-:-:S04]  /*8f80*/  @!P6 LEA R2, P0, R76, R8, 0x1 ;  /* 0x000000084c02e211 */ /* 0x010fc800078008ff */
[----:B---3--:R-:W-:Y:S02]  /*8f90*/  @!P6 LEA.HI.X R3, R76, R4, R77, 0x1, P0 ;  /* 0x000000044c03e211 */ /* 0x008fe400000f0c4d */
[----:B------:R-:W-:-:S04]  /*8fa0*/  @!P6 LEA R8, P0, R211, R8, 0x1 ;  /* 0x00000008d308e211 */ /* 0x000fc800078008ff */
[----:B------:R-:W-:Y:S02]  /*8fb0*/  @!P6 LEA.HI.X R9, R211, R4, R238, 0x1, P0 ;  /* 0x00000004d309e211 */ /* 0x000fe400000f0cee */
[----:B--2---:R-:W-:-:S04]  /*8fc0*/  @P2 LEA R4, P0, R76, R11, 0x1 ;  /* 0x0000000b4c042211 */ /* 0x004fc800078008ff */
[----:B-1----:R-:W-:Y:S02]  /*8fd0*/  @P2 LEA.HI.X R5, R76, R16, R77, 0x1, P0 ;  /* 0x000000104c052211 */ /* 0x002fe400000f0c4d */
[----:B------:R-:W-:-:S13]  /*8fe0*/  ISETP.GE.AND P0, PT, R211, c[0x0][0x198], PT ;  /* 0x00006600d3007a0c */ /* 0x000fda0003f06270 */
[----:B------:R1:W-:Y:S04]  /*8ff0*/  @!P3 LDGSTS.E.BYPASS.LTC128B.128 [R210+0x4100], [R24.64], !P0 ;  /* 0x0410000018d2bfae */ /* 0x0003e8000c101d48 */
[----:B------:R1:W-:Y:S04]  /*9000*/  @!P4 LDGSTS.E.BYPASS.LTC128B.128 [R241+0x1100], [R22.64], !P1 ;  /* 0x0110000016f1cfae */ /* 0x0003e8000c901d48 */
[----:B------:R1:W-:Y:S04]  /*9010*/  @!P4 LDGSTS.E.BYPASS.LTC128B.128 [R241+0x5100], [R20.64], !P0 ;  /* 0x0510000014f1cfae */ /* 0x0003e8000c101d48 */
[----:B------:R1:W-:Y:S04]  /*9020*/  @!P5 LDGSTS.E.BYPASS.LTC128B.128 [R241+0x2100], [R18.64], !P1 ;  /* 0x0210000012f1dfae */ /* 0x0003e8000c901d48 */
[----:B------:R1:W-:Y:S04]  /*9030*/  @!P5 LDGSTS.E.BYPASS.LTC128B.128 [R241+0x6100], [R14.64], !P0 ;  /* 0x061000000ef1dfae */ /* 0x0003e8000c101d48 */
[----:B------:R2:W-:Y:S04]  /*9040*/  @!P6 LDGSTS.E.BYPASS.LTC128B.128 [R241+0x3100], [R2.64], !P1 ;  /* 0x0310000002f1efae */ /* 0x0005e8000c901d48 */
[----:B------:R1:W-:Y:S01]  /*9050*/  @!P6 LDGSTS.E.BYPASS.LTC128B.128 [R241+0x7100], [R8.64], !P0 ;  /* 0x0710000008f1efae */ /* 0x0003e2000c101d48 */
[----:B------:R-:W-:-:S03]  /*9060*/  @P2 ISETP.GE.AND P0, PT, R76, c[0x0][0x1d4], PT ;  /* 0x000075004c002a0c */ /* 0x000fc60003f06270 */
[----:B------:R-:W0:Y:S10]  /*9070*/  LDGDEPBAR ;  /* 0x00000000000079af */ /* 0x000e340000000000 */
[----:B------:R3:W-:Y:S01]  /*9080*/  @P2 LDGSTS.E.BYPASS.LTC128B.128 [R210+0x8100], [R4.64], !P0 ;  /* 0x0810000004d22fae */ /* 0x0007e2000c101d48 */
[----:B------:R-:W-:-:S02]  /*9090*/  @P2 ISETP.GE.AND P0, PT, R211, c[0x0][0x1d4], PT ;  /* 0x00007500d3002a0c */ /* 0x000fc40003f06270 */
[----:B--2---:R-:W-:-:S04]  /*90a0*/  @P2 LEA R2, P1, R211, R11, 0x1 ;  /* 0x0000000bd3022211 */ /* 0x004fc800078208ff */
[----:B------:R-:W-:Y:S02]  /*90b0*/  @P2 LEA.HI.X R3, R211, R16, R238, 0x1, P1 ;  /* 0x00000010d3032211 */ /* 0x000fe400008f0cee */
[----:B------:R-:W-:-:S05]  /*90c0*/  ISETP.GE.AND P1, PT, R97, 0x21, PT ;  /* 0x000000216100780c */ /* 0x000fca0003f26270 */
[----:B------:R2:W-:Y:S04]  /*90d0*/  @P2 LDGSTS.E.BYPASS.LTC128B.128 [R210+0xb100], [R2.64], !P0 ;  /* 0x0b10000002d22fae */ /* 0x0005e8000c101d48 */
[----:B--2---:R-:W3:Y:S04]  /*90e0*/  SHFL.IDX PT, R2, R10, 0x1, 0x181f ;  /* 0x00381f000a027f89 */ /* 0x004ee800000e0000 */
[----:B------:R-:W2:Y:S01]  /*90f0*/  SHFL.IDX PT, R3, R17, 0x1, 0x181f ;  /* 0x00381f0011037f89 */ /* 0x000ea200000e0000 */
[----:B---3--:R-:W-:-:S04]  /*9100*/  @P1 LEA R4, P0, R76, R2, 0x1 ;  /* 0x000000024c041211 */ /* 0x008fc800078008ff */
[----:B--2---:R-:W-:Y:S02]  /*9110*/  @P1 LEA.HI.X R5, R76, R3, R77, 0x1, P0 ;  /* 0x000000034c051211 */ /* 0x004fe400000f0c4d */
[----:B------:R-:W-:-:S04]  /*9120*/  @P1 LEA R2, P0, R211, R2, 0x1 ;  /* 0x00000002d3021211 */ /* 0x000fc800078008ff */
[----:B------:R-:W-:Y:S02]  /*9130*/  @P1 LEA.HI.X R3, R211, R3, R238, 0x1, P0 ;  /* 0x00000003d3031211 */ /* 0x000fe400000f0cee */
[----:B------:R-:W-:-:S13]  /*9140*/  @P1 ISETP.GE.AND P0, PT, R76, c[0x0][0x1d4], PT ;  /* 0x000075004c001a0c */ /* 0x000fda0003f06270 */
[----:B------:R2:W-:Y:S01]  /*9150*/  @P1 LDGSTS.E.BYPASS.LTC128B.128 [R241+0x9100], [R4.64], !P0 ;  /* 0x0910000004f11fae */ /* 0x0005e2000c101d48 */
[----:B------:R-:W-:-:S13]  /*9160*/  @P1 ISETP.GE.AND P0, PT, R211, c[0x0][0x1d4], PT ;  /* 0x00007500d3001a0c */ /* 0x000fda0003f06270 */
[----:B------:R3:W-:Y:S01]  /*9170*/  @P1 LDGSTS.E.BYPASS.LTC128B.128 [R241+0xc100], [R2.64], !P0 ;  /* 0x0c10000002f11fae */ /* 0x0007e2000c101d48 */
[----:B------:R-:W-:-:S03]  /*9180*/  ISETP.GE.AND P1, PT, R97, 0x41, PT ;  /* 0x000000416100780c */ /* 0x000fc60003f26270 */
[----:B---3--:R-:W2:Y:S04]  /*9190*/  SHFL.IDX PT, R2, R10, 0x2, 0x181f ;  /* 0x00581f000a027f89 */ /* 0x008ea800000e0000 */
[----:B------:R-:W3:Y:S06]  /*91a0*/  SHFL.IDX PT, R3, R17, 0x2, 0x181f ;  /* 0x00581f0011037f89 */ /* 0x000eec00000e0000 */
[----:B--2---:R-:W-:-:S04]  /*91b0*/  @P1 LEA R4, P0, R76, R2, 0x1 ;  /* 0x000000024c041211 */ /* 0x004fc800078008ff */
[----:B---3--:R-:W-:Y:S02]  /*91c0*/  @P1 LEA.HI.X R5, R76, R3, R77, 0x1, P0 ;  /* 0x000000034c051211 */ /* 0x008fe400000f0c4d */
[----:B------:R-:W-:-:S04]  /*91d0*/  @P1 LEA R2, P0, R211, R2, 0x1 ;  /* 0x00000002d3021211 */ /* 0x000fc800078008ff */
[----:B------:R-:W-:Y:S02]  /*91e0*/  @P1 LEA.HI.X R3, R211, R3, R238, 0x1, P0 ;  /* 0x00000003d3031211 */ /* 0x000fe400000f0cee */
[----:B------:R-:W-:-:S13]  /*91f0*/  @P1 ISETP.GE.AND P0, PT, R76, c[0x0][0x1d4], PT ;  /* 0x000075004c001a0c */ /* 0x000fda0003f06270 */
[----:B------:R1:W-:Y:S01]  /*9200*/  @P1 LDGSTS.E.BYPASS.LTC128B.128 [R241+0xa100], [R4.64], !P0 ;  /* 0x0a10000004f11fae */ /* 0x0003e2000c101d48 */
[----:B------:R-:W-:-:S13]  /*9210*/  @P1 ISETP.GE.AND P0, PT, R211, c[0x0][0x1d4], PT ;  /* 0x00007500d3001a0c */ /* 0x000fda0003f06270 */
[----:B------:R1:W-:Y:S01]  /*9220*/  @P1 LDGSTS.E.BYPASS.LTC128B.128 [R241+0xd100], [R2.64], !P0 ;  /* 0x0d10000002f11fae */ /* 0x0003e2000c101d48 */
[----:B------:R-:W-:Y:S02]  /*9230*/  ISETP.LT.AND P0, PT, RZ, c[0x0][0x27c], PT ;  /* 0x00009f00ff007a0c */ /* 0x000fe40003f01270 */
[----:B------:R-:W-:Y:S01]  /*9240*/  ISETP.GT.AND P1, PT, R0, 0x5f, PT ;  /* 0x0000005f0000780c */ /* 0x000fe20003f24270 */
[----:B------:R-:W0:-:S12]  /*9250*/  LDGDEPBAR ;  /* 0x00000000000079af */ /* 0x000e180000000000 */
[----:B------:R-:W-:Y:S01]  /*9260*/  @P1 LOP3.LUT R209, R209, 0x40000, RZ, 0xfc, !PT ;  /* 0x00040000d1d11812 */ /* 0x000fe200078efcff */
[----:B------:R-:W-:Y:S05]  /*9270*/  @P0 BRA `(.L_x_965) ;  /* 0x0000002000000947 */ /* 0x000fea0003800000 */
[----:B------:R-:W-:-:S04]  /*9280*/  DEPBAR.LE SB0, 0x1 ;  /* 0x000080400000791a */ /* 0x000fc80000000000 */
[----:B------:R-:W-:Y:S05]  /*9290*/  BRA `(.L_x_966) ;  /* 0x00004a7000007947 */ /* 0x000fea0003800000 */
.L_x_965:
[----:B------:R-:W-:Y:S01]  /*92a0*/  ULDC.U8 UR4, c[0x0][0x298] ;  /* 0x0000a60000047ab9 */ /* 0x000fe20000000000 */
[----:B-1----:R-:W-:Y:S01]  /*92b0*/  SHF.R.S32.HI R2, RZ, 0x1f, R132 ;  /* 0x0000001fff027819 */ /* 0x002fe20000011484 */
[----:B------:R-:W-:Y:S01]  /*92c0*/  IMAD.WIDE.U32 R8, R132, c[0x0][0x280], RZ ;  /* 0x0000a00084087a25 */ /* 0x000fe200078e00ff */
[----:B------:R-:W-:Y:S01]  /*92d0*/  ISETP.NE.AND P0, PT, RZ, UR4, PT ;  /* 0x00000004ff007c0c */ /* 0x000fe2000bf05270 */
[----:B------:R-:W-:Y:S02]  /*92e0*/  BSSY B2, `(.L_x_966) ;  /* 0x00004a2000027945 */ /* 0x000fe40003800000 */
[C---:B------:R-:W-:Y:S02]  /*92f0*/  IMAD R3, R2.reuse, c[0x0][0x280], RZ ;  /* 0x0000a00002037a24 */ /* 0x040fe400078e02ff */
[----:B------:R-:W-:Y:S02]  /*9300*/  IMAD R2, R2, c[0x0][0x290], RZ ;  /* 0x0000a40002027a24 */ /* 0x000fe400078e02ff */
[----:B------:R-:W-:-:S02]  /*9310*/  IMAD R3, R132, c[0x0][0x284], R3 ;  /* 0x0000a10084037a24 */ /* 0x000fc400078e0203 */
[----:B------:R-:W-:Y:S01]  /*9320*/  IMAD R10, R132, c[0x0][0x294], R2 ;  /* 0x0000a500840a7a24 */ /* 0x000fe200078e0202 */
[----:B------:R-:W-:Y:S01]  /*9330*/  LEA R2, R102, R6, 0x5 ;  /* 0x0000000666027211 */ /* 0x000fe200078e28ff */
[----:B------:R-:W-:Y:S01]  /*9340*/  IMAD.WIDE.U32 R4, R132, c[0x0][0x290], RZ ;  /* 0x0000a40084047a25 */ /* 0x000fe200078e00ff */
[----:B------:R-:W-:-:S04]  /*9350*/  IADD3 R3, R3, R9, RZ ;  /* 0x0000000903037210 */ /* 0x000fc80007ffe0ff */
[----:B------:R-:W-:Y:S01]  /*9360*/  IADD3 R6, R10, R5, RZ ;  /* 0x000000050a067210 */ /* 0x000fe20007ffe0ff */
[----:B------:R-:W-:Y:S05]  /*9370*/  @!P0 BRA `(.L_x_967) ;  /* 0x0000253000008947 */ /* 0x000fea0003800000 */
[----:B------:R1:W5:Y:S01]  /*9380*/  LDL R64, [R1+0x2c] ;  /* 0x00002c0001407983 */ /* 0x0003620000100800 */
[----:B------:R-:W-:Y:S01]  /*9390*/  ISETP.NE.AND P1, PT, R74, 0x1, PT ;  /* 0x000000014a00780c */ /* 0x000fe20003f25270 */
[----:B------:R-:W-:Y:S01]  /*93a0*/  IMAD.MOV.U32 R9, RZ, RZ, R3 ;  /* 0x000000ffff097224 */ /* 0x000fe200078e0003 */
[----:B------:R-:W-:Y:S01]  /*93b0*/  BSSY B0, `(.L_x_968) ;  /* 0x0000031000007945 */ /* 0x000fe20003800000 */
[----:B------:R-:W-:Y:S01]  /*93c0*/  CS2R R36, SRZ ;  /* 0x0000000000247805 */ /* 0x000fe2000001ff00 */
[----:B------:R-:W-:Y:S01]  /*93d0*/  CS2R R16, SRZ ;  /* 0x0000000000107805 */ /* 0x000fe2000001ff00 */
[----:B------:R-:W-:-:S08]  /*93e0*/  CS2R R14, SRZ ;  /* 0x00000000000e7805 */ /* 0x000fd0000001ff00 */
[----:B------:R-:W-:-:S05]  /*93f0*/  @P1 IMAD.HI.U32 R5, R2, c[0x0][0x2c8], RZ ;  /* 0x0000b20002051a27 */ /* 0x000fca00078e00ff */
[----:B------:R-:W-:-:S04]  /*9400*/  @P1 SHF.R.U32.HI R2, RZ, c[0x0][0x2cc], R5 ;  /* 0x0000b300ff021a19 */ /* 0x000fc80000011605 */
[----:B------:R-:W-:Y:S01]  /*9410*/  SHF.R.S32.HI R5, RZ, 0x1f, R2 ;  /* 0x0000001fff057819 */ /* 0x000fe20000011402 */
[----:B------:R-:W-:-:S04]  /*9420*/  IMAD.WIDE.U32 R8, R2, c[0x0][0x280], R8 ;  /* 0x0000a00002087a25 */ /* 0x000fc800078e0008 */
[----:B------:R-:W-:Y:S01]  /*9430*/  IMAD R10, R5, c[0x0][0x280], RZ ;  /* 0x0000a000050a7a24 */ /* 0x000fe200078e02ff */
[----:B------:R-:W-:-:S03]  /*9440*/  LEA R32, P0, R8, c[0x0][0x270], 0x1 ;  /* 0x00009c0008207a11 */ /* 0x000fc600078008ff */
[----:B------:R-:W-:Y:S02]  /*9450*/  IMAD R3, R2, c[0x0][0x284], R10 ;  /* 0x0000a10002037a24 */ /* 0x000fe400078e020a */
[----:B------:R1:W2:Y:S01]  /*9460*/  SHFL.IDX PT, R18, R32, RZ, 0x181f ;  /* 0x00181fff20127589 */ /* 0x0002a200000e0000 */
[----:B------:R-:W-:Y:S01]  /*9470*/  CS2R R10, SRZ ;  /* 0x00000000000a7805 */ /* 0x000fe2000001ff00 */
[----:B------:R-:W-:-:S05]  /*9480*/  IMAD.IADD R3, R9, 0x1, R3 ;  /* 0x0000000109037824 */ /* 0x000fca00078e0203 */
[----:B------:R-:W-:Y:S01]  /*9490*/  LEA.HI.X R31, R8, c[0x0][0x274], R3, 0x1, P0 ;  /* 0x00009d00081f7a11 */ /* 0x000fe200000f0c03 */
[----:B------:R-:W-:Y:S01]  /*94a0*/  IMAD R3, R5, c[0x0][0x290], RZ ;  /* 0x0000a40005037a24 */ /* 0x000fe200078e02ff */
[----:B------:R-:W-:Y:S01]  /*94b0*/  MOV R5, R6 ;  /* 0x0000000600057202 */ /* 0x000fe20000000f00 */
[----:B------:R-:W-:Y:S02]  /*94c0*/  CS2R R8, SRZ ;  /* 0x0000000000087805 */ /* 0x000fe4000001ff00 */
[----:B------:R1:W3:Y:S02]  /*94d0*/  SHFL.IDX PT, R21, R31, RZ, 0x181f ;  /* 0x00181fff1f157589 */ /* 0x0002e400000e0000 */
[----:B------:R-:W-:-:S04]  /*94e0*/  IMAD.WIDE.U32 R4, R2, c[0x0][0x290], R4 ;  /* 0x0000a40002047a25 */ /* 0x000fc800078e0004 */
[----:B------:R-:W-:Y:S01]  /*94f0*/  IMAD R2, R2, c[0x0][0x294], R3 ;  /* 0x0000a50002027a24 */ /* 0x000fe200078e0203 */
[----:B------:R-:W-:-:S04]  /*9500*/  LEA R30, P0, R4, c[0x0][0x288], 0x1 ;  /* 0x0000a200041e7a11 */ /* 0x000fc800078008ff */
[----:B------:R-:W-:Y:S01]  /*9510*/  IADD3 R2, R5, R2, RZ ;  /* 0x0000000205027210 */ /* 0x000fe20007ffe0ff */
[----:B------:R1:W4:Y:S03]  /*9520*/  SHFL.IDX PT, R19, R30, RZ, 0x181f ;  /* 0x00181fff1e137589 */ /* 0x00032600000e0000 */
[----:B------:R-:W-:-:S05]  /*9530*/  LEA.HI.X R28, R4, c[0x0][0x28c], R2, 0x1, P0 ;  /* 0x0000a300041c7a11 */ /* 0x000fca00000f0c02 */
[----:B------:R1:W1:Y:S01]  /*9540*/  SHFL.IDX PT, R22, R28, RZ, 0x181f ;  /* 0x00181fff1c167589 */ /* 0x00026200000e0000 */
[----:B------:R-:W-:Y:S05]  /*9550*/  @P3 BRA `(.L_x_969) ;  /* 0x0000016000003947 */ /* 0x000fea0003800000 */
[----:B--2---:R-:W-:Y:S01]  /*9560*/  ISETP.GE.AND P1, PT, R78, c[0x0][0x27c], PT ;  /* 0x00009f004e007a0c */ /* 0x004fe20003f26270 */
[----:B------:R-:W-:-:S12]  /*9570*/  CS2R R14, SRZ ;  /* 0x00000000000e7805 */ /* 0x000fd8000001ff00 */
[C---:B------:R-:W-:Y:S01]  /*9580*/  @!P1 IMAD.SHL.U32 R2, R78.reuse, 0x2, RZ ;  /* 0x000000024e029824 */ /* 0x040fe200078e00ff */
[----:B------:R-:W-:-:S04]  /*9590*/  @!P1 SHF.L.U64.HI R3, R78, 0x1, R79 ;  /* 0x000000014e039819 */ /* 0x000fc8000001024f */
[----:B------:R-:W-:-:S05]  /*95a0*/  @!P1 IADD3 R4, P0, R18, R2, RZ ;  /* 0x0000000212049210 */ /* 0x000fca0007f1e0ff */
[--C-:B---3--:R-:W-:Y:S01]  /*95b0*/  @!P1 IMAD.X R5, R21, 0x1, R3.reuse, P0 ;  /* 0x0000000115059824 */ /* 0x108fe200000e0603 */
[----:B----4-:R-:W-:Y:S01]  /*95c0*/  @!P1 IADD3 R2, P0, R19, R2, RZ ;  /* 0x0000000213029210 */ /* 0x010fe20007f1e0ff */
[----:B------:R-:W-:Y:S01]  /*95d0*/  CS2R R16, SRZ ;  /* 0x0000000000107805 */ /* 0x000fe2000001ff00 */
[----:B------:R-:W-:Y:S02]  /*95e0*/  CS2R R10, SRZ ;  /* 0x00000000000a7805 */ /* 0x000fe4000001ff00 */
[----:B------:R2:W5:Y:S01]  /*95f0*/  @!P1 LD.E.64 R14, [R4.64] ;  /* 0x00000008040e9980 */ /* 0x000562000c101b00 */
[----:B-1----:R-:W-:Y:S01]  /*9600*/  @!P1 IMAD.X R3, R22, 0x1, R3, P0 ;  /* 0x0000000116039824 */ /* 0x002fe200000e0603 */
[----:B------:R-:W-:-:S13]  /*9610*/  ISETP.GE.AND P0, PT, R100, c[0x0][0x27c], PT ;  /* 0x00009f0064007a0c */ /* 0x000fda0003f06270 */
[C---:B------:R-:W-:Y:S01]  /*9620*/  @!P0 IMAD.SHL.U32 R6, R100.reuse, 0x2, RZ ;  /* 0x0000000264068824 */ /* 0x040fe200078e00ff */
[----:B-----5:R-:W-:-:S04]  /*9630*/  @!P0 SHF.L.U64.HI R8, R100, 0x1, R64 ;  /* 0x0000000164088819 */ /* 0x020fc80000010240 */
[----:B------:R-:W-:-:S05]  /*9640*/  @!P0 IADD3 R20, P2, R18, R6, RZ ;  /* 0x0000000612148210 */ /* 0x000fca0007f5e0ff */
[----:B------:R-:W-:Y:S01]  /*9650*/  @!P0 IMAD.X R21, R21, 0x1, R8, P2 ;  /* 0x0000000115158824 */ /* 0x000fe200010e0608 */
[----:B------:R-:W-:-:S04]  /*9660*/  @!P0 IADD3 R18, P2, R19, R6, RZ ;  /* 0x0000000613128210 */ /* 0x000fc80007f5e0ff */
[----:B------:R2:W5:Y:S01]  /*9670*/  @!P0 LD.E.64 R16, [R20.64] ;  /* 0x0000000814108980 */ /* 0x000562000c101b00 */
[----:B------:R-:W-:Y:S02]  /*9680*/  @!P0 IMAD.X R19, R22, 0x1, R8, P2 ;  /* 0x0000000116138824 */ /* 0x000fe400010e0608 */
[----:B------:R-:W-:-:S03]  /*9690*/  CS2R R8, SRZ ;  /* 0x0000000000087805 */ /* 0x000fc6000001ff00 */
[----:B------:R2:W5:Y:S04]  /*96a0*/  @!P0 LD.E.64 R10, [R18.64] ;  /* 0x00000008120a8980 */ /* 0x000568000c101b00 */
[----:B------:R2:W5:Y:S02]  /*96b0*/  @!P1 LD.E.64 R8, [R2.64] ;  /* 0x0000000802089980 */ /* 0x000564000c101b00 */
.L_x_969:
[----:B--2---:R-:W-:Y:S05]  /*96c0*/  BSYNC B0 ;  /* 0x0000000000007941 */ /* 0x004fea0003800000 */
.L_x_968:
[----:B-----5:R-:W-:Y:S01]  /*96d0*/  IMAD.MOV.U32 R5, RZ, RZ, R16 ;  /* 0x000000ffff057224 */ /* 0x020fe200078e0010 */
[----:B----4-:R2:W4:Y:S01]  /*96e0*/  SHFL.IDX PT, R19, R31, 0x1, 0x181f ;  /* 0x00381f001f137f89 */ /* 0x01052200000e0000 */
        /* <DEDUP_REMOVED lines=9> */
[----:B------:R-:W-:Y:S01]  /*9780*/  PRMT R52, R52, 0x5410, R2 ;  /* 0x0000541034347816 */ /* 0x000fe20000000002 */
[----:B------:R-:W-:Y:S01]  /*9790*/  IMAD.MOV.U32 R3, RZ, RZ, R8 ;  /* 0x000000ffff037224 */ /* 0x000fe200078e0008 */
[----:B------:R2:W3:Y:S01]  /*97a0*/  SHFL.IDX PT, R6, R32, 0x1, 0x181f ;  /* 0x00381f0020067f89 */ /* 0x0004e200000e0000 */
[----:B------:R-:W-:Y:S01]  /*97b0*/  IMAD.MOV.U32 R2, RZ, RZ, R9 ;  /* 0x000000ffff027224 */ /* 0x000fe200078e0009 */
[----:B------:R-:W-:Y:S01]  /*97c0*/  PRMT R53, R5, 0x7610, R53 ;  /* 0x0000761005357816 */ /* 0x000fe20000000035 */
[----:B------:R-:W-:Y:S01]  /*97d0*/  CS2R R34, SRZ ;  /* 0x0000000000227805 */ /* 0x000fe2000001ff00 */
[----:B------:R2:W1:Y:S01]  /*97e0*/  SHFL.IDX PT, R26, R28, 0x1, 0x181f ;  /* 0x00381f001c1a7f89 */ /* 0x00046200000e0000 */
[----:B------:R-:W-:-:S02]  /*97f0*/  PRMT R54, R4, 0x7610, R54 ;  /* 0x0000761004367816 */ /* 0x000fc40000000036 */
[----:B------:R-:W-:Y:S01]  /*9800*/  PRMT R49, R3, 0x7610, R49 ;  /* 0x0000761003317816 */ /* 0x000fe20000000031 */
[----:B------:R2:W1:Y:S01]  /*9810*/  SHFL.IDX PT, R18, R30, 0x1, 0x181f ;  /* 0x00381f001e127f89 */ /* 0x00046200000e0000 */
[----:B------:R-:W-:Y:S01]  /*9820*/  PRMT R52, R2, 0x7610, R52 ;  /* 0x0000761002347816 */ /* 0x000fe20000000034 */
[----:B------:R-:W-:Y:S01]  /*9830*/  CS2R R4, SRZ ;  /* 0x0000000000047805 */ /* 0x000fe2000001ff00 */
[----:B------:R-:W-:Y:S01]  /*9840*/  CS2R R2, SRZ ;  /* 0x0000000000027805 */ /* 0x000fe2000001ff00 */
[----:B------:R-:W-:Y:S05]  /*9850*/  @P4 BRA `(.L_x_971) ;  /* 0x0000016000004947 */ /* 0x000fea0003800000 */
[----:B----4-:R-:W-:Y:S01]  /*9860*/  ISETP.GE.AND P1, PT, R78, c[0x0][0x27c], PT ;  /* 0x00009f004e007a0c */ /* 0x010fe20003f26270 */
[----:B------:R-:W-:-:S12]  /*9870*/  CS2R R4, SRZ ;  /* 0x0000000000047805 */ /* 0x000fd8000001ff00 */
[C---:B------:R-:W-:Y:S01]  /*9880*/  @!P1 IMAD.SHL.U32 R2, R78.reuse, 0x2, RZ ;  /* 0x000000024e029824 */ /* 0x040fe200078e00ff */
[----:B------:R-:W-:-:S04]  /*9890*/  @!P1 SHF.L.U64.HI R3, R78, 0x1, R79 ;  /* 0x000000014e039819 */ /* 0x000fc8000001024f */
[----:B---3--:R-:W-:-:S05]  /*98a0*/  @!P1 IADD3 R24, P0, R6, R2, RZ ;  /* 0x0000000206189210 */ /* 0x008fca0007f1e0ff */
[--C-:B------:R-:W-:Y:S01]  /*98b0*/  @!P1 IMAD.X R25, R19, 0x1, R3.reuse, P0 ;  /* 0x0000000113199824 */ /* 0x100fe200000e0603 */
[----:B-1----:R-:W-:Y:S01]  /*98c0*/  @!P1 IADD3 R22, P0, R18, R2, RZ ;  /* 0x0000000212169210 */ /* 0x002fe20007f1e0ff */
[----:B------:R-:W-:Y:S01]  /*98d0*/  CS2R R36, SRZ ;  /* 0x0000000000247805 */ /* 0x000fe2000001ff00 */
[----:B------:R-:W-:Y:S02]  /*98e0*/  CS2R R34, SRZ ;  /* 0x0000000000227805 */ /* 0x000fe4000001ff00 */
[----:B------:R1:W5:Y:S01]  /*98f0*/  @!P1 LD.E.64 R4, [R24.64] ;  /* 0x0000000818049980 */ /* 0x000362000c101b00 */
[----:B------:R-:W-:Y:S01]  /*9900*/  @!P1 IMAD.X R23, R26, 0x1, R3, P0 ;  /* 0x000000011a179824 */ /* 0x000fe200000e0603 */
[----:B------:R-:W-:-:S13]  /*9910*/  ISETP.GE.AND P0, PT, R100, c[0x0][0x27c], PT ;  /* 0x00009f0064007a0c */ /* 0x000fda0003f06270 */
[C---:B------:R-:W-:Y:S01]  /*9920*/  @!P0 IMAD.SHL.U32 R2, R100.reuse, 0x2, RZ ;  /* 0x0000000264028824 */ /* 0x040fe200078e00ff */
[----:B------:R-:W-:-:S04]  /*9930*/  @!P0 SHF.L.U64.HI R3, R100, 0x1, R64 ;  /* 0x0000000164038819 */ /* 0x000fc80000010240 */
        /* <DEDUP_REMOVED lines=8> */
.L_x_971:
[----:B----4-:R-:W-:Y:S05]  /*99c0*/  BSYNC B0 ;  /* 0x0000000000007941 */ /* 0x010fea0003800000 */
.L_x_970:
[----:B-1---5:R-:W-:Y:S01]  /*99d0*/  IMAD.MOV.U32 R22, RZ, RZ, R36 ;  /* 0x000000ffff167224 */ /* 0x022fe200078e0024 */
[----:B---3--:R1:W3:Y:S01]  /*99e0*/  SHFL.IDX PT, R21, R31, 0x2, 0x181f ;  /* 0x00581f001f157f89 */ /* 0x0082e200000e0000 */
        /* <DEDUP_REMOVED lines=11> */
[----:B------:R1:W4:Y:S01]  /*9aa0*/  SHFL.IDX PT, R19, R32, 0x2, 0x181f ;  /* 0x00581f0020137f89 */ /* 0x00032200000e0000 */
[----:B------:R-:W-:Y:S01]  /*9ab0*/  IMAD.MOV.U32 R6, RZ, RZ, R3 ;  /* 0x000000ffff067224 */ /* 0x000fe200078e0003 */
[----:B------:R-:W-:Y:S01]  /*9ac0*/  PRMT R57, R22, 0x7610, R57 ;  /* 0x0000761016397816 */ /* 0x000fe20000000039 */
[----:B------:R-:W-:Y:S01]  /*9ad0*/  CS2R R50, SRZ ;  /* 0x0000000000327805 */ /* 0x000fe2000001ff00 */
[----:B------:R1:W2:Y:S01]  /*9ae0*/  SHFL.IDX PT, R29, R28, 0x2, 0x181f ;  /* 0x00581f001c1d7f89 */ /* 0x0002a200000e0000 */
[----:B------:R-:W-:Y:S01]  /*9af0*/  PRMT R58, R20, 0x7610, R58 ;  /* 0x00007610143a7816 */ /* 0x000fe2000000003a */
[----:B------:R-:W-:Y:S01]  /*9b00*/  CS2R R42, SRZ ;  /* 0x00000000002a7805 */ /* 0x000fe2000001ff00 */
[----:B------:R-:W-:Y:S01]  /*9b10*/  PRMT R55, R18, 0x7610, R55 ;  /* 0x0000761012377816 */ /* 0x000fe20000000037 */
[----:B------:R1:W1:Y:S01]  /*9b20*/  SHFL.IDX PT, R27, R30, 0x2, 0x181f ;  /* 0x00581f001e1b7f89 */ /* 0x00026200000e0000 */
[----:B------:R-:W-:Y:S01]  /*9b30*/  PRMT R56, R6, 0x7610, R56 ;  /* 0x0000761006387816 */ /* 0x000fe20000000038 */
[----:B------:R-:W-:Y:S01]  /*9b40*/  CS2R R38, SRZ ;  /* 0x0000000000267805 */ /* 0x000fe2000001ff00 */
[----:B------:R-:W-:Y:S01]  /*9b50*/  CS2R R44, SRZ ;  /* 0x00000000002c7805 */ /* 0x000fe2000001ff00 */
[----:B------:R-:W-:Y:S01]  /*9b60*/  CS2R R40, SRZ ;  /* 0x0000000000287805 */ /* 0x000fe2000001ff00 */
[----:B------:R-:W-:Y:S05]  /*9b70*/  @P5 BRA `(.L_x_973) ;  /* 0x0000016000005947 */ /* 0x000fea0003800000 */
[----:B---3--:R-:W-:Y:S01]  /*9b80*/  ISETP.GE.AND P1, PT, R78, c[0x0][0x27c], PT ;  /* 0x00009f004e007a0c */ /* 0x008fe20003f26270 */
[----:B------:R-:W-:Y:S01]  /*9b90*/  CS2R R42, SRZ ;  /* 0x00000000002a7805 */ /* 0x000fe2000001ff00 */
[----:B------:R-:W-:-:S11]  /*9ba0*/  CS2R R38, SRZ ;  /* 0x0000000000267805 */ /* 0x000fd6000001ff00 */
[C---:B------:R-:W-:Y:S01]  /*9bb0*/  @!P1 IMAD.SHL.U32 R6, R78.reuse, 0x2, RZ ;  /* 0x000000024e069824 */ /* 0x040fe200078e00ff */
[----:B------:R-:W-:-:S04]  /*9bc0*/  @!P1 SHF.L.U64.HI R18, R78, 0x1, R79 ;  /* 0x000000014e129819 */ /* 0x000fc8000001024f */
[----:B----4-:R-:W-:-:S05]  /*9bd0*/  @!P1 IADD3 R24, P0, R19, R6, RZ ;  /* 0x0000000613189210 */ /* 0x010fca0007f1e0ff */
[--C-:B------:R-:W-:Y:S01]  /*9be0*/  @!P1 IMAD.X R25, R21, 0x1, R18.reuse, P0 ;  /* 0x0000000115199824 */ /* 0x100fe200000e0612 */
[----:B-1----:R-:W-:Y:S01]  /*9bf0*/  @!P1 IADD3 R22, P0, R27, R6, RZ ;  /* 0x000000061b169210 */ /* 0x002fe20007f1e0ff */
[----:B------:R-:W-:Y:S01]  /*9c00*/  CS2R R40, SRZ ;  /* 0x0000000000287805 */ /* 0x000fe2000001ff00 */
[----:B------:R-:W-:Y:S02]  /*9c10*/  CS2R R44, SRZ ;  /* 0x00000000002c7805 */ /* 0x000fe4000001ff00 */
[----:B------:R1:W5:Y:S01]  /*9c20*/  @!P1 LD.E.64 R38, [R24.64] ;  /* 0x0000000818269980 */ /* 0x000362000c101b00 */
[----:B--2---:R-:W-:Y:S01]  /*9c30*/  @!P1 IMAD.X R23, R29, 0x1, R18, P0 ;  /* 0x000000011d179824 */ /* 0x004fe200000e0612 */
[----:B------:R-:W-:-:S04]  /*9c40*/  ISETP.GE.AND P0, PT, R100, c[0x0][0x27c], PT ;  /* 0x00009f0064007a0c */ /* 0x000fc80003f06270 */
[----:B------:R1:W5:Y:S09]  /*9c50*/  @!P1 LD.E.64 R40, [R22.64] ;  /* 0x0000000816289980 */ /* 0x000372000c101b00 */
[C---:B------:R-:W-:Y:S01]  /*9c60*/  @!P0 IMAD.SHL.U32 R6, R100.reuse, 0x2, RZ ;  /* 0x0000000264068824 */ /* 0x040fe200078e00ff */
[----:B------:R-:W-:-:S04]  /*9c70*/  @!P0 SHF.L.U64.HI R26, R100, 0x1, R64 ;  /* 0x00000001641a8819 */ /* 0x000fc80000010240 */
[----:B------:R-:W-:-:S05]  /*9c80*/  @!P0 IADD3 R20, P2, R19, R6, RZ ;  /* 0x0000000613148210 */ /* 0x000fca0007f5e0ff */
[----:B------:R-:W-:Y:S01]  /*9c90*/  @!P0 IMAD.X R21, R21, 0x1, R26, P2 ;  /* 0x0000000115158824 */ /* 0x000fe200010e061a */
[----:B------:R-:W-:-:S04]  /*9ca0*/  @!P0 IADD3 R18, P2, R27, R6, RZ ;  /* 0x000000061b128210 */ /* 0x000fc80007f5e0ff */
[----:B------:R1:W5:Y:S01]  /*9cb0*/  @!P0 LD.E.64 R42, [R20.64] ;  /* 0x00000008142a8980 */ /* 0x000362000c101b00 */
[----:B------:R-:W-:-:S05]  /*9cc0*/  @!P0 IMAD.X R19, R29, 0x1, R26, P2 ;  /* 0x000000011d138824 */ /* 0x000fca00010e061a */
[----:B------:R1:W5:Y:S03]  /*9cd0*/  @!P0 LD.E.64 R44, [R18.64] ;  /* 0x00000008122c8980 */ /* 0x000366000c101b00 */
.L_x_973:
[----:B---3--:R-:W-:Y:S05]  /*9ce0*/  BSYNC B0 ;  /* 0x0000000000007941 */ /* 0x008fea0003800000 */
.L_x_972:
[----:B-1---5:R-:W-:Y:S01]  /*9cf0*/  IMAD.MOV.U32 R22, RZ, RZ, R42 ;  /* 0x000000ffff167224 */ /* 0x022fe200078e002a */
[----:B------:R-:W1:Y:S01]  /*9d00*/  SHFL.IDX PT, R21, R31, 0x3, 0x181f ;  /* 0x00781f001f157f89 */ /* 0x000e6200000e0000 */
        /* <DEDUP_REMOVED lines=11> */
[----:B----4-:R3:W4:Y:S01]  /*9dc0*/  SHFL.IDX PT, R19, R32, 0x3, 0x181f ;  /* 0x00781f0020137f89 */ /* 0x01072200000e0000 */
[----:B------:R-:W-:Y:S01]  /*9dd0*/  IMAD.MOV.U32 R6, RZ, RZ, R41 ;  /* 0x000000ffff067224 */ /* 0x000fe200078e0029 */
[----:B------:R-:W-:Y:S01]  /*9de0*/  PRMT R61, R22, 0x7610, R61 ;  /* 0x00007610163d7816 */ /* 0x000fe2000000003d */
[----:B------:R-:W-:Y:S01]  /*9df0*/  CS2R R46, SRZ ;  /* 0x00000000002e7805 */ /* 0x000fe2000001ff00 */
[----:B--2---:R-:W2:Y:S01]  /*9e00*/  SHFL.IDX PT, R28, R28, 0x3, 0x181f ;  /* 0x00781f001c1c7f89 */ /* 0x004ea200000e0000 */
[----:B------:R-:W-:-:S02]  /*9e10*/  PRMT R62, R20, 0x7610, R62 ;  /* 0x00007610143e7816 */ /* 0x000fc4000000003e */
[----:B------:R-:W-:Y:S01]  /*9e20*/  PRMT R58, R58, 0x5410, R18 ;  /* 0x000054103a3a7816 */ /* 0x000fe20000000012 */
[----:B------:R1:W2:Y:S01]  /*9e30*/  SHFL.IDX PT, R26, R30, 0x3, 0x181f ;  /* 0x00781f001e1a7f89 */ /* 0x0002a200000e0000 */
[----:B------:R-:W-:Y:S01]  /*9e40*/  PRMT R60, R6, 0x7610, R60 ;  /* 0x00007610063c7816 */ /* 0x000fe2000000003c */
[----:B---3--:R-:W-:Y:S01]  /*9e50*/  CS2R R32, SRZ ;  /* 0x0000000000207805 */ /* 0x008fe2000001ff00 */
[----:B-1----:R-:W-:Y:S01]  /*9e60*/  CS2R R30, SRZ ;  /* 0x00000000001e7805 */ /* 0x002fe2000001ff00 */
[----:B------:R-:W-:Y:S05]  /*9e70*/  @P6 BRA `(.L_x_975) ;  /* 0x0000016000006947 */ /* 0x000fea0003800000 */
[----:B--2-4-:R-:W-:Y:S01]  /*9e80*/  ISETP.GE.AND P1, PT, R78, c[0x0][0x27c], PT ;  /* 0x00009f004e007a0c */ /* 0x014fe20003f26270 */
[----:B------:R-:W-:Y:S01]  /*9e90*/  CS2R R50, SRZ ;  /* 0x0000000000327805 */ /* 0x000fe2000001ff00 */
[----:B------:R-:W-:Y:S01]  /*9ea0*/  ISETP.GE.AND P0, PT, R100, c[0x0][0x27c], PT ;  /* 0x00009f0064007a0c */ /* 0x000fe20003f06270 */
[----:B------:R-:W-:-:S10]  /*9eb0*/  CS2R R30, SRZ ;  /* 0x00000000001e7805 */ /* 0x000fd4000001ff00 */
[C---:B------:R-:W-:Y:S01]  /*9ec0*/  @!P1 IMAD.SHL.U32 R6, R78.reuse, 0x2, RZ ;  /* 0x000000024e069824 */ /* 0x040fe200078e00ff */
[----:B------:R-:W-:Y:S02]  /*9ed0*/  @!P1 SHF.L.U64.HI R18, R78, 0x1, R79 ;  /* 0x000000014e129819 */ /* 0x000fe4000001024f */
[----:B------:R-:W-:Y:S02]  /*9ee0*/  @!P0 SHF.L.U64.HI R27, R100, 0x1, R64 ;  /* 0x00000001641b8819 */ /* 0x000fe40000010240 */
[----:B------:R-:W-:-:S05]  /*9ef0*/  @!P1 IADD3 R24, P2, R19, R6, RZ ;  /* 0x0000000613189210 */ /* 0x000fca0007f5e0ff */
[--C-:B------:R-:W-:Y:S01]  /*9f00*/  @!P1 IMAD.X R25, R21, 0x1, R18.reuse, P2 ;  /* 0x0000000115199824 */ /* 0x100fe200010e0612 */
[----:B------:R-:W-:Y:S01]  /*9f10*/  @!P1 IADD3 R22, P2, R26, R6, RZ ;  /* 0x000000061a169210 */ /* 0x000fe20007f5e0ff */
[----:B------:R-:W-:Y:S01]  /*9f20*/  @!P0 IMAD.SHL.U32 R6, R100, 0x2, RZ ;  /* 0x0000000264068824 */ /* 0x000fe200078e00ff */
[----:B------:R-:W-:Y:S01]  /*9f30*/  CS2R R32, SRZ ;  /* 0x0000000000207805 */ /* 0x000fe2000001ff00 */
[----:B------:R-:W-:Y:S01]  /*9f40*/  CS2R R46, SRZ ;  /* 0x00000000002e7805 */ /* 0x000fe2000001ff00 */
[----:B------:R1:W5:Y:S01]  /*9f50*/  @!P1 LD.E.64 R30, [R24.64] ;  /* 0x00000008181e9980 */ /* 0x000362000c101b00 */
[----:B------:R-:W-:Y:S01]  /*9f60*/  @!P1 IMAD.X R23, R28, 0x1, R18, P2 ;  /* 0x000000011c179824 */ /* 0x000fe200010e0612 */
[----:B------:R-:W-:-:S04]  /*9f70*/  @!P0 IADD3 R20, P2, R19, R6, RZ ;  /* 0x0000000613148210 */ /* 0x000fc80007f5e0ff */
[----:B------:R1:W5:Y:S01]  /*9f80*/  @!P1 LD.E.64 R32, [R22.64] ;  /* 0x0000000816209980 */ /* 0x000362000c101b00 */
[----:B------:R-:W-:Y:S01]  /*9f90*/  @!P0 IMAD.X R21, R21, 0x1, R27, P2 ;  /* 0x0000000115158824 */ /* 0x000fe200010e061b */
[----:B------:R-:W-:-:S04]  /*9fa0*/  @!P0 IADD3 R18, P2, R26, R6, RZ ;  /* 0x000000061a128210 */ /* 0x000fc80007f5e0ff */
[----:B------:R1:W5:Y:S01]  /*9fb0*/  @!P0 LD.E.64 R50, [R20.64] ;  /* 0x0000000814328980 */ /* 0x000362000c101b00 */
[----:B------:R-:W-:-:S05]  /*9fc0*/  @!P0 IMAD.X R19, R28, 0x1, R27, P2 ;  /* 0x000000011c138824 */ /* 0x000fca00010e061b */
[----:B------:R1:W5:Y:S03]  /*9fd0*/  @!P0 LD.E.64 R46, [R18.64] ;  /* 0x00000008122e8980 */ /* 0x000366000c101b00 */
.L_x_975:
[----:B--2-4-:R-:W-:Y:S05]  /*9fe0*/  BSYNC B0 ;  /* 0x0000000000007941 */ /* 0x014fea0003800000 */
.L_x_974:
[----:B-1----:R-:W-:Y:S01]  /*9ff0*/  IMAD.IADD R19, R48, 0x1, -R71 ;  /* 0x0000000130137824 */ /* 0x002fe200078e0a47 */
[----:B------:R-:W-:-:S04]  /*a000*/  DEPBAR.LE SB0, 0x1 ;  /* 0x000080400000791a */ /* 0x000fc80000000000 */
[----:B------:R-:W-:Y:S01]  /*a010*/  IMNMX R48, R19, 0x80, PT ;  /* 0x0000008013307817 */ /* 0x000fe20003800200 */
[----:B-----5:R-:W-:Y:S01]  /*a020*/  IMAD.MOV.U32 R6, RZ, RZ, R50 ;  /* 0x000000ffff067224 */ /* 0x020fe200078e0032 */
[----:B------:R-:W-:Y:S01]  /*a030*/  BSSY B1, `(.L_x_976) ;  /* 0x000006b000017945 */ /* 0x000fe20003800000 */
[----:B------:R-:W-:Y:S01]  /*a040*/  IMAD.MOV.U32 R20, RZ, RZ, R51 ;  /* 0x000000ffff147224 */ /* 0x000fe200078e0033 */
[----:B------:R-:W-:Y:S01]  /*a050*/  BAR.SYNC.DEFER_BLOCKING 0x0 ;  /* 0x0000000000007b1d */ /* 0x000fe20000010000 */
[----:B------:R-:W-:Y:S01]  /*a060*/  ISETP.GE.AND P0, PT, R101, R48, PT ;  /* 0x000000306500720c */ /* 0x000fe20003f06270 */
[----:B------:R-:W-:Y:S02]  /*a070*/  IMAD.MOV.U32 R18, RZ, RZ, R30 ;  /* 0x000000ffff127224 */ /* 0x000fe400078e001e */
[----:B------:R-:W-:Y:S01]  /*a080*/  PRMT R67, R6, 0x5410, R20 ;  /* 0x0000541006437816 */ /* 0x000fe20000000014 */
[----:B------:R-:W-:Y:S01]  /*a090*/  IMAD.MOV.U32 R20, RZ, RZ, R46 ;  /* 0x000000ffff147224 */ /* 0x000fe200078e002e */
[----:B------:R-:W-:Y:S01]  /*a0a0*/  MOV R6, R31 ;  /* 0x0000001f00067202 */ /* 0x000fe20000000f00 */
[----:B------:R-:W-:Y:S01]  /*a0b0*/  IMAD.MOV.U32 R19, RZ, RZ, R47 ;  /* 0x000000ffff137224 */ /* 0x000fe200078e002f */
[----:B------:R-:W-:-:S02]  /*a0c0*/  PRMT R63, R63, 0x5410, R18 ;  /* 0x000054103f3f7816 */ /* 0x000fc40000000012 */
[----:B------:R-:W-:Y:S01]  /*a0d0*/  PRMT R64, R64, 0x5410, R6 ;  /* 0x0000541040407816 */ /* 0x000fe20000000006 */
[----:B------:R-:W-:Y:S01]  /*a0e0*/  IMAD.MOV.U32 R6, RZ, RZ, R33 ;  /* 0x000000ffff067224 */ /* 0x000fe200078e0021 */
[----:B------:R-:W-:Y:S02]  /*a0f0*/  MOV R18, R32 ;  /* 0x0000002000127202 */ /* 0x000fe40000000f00 */
[----:B------:R-:W-:Y:S02]  /*a100*/  PRMT R66, R20, 0x5410, R19 ;  /* 0x0000541014427816 */ /* 0x000fe40000000013 */
[----:B------:R-:W-:Y:S02]  /*a110*/  PRMT R62, R62, 0x5410, R18 ;  /* 0x000054103e3e7816 */ /* 0x000fe40000000012 */
[----:B------:R-:W-:Y:S01]  /*a120*/  PRMT R64, R6, 0x7610, R64 ;  /* 0x0000761006407816 */ /* 0x000fe20000000040 */
[----:B------:R-:W-:Y:S05]  /*a130*/  @P0 BRA `(.L_x_977) ;  /* 0x000005a000000947 */ /* 0x000fea0003800000 */
[----:B------:R-:W-:Y:S01]  /*a140*/  ISETP.GE.AND P0, PT, R78, c[0x0][0x27c], PT ;  /* 0x00009f004e007a0c */ /* 0x000fe20003f06270 */
[----:B------:R-:W-:-:S12]  /*a150*/  BSSY B0, `(.L_x_978) ;  /* 0x000002c000007945 */ /* 0x000fd80003800000 */
[----:B------:R-:W-:Y:S05]  /*a160*/  @P0 BRA `(.L_x_979) ;  /* 0x000002a000000947 */ /* 0x000fea0003800000 */
[----:B------:R-:W1:Y:S01]  /*a170*/  LDS.128 R20, [R210+0x100] ;  /* 0x00010000d2147984 */ /* 0x000e620000000c00 */
[--C-:B------:R-:W-:Y:S02]  /*a180*/  SHF.R.U32.HI R6, RZ, 0x10, R9.reuse ;  /* 0x00000010ff067819 */ /* 0x100fe40000011609 */
[----:B------:R-:W-:Y:S01]  /*a190*/  SHF.R.U64 R28, R8, 0x10, R9 ;  /* 0x00000010081c7819 */ /* 0x000fe20000001209 */
[----:B------:R-:W-:Y:S01]  /*a1a0*/  HADD2.F32 R9, -RZ, R49.H1_H1 ;  /* 0x30000031ff097230 */ /* 0x000fe20000004100 */
[--C-:B------:R-:W-:Y:S02]  /*a1b0*/  SHF.R.U64 R29, R14, 0x10, R15.reuse ;  /* 0x000000100e1d7819 */ /* 0x100fe4000000120f */
[----:B------:R-:W-:-:S05]  /*a1c0*/  SHF.R.U32.HI R25, RZ, 0x10, R15 ;  /* 0x00000010ff197819 */ /* 0x000fca000001160f */
[----:B------:R-:W-:Y:S02]  /*a1d0*/  HADD2.F32 R26, -RZ, R25.H0_H0 ;  /* 0x20000019ff1a7230 */ /* 0x000fe40000004100 */
[--C-:B-1----:R-:W-:Y:S02]  /*a1e0*/  HADD2.F32 R24, -RZ, R23.reuse.H0_H0 ;  /* 0x20000017ff187230 */ /* 0x102fe40000004100 */
[----:B------:R-:W-:Y:S02]  /*a1f0*/  HADD2.F32 R8, -RZ, R23.H1_H1 ;  /* 0x30000017ff087230 */ /* 0x000fe40000004100 */
[--C-:B------:R-:W-:Y:S02]  /*a200*/  HADD2.F32 R23, -RZ, R20.reuse.H0_H0 ;  /* 0x20000014ff177230 */ /* 0x100fe40000004100 */
[----:B------:R-:W-:Y:S02]  /*a210*/  HADD2.F32 R19, -RZ, R20.H1_H1 ;  /* 0x30000014ff137230 */ /* 0x000fe40000004100 */
[----:B------:R-:W-:-:S02]  /*a220*/  HADD2.F32 R20, -RZ, R22.H0_H0 ;  /* 0x20000016ff147230 */ /* 0x000fc40000004100 */
[----:B------:R-:W-:Y:S02]  /*a230*/  HADD2.F32 R14, -RZ, R22.H1_H1 ;  /* 0x30000016ff0e7230 */ /* 0x000fe40000004100 */
[----:B------:R-:W-:Y:S02]  /*a240*/  HADD2.F32 R22, -RZ, R6.H0_H0 ;  /* 0x20000006ff167230 */ /* 0x000fe40000004100 */
[--C-:B------:R-:W-:Y:S02]  /*a250*/  HADD2.F32 R18, -RZ, R21.reuse.H0_H0 ;  /* 0x20000015ff127230 */ /* 0x100fe40000004100 */
[----:B------:R-:W-:Y:S01]  /*a260*/  HADD2.F32 R15, -RZ, R21.H1_H1 ;  /* 0x30000015ff0f7230 */ /* 0x000fe20000004100 */
[-C--:B------:R-:W-:Y:S01]  /*a270*/  FMUL.FTZ R21, R8, R22.reuse ;  /* 0x0000001608157220 */ /* 0x080fe20000410000 */
[----:B------:R-:W-:Y:S01]  /*a280*/  HADD2.F32 R6, -RZ, R49.H0_H0 ;  /* 0x20000031ff067230 */ /* 0x000fe20000004100 */
[C---:B------:R-:W-:Y:S02]  /*a290*/  FMUL.FTZ R22, R24.reuse, R22 ;  /* 0x0000001618167220 */ /* 0x040fe40000410000 */
[----:B------:R-:W-:-:S02]  /*a2a0*/  FFMA.FTZ R27, R24, R26, -R21 ;  /* 0x0000001a181b7223 */ /* 0x000fc40000010815 */
[-C--:B------:R-:W-:Y:S02]  /*a2b0*/  FMUL.FTZ R21, R23, R6.reuse ;  /* 0x0000000617157220 */ /* 0x080fe40000410000 */
[C---:B------:R-:W-:Y:S01]  /*a2c0*/  FMUL.FTZ R25, R19.reuse, R6 ;  /* 0x0000000613197220 */ /* 0x040fe20000410000 */
[----:B------:R-:W-:Y:S01]  /*a2d0*/  HADD2.F32 R6, -RZ, R52.H0_H0 ;  /* 0x20000034ff067230 */ /* 0x000fe20000004100 */
[-C--:B------:R-:W-:Y:S01]  /*a2e0*/  FFMA.FTZ R24, R19, R9.reuse, R21 ;  /* 0x0000000913187223 */ /* 0x080fe20000010015 */
[----:B------:R-:W-:Y:S01]  /*a2f0*/  HADD2.F32 R21, -RZ, R28.H0_H0 ;  /* 0x2000001cff157230 */ /* 0x000fe20000004100 */
[----:B------:R-:W-:Y:S01]  /*a300*/  FFMA.FTZ R26, R8, R26, R22 ;  /* 0x0000001a081a7223 */ /* 0x000fe20000010016 */
[----:B------:R-:W-:Y:S01]  /*a310*/  HADD2.F32 R8, -RZ, R52.H1_H1 ;  /* 0x30000034ff087230 */ /* 0x000fe20000004100 */
[----:B------:R-:W-:Y:S01]  /*a320*/  FFMA.FTZ R25, R23, R9, -R25 ;  /* 0x0000000917197223 */ /* 0x000fe20000010819 */
[----:B------:R-:W-:Y:S01]  /*a330*/  HADD2.F32 R23, -RZ, R29.H0_H0 ;  /* 0x2000001dff177230 */ /* 0x000fe20000004100 */
[----:B------:R-:W-:-:S02]  /*a340*/  FMUL.FTZ R9, R14, R6 ;  /* 0x000000060e097220 */ /* 0x000fc40000410000 */
[----:B------:R-:W-:Y:S02]  /*a350*/  FMUL.FTZ R6, R20, R6 ;  /* 0x0000000614067220 */ /* 0x000fe40000410000 */
[-C--:B------:R-:W-:Y:S02]  /*a360*/  FMUL.FTZ R19, R15, R21.reuse ;  /* 0x000000150f137220 */ /* 0x080fe40000410000 */
[----:B------:R-:W-:Y:S02]  /*a370*/  FMUL.FTZ R21, R18, R21 ;  /* 0x0000001512157220 */ /* 0x000fe40000410000 */
[-C--:B------:R-:W-:Y:S01]  /*a380*/  FFMA.FTZ R22, R20, R8.reuse, -R9 ;  /* 0x0000000814167223 */ /* 0x080fe20000010809 */
[----:B------:R-:W-:Y:S01]  /*a390*/  F2FP.PACK_AB R20, R24, R25 ;  /* 0x000000191814723e */ /* 0x000fe200000000ff */
[----:B------:R-:W-:Y:S02]  /*a3a0*/  FFMA.FTZ R6, R14, R8, R6 ;  /* 0x000000080e067223 */ /* 0x000fe40000010006 */
[----:B------:R-:W-:-:S02]  /*a3b0*/  FFMA.FTZ R9, R18, R23, -R19 ;  /* 0x0000001712097223 */ /* 0x000fc40000010813 */
[----:B------:R-:W-:Y:S01]  /*a3c0*/  FFMA.FTZ R8, R15, R23, R21 ;  /* 0x000000170f087223 */ /* 0x000fe20000010015 */
[----:B------:R-:W-:Y:S02]  /*a3d0*/  F2FP.PACK_AB R23, R26, R27 ;  /* 0x0000001b1a17723e */ /* 0x000fe400000000ff */
[----:B------:R-:W-:Y:S02]  /*a3e0*/  F2FP.PACK_AB R22, R6, R22 ;  /* 0x000000160616723e */ /* 0x000fe400000000ff */
[----:B------:R-:W-:-:S05]  /*a3f0*/  F2FP.PACK_AB R21, R8, R9 ;  /* 0x000000090815723e */ /* 0x000fca00000000ff */
[----:B------:R1:W-:Y:S02]  /*a400*/  STS.128 [R210+0x100], R20 ;  /* 0x00010014d2007388 */ /* 0x0003e40000000c00 */
.L_x_979:
[----:B------:R-:W-:Y:S05]  /*a410*/  BSYNC B0 ;  /* 0x0000000000007941 */ /* 0x000fea0003800000 */
.L_x_978:
[----:B------:R-:W-:-:S13]  /*a420*/  ISETP.GE.AND P0, PT, R100, c[0x0][0x27c], PT ;  /* 0x00009f0064007a0c */ /* 0x000fda0003f06270 */
[----:B------:R-:W-:Y:S05]  /*a430*/  @P0 BRA `(.L_x_977) ;  /* 0x000002a000000947 */ /* 0x000fea0003800000 */
[----:B-1----:R-:W1:Y:S01]  /*a440*/  LDS.128 R20, [R210+0x4100] ;  /* 0x00410000d2147984 */ /* 0x002e620000000c00 */
[----:B------:R-:W-:Y:S02]  /*a450*/  SHF.R.U32.HI R6, RZ, 0x10, R11 ;  /* 0x00000010ff067819 */ /* 0x000fe4000001160b */
[--C-:B------:R-:W-:Y:S02]  /*a460*/  SHF.R.U64 R25, R16, 0x10, R17.reuse ;  /* 0x0000001010197819 */ /* 0x100fe40000001211 */
[----:B------:R-:W-:Y:S02]  /*a470*/  SHF.R.U32.HI R9, RZ, 0x10, R17 ;  /* 0x00000010ff097819 */ /* 0x000fe40000011611 */
[----:B------:R-:W-:Y:S01]  /*a480*/  SHF.R.U64 R24, R10, 0x10, R11 ;  /* 0x000000100a187819 */ /* 0x000fe2000000120b */
[--C-:B-1----:R-:W-:Y:S02]  /*a490*/  HADD2.F32 R16, -RZ, R20.reuse.H0_H0 ;  /* 0x20000014ff107230 */ /* 0x102fe40000004100 */
[----:B------:R-:W-:-:S02]  /*a4a0*/  HADD2.F32 R15, -RZ, R20.H1_H1 ;  /* 0x30000014ff0f7230 */ /* 0x000fc40000004100 */
[----:B------:R-:W-:Y:S02]  /*a4b0*/  HADD2.F32 R8, -RZ, R23.H1_H1 ;  /* 0x30000017ff087230 */ /* 0x000fe40000004100 */
[----:B------:R-:W-:Y:S02]  /*a4c0*/  HADD2.F32 R20, -RZ, R6.H0_H0 ;  /* 0x20000006ff147230 */ /* 0x000fe40000004100 */
[----:B------:R-:W-:Y:S02]  /*a4d0*/  HADD2.F32 R6, -RZ, R53.H0_H0 ;  /* 0x20000035ff067230 */ /* 0x000fe40000004100 */
[----:B------:R-:W-:Y:S01]  /*a4e0*/  HADD2.F32 R17, -RZ, R23.H0_H0 ;  /* 0x20000017ff117230 */ /* 0x000fe20000004100 */
[-C--:B------:R-:W-:Y:S01]  /*a4f0*/  FMUL.FTZ R19, R8, R20.reuse ;  /* 0x0000001408137220 */ /* 0x080fe20000410000 */
[----:B------:R-:W-:Y:S02]  /*a500*/  HADD2.F32 R23, -RZ, R9.H0_H0 ;  /* 0x20000009ff177230 */ /* 0x000fe40000004100 */
[--C-:B------:R-:W-:Y:S01]  /*a510*/  HADD2.F32 R14, -RZ, R21.reuse.H0_H0 ;  /* 0x20000015ff0e7230 */ /* 0x100fe20000004100 */
[----:B------:R-:W-:Y:S01]  /*a520*/  FMUL.FTZ R20, R17, R20 ;  /* 0x0000001411147220 */ /* 0x000fe20000410000 */
[----:B------:R-:W-:Y:S01]  /*a530*/  HADD2.F32 R11, -RZ, R21.H1_H1 ;  /* 0x30000015ff0b7230 */ /* 0x000fe20000004100 */
[----:B------:R-:W-:Y:S01]  /*a540*/  FMUL.FTZ R21, R15, R6 ;  /* 0x000000060f157220 */ /* 0x000fe20000410000 */
[----:B------:R-:W-:-:S02]  /*a550*/  HADD2.F32 R9, -RZ, R53.H1_H1 ;  /* 0x30000035ff097230 */ /* 0x000fc40000004100 */
[--C-:B------:R-:W-:Y:S02]  /*a560*/  HADD2.F32 R18, -RZ, R22.reuse.H0_H0 ;  /* 0x20000016ff127230 */ /* 0x100fe40000004100 */
[----:B------:R-:W-:Y:S01]  /*a570*/  HADD2.F32 R10, -RZ, R22.H1_H1 ;  /* 0x30000016ff0a7230 */ /* 0x000fe20000004100 */
[----:B------:R-:W-:Y:S02]  /*a580*/  FFMA.FTZ R22, R17, R23, -R19 ;  /* 0x0000001711167223 */ /* 0x000fe40000010813 */
[C---:B------:R-:W-:Y:S01]  /*a590*/  FMUL.FTZ R17, R16.reuse, R6 ;  /* 0x0000000610117220 */ /* 0x040fe20000410000 */
[----:B------:R-:W-:Y:S01]  /*a5a0*/  HADD2.F32 R6, -RZ, R54.H0_H0 ;  /* 0x20000036ff067230 */ /* 0x000fe20000004100 */
[----:B------:R-:W-:Y:S01]  /*a5b0*/  FFMA.FTZ R21, R16, R9, -R21 ;  /* 0x0000000910157223 */ /* 0x000fe20000010815 */
[----:B------:R-:W-:Y:S01]  /*a5c0*/  HADD2.F32 R16, -RZ, R24.H0_H0 ;  /* 0x20000018ff107230 */ /* 0x000fe20000004100 */
[----:B------:R-:W-:Y:S01]  /*a5d0*/  FFMA.FTZ R19, R8, R23, R20 ;  /* 0x0000001708137223 */ /* 0x000fe20000010014 */
[----:B------:R-:W-:Y:S01]  /*a5e0*/  HADD2.F32 R8, -RZ, R54.H1_H1 ;  /* 0x30000036ff087230 */ /* 0x000fe20000004100 */
[----:B------:R-:W-:Y:S01]  /*a5f0*/  FFMA.FTZ R17, R15, R9, R17 ;  /* 0x000000090f117223 */ /* 0x000fe20000010011 */
[----:B------:R-:W-:Y:S01]  /*a600*/  HADD2.F32 R20, -RZ, R25.H0_H0 ;  /* 0x20000019ff147230 */ /* 0x000fe20000004100 */
[----:B------:R-:W-:-:S02]  /*a610*/  FMUL.FTZ R9, R10, R6 ;  /* 0x000000060a097220 */ /* 0x000fc40000410000 */
[----:B------:R-:W-:Y:S02]  /*a620*/  FMUL.FTZ R15, R11, R16 ;  /* 0x000000100b0f7220 */ /* 0x000fe40000410000 */
[----:B------:R-:W-:Y:S02]  /*a630*/  FMUL.FTZ R6, R18, R6 ;  /* 0x0000000612067220 */ /* 0x000fe40000410000 */
[----:B------:R-:W-:Y:S02]  /*a640*/  FMUL.FTZ R16, R14, R16 ;  /* 0x000000100e107220 */ /* 0x000fe40000410000 */
[-C--:B------:R-:W-:Y:S02]  /*a650*/  FFMA.FTZ R18, R18, R8.reuse, -R9 ;  /* 0x0000000812127223 */ /* 0x080fe40000010809 */
[----:B------:R-:W-:Y:S01]  /*a660*/  FFMA.FTZ R6, R10, R8, R6 ;  /* 0x000000080a067223 */ /* 0x000fe20000010006 */
[----:B------:R-:W-:Y:S01]  /*a670*/  F2FP.PACK_AB R8, R17, R21 ;  /* 0x000000151108723e */ /* 0x000fe200000000ff */
[----:B------:R-:W-:-:S02]  /*a680*/  FFMA.FTZ R14, R14, R20, -R15 ;  /* 0x000000140e0e7223 */ /* 0x000fc4000001080f */
[----:B------:R-:W-:Y:S01]  /*a690*/  FFMA.FTZ R9, R11, R20, R16 ;  /* 0x000000140b097223 */ /* 0x000fe20000010010 */
[----:B------:R-:W-:Y:S02]  /*a6a0*/  F2FP.PACK_AB R11, R19, R22 ;  /* 0x00000016130b723e */ /* 0x000fe400000000ff */
[----:B------:R-:W-:Y:S02]  /*a6b0*/  F2FP.PACK_AB R10, R6, R18 ;  /* 0x00000012060a723e */ /* 0x000fe400000000ff */
[----:B------:R-:W-:-:S05]  /*a6c0*/  F2FP.PACK_AB R9, R9, R14 ;  /* 0x0000000e0909723e */ /* 0x000fca00000000ff */
[----:B------:R1:W-:Y:S02]  /*a6d0*/  STS.128 [R210+0x4100], R8 ;  /* 0x00410008d2007388 */ /* 0x0003e40000000c00 */
.L_x_977:
[----:B------:R-:W-:Y:S05]  /*a6e0*/  BSYNC B1 ;  /* 0x0000000000017941 */ /* 0x000fea0003800000 */
.L_x_976:
        /* <DEDUP_REMOVED lines=8> */
[--C-:B------:R-:W-:Y:S02]  /*a770*/  SHF.R.U64 R19, R2, 0x10, R3.reuse ;  /* 0x0000001002137819 */ /* 0x100fe40000001203 */
[----:B------:R-:W-:Y:S02]  /*a780*/  SHF.R.U32.HI R2, RZ, 0x10, R3 ;  /* 0x00000010ff027819 */ /* 0x000fe40000011603 */
[--C-:B------:R-:W-:Y:S02]  /*a790*/  SHF.R.U64 R20, R4, 0x10, R5.reuse ;  /* 0x0000001004147819 */ /* 0x100fe40000001205 */
[----:B------:R-:W-:-:S05]  /*a7a0*/  SHF.R.U32.HI R4, RZ, 0x10, R5 ;  /* 0x00000010ff047819 */ /* 0x000fca0000011605 */
[----:B------:R-:W-:Y:S02]  /*a7b0*/  HADD2.F32 R21, -RZ, R4.H0_H0 ;  /* 0x20000004ff157230 */ /* 0x000fe40000004100 */
[----:B------:R-:W-:Y:S02]  /*a7c0*/  HADD2.F32 R4, -RZ, R55.H1_H1 ;  /* 0x30000037ff047230 */ /* 0x000fe40000004100 */
[--C-:B-1----:R-:W-:Y:S02]  /*a7d0*/  HADD2.F32 R16, -RZ, R10.reuse.H0_H0 ;  /* 0x2000000aff107230 */ /* 0x102fe40000004100 */
[----:B------:R-:W-:Y:S02]  /*a7e0*/  HADD2.F32 R5, -RZ, R10.H1_H1 ;  /* 0x3000000aff057230 */ /* 0x000fe40000004100 */
[----:B------:R-:W-:Y:S02]  /*a7f0*/  HADD2.F32 R3, -RZ, R11.H1_H1 ;  /* 0x3000000bff037230 */ /* 0x000fe40000004100 */
[----:B------:R-:W-:-:S02]  /*a800*/  HADD2.F32 R10, -RZ, R2.H0_H0 ;  /* 0x20000002ff0a7230 */ /* 0x000fc40000004100 */
[----:B------:R-:W-:Y:S02]  /*a810*/  HADD2.F32 R15, -RZ, R11.H0_H0 ;  /* 0x2000000bff0f7230 */ /* 0x000fe40000004100 */
[--C-:B------:R-:W-:Y:S02]  /*a820*/  HADD2.F32 R14, -RZ, R8.reuse.H0_H0 ;  /* 0x20000008ff0e7230 */ /* 0x100fe40000004100 */
[----:B------:R-:W-:Y:S02]  /*a830*/  HADD2.F32 R11, -RZ, R8.H1_H1 ;  /* 0x30000008ff0b7230 */ /* 0x000fe40000004100 */
[--C-:B------:R-:W-:Y:S02]  /*a840*/  HADD2.F32 R8, -RZ, R9.reuse.H0_H0 ;  /* 0x20000009ff087230 */ /* 0x100fe40000004100 */
[----:B------:R-:W-:Y:S01]  /*a850*/  HADD2.F32 R6, -RZ, R9.H1_H1 ;  /* 0x30000009ff067230 */ /* 0x000fe20000004100 */
[-C--:B------:R-:W-:Y:S01]  /*a860*/  FMUL.FTZ R9, R3, R10.reuse ;  /* 0x0000000a03097220 */ /* 0x080fe20000410000 */
[----:B------:R-:W-:Y:S01]  /*a870*/  HADD2.F32 R2, -RZ, R55.H0_H0 ;  /* 0x20000037ff027230 */ /* 0x000fe20000004100 */
[----:B------:R-:W-:-:S02]  /*a880*/  FMUL.FTZ R10, R15, R10 ;  /* 0x0000000a0f0a7220 */ /* 0x000fc40000410000 */
[-C--:B------:R-:W-:Y:S02]  /*a890*/  FFMA.FTZ R18, R15, R21.reuse, -R9 ;  /* 0x000000150f127223 */ /* 0x080fe40000010809 */
[CC--:B------:R-:W-:Y:S02]  /*a8a0*/  FMUL.FTZ R17, R11.reuse, R2.reuse ;  /* 0x000000020b117220 */ /* 0x0c0fe40000410000 */
[C---:B------:R-:W-:Y:S01]  /*a8b0*/  FMUL.FTZ R9, R14.reuse, R2 ;  /* 0x000000020e097220 */ /* 0x040fe20000410000 */
[--C-:B------:R-:W-:Y:S01]  /*a8c0*/  HADD2.F32 R2, -RZ, R56.reuse.H0_H0 ;  /* 0x20000038ff027230 */ /* 0x100fe20000004100 */
[-C--:B------:R-:W-:Y:S02]  /*a8d0*/  FFMA.FTZ R17, R14, R4.reuse, -R17 ;  /* 0x000000040e117223 */ /* 0x080fe40000010811 */
[----:B------:R-:W-:Y:S01]  /*a8e0*/  FFMA.FTZ R14, R11, R4, R9 ;  /* 0x000000040b0e7223 */ /* 0x000fe20000010009 */
[----:B------:R-:W-:Y:S01]  /*a8f0*/  HADD2.F32 R11, -RZ, R19.H0_H0 ;  /* 0x20000013ff0b7230 */ /* 0x000fe20000004100 */
[----:B------:R-:W-:Y:S01]  /*a900*/  FFMA.FTZ R15, R3, R21, R10 ;  /* 0x00000015030f7223 */ /* 0x000fe2000001000a */
[----:B------:R-:W-:Y:S01]  /*a910*/  HADD2.F32 R3, -RZ, R56.H1_H1 ;  /* 0x30000038ff037230 */ /* 0x000fe20000004100 */
[-C--:B------:R-:W-:Y:S01]  /*a920*/  FMUL.FTZ R4, R5, R2.reuse ;  /* 0x0000000205047220 */ /* 0x080fe20000410000 */
[----:B------:R-:W-:Y:S01]  /*a930*/  HADD2.F32 R19, -RZ, R20.H0_H0 ;  /* 0x20000014ff137230 */ /* 0x000fe20000004100 */
[----:B------:R-:W-:-:S02]  /*a940*/  FMUL.FTZ R2, R16, R2 ;  /* 0x0000000210027220 */ /* 0x000fc40000410000 */
[-C--:B------:R-:W-:Y:S02]  /*a950*/  FMUL.FTZ R9, R6, R11.reuse ;  /* 0x0000000b06097220 */ /* 0x080fe40000410000 */
[----:B------:R-:W-:Y:S02]  /*a960*/  FMUL.FTZ R11, R8, R11 ;  /* 0x0000000b080b7220 */ /* 0x000fe40000410000 */
[-C--:B------:R-:W-:Y:S02]  /*a970*/  FFMA.FTZ R10, R16, R3.reuse, -R4 ;  /* 0x00000003100a7223 */ /* 0x080fe40000010804 */
[----:B------:R-:W-:Y:S02]  /*a980*/  FFMA.FTZ R3, R5, R3, R2 ;  /* 0x0000000305037223 */ /* 0x000fe40000010002 */
[----:B------:R-:W-:Y:S01]  /*a990*/  FFMA.FTZ R4, R8, R19, -R9 ;  /* 0x0000001308047223 */ /* 0x000fe20000010809 */
[----:B------:R-:W-:Y:S01]  /*a9a0*/  F2FP.PACK_AB R8, R14, R17 ;  /* 0x000000110e08723e */ /* 0x000fe200000000ff */
[----:B------:R-:W-:Y:S01]  /*a9b0*/  FFMA.FTZ R2, R6, R19, R11 ;  /* 0x0000001306027223 */ /* 0x000fe2000001000b */
[----:B------:R-:W-:-:S02]  /*a9c0*/  F2FP.PACK_AB R11, R15, R18 ;  /* 0x000000120f0b723e */ /* 0x000fc400000000ff */
[----:B------:R-:W-:Y:S02]  /*a9d0*/  F2FP.PACK_AB R10, R3, R10 ;  /* 0x0000000a030a723e */ /* 0x000fe400000000ff */
[----:B------:R-:W-:-:S05]  /*a9e0*/  F2FP.PACK_AB R9, R2, R4 ;  /* 0x000000040209723e */ /* 0x000fca00000000ff */
[----:B------:R1:W-:Y:S02]  /*a9f0*/  STS.128 [R210+0x1100], R8 ;  /* 0x00110008d2007388 */ /* 0x0003e40000000c00 */
.L_x_983:
[----:B------:R-:W-:Y:S05]  /*aa00*/  BSYNC B0 ;  /* 0x0000000000007941 */ /* 0x000fea0003800000 */
.L_x_982:
[----:B------:R-:W-:-:S13]  /*aa10*/  ISETP.GE.AND P0, PT, R100, c[0x0][0x27c], PT ;  /* 0x00009f0064007a0c */ /* 0x000fda0003f06270 */
[----:B------:R-:W-:Y:S05]  /*aa20*/  @P0 BRA `(.L_x_981) ;  /* 0x000002a000000947 */ /* 0x000fea0003800000 */
[----:B-1----:R-:W1:Y:S01]  /*aa30*/  LDS.128 R8, [R210+0x5100] ;  /* 0x00510000d2087984 */ /* 0x002e620000000c00 */
[----:B------:R-:W-:Y:S02]  /*aa40*/  SHF.R.U32.HI R2, RZ, 0x10, R35 ;  /* 0x00000010ff027819 */ /* 0x000fe40000011623 */
[----:B------:R-:W-:Y:S02]  /*aa50*/  SHF.R.U32.HI R3, RZ, 0x10, R37 ;  /* 0x00000010ff037819 */ /* 0x000fe40000011625 */
[----:B------:R-:W-:Y:S02]  /*aa60*/  SHF.R.U64 R18, R34, 0x10, R35 ;  /* 0x0000001022127819 */ /* 0x000fe40000001223 */
[----:B------:R-:W-:Y:S01]  /*aa70*/  SHF.R.U64 R19, R36, 0x10, R37 ;  /* 0x0000001024137819 */ /* 0x000fe20000001225 */
[----:B------:R-:W-:Y:S02]  /*aa80*/  HADD2.F32 R21, -RZ, R3.H0_H0 ;  /* 0x20000003ff157230 */ /* 0x000fe40000004100 */
[----:B------:R-:W-:-:S02]  /*aa90*/  HADD2.F32 R3, -RZ, R57.H1_H1 ;  /* 0x30000039ff037230 */ /* 0x000fc40000004100 */
[----:B------:R-:W-:Y:S02]  /*aaa0*/  HADD2.F32 R19, -RZ, R19.H0_H0 ;  /* 0x20000013ff137230 */ /* 0x000fe40000004100 */
[--C-:B-1----:R-:W-:Y:S02]  /*aab0*/  HADD2.F32 R16, -RZ, R10.reuse.H0_H0 ;  /* 0x2000000aff107230 */ /* 0x102fe40000004100 */
[----:B------:R-:W-:Y:S02]  /*aac0*/  HADD2.F32 R6, -RZ, R10.H1_H1 ;  /* 0x3000000aff067230 */ /* 0x000fe40000004100 */
[--C-:B------:R-:W-:Y:S02]  /*aad0*/  HADD2.F32 R5, -RZ, R11.reuse.H1_H1 ;  /* 0x3000000bff057230 */ /* 0x100fe40000004100 */
[----:B------:R-:W-:Y:S02]  /*aae0*/  HADD2.F32 R10, -RZ, R2.H0_H0 ;  /* 0x20000002ff0a7230 */ /* 0x000fe40000004100 */
[----:B------:R-:W-:-:S02]  /*aaf0*/  HADD2.F32 R15, -RZ, R11.H0_H0 ;  /* 0x2000000bff0f7230 */ /* 0x000fc40000004100 */
[--C-:B------:R-:W-:Y:S02]  /*ab00*/  HADD2.F32 R14, -RZ, R8.reuse.H0_H0 ;  /* 0x20000008ff0e7230 */ /* 0x100fe40000004100 */
[----:B------:R-:W-:Y:S02]  /*ab10*/  HADD2.F32 R11, -RZ, R8.H1_H1 ;  /* 0x30000008ff0b7230 */ /* 0x000fe40000004100 */
[--C-:B------:R-:W-:Y:S02]  /*ab20*/  HADD2.F32 R8, -RZ, R9.reuse.H0_H0 ;  /* 0x20000009ff087230 */ /* 0x100fe40000004100 */
[----:B------:R-:W-:Y:S01]  /*ab30*/  HADD2.F32 R4, -RZ, R9.H1_H1 ;  /* 0x30000009ff047230 */ /* 0x000fe20000004100 */
[-C--:B------:R-:W-:Y:S01]  /*ab40*/  FMUL.FTZ R9, R5, R10.reuse ;  /* 0x0000000a05097220 */ /* 0x080fe20000410000 */
[----:B------:R-:W-:Y:S01]  /*ab50*/  HADD2.F32 R2, -RZ, R57.H0_H0 ;  /* 0x20000039ff027230 */ /* 0x000fe20000004100 */
[C---:B------:R-:W-:Y:S02]  /*ab60*/  FMUL.FTZ R10, R15.reuse, R10 ;  /* 0x0000000a0f0a7220 */ /* 0x040fe40000410000 */
[----:B------:R-:W-:-:S02]  /*ab70*/  FFMA.FTZ R20, R15, R21, -R9 ;  /* 0x000000150f147223 */ /* 0x000fc40000010809 */
[CC--:B------:R-:W-:Y:S02]  /*ab80*/  FMUL.FTZ R17, R11.reuse, R2.reuse ;  /* 0x000000020b117220 */ /* 0x0c0fe40000410000 */
[C---:B------:R-:W-:Y:S01]  /*ab90*/  FMUL.FTZ R9, R14.reuse, R2 ;  /* 0x000000020e097220 */ /* 0x040fe20000410000 */
[----:B------:R-:W-:Y:S01]  /*aba0*/  HADD2.F32 R2, -RZ, R58.H0_H0 ;  /* 0x2000003aff027230 */ /* 0x000fe20000004100 */
[-C--:B------:R-:W-:Y:S02]  /*abb0*/  FFMA.FTZ R17, R14, R3.reuse, -R17 ;  /* 0x000000030e117223 */ /* 0x080fe40000010811 */
[----:B------:R-:W-:Y:S01]  /*abc0*/  FFMA.FTZ R14, R11, R3, R9 ;  /* 0x000000030b0e7223 */ /* 0x000fe20000010009 */
[----:B------:R-:W-:Y:S01]  /*abd0*/  HADD2.F32 R11, -RZ, R18.H0_H0 ;  /* 0x20000012ff0b7230 */ /* 0x000fe20000004100 */
[----:B------:R-:W-:Y:S01]  /*abe0*/  FFMA.FTZ R15, R5, R21, R10 ;  /* 0x00000015050f7223 */ /* 0x000fe2000001000a */
[----:B------:R-:W-:Y:S01]  /*abf0*/  HADD2.F32 R3, -RZ, R59.H0_H0 ;  /* 0x2000003bff037230 */ /* 0x000fe20000004100 */
[----:B------:R-:W-:-:S02]  /*ac00*/  FMUL.FTZ R5, R6, R2 ;  /* 0x0000000206057220 */ /* 0x000fc40000410000 */
[----:B------:R-:W-:Y:S02]  /*ac10*/  FMUL.FTZ R2, R16, R2 ;  /* 0x0000000210027220 */ /* 0x000fe40000410000 */
        /* <DEDUP_REMOVED lines=11> */
.L_x_981:
[----:B------:R-:W-:Y:S05]  /*acd0*/  BSYNC B1 ;  /* 0x0000000000017941 */ /* 0x000fea0003800000 */
.L_x_980:
        /* <DEDUP_REMOVED lines=25> */
[----:B------:R-:W-:Y:S01]  /*ae70*/  HADD2.F32 R2, -RZ, R58.H1_H1 ;  /* 0x3000003aff027230 */ /* 0x000fe20000004100 */
        /* <DEDUP_REMOVED lines=9> */
[----:B------:R-:W-:Y:S01]  /*af10*/  HADD2.F32 R3, -RZ, R60.H1_H1 ;  /* 0x3000003cff037230 */ /* 0x000fe20000004100 */
        /* <DEDUP_REMOVED lines=13> */
.L_x_987:
[----:B------:R-:W-:Y:S05]  /*aff0*/  BSYNC B0 ;  /* 0x0000000000007941 */ /* 0x000fea0003800000 */
.L_x_986:
        /* <DEDUP_REMOVED lines=44> */
.L_x_985:
[----:B------:R-:W-:Y:S05]  /*b2c0*/  BSYNC B1 ;  /* 0x0000000000017941 */ /* 0x000fea0003800000 */
.L_x_984:
[----:B------:R-:W-:-:S04]  /*b2d0*/  IADD3 R2, R101, 0x60, RZ ;  /* 0x0000006065027810 */ /* 0x000fc80007ffe0ff */
        /* <DEDUP_REMOVED lines=47> */
.L_x_990:
[----:B------:R-:W-:Y:S05]  /*b5d0*/  BSYNC B0 ;  /* 0x0000000000007941 */ /* 0x000fea0003800000 */
.L_x_989:
        /* <DEDUP_REMOVED lines=8> */
[----:B------:R-:W-:-:S02]  /*b660*/  HADD2.F32 R3, -RZ, R67.H0_H0 ;  /* 0x20000043ff037230 */ /* 0x000fc40000004100 */
        /* <DEDUP_REMOVED lines=16> */
[----:B------:R-:W-:Y:S01]  /*b770*/  HADD2.F32 R2, -RZ, R66.H1_H1 ;  /* 0x30000042ff027230 */ /* 0x000fe20000004100 */
        /* <DEDUP_REMOVED lines=17> */
[----:B------:R1:W-:Y:S01]  /*b890*/  STS.128 [R210+0x7100], R8 ;  /* 0x00710008d2007388 */ /* 0x0003e20000000c00 */
[----:B------:R-:W-:Y:S05]  /*b8a0*/  BRA `(.L_x_988) ;  /* 0x0000245000007947 */ /* 0x000fea0003800000 */
.L_x_967:
[----:B------:R-:W-:Y:S01]  /*b8b0*/  ISETP.NE.AND P0, PT, R74, 0x1, PT ;  /* 0x000000014a00780c */ /* 0x000fe20003f05270 */
[----:B------:R-:W-:Y:S01]  /*b8c0*/  IMAD.MOV.U32 R9, RZ, RZ, R3 ;  /* 0x000000ffff097224 */ /* 0x000fe200078e0003 */
[----:B------:R-:W-:Y:S01]  /*b8d0*/  CS2R R26, SRZ ;  /* 0x00000000001a7805 */ /* 0x000fe2000001ff00 */
[----:B------:R-:W-:-:S10]  /*b8e0*/  CS2R R24, SRZ ;  /* 0x0000000000187805 */ /* 0x000fd4000001ff00 */
[----:B------:R-:W-:-:S05]  /*b8f0*/  @P0 IMAD.HI.U32 R5, R2, c[0x0][0x2c8], RZ ;  /* 0x0000b20002050a27 */ /* 0x000fca00078e00ff */
[----:B------:R-:W-:-:S04]  /*b900*/  @P0 SHF.R.U32.HI R2, RZ, c[0x0][0x2cc], R5 ;  /* 0x0000b300ff020a19 */ /* 0x000fc80000011605 */
[----:B------:R-:W-:Y:S01]  /*b910*/  SHF.R.S32.HI R5, RZ, 0x1f, R2 ;  /* 0x0000001fff057819 */ /* 0x000fe20000011402 */
[----:B------:R-:W-:-:S04]  /*b920*/  IMAD.WIDE.U32 R8, R2, c[0x0][0x280], R8 ;  /* 0x0000a00002087a25 */ /* 0x000fc800078e0008 */
[----:B------:R-:W-:Y:S01]  /*b930*/  IMAD R10, R5, c[0x0][0x280], RZ ;  /* 0x0000a000050a7a24 */ /* 0x000fe200078e02ff */
[----:B------:R-:W-:-:S03]  /*b940*/  LEA R28, P0, R8, c[0x0][0x270], 0x1 ;  /* 0x00009c00081c7a11 */ /* 0x000fc600078008ff */
[----:B------:R-:W-:-:S04]  /*b950*/  IMAD R3, R2, c[0x0][0x284], R10 ;  /* 0x0000a10002037a24 */ /* 0x000fc800078e020a */
[----:B------:R-:W-:-:S05]  /*b960*/  IMAD.IADD R3, R9, 0x1, R3 ;  /* 0x0000000109037824 */ /* 0x000fca00078e0203 */
[----:B------:R-:W-:Y:S01]  /*b970*/  LEA.HI.X R15, R8, c[0x0][0x274], R3, 0x1, P0 ;  /* 0x00009d00080f7a11 */ /* 0x000fe200000f0c03 */
[----:B------:R-:W-:Y:S02]  /*b980*/  IMAD R3, R5, c[0x0][0x290], RZ ;  /* 0x0000a40005037a24 */ /* 0x000fe400078e02ff */
[----:B------:R-:W-:-:S04]  /*b990*/  IMAD.MOV.U32 R5, RZ, RZ, R6 ;  /* 0x000000ffff057224 */ /* 0x000fc800078e0006 */
[----:B------:R-:W-:-:S04]  /*b9a0*/  IMAD.WIDE.U32 R4, R2, c[0x0][0x290], R4 ;  /* 0x0000a40002047a25 */ /* 0x000fc800078e0004 */
[----:B------:R-:W-:Y:S01]  /*b9b0*/  IMAD R2, R2, c[0x0][0x294], R3 ;  /* 0x0000a50002027a24 */ /* 0x000fe200078e0203 */
[C---:B------:R-:W-:Y:S01]  /*b9c0*/  LEA R14, P0, R4.reuse, c[0x0][0x288], 0x1 ;  /* 0x0000a200040e7a11 */ /* 0x040fe200078008ff */
[----:B------:R-:W-:Y:S02]  /*b9d0*/  SHFL.IDX PT, R3, R15, RZ, 0x181f ;  /* 0x00181fff0f037589 */ /* 0x000fe400000e0000 */
[----:B------:R-:W-:Y:S02]  /*b9e0*/  IMAD.IADD R2, R5, 0x1, R2 ;  /* 0x0000000105027824 */ /* 0x000fe400078e0202 */
[----:B------:R-:W-:Y:S03]  /*b9f0*/  SHFL.IDX PT, R8, R14, RZ, 0x181f ;  /* 0x00181fff0e087589 */ /* 0x000fe600000e0000 */
[----:B------:R-:W-:Y:S02]  /*ba00*/  LEA.HI.X R6, R4, c[0x0][0x28c], R2, 0x1, P0 ;  /* 0x0000a30004067a11 */ /* 0x000fe400000f0c02 */
[----:B------:R-:W1:Y:S01]  /*ba10*/  SHFL.IDX PT, R2, R28, RZ, 0x181f ;  /* 0x00181fff1c027589 */ /* 0x000e6200000e0000 */
[----:B------:R-:W-:-:S03]  /*ba20*/  ISETP.GE.OR P0, PT, R76, c[0x0][0x27c], P3 ;  /* 0x00009f004c007a0c */ /* 0x000fc60001f06670 */
[----:B------:R-:W2:Y:S10]  /*ba30*/  SHFL.IDX PT, R9, R6, RZ, 0x181f ;  /* 0x00181fff06097589 */ /* 0x000eb400000e0000 */
[C---:B------:R-:W-:Y:S01]  /*ba40*/  @!P0 IMAD.SHL.U32 R4, R76.reuse, 0x2, RZ ;  /* 0x000000024c048824 */ /* 0x040fe200078e00ff */
[----:B------:R-:W-:-:S04]  /*ba50*/  @!P0 SHF.L.U64.HI R5, R76, 0x1, R77 ;  /* 0x000000014c058819 */ /* 0x000fc8000001024d */
[----:B-1----:R-:W-:-:S04]  /*ba60*/  @!P0 IADD3 R2, P1, R2, R4, RZ ;  /* 0x0000000402028210 */ /* 0x002fc80007f3e0ff */
[----:B------:R-:W-:Y:S02]  /*ba70*/  @!P0 IADD3.X R3, R3, R5, RZ, P1, !PT ;  /* 0x0000000503038210 */ /* 0x000fe40000ffe4ff */
[----:B------:R-:W-:Y:S01]  /*ba80*/  @!P0 IADD3 R4, P1, R8, R4, RZ ;  /* 0x0000000408048210 */ /* 0x000fe20007f3e0ff */
[----:B------:R-:W-:Y:S01]  /*ba90*/  CS2R R22, SRZ ;  /* 0x0000000000167805 */ /* 0x000fe2000001ff00 */
[----:B------:R-:W-:Y:S01]  /*baa0*/  CS2R R20, SRZ ;  /* 0x0000000000147805 */ /* 0x000fe2000001ff00 */
[----:B------:R-:W3:Y:S02]  /*bab0*/  @!P0 LD.E.128 R24, [R2.64] ;  /* 0x0000000802188980 */ /* 0x000ee4000c101d00 */
[----:B--2---:R-:W-:-:S05]  /*bac0*/  @!P0 IMAD.X R5, R9, 0x1, R5, P1 ;  /* 0x0000000109058824 */ /* 0x004fca00008e0605 */
[----:B------:R-:W2:Y:S01]  /*bad0*/  @!P0 LD.E.128 R20, [R4.64] ;  /* 0x0000000804148980 */ /* 0x000ea2000c101d00 */
[----:B------:R-:W-:Y:S03]  /*bae0*/  BSSY B0, `(.L_x_991) ;  /* 0x0000026000007945 */ /* 0x000fe60003800000 */
[----:B------:R1:W4:Y:S01]  /*baf0*/  SHFL.IDX PT, R29, R28, 0x1, 0x181f ;  /* 0x00381f001c1d7f89 */ /* 0x00032200000e0000 */
[----:B------:R-:W-:-:S03]  /*bb00*/  CS2R R18, SRZ ;  /* 0x0000000000127805 */ /* 0x000fc6000001ff00 */
[----:B------:R1:W1:Y:S01]  /*bb10*/  SHFL.IDX PT, R30, R14, 0x1, 0x181f ;  /* 0x00381f000e1e7f89 */ /* 0x00026200000e0000 */
[----:B------:R-:W-:-:S03]  /*bb20*/  CS2R R16, SRZ ;  /* 0x0000000000107805 */ /* 0x000fc6000001ff00 */
[----:B------:R1:W1:Y:S01]  /*bb30*/  SHFL.IDX PT, R31, R15, 0x1, 0x181f ;  /* 0x00381f000f1f7f89 */ /* 0x00026200000e0000 */
[----:B------:R-:W-:-:S03]  /*bb40*/  ISETP.GE.AND P2, PT, R76, c[0x0][0x27c], PT ;  /* 0x00009f004c007a0c */ /* 0x000fc60003f46270 */
[----:B------:R1:W1:Y:S01]  /*bb50*/  SHFL.IDX PT, R32, R6, 0x1, 0x181f ;  /* 0x00381f0006207f89 */ /* 0x00026200000e0000 */
[----:B---3--:R-:W-:Y:S01]  /*bb60*/  IMAD.MOV.U32 R10, RZ, RZ, R27 ;  /* 0x000000ffff0a7224 */ /* 0x008fe200078e001b */
[----:B------:R-:W-:Y:S01]  /*bb70*/  MOV R9, R24 ;  /* 0x0000001800097202 */ /* 0x000fe20000000f00 */
[----:B------:R-:W-:Y:S02]  /*bb80*/  IMAD.MOV.U32 R11, RZ, RZ, R26 ;  /* 0x000000ffff0b7224 */ /* 0x000fe400078e001a */
[----:B------:R-:W-:Y:S01]  /*bb90*/  IMAD.MOV.U32 R8, RZ, RZ, R25 ;  /* 0x000000ffff087224 */ /* 0x000fe200078e0019 */
[----:B------:R-:W-:Y:S01]  /*bba0*/  PRMT R69, R69, 0x5410, R10 ;  /* 0x0000541045457816 */ /* 0x000fe2000000000a */
[----:B--2---:R-:W-:Y:S01]  /*bbb0*/  IMAD.MOV.U32 R5, RZ, RZ, R22 ;  /* 0x000000ffff057224 */ /* 0x004fe200078e0016 */
[----:B------:R-:W-:Y:S01]  /*bbc0*/  PRMT R51, R9, 0x7610, R51 ;  /* 0x0000761009337816 */ /* 0x000fe20000000033 */
[----:B------:R-:W-:Y:S01]  /*bbd0*/  IMAD.MOV.U32 R4, RZ, RZ, R23 ;  /* 0x000000ffff047224 */ /* 0x000fe200078e0017 */
[----:B------:R-:W-:Y:S01]  /*bbe0*/  MOV R3, R20 ;  /* 0x0000001400037202 */ /* 0x000fe20000000f00 */
[----:B------:R-:W-:Y:S01]  /*bbf0*/  IMAD.MOV.U32 R2, RZ, RZ, R21 ;  /* 0x000000ffff027224 */ /* 0x000fe200078e0015 */
[----:B------:R-:W-:-:S02]  /*bc00*/  PRMT R70, R11, 0x7610, R70 ;  /* 0x000076100b467816 */ /* 0x000fc40000000046 */
[----:B------:R-:W-:Y:S01]  /*bc10*/  PRMT R50, R8, 0x7610, R50 ;  /* 0x0000761008327816 */ /* 0x000fe20000000032 */
[----:B------:R-:W-:Y:S01]  /*bc20*/  CS2R R10, SRZ ;  /* 0x00000000000a7805 */ /* 0x000fe2000001ff00 */
[----:B------:R-:W-:Y:S01]  /*bc30*/  PRMT R51, R51, 0x5410, R5 ;  /* 0x0000541033337816 */ /* 0x000fe20000000005 */
[----:B------:R-:W-:Y:S01]  /*bc40*/  CS2R R8, SRZ ;  /* 0x0000000000087805 */ /* 0x000fe2000001ff00 */
[----:B------:R-:W-:Y:S02]  /*bc50*/  PRMT R69, R4, 0x7610, R69 ;  /* 0x0000761004457816 */ /* 0x000fe40000000045 */
[----:B------:R-:W-:Y:S01]  /*bc60*/  PRMT R49, R2, 0x5410, R3 ;  /* 0x0000541002317816 */ /* 0x000fe20000000003 */
[----:B------:R-:W-:Y:S05]  /*bc70*/  @P4 BRA `(.L_x_992) ;  /* 0x000000c000004947 */ /* 0x000fea0003800000 */
[----:B-1--4-:R-:W-:Y:S01]  /*bc80*/  CS2R R16, SRZ ;  /* 0x0000000000107805 */ /* 0x012fe2000001ff00 */
[----:B------:R-:W-:Y:S01]  /*bc90*/  CS2R R10, SRZ ;  /* 0x00000000000a7805 */ /* 0x000fe2000001ff00 */
[----:B------:R-:W-:Y:S01]  /*bca0*/  CS2R R8, SRZ ;  /* 0x0000000000087805 */ /* 0x000fe2000001ff00 */
[----:B------:R-:W-:Y:S05]  /*bcb0*/  @P2 BRA `(.L_x_992) ;  /* 0x0000008000002947 */ /* 0x000fea0003800000 */
[C---:B------:R-:W-:Y:S01]  /*bcc0*/  IMAD.SHL.U32 R4, R76.reuse, 0x2, RZ ;  /* 0x000000024c047824 */ /* 0x040fe200078e00ff */
[----:B------:R-:W-:-:S04]  /*bcd0*/  SHF.L.U64.HI R5, R76, 0x1, R77 ;  /* 0x000000014c057819 */ /* 0x000fc8000001024d */
[----:B------:R-:W-:-:S05]  /*bce0*/  IADD3 R2, P0, R29, R4, RZ ;  /* 0x000000041d027210 */ /* 0x000fca0007f1e0ff */
[----:B------:R-:W-:Y:S01]  /*bcf0*/  IMAD.X R3, R31, 0x1, R5, P0 ;  /* 0x000000011f037824 */ /* 0x000fe200000e0605 */
[----:B------:R-:W-:-:S04]  /*bd00*/  IADD3 R4, P0, R30, R4, RZ ;  /* 0x000000041e047210 */ /* 0x000fc80007f1e0ff */
[----:B------:R1:W5:Y:S01]  /*bd10*/  LD.E.128 R16, [R2.64] ;  /* 0x0000000802107980 */ /* 0x000362000c101d00 */
[----:B------:R-:W-:-:S05]  /*bd20*/  IMAD.X R5, R32, 0x1, R5, P0 ;  /* 0x0000000120057824 */ /* 0x000fca00000e0605 */
[----:B------:R1:W5:Y:S03]  /*bd30*/  LD.E.128 R8, [R4.64] ;  /* 0x0000000804087980 */ /* 0x000366000c101d00 */
.L_x_992:
[----:B-1--4-:R-:W-:Y:S05]  /*bd40*/  BSYNC B0 ;  /* 0x0000000000007941 */ /* 0x012fea0003800000 */
.L_x_991:
[----:B------:R-:W1:Y:S01]  /*bd50*/  SHFL.IDX PT, R4, R28, 0x2, 0x181f ;  /* 0x00581f001c047f89 */ /* 0x000e6200000e0000 */
[C---:B------:R-:W-:Y:S01]  /*bd60*/  ISETP.GE.OR P0, PT, R76.reuse, c[0x0][0x27c], P5 ;  /* 0x00009f004c007a0c */ /* 0x040fe20002f06670 */
[----:B------:R-:W-:Y:S01]  /*bd70*/  CS2R R42, SRZ ;  /* 0x00000000002a7805 */ /* 0x000fe2000001ff00 */
[----:B------:R-:W-:Y:S01]  /*bd80*/  CS2R R40, SRZ ;  /* 0x0000000000287805 */ /* 0x000fe2000001ff00 */
[----:B------:R-:W2:Y:S04]  /*bd90*/  SHFL.IDX PT, R5, R15, 0x2, 0x181f ;  /* 0x00581f000f057f89 */ /* 0x000ea800000e0000 */
[----:B------:R-:W3:Y:S04]  /*bda0*/  SHFL.IDX PT, R29, R14, 0x2, 0x181f ;  /* 0x00581f000e1d7f89 */ /* 0x000ee800000e0000 */
[----:B------:R-:W4:Y:S02]  /*bdb0*/  SHFL.IDX PT, R30, R6, 0x2, 0x181f ;  /* 0x00581f00061e7f89 */ /* 0x000f2400000e0000 */
[C---:B------:R-:W-:Y:S01]  /*bdc0*/  @!P0 IMAD.SHL.U32 R2, R76.reuse, 0x2, RZ ;  /* 0x000000024c028824 */ /* 0x040fe200078e00ff */
[----:B------:R-:W-:-:S04]  /*bdd0*/  @!P0 SHF.L.U64.HI R3, R76, 0x1, R77 ;  /* 0x000000014c038819 */ /* 0x000fc8000001024d */
[----:B-1----:R-:W-:-:S05]  /*bde0*/  @!P0 IADD3 R4, P1, R4, R2, RZ ;  /* 0x0000000204048210 */ /* 0x002fca0007f3e0ff */
[----:B--2---:R-:W-:Y:S01]  /*bdf0*/  @!P0 IMAD.X R5, R5, 0x1, R3, P1 ;  /* 0x0000000105058824 */ /* 0x004fe200008e0603 */
[----:B---3--:R-:W-:Y:S01]  /*be00*/  @!P0 IADD3 R2, P1, R29, R2, RZ ;  /* 0x000000021d028210 */ /* 0x008fe20007f3e0ff */
[----:B------:R-:W-:-:S03]  /*be10*/  CS2R R46, SRZ ;  /* 0x00000000002e7805 */ /* 0x000fc6000001ff00 */
[----:B------:R1:W2:Y:S01]  /*be20*/  @!P0 LD.E.128 R40, [R4.64] ;  /* 0x0000000804288980 */ /* 0x0002a2000c101d00 */
[----:B------:R-:W-:Y:S01]  /*be30*/  CS2R R44, SRZ ;  /* 0x00000000002c7805 */ /* 0x000fe2000001ff00 */
[----:B----4-:R-:W-:-:S05]  /*be40*/  @!P0 IMAD.X R3, R30, 0x1, R3, P1 ;  /* 0x000000011e038824 */ /* 0x010fca00008e0603 */
[----:B------:R3:W4:Y:S01]  /*be50*/  @!P0 LD.E.128 R44, [R2.64] ;  /* 0x00000008022c8980 */ /* 0x000722000c101d00 */
[----:B-1---5:R-:W-:Y:S01]  /*be60*/  IMAD.MOV.U32 R4, RZ, RZ, R19 ;  /* 0x000000ffff047224 */ /* 0x022fe200078e0013 */
[----:B------:R-:W-:Y:S01]  /*be70*/  MOV R5, R18 ;  /* 0x0000001200057202 */ /* 0x000fe20000000f00 */
[----:B---3--:R-:W-:Y:S02]  /*be80*/  IMAD.MOV.U32 R3, RZ, RZ, R16 ;  /* 0x000000ffff037224 */ /* 0x008fe400078e0010 */
[----:B------:R-:W-:Y:S01]  /*be90*/  IMAD.MOV.U32 R2, RZ, RZ, R17 ;  /* 0x000000ffff027224 */ /* 0x000fe200078e0011 */
[----:B------:R-:W-:Y:S01]  /*bea0*/  PRMT R75, R4, 0x5410, R5 ;  /* 0x00005410044b7816 */ /* 0x000fe20000000005 */
[----:B------:R-:W-:Y:S01]  /*beb0*/  IMAD.MOV.U32 R4, RZ, RZ, R11 ;  /* 0x000000ffff047224 */ /* 0x000fe200078e000b */
[----:B------:R-:W-:Y:S02]  /*bec0*/  MOV R5, R10 ;  /* 0x0000000a00057202 */ /* 0x000fe40000000f00 */
[----:B------:R-:W-:Y:S01]  /*bed0*/  PRMT R73, R2, 0x5410, R3 ;  /* 0x0000541002497816 */ /* 0x000fe20000000003 */
[----:B------:R-:W-:-:S02]  /*bee0*/  IMAD.MOV.U32 R3, RZ, RZ, R8 ;  /* 0x000000ffff037224 */ /* 0x000fc400078e0008 */
[----:B------:R-:W-:Y:S01]  /*bef0*/  IMAD.MOV.U32 R2, RZ, RZ, R9 ;  /* 0x000000ffff027224 */ /* 0x000fe200078e0009 */
[----:B------:R-:W-:-:S04]  /*bf00*/  PRMT R74, R5, 0x5410, R4 ;  /* 0x00005410054a7816 */ /* 0x000fc80000000004 */
[----:B------:R-:W-:Y:S01]  /*bf10*/  PRMT R72, R2, 0x5410, R3 ;  /* 0x0000541002487816 */ /* 0x000fe20000000003 */
[----:B------:R1:W3:Y:S01]  /*bf20*/  SHFL.IDX PT, R29, R15, 0x3, 0x181f ;  /* 0x00781f000f1d7f89 */ /* 0x0002e200000e0000 */
[----:B------:R-:W-:Y:S03]  /*bf30*/  BSSY B0, `(.L_x_993) ;  /* 0x0000021000007945 */ /* 0x000fe60003800000 */
[----:B------:R1:W1:Y:S01]  /*bf40*/  SHFL.IDX PT, R15, R28, 0x3, 0x181f ;  /* 0x00781f001c0f7f89 */ /* 0x00026200000e0000 */
[----:B------:R-:W-:-:S03]  /*bf50*/  CS2R R58, SRZ ;  /* 0x00000000003a7805 */ /* 0x000fc6000001ff00 */
[----:B------:R-:W1:Y:S01]  /*bf60*/  SHFL.IDX PT, R14, R14, 0x3, 0x181f ;  /* 0x00781f000e0e7f89 */ /* 0x000e6200000e0000 */
[----:B------:R-:W-:-:S03]  /*bf70*/  CS2R R56, SRZ ;  /* 0x0000000000387805 */ /* 0x000fc6000001ff00 */
[----:B------:R-:W1:Y:S01]  /*bf80*/  SHFL.IDX PT, R6, R6, 0x3, 0x181f ;  /* 0x00781f0006067f89 */ /* 0x000e6200000e0000 */
[----:B------:R-:W-:Y:S01]  /*bf90*/  CS2R R54, SRZ ;  /* 0x0000000000367805 */ /* 0x000fe2000001ff00 */
[----:B------:R-:W-:Y:S01]  /*bfa0*/  CS2R R52, SRZ ;  /* 0x0000000000347805 */ /* 0x000fe2000001ff00 */
[----:B--2---:R-:W-:Y:S01]  /*bfb0*/  IMAD.MOV.U32 R4, RZ, RZ, R43 ;  /* 0x000000ffff047224 */ /* 0x004fe200078e002b */
[----:B------:R-:W-:Y:S01]  /*bfc0*/  MOV R5, R42 ;  /* 0x0000002a00057202 */ /* 0x000fe20000000f00 */
[----:B------:R-:W-:Y:S01]  /*bfd0*/  IMAD.MOV.U32 R3, RZ, RZ, R40 ;  /* 0x000000ffff037224 */ /* 0x000fe200078e0028 */
[----:B------:R-:W-:Y:S02]  /*bfe0*/  MOV R2, R41 ;  /* 0x0000002900027202 */ /* 0x000fe40000000f00 */
[----:B------:R-:W-:Y:S02]  /*bff0*/  PRMT R84, R4, 0x5410, R5 ;  /* 0x0000541004547816 */ /* 0x000fe40000000005 */
[----:B------:R-:W-:Y:S01]  /*c000*/  PRMT R82, R2, 0x5410, R3 ;  /* 0x0000541002527816 */ /* 0x000fe20000000003 */
[----:B----4-:R-:W-:Y:S01]  /*c010*/  IMAD.MOV.U32 R5, RZ, RZ, R46 ;  /* 0x000000ffff057224 */ /* 0x010fe200078e002e */
[----:B------:R-:W-:Y:S01]  /*c020*/  MOV R3, R44 ;  /* 0x0000002c00037202 */ /* 0x000fe20000000f00 */
[----:B------:R-:W-:-:S02]  /*c030*/  IMAD.MOV.U32 R4, RZ, RZ, R47 ;  /* 0x000000ffff047224 */ /* 0x000fc400078e002f */
[----:B------:R-:W-:-:S03]  /*c040*/  IMAD.MOV.U32 R2, RZ, RZ, R45 ;  /* 0x000000ffff027224 */ /* 0x000fc600078e002d */
[----:B------:R-:W-:Y:S02]  /*c050*/  PRMT R83, R5, 0x5410, R4 ;  /* 0x0000541005537816 */ /* 0x000fe40000000004 */
[----:B------:R-:W-:Y:S01]  /*c060*/  PRMT R80, R2, 0x5410, R3 ;  /* 0x0000541002507816 */ /* 0x000fe20000000003 */
[----:B------:R-:W-:Y:S05]  /*c070*/  @P6 BRA `(.L_x_994) ;  /* 0x000000c000006947 */ /* 0x000fea0003800000 */
[----:B-1-3--:R-:W-:Y:S01]  /*c080*/  CS2R R56, SRZ ;  /* 0x0000000000387805 */ /* 0x00afe2000001ff00 */
[----:B------:R-:W-:Y:S01]  /*c090*/  CS2R R54, SRZ ;  /* 0x0000000000367805 */ /* 0x000fe2000001ff00 */
[----:B------:R-:W-:Y:S01]  /*c0a0*/  CS2R R52, SRZ ;  /* 0x0000000000347805 */ /* 0x000fe2000001ff00 */
[----:B------:R-:W-:Y:S05]  /*c0b0*/  @P2 BRA `(.L_x_994) ;  /* 0x0000008000002947 */ /* 0x000fea0003800000 */
[C---:B------:R-:W-:Y:S01]  /*c0c0*/  IMAD.SHL.U32 R2, R76.reuse, 0x2, RZ ;  /* 0x000000024c027824 */ /* 0x040fe200078e00ff */
[----:B------:R-:W-:-:S04]  /*c0d0*/  SHF.L.U64.HI R3, R76, 0x1, R77 ;  /* 0x000000014c037819 */ /* 0x000fc8000001024d */
[-C--:B------:R-:W-:Y:S02]  /*c0e0*/  IADD3 R4, P1, R15, R2.reuse, RZ ;  /* 0x000000020f047210 */ /* 0x080fe40007f3e0ff */
[----:B------:R-:W-:-:S03]  /*c0f0*/  IADD3 R2, P0, R14, R2, RZ ;  /* 0x000000020e027210 */ /* 0x000fc60007f1e0ff */
[--C-:B------:R-:W-:Y:S02]  /*c100*/  IMAD.X R5, R29, 0x1, R3.reuse, P1 ;  /* 0x000000011d057824 */ /* 0x100fe400008e0603 */
[----:B------:R-:W-:-:S03]  /*c110*/  IMAD.X R3, R6, 0x1, R3, P0 ;  /* 0x0000000106037824 */ /* 0x000fc600000e0603 */
[----:B------:R1:W5:Y:S04]  /*c120*/  LD.E.128 R56, [R4.64] ;  /* 0x0000000804387980 */ /* 0x000368000c101d00 */
[----:B------:R1:W5:Y:S02]  /*c130*/  LD.E.128 R52, [R2.64] ;  /* 0x0000000802347980 */ /* 0x000364000c101d00 */
.L_x_994:
[----:B-1-3--:R-:W-:Y:S05]  /*c140*/  BSYNC B0 ;  /* 0x0000000000007941 */ /* 0x00afea0003800000 */
.L_x_993:
[----:B------:R-:W-:Y:S01]  /*c150*/  IADD3 R4, -R71, R48, RZ ;  /* 0x0000003047047210 */ /* 0x000fe20007ffe1ff */
[----:B-----5:R-:W-:Y:S01]  /*c160*/  IMAD.MOV.U32 R2, RZ, RZ, R58 ;  /* 0x000000ffff027224 */ /* 0x020fe200078e003a */
[----:B------:R-:W-:-:S04]  /*c170*/  DEPBAR.LE SB0, 0x1 ;  /* 0x000080400000791a */ /* 0x000fc80000000000 */
[----:B------:R-:W-:Y:S01]  /*c180*/  IMNMX R68, R4, 0x80, PT ;  /* 0x0000008004447817 */ /* 0x000fe20003800200 */
[----:B------:R-:W-:Y:S01]  /*c190*/  IMAD.MOV.U32 R5, RZ, RZ, R59 ;  /* 0x000000ffff057224 */ /* 0x000fe200078e003b */
[----:B------:R-:W-:Y:S01]  /*c1a0*/  MOV R4, R55 ;  /* 0x0000003700047202 */ /* 0x000fe20000000f00 */
[----:B------:R-:W-:Y:S01]  /*c1b0*/  IMAD.MOV.U32 R3, RZ, RZ, R56 ;  /* 0x000000ffff037224 */ /* 0x000fe200078e0038 */
[----:B------:R-:W-:Y:S01]  /*c1c0*/  BAR.SYNC.DEFER_BLOCKING 0x0 ;  /* 0x0000000000007b1d */ /* 0x000fe20000010000 */
[----:B------:R-:W-:Y:S02]  /*c1d0*/  ISETP.GE.OR P0, PT, R101, R68, P2 ;  /* 0x000000446500720c */ /* 0x000fe40001706670 */
[----:B------:R-:W-:Y:S01]  /*c1e0*/  PRMT R88, R5, 0x5410, R2 ;  /* 0x0000541005587816 */ /* 0x000fe20000000002 */
[----:B------:R-:W-:Y:S02]  /*c1f0*/  IMAD.MOV.U32 R2, RZ, RZ, R57 ;  /* 0x000000ffff027224 */ /* 0x000fe400078e0039 */
[----:B------:R-:W-:Y:S01]  /*c200*/  IMAD.MOV.U32 R5, RZ, RZ, R54 ;  /* 0x000000ffff057224 */ /* 0x000fe200078e0036 */
[----:B------:R-:W-:Y:S02]  /*c210*/  BSSY B0, `(.L_x_995) ;  /* 0x000006b000007945 */ /* 0x000fe40003800000 */
[----:B------:R-:W-:Y:S01]  /*c220*/  PRMT R86, R2, 0x5410, R3 ;  /* 0x0000541002567816 */ /* 0x000fe20000000003 */
[----:B------:R-:W-:Y:S01]  /*c230*/  IMAD.MOV.U32 R3, RZ, RZ, R52 ;  /* 0x000000ffff037224 */ /* 0x000fe200078e0034 */
[----:B------:R-:W-:-:S02]  /*c240*/  MOV R2, R53 ;  /* 0x0000003500027202 */ /* 0x000fc40000000f00 */
[----:B------:R-:W-:Y:S02]  /*c250*/  PRMT R87, R5, 0x5410, R4 ;  /* 0x0000541005577816 */ /* 0x000fe40000000004 */
[----:B------:R-:W-:Y:S01]  /*c260*/  PRMT R85, R2, 0x5410, R3 ;  /* 0x0000541002557816 */ /* 0x000fe20000000003 */
[----:B------:R-:W-:Y:S05]  /*c270*/  @P0 BRA `(.L_x_996) ;  /* 0x0000064000000947 */ /* 0x000fea0003800000 */
[----:B------:R-:W-:Y:S01]  /*c280*/  MOV R2, c[0x0][0x27c] ;  /* 0x00009f0000027a02 */ /* 0x000fe20000000f00 */
[----:B------:R-:W1:Y:S01]  /*c290*/  LDS.128 R28, [R210+0x100] ;  /* 0x00010000d21c7984 */ /* 0x000e620000000c00 */
[C---:B------:R-:W-:Y:S01]  /*c2a0*/  SHF.L.U32 R6, R101.reuse, 0x6, RZ ;  /* 0x0000000665067819 */ /* 0x040fe200000006ff */
[----:B------:R-:W-:Y:S01]  /*c2b0*/  HADD2.F32 R15, -RZ, R50.H0_H0 ;  /* 0x20000032ff0f7230 */ /* 0x000fe20000004100 */
[----:B------:R-:W-:Y:S02]  /*c2c0*/  LEA.HI R2, R2, R102, RZ, 0x1d ;  /* 0x0000006602027211 */ /* 0x000fe400078fe8ff */
[----:B------:R-:W-:Y:S02]  /*c2d0*/  SHF.L.U32 R14, R101, 0x6, RZ ;  /* 0x00000006650e7819 */ /* 0x000fe400000006ff */
[----:B------:R-:W-:-:S02]  /*c2e0*/  SHF.R.S32.HI R4, RZ, 0x1f, R2 ;  /* 0x0000001fff047819 */ /* 0x000fc40000011402 */
[----:B------:R-:W-:Y:S02]  /*c2f0*/  SHF.L.U32 R3, R2, 0x3, RZ ;  /* 0x0000000302037819 */ /* 0x000fe400000006ff */
[----:B------:R-:W-:Y:S02]  /*c300*/  LOP3.LUT R14, R14, 0x1c0, RZ, 0xc0, !PT ;  /* 0x000001c00e0e7812 */ /* 0x000fe400078ec0ff */
[----:B------:R-:W-:Y:S02]  /*c310*/  LOP3.LUT R6, R6, 0x1c0, RZ, 0xc0, !PT ;  /* 0x000001c006067812 */ /* 0x000fe400078ec0ff */
[----:B------:R-:W-:Y:S02]  /*c320*/  LEA.HI R2, R4, R2, RZ, 0x3 ;  /* 0x0000000204027211 */ /* 0x000fe400078f18ff */
[----:B------:R-:W-:Y:S02]  /*c330*/  SHF.R.U32.HI R6, RZ, 0x3, R6 ;  /* 0x00000003ff067819 */ /* 0x000fe40000011606 */
[----:B------:R-:W-:-:S02]  /*c340*/  LOP3.LUT R3, R14, 0x38, R3, 0xf8, !PT ;  /* 0x000000380e037812 */ /* 0x000fc400078ef803 */
[----:B------:R-:W-:Y:S02]  /*c350*/  SHF.L.U32 R2, R2, 0xa, RZ ;  /* 0x0000000a02027819 */ /* 0x000fe400000006ff */
[----:B------:R-:W-:Y:S02]  /*c360*/  LOP3.LUT R3, R3, R6, RZ, 0x3c, !PT ;  /* 0x0000000603037212 */ /* 0x000fe400078e3cff */
[----:B------:R-:W-:Y:S02]  /*c370*/  LOP3.LUT R2, R2, 0x7fffe000, RZ, 0xc0, !PT ;  /* 0x7fffe00002027812 */ /* 0x000fe400078ec0ff */
[----:B------:R-:W-:Y:S02]  /*c380*/  SHF.R.U32.HI R5, RZ, 0x10, R21 ;  /* 0x00000010ff057819 */ /* 0x000fe40000011615 */
[----:B------:R-:W-:Y:S02]  /*c390*/  IADD3 R2, R3, R2, R7 ;  /* 0x0000000203027210 */ /* 0x000fe40007ffe007 */
[----:B------:R-:W-:-:S02]  /*c3a0*/  SHF.R.U64 R67, R24, 0x10, R25 ;  /* 0x0000001018437819 */ /* 0x000fc40000001219 */
[----:B------:R-:W-:Y:S01]  /*c3b0*/  SHF.L.U32 R39, R2, 0x1, RZ ;  /* 0x0000000102277819 */ /* 0x000fe200000006ff */
[----:B------:R-:W-:Y:S01]  /*c3c0*/  HADD2.F32 R2, -RZ, R49.H0_H0 ;  /* 0x20000031ff027230 */ /* 0x000fe20000004100 */
[----:B------:R-:W-:Y:S02]  /*c3d0*/  SHF.R.U32.HI R38, RZ, 0x10, R25 ;  /* 0x00000010ff267819 */ /* 0x000fe40000011619 */
[----:B------:R-:W-:Y:S01]  /*c3e0*/  SHF.R.U64 R66, R26, 0x10, R27 ;  /* 0x000000101a427819 */ /* 0x000fe2000000121b */
[----:B------:R-:W2:Y:S01]  /*c3f0*/  LDS.128 R32, [R39+0x100] ;  /* 0x0001000027207984 */ /* 0x000ea20000000c00 */
[----:B------:R-:W-:Y:S01]  /*c400*/  SHF.R.U32.HI R48, RZ, 0x10, R23 ;  /* 0x00000010ff307819 */ /* 0x000fe20000011617 */
[----:B-1----:R-:W-:Y:S01]  /*c410*/  HADD2.F32 R37, -RZ, R29.H0_H0 ;  /* 0x2000001dff257230 */ /* 0x002fe20000004100 */
[----:B------:R-:W-:Y:S01]  /*c420*/  SHF.R.U64 R64, R20, 0x10, R21 ;  /* 0x0000001014407819 */ /* 0x000fe20000001215 */
[--C-:B------:R-:W-:Y:S01]  /*c430*/  HADD2.F32 R26, -RZ, R31.reuse.H0_H0 ;  /* 0x2000001fff1a7230 */ /* 0x100fe20000004100 */
[----:B------:R-:W-:Y:S01]  /*c440*/  SHF.R.U32.HI R60, RZ, 0x10, R27 ;  /* 0x00000010ff3c7819 */ /* 0x000fe2000001161b */
[----:B------:R-:W-:Y:S01]  /*c450*/  HADD2.F32 R25, -RZ, R31.H1_H1 ;  /* 0x3000001fff197230 */ /* 0x000fe20000004100 */
[----:B------:R-:W-:Y:S01]  /*c460*/  FMUL.FTZ R14, R37, R2 ;  /* 0x00000002250e7220 */ /* 0x000fe20000410000 */
[----:B------:R-:W-:Y:S01]  /*c470*/  HADD2.F32 R29, -RZ, R29.H1_H1 ;  /* 0x3000001dff1d7230 */ /* 0x000fe20000004100 */
[----:B------:R-:W-:Y:S01]  /*c480*/  SHF.R.U64 R61, R22, 0x10, R23 ;  /* 0x00000010163d7819 */ /* 0x000fe20000001217 */
[----:B------:R-:W-:-:S02]  /*c490*/  HADD2.F32 R31, -RZ, R5.H0_H0 ;  /* 0x20000005ff1f7230 */ /* 0x000fc40000004100 */
[----:B------:R-:W-:Y:S02]  /*c4a0*/  HADD2.F32 R36, -RZ, R28.H0_H0 ;  /* 0x2000001cff247230 */ /* 0x000fe40000004100 */
[----:B------:R-:W-:Y:S02]  /*c4b0*/  HADD2.F32 R5, -RZ, R49.H1_H1 ;  /* 0x30000031ff057230 */ /* 0x000fe40000004100 */
[----:B------:R-:W-:Y:S02]  /*c4c0*/  HADD2.F32 R71, -RZ, R38.H0_H0 ;  /* 0x20000026ff477230 */ /* 0x000fe40000004100 */
[----:B------:R-:W-:Y:S02]  /*c4d0*/  HADD2.F32 R27, -RZ, R30.H0_H0 ;  /* 0x2000001eff1b7230 */ /* 0x000fe40000004100 */
[----:B------:R-:W-:Y:S02]  /*c4e0*/  HADD2.F32 R28, -RZ, R28.H1_H1 ;  /* 0x3000001cff1c7230 */ /* 0x000fe40000004100 */
[----:B------:R-:W-:-:S02]  /*c4f0*/  HADD2.F32 R30, -RZ, R30.H1_H1 ;  /* 0x3000001eff1e7230 */ /* 0x000fc40000004100 */
[--C-:B--2---:R-:W-:Y:S02]  /*c500*/  HADD2.F32 R4, -RZ, R33.reuse.H0_H0 ;  /* 0x20000021ff047230 */ /* 0x104fe40000004100 */
[----:B------:R-:W-:Y:S02]  /*c510*/  HADD2.F32 R3, -RZ, R33.H1_H1 ;  /* 0x30000021ff037230 */ /* 0x000fe40000004100 */
[--C-:B------:R-:W-:Y:S01]  /*c520*/  HADD2.F32 R6, -RZ, R32.reuse.H0_H0 ;  /* 0x20000020ff067230 */ /* 0x100fe20000004100 */
[C---:B------:R-:W-:Y:S01]  /*c530*/  FMUL.FTZ R50, R4.reuse, R2 ;  /* 0x0000000204327220 */ /* 0x040fe20000410000 */
[----:B------:R-:W-:Y:S01]  /*c540*/  HADD2.F32 R21, -RZ, R35.H0_H0 ;  /* 0x20000023ff157230 */ /* 0x000fe20000004100 */
[----:B------:R-:W-:Y:S01]  /*c550*/  FMUL.FTZ R2, R29, R31 ;  /* 0x0000001f1d027220 */ /* 0x000fe20000410000 */
[----:B------:R-:W-:Y:S01]  /*c560*/  HADD2.F32 R24, -RZ, R32.H1_H1 ;  /* 0x30000020ff187230 */ /* 0x000fe20000004100 */
[----:B------:R-:W-:Y:S01]  /*c570*/  FFMA.FTZ R63, R4, R15, R14 ;  /* 0x0000000f043f7223 */ /* 0x000fe2000001000e */
[----:B------:R-:W-:Y:S01]  /*c580*/  HADD2.F32 R14, -RZ, R51.H0_H0 ;  /* 0x20000033ff0e7230 */ /* 0x000fe20000004100 */
[----:B------:R-:W-:Y:S01]  /*c590*/  FMUL.FTZ R4, R36, R5 ;  /* 0x0000000524047220 */ /* 0x000fe20000410000 */
[----:B------:R-:W-:Y:S01]  /*c5a0*/  HADD2.F32 R23, -RZ, R34.H0_H0 ;  /* 0x20000022ff177230 */ /* 0x000fe20000004100 */
[C---:B------:R-:W-:Y:S01]  /*c5b0*/  FFMA.FTZ R62, R3.reuse, R71, R2 ;  /* 0x00000047033e7223 */ /* 0x040fe20000010002 */
[----:B------:R-:W-:Y:S01]  /*c5c0*/  HADD2.F32 R2, -RZ, R69.H0_H0 ;  /* 0x20000045ff027230 */ /* 0x000fe20000004100 */
[----:B------:R-:W-:Y:S01]  /*c5d0*/  FMUL.FTZ R49, R3, R31 ;  /* 0x0000001f03317220 */ /* 0x000fe20000410000 */
[----:B------:R-:W-:Y:S01]  /*c5e0*/  HADD2.F32 R3, -RZ, R51.H1_H1 ;  /* 0x30000033ff037230 */ /* 0x000fe20000004100 */
[C---:B------:R-:W-:Y:S01]  /*c5f0*/  FFMA.FTZ R51, R6.reuse, R14, R4 ;  /* 0x0000000e06337223 */ /* 0x040fe20000010004 */
[----:B------:R-:W-:Y:S01]  /*c600*/  HADD2.F32 R4, -RZ, R69.H1_H1 ;  /* 0x30000045ff047230 */ /* 0x000fe20000004100 */
[----:B------:R-:W-:Y:S01]  /*c610*/  FMUL.FTZ R38, R6, R5 ;  /* 0x0000000506267220 */ /* 0x000fe20000410000 */
[----:B------:R-:W-:Y:S01]  /*c620*/  HADD2.F32 R69, -RZ, R48.H0_H0 ;  /* 0x20000030ff457230 */ /* 0x000fe20000004100 */
[-C--:B------:R-:W-:Y:S01]  /*c630*/  FMUL.FTZ R6, R26, R2.reuse ;  /* 0x000000021a067220 */ /* 0x080fe20000410000 */
[----:B------:R-:W-:Y:S01]  /*c640*/  HADD2.F32 R5, -RZ, R70.H0_H0 ;  /* 0x20000046ff057230 */ /* 0x000fe20000004100 */
[----:B------:R-:W-:Y:S01]  /*c650*/  FMUL.FTZ R31, R27, R3 ;  /* 0x000000031b1f7220 */ /* 0x000fe20000410000 */
[----:B------:R-:W-:Y:S01]  /*c660*/  HADD2.F32 R20, -RZ, R35.H1_H1 ;  /* 0x30000023ff147230 */ /* 0x000fe20000004100 */
[C---:B------:R-:W-:Y:S01]  /*c670*/  FMUL.FTZ R32, R21.reuse, R2 ;  /* 0x0000000215207220 */ /* 0x040fe20000410000 */
[----:B------:R-:W-:Y:S01]  /*c680*/  HADD2.F32 R70, -RZ, R60.H0_H0 ;  /* 0x2000003cff467230 */ /* 0x000fe20000004100 */
[----:B------:R-:W-:Y:S01]  /*c690*/  FFMA.FTZ R33, R21, R4, R6 ;  /* 0x0000000415217223 */ /* 0x000fe20000010006 */
[----:B------:R-:W-:Y:S01]  /*c6a0*/  HADD2.F32 R6, -RZ, R64.H0_H0 ;  /* 0x20000040ff067230 */ /* 0x000fe20000004100 */
[----:B------:R-:W-:Y:S01]  /*c6b0*/  FMUL.FTZ R2, R25, R69 ;  /* 0x0000004519027220 */ /* 0x000fe20000410000 */
[----:B------:R-:W-:Y:S01]  /*c6c0*/  HADD2.F32 R35, -RZ, R61.H0_H0 ;  /* 0x2000003dff237230 */ /* 0x000fe20000004100 */
[C---:B------:R-:W-:Y:S01]  /*c6d0*/  FFMA.FTZ R48, R23.reuse, R5, R31 ;  /* 0x0000000517307223 */ /* 0x040fe2000001001f */
[----:B------:R-:W-:Y:S01]  /*c6e0*/  HADD2.F32 R22, -RZ, R34.H1_H1 ;  /* 0x30000022ff167230 */ /* 0x000fe20000004100 */
[----:B------:R-:W-:Y:S01]  /*c6f0*/  FMUL.FTZ R34, R23, R3 ;  /* 0x0000000317227220 */ /* 0x000fe20000410000 */
[----:B------:R-:W-:Y:S01]  /*c700*/  HADD2.F32 R61, -RZ, R67.H0_H0 ;  /* 0x20000043ff3d7230 */ /* 0x000fe20000004100 */
[----:B------:R-:W-:Y:S01]  /*c710*/  FFMA.FTZ R31, R20, R70, R2 ;  /* 0x00000046141f7223 */ /* 0x000fe20000010002 */
[----:B------:R-:W-:Y:S01]  /*c720*/  HADD2.F32 R60, -RZ, R66.H0_H0 ;  /* 0x20000042ff3c7230 */ /* 0x000fe20000004100 */
[----:B------:R-:W-:-:S02]  /*c730*/  FMUL.FTZ R3, R28, R6 ;  /* 0x000000061c037220 */ /* 0x000fc40000410000 */
[----:B------:R-:W-:Y:S02]  /*c740*/  FMUL.FTZ R2, R30, R35 ;  /* 0x000000231e027220 */ /* 0x000fe40000410000 */
[----:B------:R-:W-:Y:S02]  /*c750*/  FMUL.FTZ R23, R20, R69 ;  /* 0x0000004514177220 */ /* 0x000fe40000410000 */
[----:B------:R-:W-:Y:S02]  /*c760*/  FMUL.FTZ R21, R24, R6 ;  /* 0x0000000618157220 */ /* 0x000fe40000410000 */
[----:B------:R-:W-:Y:S02]  /*c770*/  FMUL.FTZ R20, R22, R35 ;  /* 0x0000002316147220 */ /* 0x000fe40000410000 */
[----:B------:R-:W-:Y:S02]  /*c780*/  FFMA.FTZ R24, R24, R61, R3 ;  /* 0x0000003d18187223 */ /* 0x000fe40000010003 */
[----:B------:R-:W-:-:S02]  /*c790*/  FFMA.FTZ R35, R22, R60, R2 ;  /* 0x0000003c16237223 */ /* 0x000fc40000010002 */
[----:B------:R-:W-:Y:S02]  /*c7a0*/  FFMA.FTZ R22, R37, R15, -R50 ;  /* 0x0000000f25167223 */ /* 0x000fe40000010832 */
[----:B------:R-:W-:Y:S02]  /*c7b0*/  FFMA.FTZ R6, R27, R5, -R34 ;  /* 0x000000051b067223 */ /* 0x000fe40000010822 */
[----:B------:R-:W-:Y:S02]  /*c7c0*/  FFMA.FTZ R3, R26, R4, -R32 ;  /* 0x000000041a037223 */ /* 0x000fe40000010820 */
[----:B------:R-:W-:Y:S02]  /*c7d0*/  FFMA.FTZ R15, R29, R71, -R49 ;  /* 0x000000471d0f7223 */ /* 0x000fe40000010831 */
[----:B------:R-:W-:Y:S02]  /*c7e0*/  FFMA.FTZ R14, R36, R14, -R38 ;  /* 0x0000000e240e7223 */ /* 0x000fe40000010826 */
[----:B------:R-:W-:Y:S01]  /*c7f0*/  FFMA.FTZ R2, R25, R70, -R23 ;  /* 0x0000004619027223 */ /* 0x000fe20000010817 */
[----:B------:R-:W-:Y:S01]  /*c800*/  F2FP.PACK_AB R25, R15, R22 ;  /* 0x000000160f19723e */ /* 0x000fe200000000ff */
[----:B------:R-:W-:Y:S01]  /*c810*/  FFMA.FTZ R5, R28, R61, -R21 ;  /* 0x0000003d1c057223 */ /* 0x000fe20000010815 */
[----:B------:R-:W-:Y:S01]  /*c820*/  F2FP.PACK_AB R23, R31, R33 ;  /* 0x000000211f17723e */ /* 0x000fe200000000ff */
[----:B------:R-:W-:Y:S01]  /*c830*/  FFMA.FTZ R4, R30, R60, -R20 ;  /* 0x0000003c1e047223 */ /* 0x000fe20000010814 */
[----:B------:R-:W-:-:S02]  /*c840*/  F2FP.PACK_AB R20, R24, R51 ;  /* 0x000000331814723e */ /* 0x000fc400000000ff */
[----:B------:R-:W-:Y:S02]  /*c850*/  F2FP.PACK_AB R27, R2, R3 ;  /* 0x00000003021b723e */ /* 0x000fe400000000ff */
[----:B------:R-:W-:Y:S02]  /*c860*/  F2FP.PACK_AB R24, R5, R14 ;  /* 0x0000000e0518723e */ /* 0x000fe400000000ff */
[----:B------:R-:W-:Y:S02]  /*c870*/  F2FP.PACK_AB R26, R4, R6 ;  /* 0x00000006041a723e */ /* 0x000fe400000000ff */
[----:B------:R-:W-:Y:S02]  /*c880*/  F2FP.PACK_AB R21, R62, R63 ;  /* 0x0000003f3e15723e */ /* 0x000fe400000000ff */
[----:B------:R-:W-:Y:S01]  /*c890*/  F2FP.PACK_AB R22, R35, R48 ;  /* 0x000000302316723e */ /* 0x000fe200000000ff */
[----:B------:R1:W-:Y:S04]  /*c8a0*/  STS.128 [R210+0x100], R24 ;  /* 0x00010018d2007388 */ /* 0x0003e80000000c00 */
[----:B------:R1:W-:Y:S02]  /*c8b0*/  STS.128 [R39+0x100], R20 ;  /* 0x0001001427007388 */ /* 0x0003e40000000c00 */
.L_x_996:
[----:B------:R-:W-:Y:S05]  /*c8c0*/  BSYNC B0 ;  /* 0x0000000000007941 */ /* 0x000fea0003800000 */
.L_x_995:
[----:B------:R-:W-:Y:S01]  /*c8d0*/  IADD3 R2, R101, 0x20, RZ ;  /* 0x0000002065027810 */ /* 0x000fe20007ffe0ff */
[----:B------:R-:W-:Y:S03]  /*c8e0*/  BSSY B0, `(.L_x_997) ;  /* 0x000006a000007945 */ /* 0x000fe60003800000 */
[----:B------:R-:W-:-:S13]  /*c8f0*/  ISETP.GE.OR P0, PT, R2, R68, P2 ;  /* 0x000000440200720c */ /* 0x000fda0001706670 */
[----:B------:R-:W-:Y:S05]  /*c900*/  @P0 BRA `(.L_x_998) ;  /* 0x0000067000000947 */ /* 0x000fea0003800000 */
[----:B------:R-:W2:Y:S01]  /*c910*/  LDL R63, [R1+0x58] ;  /* 0x00005800013f7983 */ /* 0x000ea20000100800 */
[----:B------:R-:W-:Y:S02]  /*c920*/  MOV R2, c[0x0][0x27c] ;  /* 0x00009f0000027a02 */ /* 0x000fe40000000f00 */
        /* <DEDUP_REMOVED lines=14> */
[----:B------:R-:W-:Y:S02]  /*ca10*/  LOP3.LUT R2, R2, 0x7fffe000, RZ, 0xc0, !PT ;  /* 0x7fffe00002027812 */ /* 0x000fe400078ec0ff */
[----:B------:R-:W-:Y:S02]  /*ca20*/  SHF.R.U32.HI R5, RZ, 0x10, R9 ;  /* 0x00000010ff057819 */ /* 0x000fe40000011609 */
[----:B------:R-:W-:-:S02]  /*ca30*/  IADD3 R2, R3, R2, R12 ;  /* 0x0000000203027210 */ /* 0x000fc40007ffe00c */
[----:B------:R-:W-:Y:S02]  /*ca40*/  SHF.R.U32.HI R31, RZ, 0x10, R17 ;  /* 0x00000010ff1f7819 */ /* 0x000fe40000011611 */
[----:B------:R-:W-:Y:S01]  /*ca50*/  SHF.L.U32 R35, R2, 0x1, RZ ;  /* 0x0000000102237819 */ /* 0x000fe200000006ff */
[----:B------:R-:W-:Y:S01]  /*ca60*/  HADD2.F32 R2, -RZ, R72.H0_H0 ;  /* 0x20000048ff027230 */ /* 0x000fe20000004100 */
[----:B------:R-:W-:Y:S01]  /*ca70*/  SHF.R.U64 R50, R8, 0x10, R9 ;  /* 0x0000001008327819 */ /* 0x000fe20000001209 */
[----:B------:R-:W-:Y:S01]  /*ca80*/  HADD2.F32 R9, -RZ, R73.H0_H0 ;  /* 0x20000049ff097230 */ /* 0x000fe20000004100 */
[----:B------:R-:W-:Y:S01]  /*ca90*/  SHF.R.U64 R51, R18, 0x10, R19 ;  /* 0x0000001012337819 */ /* 0x000fe20000001213 */
[----:B-1----:R-:W1:Y:S01]  /*caa0*/  LDS.128 R24, [R35+0x100] ;  /* 0x0001000023187984 */ /* 0x002e620000000c00 */
[----:B------:R-:W-:Y:S01]  /*cab0*/  HADD2.F32 R62, -RZ, R31.H0_H0 ;  /* 0x2000001fff3e7230 */ /* 0x000fe20000004100 */
[--C-:B------:R-:W-:Y:S02]  /*cac0*/  SHF.R.U32.HI R33, RZ, 0x10, R11.reuse ;  /* 0x00000010ff217819 */ /* 0x100fe4000001160b */
[----:B------:R-:W-:-:S02]  /*cad0*/  SHF.R.U64 R39, R10, 0x10, R11 ;  /* 0x000000100a277819 */ /* 0x000fc4000000120b */
[----:B------:R-:W-:Y:S02]  /*cae0*/  SHF.R.U64 R60, R16, 0x10, R17 ;  /* 0x00000010103c7819 */ /* 0x000fe40000001211 */
[----:B------:R-:W-:-:S05]  /*caf0*/  SHF.R.U32.HI R38, RZ, 0x10, R19 ;  /* 0x00000010ff267819 */ /* 0x000fca0000011613 */
[----:B------:R-:W-:Y:S02]  /*cb00*/  HADD2.F32 R61, -RZ, R38.H0_H0 ;  /* 0x20000026ff3d7230 */ /* 0x000fe40000004100 */
[----:B------:R-:W-:Y:S02]  /*cb10*/  HADD2.F32 R38, -RZ, R51.H0_H0 ;  /* 0x20000033ff267230 */ /* 0x000fe40000004100 */
[--C-:B-1----:R-:W-:Y:S02]  /*cb20*/  HADD2.F32 R4, -RZ, R25.reuse.H0_H0 ;  /* 0x20000019ff047230 */ /* 0x102fe40000004100 */
[----:B------:R-:W-:Y:S02]  /*cb30*/  HADD2.F32 R3, -RZ, R25.H1_H1 ;  /* 0x30000019ff037230 */ /* 0x000fe40000004100 */
[----:B------:R-:W-:Y:S01]  /*cb40*/  HADD2.F32 R6, -RZ, R24.H0_H0 ;  /* 0x20000018ff067230 */ /* 0x000fe20000004100 */
[----:B------:R-:W-:Y:S01]  /*cb50*/  FMUL.FTZ R36, R4, R2 ;  /* 0x0000000204247220 */ /* 0x000fe20000410000 */
[----:B------:R-:W-:-:S02]  /*cb60*/  HADD2.F32 R11, -RZ, R27.H0_H0 ;  /* 0x2000001bff0b7230 */ /* 0x000fc40000004100 */
[--C-:B------:R-:W-:Y:S02]  /*cb70*/  HADD2.F32 R15, -RZ, R26.reuse.H0_H0 ;  /* 0x2000001aff0f7230 */ /* 0x100fe40000004100 */
[----:B------:R-:W-:Y:S02]  /*cb80*/  HADD2.F32 R14, -RZ, R26.H1_H1 ;  /* 0x3000001aff0e7230 */ /* 0x000fe40000004100 */
[----:B------:R-:W-:Y:S02]  /*cb90*/  HADD2.F32 R10, -RZ, R27.H1_H1 ;  /* 0x3000001bff0a7230 */ /* 0x000fe40000004100 */
[----:B------:R-:W-:Y:S01]  /*cba0*/  HADD2.F32 R16, -RZ, R24.H1_H1 ;  /* 0x30000018ff107230 */ /* 0x000fe20000004100 */
[----:B--2---:R-:W1:Y:S02]  /*cbb0*/  LDS.128 R20, [R63] ;  /* 0x000000003f147984 */ /* 0x004e640000000c00 */
[----:B-1----:R-:W-:Y:S02]  /*cbc0*/  HADD2.F32 R29, -RZ, R21.H0_H0 ;  /* 0x20000015ff1d7230 */ /* 0x002fe40000004100 */
[----:B------:R-:W-:-:S02]  /*cbd0*/  HADD2.F32 R28, -RZ, R20.H0_H0 ;  /* 0x20000014ff1c7230 */ /* 0x000fc40000004100 */
[----:B------:R-:W-:Y:S01]  /*cbe0*/  HADD2.F32 R30, -RZ, R20.H1_H1 ;  /* 0x30000014ff1e7230 */ /* 0x000fe20000004100 */
[----:B------:R-:W-:Y:S01]  /*cbf0*/  FMUL.FTZ R8, R29, R2 ;  /* 0x000000021d087220 */ /* 0x000fe20000410000 */
[----:B------:R-:W-:Y:S02]  /*cc00*/  HADD2.F32 R21, -RZ, R21.H1_H1 ;  /* 0x30000015ff157230 */ /* 0x000fe40000004100 */
[----:B------:R-:W-:Y:S01]  /*cc10*/  HADD2.F32 R20, -RZ, R5.H0_H0 ;  /* 0x20000005ff147230 */ /* 0x000fe20000004100 */
[----:B------:R-:W-:Y:S01]  /*cc20*/  FFMA.FTZ R49, R4, R9, R8 ;  /* 0x0000000904317223 */ /* 0x000fe20000010008 */
[----:B------:R-:W-:Y:S02]  /*cc30*/  HADD2.F32 R5, -RZ, R72.H1_H1 ;  /* 0x30000048ff057230 */ /* 0x000fe40000004100 */
[----:B------:R-:W-:Y:S01]  /*cc40*/  HADD2.F32 R8, -RZ, R73.H1_H1 ;  /* 0x30000049ff087230 */ /* 0x000fe20000004100 */
[----:B------:R-:W-:Y:S01]  /*cc50*/  FMUL.FTZ R2, R21, R20 ;  /* 0x0000001415027220 */ /* 0x000fe20000410000 */
[--C-:B------:R-:W-:Y:S01]  /*cc60*/  HADD2.F32 R18, -RZ, R23.reuse.H0_H0 ;  /* 0x20000017ff127230 */ /* 0x100fe20000004100 */
[-C--:B------:R-:W-:Y:S01]  /*cc70*/  FMUL.FTZ R4, R28, R5.reuse ;  /* 0x000000051c047220 */ /* 0x080fe20000410000 */
[----:B------:R-:W-:Y:S01]  /*cc80*/  HADD2.F32 R17, -RZ, R23.H1_H1 ;  /* 0x30000017ff117230 */ /* 0x000fe20000004100 */
[C---:B------:R-:W-:Y:S01]  /*cc90*/  FFMA.FTZ R48, R3.reuse, R62, R2 ;  /* 0x0000003e03307223 */ /* 0x040fe20000010002 */
[----:B------:R-:W-:Y:S01]  /*cca0*/  HADD2.F32 R2, -RZ, R74.H1_H1 ;  /* 0x3000004aff027230 */ /* 0x000fe20000004100 */
[C---:B------:R-:W-:Y:S01]  /*ccb0*/  FFMA.FTZ R37, R6.reuse, R8, R4 ;  /* 0x0000000806257223 */ /* 0x040fe20000010004 */
[----:B------:R-:W-:Y:S01]  /*ccc0*/  HADD2.F32 R4, -RZ, R75.H0_H0 ;  /* 0x2000004bff047230 */ /* 0x000fe20000004100 */
[----:B------:R-:W-:Y:S01]  /*ccd0*/  FMUL.FTZ R32, R6, R5 ;  /* 0x0000000506207220 */ /* 0x000fe20000410000 */
[----:B------:R-:W-:Y:S01]  /*cce0*/  HADD2.F32 R23, -RZ, R33.H0_H0 ;  /* 0x20000021ff177230 */ /* 0x000fe20000004100 */
[----:B------:R-:W-:Y:S01]  /*ccf0*/  FMUL.FTZ R6, R18, R2 ;  /* 0x0000000212067220 */ /* 0x000fe20000410000 */
[----:B------:R-:W-:Y:S01]  /*cd00*/  HADD2.F32 R19, -RZ, R22.H0_H0 ;  /* 0x20000016ff137230 */ /* 0x000fe20000004100 */
[----:B------:R-:W-:Y:S01]  /*cd10*/  FMUL.FTZ R34, R3, R20 ;  /* 0x0000001403227220 */ /* 0x000fe20000410000 */
[----:B------:R-:W-:Y:S01]  /*cd20*/  HADD2.F32 R3, -RZ, R74.H0_H0 ;  /* 0x2000004aff037230 */ /* 0x000fe20000004100 */
[C---:B------:R-:W-:Y:S01]  /*cd30*/  FFMA.FTZ R26, R11.reuse, R4, R6 ;  /* 0x000000040b1a7223 */ /* 0x040fe20000010006 */
[----:B------:R-:W-:Y:S01]  /*cd40*/  HADD2.F32 R6, -RZ, R50.H0_H0 ;  /* 0x20000032ff067230 */ /* 0x000fe20000004100 */
[----:B------:R-:W-:Y:S01]  /*cd50*/  FMUL.FTZ R25, R11, R2 ;  /* 0x000000020b197220 */ /* 0x000fe20000410000 */
[----:B------:R-:W-:Y:S01]  /*cd60*/  HADD2.F32 R22, -RZ, R22.H1_H1 ;  /* 0x30000016ff167230 */ /* 0x000fe20000004100 */
[----:B------:R-:W-:Y:S01]  /*cd70*/  FMUL.FTZ R2, R17, R23 ;  /* 0x0000001711027220 */ /* 0x000fe20000410000 */
[----:B------:R-:W-:Y:S01]  /*cd80*/  HADD2.F32 R5, -RZ, R75.H1_H1 ;  /* 0x3000004bff057230 */ /* 0x000fe20000004100 */
[-C--:B------:R-:W-:Y:S01]  /*cd90*/  FMUL.FTZ R20, R19, R3.reuse ;  /* 0x0000000313147220 */ /* 0x080fe20000410000 */
[----:B------:R-:W-:Y:S01]  /*cda0*/  HADD2.F32 R11, -RZ, R39.H0_H0 ;  /* 0x20000027ff0b7230 */ /* 0x000fe20000004100 */
[----:B------:R-:W-:Y:S01]  /*cdb0*/  FMUL.FTZ R27, R15, R3 ;  /* 0x000000030f1b7220 */ /* 0x000fe20000410000 */
[----:B------:R-:W-:Y:S01]  /*cdc0*/  HADD2.F32 R39, -RZ, R60.H0_H0 ;  /* 0x2000003cff277230 */ /* 0x000fe20000004100 */
[----:B------:R-:W-:-:S02]  /*cdd0*/  FFMA.FTZ R24, R10, R61, R2 ;  /* 0x0000003d0a187223 */ /* 0x000fc40000010002 */
[-C--:B------:R-:W-:Y:S02]  /*cde0*/  FMUL.FTZ R3, R30, R6.reuse ;  /* 0x000000061e037220 */ /* 0x080fe40000410000 */
[----:B------:R-:W-:Y:S02]  /*cdf0*/  FFMA.FTZ R33, R15, R5, R20 ;  /* 0x000000050f217223 */ /* 0x000fe40000010014 */
[----:B------:R-:W-:Y:S02]  /*ce00*/  FMUL.FTZ R2, R22, R11 ;  /* 0x0000000b16027220 */ /* 0x000fe40000410000 */
[----:B------:R-:W-:Y:S02]  /*ce10*/  FMUL.FTZ R23, R10, R23 ;  /* 0x000000170a177220 */ /* 0x000fe40000410000 */
[----:B------:R-:W-:Y:S02]  /*ce20*/  FMUL.FTZ R20, R16, R6 ;  /* 0x0000000610147220 */ /* 0x000fe40000410000 */
[----:B------:R-:W-:-:S02]  /*ce30*/  FMUL.FTZ R11, R14, R11 ;  /* 0x0000000b0e0b7220 */ /* 0x000fc40000410000 */
[----:B------:R-:W-:Y:S02]  /*ce40*/  FFMA.FTZ R16, R16, R39, R3 ;  /* 0x0000002710107223 */ /* 0x000fe40000010003 */
[----:B------:R-:W-:Y:S02]  /*ce50*/  FFMA.FTZ R31, R14, R38, R2 ;  /* 0x000000260e1f7223 */ /* 0x000fe40000010002 */
[----:B------:R-:W-:Y:S02]  /*ce60*/  FFMA.FTZ R6, R19, R5, -R27 ;  /* 0x0000000513067223 */ /* 0x000fe4000001081b */
[----:B------:R-:W-:Y:S02]  /*ce70*/  FFMA.FTZ R3, R18, R4, -R25 ;  /* 0x0000000412037223 */ /* 0x000fe40000010819 */
[----:B------:R-:W-:Y:S01]  /*ce80*/  FFMA.FTZ R15, R29, R9, -R36 ;  /* 0x000000091d0f7223 */ /* 0x000fe20000010824 */
[----:B------:R-:W-:Y:S01]  /*ce90*/  F2FP.PACK_AB R9, R48, R49 ;  /* 0x000000313009723e */ /* 0x000fe200000000ff */
[----:B------:R-:W-:-:S02]  /*cea0*/  FFMA.FTZ R14, R21, R62, -R34 ;  /* 0x0000003e150e7223 */ /* 0x000fc40000010822 */
[----:B------:R-:W-:Y:S01]  /*ceb0*/  FFMA.FTZ R10, R28, R8, -R32 ;  /* 0x000000081c0a7223 */ /* 0x000fe20000010820 */
[----:B------:R-:W-:Y:S01]  /*cec0*/  F2FP.PACK_AB R8, R16, R37 ;  /* 0x000000251008723e */ /* 0x000fe200000000ff */
[----:B------:R-:W-:Y:S01]  /*ced0*/  FFMA.FTZ R2, R17, R61, -R23 ;  /* 0x0000003d11027223 */ /* 0x000fe20000010817 */
[----:B------:R-:W-:Y:S01]  /*cee0*/  F2FP.PACK_AB R17, R14, R15 ;  /* 0x0000000f0e11723e */ /* 0x000fe200000000ff */
[----:B------:R-:W-:Y:S02]  /*cef0*/  FFMA.FTZ R4, R30, R39, -R20 ;  /* 0x000000271e047223 */ /* 0x000fe40000010814 */
[----:B------:R-:W-:Y:S01]  /*cf00*/  FFMA.FTZ R5, R22, R38, -R11 ;  /* 0x0000002616057223 */ /* 0x000fe2000001080b */
[----:B------:R-:W-:Y:S02]  /*cf10*/  F2FP.PACK_AB R19, R2, R3 ;  /* 0x000000030213723e */ /* 0x000fe400000000ff */
[----:B------:R-:W-:Y:S02]  /*cf20*/  F2FP.PACK_AB R16, R4, R10 ;  /* 0x0000000a0410723e */ /* 0x000fe400000000ff */
[----:B------:R-:W-:-:S02]  /*cf30*/  F2FP.PACK_AB R18, R5, R6 ;  /* 0x000000060512723e */ /* 0x000fc400000000ff */
[----:B------:R-:W-:Y:S02]  /*cf40*/  F2FP.PACK_AB R11, R24, R26 ;  /* 0x0000001a180b723e */ /* 0x000fe400000000ff */
[----:B------:R-:W-:Y:S01]  /*cf50*/  F2FP.PACK_AB R10, R31, R33 ;  /* 0x000000211f0a723e */ /* 0x000fe200000000ff */
[----:B------:R1:W-:Y:S04]  /*cf60*/  STS.128 [R63], R16 ;  /* 0x000000103f007388 */ /* 0x0003e80000000c00 */
[----:B------:R1:W-:Y:S02]  /*cf70*/  STS.128 [R35+0x100], R8 ;  /* 0x0001000823007388 */ /* 0x0003e40000000c00 */
.L_x_998:
[----:B------:R-:W-:Y:S05]  /*cf80*/  BSYNC B0 ;  /* 0x0000000000007941 */ /* 0x000fea0003800000 */
.L_x_997:
        /* <DEDUP_REMOVED lines=23> */
[--C-:B------:R-:W-:Y:S02]  /*d100*/  SHF.R.U32.HI R28, RZ, 0x10, R41.reuse ;  /* 0x00000010ff1c7819 */ /* 0x100fe40000011629 */
[----:B------:R-:W-:Y:S01]  /*d110*/  SHF.L.U32 R30, R2, 0x1, RZ ;  /* 0x00000001021e7819 */ /* 0x000fe200000006ff */
[----:B------:R-:W-:Y:S01]  /*d120*/  HADD2.F32 R2, -RZ, R80.H0_H0 ;  /* 0x20000050ff027230 */ /* 0x000fe20000004100 */
[----:B------:R-:W-:Y:S02]  /*d130*/  SHF.R.U64 R48, R40, 0x10, R41 ;  /* 0x0000001028307819 */ /* 0x000fe40000001229 */
[--C-:B------:R-:W-:Y:S01]  /*d140*/  SHF.R.U64 R41, R42, 0x10, R43.reuse ;  /* 0x000000102a297819 */ /* 0x100fe2000000122b */
[----:B-1----:R-:W1:Y:S01]  /*d150*/  LDS.128 R16, [R30+0x100] ;  /* 0x000100001e107984 */ /* 0x002e620000000c00 */
[----:B------:R-:W-:Y:S01]  /*d160*/  SHF.R.U32.HI R31, RZ, 0x10, R43 ;  /* 0x00000010ff1f7819 */ /* 0x000fe2000001162b */
[----:B------:R-:W-:Y:S01]  /*d170*/  HADD2.F32 R43, -RZ, R28.H0_H0 ;  /* 0x2000001cff2b7230 */ /* 0x000fe20000004100 */
[----:B------:R-:W-:-:S02]  /*d180*/  SHF.R.U32.HI R29, RZ, 0x10, R47 ;  /* 0x00000010ff1d7819 */ /* 0x000fc4000001162f */
[----:B------:R-:W-:Y:S01]  /*d190*/  SHF.R.U64 R40, R44, 0x10, R45 ;  /* 0x000000102c287819 */ /* 0x000fe2000000122d */
[----:B------:R-:W-:Y:S01]  /*d1a0*/  HADD2.F32 R42, -RZ, R31.H0_H0 ;  /* 0x2000001fff2a7230 */ /* 0x000fe20000004100 */
[----:B------:R-:W-:Y:S01]  /*d1b0*/  SHF.R.U64 R35, R46, 0x10, R47 ;  /* 0x000000102e237819 */ /* 0x000fe2000000122f */
[--C-:B-1----:R-:W-:Y:S02]  /*d1c0*/  HADD2.F32 R4, -RZ, R17.reuse.H0_H0 ;  /* 0x20000011ff047230 */ /* 0x102fe40000004100 */
[----:B------:R-:W-:Y:S02]  /*d1d0*/  HADD2.F32 R3, -RZ, R17.H1_H1 ;  /* 0x30000011ff037230 */ /* 0x000fe40000004100 */
[----:B------:R-:W-:Y:S01]  /*d1e0*/  HADD2.F32 R17, -RZ, R5.H0_H0 ;  /* 0x20000005ff117230 */ /* 0x000fe20000004100 */
[----:B------:R-:W-:Y:S01]  /*d1f0*/  FMUL.FTZ R34, R4, R2 ;  /* 0x0000000204227220 */ /* 0x000fe20000410000 */
[----:B------:R-:W-:Y:S02]  /*d200*/  HADD2.F32 R5, -RZ, R80.H1_H1 ;  /* 0x30000050ff057230 */ /* 0x000fe40000004100 */
[--C-:B------:R-:W-:Y:S01]  /*d210*/  HADD2.F32 R15, -RZ, R18.reuse.H0_H0 ;  /* 0x20000012ff0f7230 */ /* 0x100fe20000004100 */
[----:B------:R-:W-:Y:S01]  /*d220*/  FMUL.FTZ R33, R3, R17 ;  /* 0x0000001103217220 */ /* 0x000fe20000410000 */
[----:B------:R-:W-:-:S02]  /*d230*/  HADD2.F32 R14, -RZ, R18.H1_H1 ;  /* 0x30000012ff0e7230 */ /* 0x000fc40000004100 */
[----:B------:R-:W-:Y:S01]  /*d240*/  HADD2.F32 R18, -RZ, R29.H0_H0 ;  /* 0x2000001dff127230 */ /* 0x000fe20000004100 */
[----:B--2---:R-:W1:Y:S02]  /*d250*/  LDS.128 R8, [R49] ;  /* 0x0000000031087984 */ /* 0x004e640000000c00 */
[--C-:B-1----:R-:W-:Y:S02]  /*d260*/  HADD2.F32 R25, -RZ, R9.reuse.H0_H0 ;  /* 0x20000009ff197230 */ /* 0x102fe40000004100 */
[----:B------:R-:W-:Y:S02]  /*d270*/  HADD2.F32 R23, -RZ, R9.H1_H1 ;  /* 0x30000009ff177230 */ /* 0x000fe40000004100 */
[--C-:B------:R-:W-:Y:S01]  /*d280*/  HADD2.F32 R24, -RZ, R8.reuse.H0_H0 ;  /* 0x20000008ff187230 */ /* 0x100fe20000004100 */
[----:B------:R-:W-:Y:S01]  /*d290*/  FMUL.FTZ R6, R25, R2 ;  /* 0x0000000219067220 */ /* 0x000fe20000410000 */
[----:B------:R-:W-:Y:S01]  /*d2a0*/  HADD2.F32 R27, -RZ, R8.H1_H1 ;  /* 0x30000008ff1b7230 */ /* 0x000fe20000004100 */
[----:B------:R-:W-:Y:S01]  /*d2b0*/  FMUL.FTZ R2, R23, R17 ;  /* 0x0000001117027220 */ /* 0x000fe20000410000 */
[----:B------:R-:W-:-:S02]  /*d2c0*/  HADD2.F32 R8, -RZ, R82.H0_H0 ;  /* 0x20000052ff087230 */ /* 0x000fc40000004100 */
[--C-:B------:R-:W-:Y:S01]  /*d2d0*/  HADD2.F32 R22, -RZ, R10.reuse.H0_H0 ;  /* 0x2000000aff167230 */ /* 0x100fe20000004100 */
[----:B------:R-:W-:Y:S01]  /*d2e0*/  FFMA.FTZ R38, R3, R43, R2 ;  /* 0x0000002b03267223 */ /* 0x000fe20000010002 */
[----:B------:R-:W-:Y:S01]  /*d2f0*/  HADD2.F32 R26, -RZ, R10.H1_H1 ;  /* 0x3000000aff1a7230 */ /* 0x000fe20000004100 */
[----:B------:R-:W-:Y:S01]  /*d300*/  FFMA.FTZ R39, R4, R8, R6 ;  /* 0x0000000804277223 */ /* 0x000fe20000010006 */
[----:B------:R-:W-:Y:S01]  /*d310*/  HADD2.F32 R10, -RZ, R16.H0_H0 ;  /* 0x20000010ff0a7230 */ /* 0x000fe20000004100 */
[-C--:B------:R-:W-:Y:S01]  /*d320*/  FMUL.FTZ R4, R24, R5.reuse ;  /* 0x0000000518047220 */ /* 0x080fe20000410000 */
[----:B------:R-:W-:Y:S02]  /*d330*/  HADD2.F32 R6, -RZ, R82.H1_H1 ;  /* 0x30000052ff067230 */ /* 0x000fe40000004100 */
[----:B------:R-:W-:Y:S01]  /*d340*/  HADD2.F32 R21, -RZ, R11.H0_H0 ;  /* 0x2000000bff157230 */ /* 0x000fe20000004100 */
[C---:B------:R-:W-:Y:S01]  /*d350*/  FMUL.FTZ R32, R10.reuse, R5 ;  /* 0x000000050a207220 */ /* 0x040fe20000410000 */
[----:B------:R-:W-:Y:S01]  /*d360*/  HADD2.F32 R2, -RZ, R83.H1_H1 ;  /* 0x30000053ff027230 */ /* 0x000fe20000004100 */
[----:B------:R-:W-:Y:S01]  /*d370*/  FFMA.FTZ R36, R10, R6, R4 ;  /* 0x000000060a247223 */ /* 0x000fe20000010004 */
[----:B------:R-:W-:-:S02]  /*d380*/  HADD2.F32 R20, -RZ, R11.H1_H1 ;  /* 0x3000000bff147230 */ /* 0x000fc40000004100 */
[----:B------:R-:W-:Y:S01]  /*d390*/  HADD2.F32 R11, -RZ, R19.H0_H0 ;  /* 0x20000013ff0b7230 */ /* 0x000fe20000004100 */
[-C--:B------:R-:W-:Y:S01]  /*d3a0*/  FMUL.FTZ R10, R21, R2.reuse ;  /* 0x00000002150a7220 */ /* 0x080fe20000410000 */
[----:B------:R-:W-:Y:S02]  /*d3b0*/  HADD2.F32 R3, -RZ, R83.H0_H0 ;  /* 0x20000053ff037230 */ /* 0x000fe40000004100 */
[--C-:B------:R-:W-:Y:S02]  /*d3c0*/  HADD2.F32 R4, -RZ, R84.reuse.H0_H0 ;  /* 0x20000054ff047230 */ /* 0x100fe40000004100 */
[----:B------:R-:W-:Y:S01]  /*d3d0*/  HADD2.F32 R9, -RZ, R19.H1_H1 ;  /* 0x30000013ff097230 */ /* 0x000fe20000004100 */
[----:B------:R-:W-:Y:S01]  /*d3e0*/  FMUL.FTZ R17, R22, R3 ;  /* 0x0000000316117220 */ /* 0x000fe20000410000 */
[----:B------:R-:W-:Y:S01]  /*d3f0*/  HADD2.F32 R5, -RZ, R84.H1_H1 ;  /* 0x30000054ff057230 */ /* 0x000fe20000004100 */
[C---:B------:R-:W-:Y:S01]  /*d400*/  FMUL.FTZ R19, R11.reuse, R2 ;  /* 0x000000020b137220 */ /* 0x040fe20000410000 */
[----:B------:R-:W-:Y:S01]  /*d410*/  HADD2.F32 R16, -RZ, R16.H1_H1 ;  /* 0x30000010ff107230 */ /* 0x000fe20000004100 */
[----:B------:R-:W-:Y:S01]  /*d420*/  FFMA.FTZ R28, R11, R4, R10 ;  /* 0x000000040b1c7223 */ /* 0x000fe2000001000a */
[----:B------:R-:W-:Y:S01]  /*d430*/  HADD2.F32 R11, -RZ, R40.H0_H0 ;  /* 0x20000028ff0b7230 */ /* 0x000fe20000004100 */
[-C--:B------:R-:W-:Y:S01]  /*d440*/  FMUL.FTZ R2, R20, R18.reuse ;  /* 0x0000001214027220 */ /* 0x080fe20000410000 */
[----:B------:R-:W-:Y:S01]  /*d450*/  HADD2.F32 R10, -RZ, R35.H0_H0 ;  /* 0x20000023ff0a7230 */ /* 0x000fe20000004100 */
[C---:B------:R-:W-:Y:S01]  /*d460*/  FFMA.FTZ R37, R15.reuse, R5, R17 ;  /* 0x000000050f257223 */ /* 0x040fe20000010011 */
[----:B------:R-:W-:Y:S01]  /*d470*/  HADD2.F32 R40, -RZ, R48.H0_H0 ;  /* 0x20000030ff287230 */ /* 0x000fe20000004100 */
[----:B------:R-:W-:Y:S01]  /*d480*/  FMUL.FTZ R29, R15, R3 ;  /* 0x000000030f1d7220 */ /* 0x000fe20000410000 */
[----:B------:R-:W-:Y:S01]  /*d490*/  HADD2.F32 R35, -RZ, R41.H0_H0 ;  /* 0x20000029ff237230 */ /* 0x000fe20000004100 */
[----:B------:R-:W-:-:S02]  /*d4a0*/  FMUL.FTZ R17, R9, R18 ;  /* 0x0000001209117220 */ /* 0x000fc40000410000 */
[----:B------:R-:W-:Y:S02]  /*d4b0*/  FFMA.FTZ R18, R9, R42, R2 ;  /* 0x0000002a09127223 */ /* 0x000fe40000010002 */
[-C--:B------:R-:W-:Y:S02]  /*d4c0*/  FMUL.FTZ R3, R27, R11.reuse ;  /* 0x0000000b1b037220 */ /* 0x080fe40000410000 */
[-C--:B------:R-:W-:Y:S02]  /*d4d0*/  FMUL.FTZ R2, R26, R10.reuse ;  /* 0x0000000a1a027220 */ /* 0x080fe40000410000 */
[----:B------:R-:W-:Y:S02]  /*d4e0*/  FMUL.FTZ R11, R16, R11 ;  /* 0x0000000b100b7220 */ /* 0x000fe40000410000 */
[----:B------:R-:W-:Y:S02]  /*d4f0*/  FMUL.FTZ R9, R14, R10 ;  /* 0x0000000a0e097220 */ /* 0x000fe40000410000 */
[----:B------:R-:W-:-:S02]  /*d500*/  FFMA.FTZ R16, R16, R40, R3 ;  /* 0x0000002810107223 */ /* 0x000fc40000010003 */
[----:B------:R-:W-:Y:S02]  /*d510*/  FFMA.FTZ R10, R24, R6, -R32 ;  /* 0x00000006180a7223 */ /* 0x000fe40000010820 */
[----:B------:R-:W-:Y:S02]  /*d520*/  FFMA.FTZ R31, R14, R35, R2 ;  /* 0x000000230e1f7223 */ /* 0x000fe40000010002 */
[----:B------:R-:W-:Y:S02]  /*d530*/  FFMA.FTZ R6, R22, R5, -R29 ;  /* 0x0000000516067223 */ /* 0x000fe4000001081d */
[----:B------:R-:W-:Y:S02]  /*d540*/  FFMA.FTZ R3, R21, R4, -R19 ;  /* 0x0000000415037223 */ /* 0x000fe40000010813 */
[----:B------:R-:W-:Y:S01]  /*d550*/  FFMA.FTZ R15, R25, R8, -R34 ;  /* 0x00000008190f7223 */ /* 0x000fe20000010822 */
[----:B------:R-:W-:Y:S01]  /*d560*/  F2FP.PACK_AB R8, R16, R36 ;  /* 0x000000241008723e */ /* 0x000fe200000000ff */
[----:B------:R-:W-:-:S02]  /*d570*/  FFMA.FTZ R14, R23, R43, -R33 ;  /* 0x0000002b170e7223 */ /* 0x000fc40000010821 */
[----:B------:R-:W-:Y:S02]  /*d580*/  FFMA.FTZ R2, R20, R42, -R17 ;  /* 0x0000002a14027223 */ /* 0x000fe40000010811 */
[----:B------:R-:W-:Y:S01]  /*d590*/  FFMA.FTZ R4, R27, R40, -R11 ;  /* 0x000000281b047223 */ /* 0x000fe2000001080b */
[----:B------:R-:W-:Y:S01]  /*d5a0*/  F2FP.PACK_AB R11, R18, R28 ;  /* 0x0000001c120b723e */ /* 0x000fe200000000ff */
[----:B------:R-:W-:Y:S01]  /*d5b0*/  FFMA.FTZ R5, R26, R35, -R9 ;  /* 0x000000231a057223 */ /* 0x000fe20000010809 */
[----:B------:R-:W-:Y:S02]  /*d5c0*/  F2FP.PACK_AB R19, R2, R3 ;  /* 0x000000030213723e */ /* 0x000fe400000000ff */
[----:B------:R-:W-:Y:S02]  /*d5d0*/  F2FP.PACK_AB R17, R14, R15 ;  /* 0x0000000f0e11723e */ /* 0x000fe400000000ff */
[----:B------:R-:W-:Y:S02]  /*d5e0*/  F2FP.PACK_AB R16, R4, R10 ;  /* 0x0000000a0410723e */ /* 0x000fe400000000ff */
[----:B------:R-:W-:-:S02]  /*d5f0*/  F2FP.PACK_AB R18, R5, R6 ;  /* 0x000000060512723e */ /* 0x000fc400000000ff */
[----:B------:R-:W-:Y:S02]  /*d600*/  F2FP.PACK_AB R9, R38, R39 ;  /* 0x000000272609723e */ /* 0x000fe400000000ff */
[----:B------:R-:W-:Y:S01]  /*d610*/  F2FP.PACK_AB R10, R31, R37 ;  /* 0x000000251f0a723e */ /* 0x000fe200000000ff */
[----:B------:R1:W-:Y:S04]  /*d620*/  STS.128 [R49], R16 ;  /* 0x0000001031007388 */ /* 0x0003e80000000c00 */
[----:B------:R1:W-:Y:S02]  /*d630*/  STS.128 [R30+0x100], R8 ;  /* 0x000100081e007388 */ /* 0x0003e40000000c00 */
.L_x_1000:
[----:B------:R-:W-:Y:S05]  /*d640*/  BSYNC B0 ;  /* 0x0000000000007941 */ /* 0x000fea0003800000 */
.L_x_999:
[----:B------:R-:W-:-:S04]  /*d650*/  IADD3 R2, R101, 0x60, RZ ;  /* 0x0000006065027810 */ /* 0x000fc80007ffe0ff */
[----:B------:R-:W-:-:S13]  /*d660*/  ISETP.GE.OR P0, PT, R2, R68, P2 ;  /* 0x000000440200720c */ /* 0x000fda0001706670 */
[----:B------:R-:W-:Y:S05]  /*d670*/  @P0 BRA `(.L_x_988) ;  /* 0x0000068000000947 */ /* 0x000fea0003800000 */
[----:B------:R-:W2:Y:S04]  /*d680*/  LDL R5, [R1+0x64] ;  /* 0x0000640001057983 */ /* 0x000ea80000100800 */
[----:B------:R-:W3:Y:S01]  /*d690*/  LDL R45, [R1+0x50] ;  /* 0x00005000012d7983 */ /* 0x000ee20000100800 */
[----:B------:R-:W-:Y:S02]  /*d6a0*/  MOV R2, c[0x0][0x27c] ;  /* 0x00009f0000027a02 */ /* 0x000fe40000000f00 */
[C---:B------:R-:W-:Y:S02]  /*d6b0*/  IADD3 R6, R101.reuse, 0x60, RZ ;  /* 0x0000006065067810 */ /* 0x040fe40007ffe0ff */
[----:B------:R-:W-:Y:S02]  /*d6c0*/  LEA.HI R2, R2, R102, RZ, 0x1d ;  /* 0x0000006602027211 */ /* 0x000fe400078fe8ff */
[----:B-1----:R-:W-:-:S02]  /*d6d0*/  IADD3 R8, R101, 0x60, RZ ;  /* 0x0000006065087810 */ /* 0x002fc40007ffe0ff */
[----:B------:R-:W-:Y:S02]  /*d6e0*/  SHF.R.S32.HI R4, RZ, 0x1f, R2 ;  /* 0x0000001fff047819 */ /* 0x000fe40000011402 */
[----:B------:R-:W-:Y:S02]  /*d6f0*/  SHF.L.U32 R6, R6, 0x6, RZ ;  /* 0x0000000606067819 */ /* 0x000fe400000006ff */
[----:B------:R-:W-:Y:S02]  /*d700*/  SHF.L.U32 R8, R8, 0x6, RZ ;  /* 0x0000000608087819 */ /* 0x000fe400000006ff */
[----:B------:R-:W-:Y:S02]  /*d710*/  SHF.L.U32 R3, R2, 0x3, RZ ;  /* 0x0000000302037819 */ /* 0x000fe400000006ff */
[----:B------:R-:W-:Y:S02]  /*d720*/  LOP3.LUT R8, R8, 0x1c0, RZ, 0xc0, !PT ;  /* 0x000001c008087812 */ /* 0x000fe400078ec0ff */
[----:B------:R-:W-:-:S02]  /*d730*/  LOP3.LUT R6, R6, 0x1c0, RZ, 0xc0, !PT ;  /* 0x000001c006067812 */ /* 0x000fc400078ec0ff */
[----:B------:R-:W-:Y:S02]  /*d740*/  LEA.HI R2, R4, R2, RZ, 0x3 ;  /* 0x0000000204027211 */ /* 0x000fe400078f18ff */
[----:B------:R-:W-:Y:S02]  /*d750*/  SHF.R.U32.HI R6, RZ, 0x3, R6 ;  /* 0x00000003ff067819 */ /* 0x000fe40000011606 */
[----:B------:R-:W-:Y:S02]  /*d760*/  LOP3.LUT R3, R8, 0x38, R3, 0xf8, !PT ;  /* 0x0000003808037812 */ /* 0x000fe400078ef803 */
[----:B------:R-:W-:Y:S02]  /*d770*/  SHF.L.U32 R2, R2, 0xa, RZ ;  /* 0x0000000a02027819 */ /* 0x000fe400000006ff */
[----:B------:R-:W-:Y:S02]  /*d780*/  LOP3.LUT R3, R3, R6, RZ, 0x3c, !PT ;  /* 0x0000000603037212 */ /* 0x000fe400078e3cff */
[----:B------:R-:W-:-:S02]  /*d790*/  LOP3.LUT R2, R2, 0x7fffe000, RZ, 0xc0, !PT ;  /* 0x7fffe00002027812 */ /* 0x000fc400078ec0ff */
[----:B------:R-:W-:Y:S02]  /*d7a0*/  SHF.R.U32.HI R28, RZ, 0x10, R57 ;  /* 0x00000010ff1c7819 */ /* 0x000fe40000011639 */
[----:B------:R-:W-:Y:S02]  /*d7b0*/  SHF.R.U32.HI R29, RZ, 0x10, R55 ;  /* 0x00000010ff1d7819 */ /* 0x000fe40000011637 */
[----:B------:R-:W-:Y:S01]  /*d7c0*/  SHF.R.U64 R35, R52, 0x10, R53 ;  /* 0x0000001034237819 */ /* 0x000fe20000001235 */
[----:B------:R-:W-:Y:S01]  /*d7d0*/  HADD2.F32 R44, -RZ, R28.H0_H0 ;  /* 0x2000001cff2c7230 */ /* 0x000fe20000004100 */
[----:B------:R-:W-:Y:S02]  /*d7e0*/  SHF.R.U32.HI R31, RZ, 0x10, R59 ;  /* 0x00000010ff1f7819 */ /* 0x000fe4000001163b */
[----:B------:R-:W-:Y:S02]  /*d7f0*/  SHF.R.U64 R36, R54, 0x10, R55 ;  /* 0x0000001036247819 */ /* 0x000fe40000001237 */
[----:B------:R-:W-:Y:S01]  /*d800*/  SHF.R.U64 R39, R56, 0x10, R57 ;  /* 0x0000001038277819 */ /* 0x000fe20000001239 */
[----:B------:R-:W-:Y:S01]  /*d810*/  HADD2.F32 R43, -RZ, R31.H0_H0 ;  /* 0x2000001fff2b7230 */ /* 0x000fe20000004100 */
[----:B------:R-:W-:-:S03]  /*d820*/  SHF.R.U64 R41, R58, 0x10, R59 ;  /* 0x000000103a297819 */ /* 0x000fc6000000123b */
[----:B------:R-:W-:Y:S01]  /*d830*/  HADD2.F32 R39, -RZ, R39.H0_H0 ;  /* 0x20000027ff277230 */ /* 0x000fe20000004100 */
[----:B--2---:R-:W-:Y:S02]  /*d840*/  IADD3 R2, R3, R2, R5 ;  /* 0x0000000203027210 */ /* 0x004fe40007ffe005 */
[----:B------:R-:W-:Y:S02]  /*d850*/  SHF.R.U32.HI R5, RZ, 0x10, R53 ;  /* 0x00000010ff057819 */ /* 0x000fe40000011635 */
[----:B------:R-:W-:Y:S01]  /*d860*/  SHF.L.U32 R30, R2, 0x1, RZ ;  /* 0x00000001021e7819 */ /* 0x000fe200000006ff */
[----:B---3--:R-:W1:Y:S01]  /*d870*/  LDS.128 R8, [R45] ;  /* 0x000000002d087984 */ /* 0x008e620000000c00 */
[----:B------:R-:W-:-:S03]  /*d880*/  HADD2.F32 R2, -RZ, R85.H0_H0 ;  /* 0x20000055ff027230 */ /* 0x000fc60000004100 */
[----:B------:R-:W2:Y:S01]  /*d890*/  LDS.128 R16, [R30+0x100] ;  /* 0x000100001e107984 */ /* 0x000ea20000000c00 */
[--C-:B-1----:R-:W-:Y:S02]  /*d8a0*/  HADD2.F32 R25, -RZ, R9.reuse.H0_H0 ;  /* 0x20000009ff197230 */ /* 0x102fe40000004100 */
[----:B------:R-:W-:Y:S02]  /*d8b0*/  HADD2.F32 R23, -RZ, R9.H1_H1 ;  /* 0x30000009ff177230 */ /* 0x000fe40000004100 */
[--C-:B--2---:R-:W-:Y:S01]  /*d8c0*/  HADD2.F32 R4, -RZ, R17.reuse.H0_H0 ;  /* 0x20000011ff047230 */ /* 0x104fe20000004100 */
[-C--:B------:R-:W-:Y:S01]  /*d8d0*/  FMUL.FTZ R6, R25, R2.reuse ;  /* 0x0000000219067220 */ /* 0x080fe20000410000 */
[----:B------:R-:W-:Y:S02]  /*d8e0*/  HADD2.F32 R3, -RZ, R17.H1_H1 ;  /* 0x30000011ff037230 */ /* 0x000fe40000004100 */
[----:B------:R-:W-:Y:S01]  /*d8f0*/  HADD2.F32 R17, -RZ, R5.H0_H0 ;  /* 0x20000005ff117230 */ /* 0x000fe20000004100 */
[----:B------:R-:W-:Y:S01]  /*d900*/  FMUL.FTZ R34, R4, R2 ;  /* 0x0000000204227220 */ /* 0x000fe20000410000 */
[----:B------:R-:W-:-:S02]  /*d910*/  HADD2.F32 R24, -RZ, R8.H0_H0 ;  /* 0x20000008ff187230 */ /* 0x000fc40000004100 */
[----:B------:R-:W-:Y:S01]  /*d920*/  HADD2.F32 R27, -RZ, R8.H1_H1 ;  /* 0x30000008ff1b7230 */ /* 0x000fe20000004100 */
[-C--:B------:R-:W-:Y:S01]  /*d930*/  FMUL.FTZ R2, R23, R17.reuse ;  /* 0x0000001117027220 */ /* 0x080fe20000410000 */
[----:B------:R-:W-:Y:S01]  /*d940*/  HADD2.F32 R8, -RZ, R86.H0_H0 ;  /* 0x20000056ff087230 */ /* 0x000fe20000004100 */
[C---:B------:R-:W-:Y:S01]  /*d950*/  FMUL.FTZ R33, R3.reuse, R17 ;  /* 0x0000001103217220 */ /* 0x040fe20000410000 */
[----:B------:R-:W-:Y:S01]  /*d960*/  HADD2.F32 R5, -RZ, R85.H1_H1 ;  /* 0x30000055ff057230 */ /* 0x000fe20000004100 */
[----:B------:R-:W-:Y:S01]  /*d970*/  FFMA.FTZ R40, R3, R44, R2 ;  /* 0x0000002c03287223 */ /* 0x000fe20000010002 */
[--C-:B------:R-:W-:Y:S01]  /*d980*/  HADD2.F32 R22, -RZ, R10.reuse.H0_H0 ;  /* 0x2000000aff167230 */ /* 0x100fe20000004100 */
[----:B------:R-:W-:Y:S01]  /*d990*/  FFMA.FTZ R42, R4, R8, R6 ;  /* 0x00000008042a7223 */ /* 0x000fe20000010006 */
[----:B------:R-:W-:Y:S01]  /*d9a0*/  HADD2.F32 R26, -RZ, R10.H1_H1 ;  /* 0x3000000aff1a7230 */ /* 0x000fe20000004100 */
[----:B------:R-:W-:Y:S01]  /*d9b0*/  FMUL.FTZ R4, R24, R5 ;  /* 0x0000000518047220 */ /* 0x000fe20000410000 */
[----:B------:R-:W-:-:S02]  /*d9c0*/  HADD2.F32 R10, -RZ, R16.H0_H0 ;  /* 0x20000010ff0a7230 */ /* 0x000fc40000004100 */
[----:B------:R-:W-:Y:S02]  /*d9d0*/  HADD2.F32 R6, -RZ, R86.H1_H1 ;  /* 0x30000056ff067230 */ /* 0x000fe40000004100 */
[----:B------:R-:W-:Y:S01]  /*d9e0*/  HADD2.F32 R21, -RZ, R11.H0_H0 ;  /* 0x2000000bff157230 */ /* 0x000fe20000004100 */
[C---:B------:R-:W-:Y:S01]  /*d9f0*/  FMUL.FTZ R32, R10.reuse, R5 ;  /* 0x000000050a207220 */ /* 0x040fe20000410000 */
[----:B------:R-:W-:Y:S01]  /*da00*/  HADD2.F32 R2, -RZ, R87.H1_H1 ;  /* 0x30000057ff027230 */ /* 0x000fe20000004100 */
[----:B------:R-:W-:Y:S01]  /*da10*/  FFMA.FTZ R37, R10, R6, R4 ;  /* 0x000000060a257223 */ /* 0x000fe20000010004 */
[----:B------:R-:W-:Y:S02]  /*da20*/  HADD2.F32 R20, -RZ, R11.H1_H1 ;  /* 0x3000000bff147230 */ /* 0x000fe40000004100 */
[----:B------:R-:W-:Y:S01]  /*da30*/  HADD2.F32 R11, -RZ, R19.H0_H0 ;  /* 0x20000013ff0b7230 */ /* 0x000fe20000004100 */
[----:B------:R-:W-:Y:S01]  /*da40*/  FMUL.FTZ R10, R21, R2 ;  /* 0x00000002150a7220 */ /* 0x000fe20000410000 */
[----:B------:R-:W-:-:S02]  /*da50*/  HADD2.F32 R3, -RZ, R87.H0_H0 ;  /* 0x20000057ff037230 */ /* 0x000fc40000004100 */
[----:B------:R-:W-:Y:S02]  /*da60*/  HADD2.F32 R4, -RZ, R88.H0_H0 ;  /* 0x20000058ff047230 */ /* 0x000fe40000004100 */
[--C-:B------:R-:W-:Y:S01]  /*da70*/  HADD2.F32 R15, -RZ, R18.reuse.H0_H0 ;  /* 0x20000012ff0f7230 */ /* 0x100fe20000004100 */
[-C--:B------:R-:W-:Y:S01]  /*da80*/  FMUL.FTZ R17, R22, R3.reuse ;  /* 0x0000000316117220 */ /* 0x080fe20000410000 */
[----:B------:R-:W-:Y:S01]  /*da90*/  HADD2.F32 R14, -RZ, R18.H1_H1 ;  /* 0x30000012ff0e7230 */ /* 0x000fe20000004100 */
[----:B------:R-:W-:Y:S01]  /*daa0*/  FFMA.FTZ R28, R11, R4, R10 ;  /* 0x000000040b1c7223 */ /* 0x000fe2000001000a */
[----:B------:R-:W-:Y:S01]  /*dab0*/  HADD2.F32 R18, -RZ, R29.H0_H0 ;  /* 0x2000001dff127230 */ /* 0x000fe20000004100 */
[----:B------:R-:W-:Y:S01]  /*dac0*/  FMUL.FTZ R29, R15, R3 ;  /* 0x000000030f1d7220 */ /* 0x000fe20000410000 */
[----:B------:R-:W-:Y:S01]  /*dad0*/  HADD2.F32 R9, -RZ, R19.H1_H1 ;  /* 0x30000013ff097230 */ /* 0x000fe20000004100 */
[----:B------:R-:W-:Y:S01]  /*dae0*/  FMUL.FTZ R19, R11, R2 ;  /* 0x000000020b137220 */ /* 0x000fe20000410000 */
[----:B------:R-:W-:Y:S01]  /*daf0*/  HADD2.F32 R5, -RZ, R88.H1_H1 ;  /* 0x30000058ff057230 */ /* 0x000fe20000004100 */
[----:B------:R-:W-:Y:S01]  /*db00*/  FMUL.FTZ R2, R20, R18 ;  /* 0x0000001214027220 */ /* 0x000fe20000410000 */
[----:B------:R-:W-:-:S02]  /*db10*/  HADD2.F32 R11, -RZ, R35.H0_H0 ;  /* 0x20000023ff0b7230 */ /* 0x000fc40000004100 */
[----:B------:R-:W-:Y:S01]  /*db20*/  HADD2.F32 R10, -RZ, R36.H0_H0 ;  /* 0x20000024ff0a7230 */ /* 0x000fe20000004100 */
[----:B------:R-:W-:Y:S01]  /*db30*/  FFMA.FTZ R38, R15, R5, R17 ;  /* 0x000000050f267223 */ /* 0x000fe20000010011 */
[----:B------:R-:W-:Y:S01]  /*db40*/  HADD2.F32 R16, -RZ, R16.H1_H1 ;  /* 0x30000010ff107230 */ /* 0x000fe20000004100 */
[C---:B------:R-:W-:Y:S01]  /*db50*/  FMUL.FTZ R17, R9.reuse, R18 ;  /* 0x0000001209117220 */ /* 0x040fe20000410000 */
[----:B------:R-:W-:Y:S01]  /*db60*/  HADD2.F32 R35, -RZ, R41.H0_H0 ;  /* 0x20000029ff237230 */ /* 0x000fe20000004100 */
[----:B------:R-:W-:Y:S02]  /*db70*/  FFMA.FTZ R18, R9, R43, R2 ;  /* 0x0000002b09127223 */ /* 0x000fe40000010002 */
[-C--:B------:R-:W-:Y:S02]  /*db80*/  FMUL.FTZ R3, R27, R11.reuse ;  /* 0x0000000b1b037220 */ /* 0x080fe40000410000 */
[----:B------:R-:W-:Y:S02]  /*db90*/  FMUL.FTZ R2, R26, R10 ;  /* 0x0000000a1a027220 */ /* 0x000fe40000410000 */
[----:B------:R-:W-:-:S02]  /*dba0*/  FMUL.FTZ R11, R16, R11 ;  /* 0x0000000b100b7220 */ /* 0x000fc40000410000 */
[----:B------:R-:W-:Y:S02]  /*dbb0*/  FMUL.FTZ R9, R14, R10 ;  /* 0x0000000a0e097220 */ /* 0x000fe40000410000 */
[----:B------:R-:W-:Y:S02]  /*dbc0*/  FFMA.FTZ R16, R16, R39, R3 ;  /* 0x0000002710107223 */ /* 0x000fe40000010003 */
[----:B------:R-:W-:Y:S02]  /*dbd0*/  FFMA.FTZ R10, R24, R6, -R32 ;  /* 0x00000006180a7223 */ /* 0x000fe40000010820 */
[----:B------:R-:W-:Y:S02]  /*dbe0*/  FFMA.FTZ R31, R14, R35, R2 ;  /* 0x000000230e1f7223 */ /* 0x000fe40000010002 */
[----:B------:R-:W-:Y:S02]  /*dbf0*/  FFMA.FTZ R6, R22, R5, -R29 ;  /* 0x0000000516067223 */ /* 0x000fe4000001081d */
[----:B------:R-:W-:-:S02]  /*dc00*/  FFMA.FTZ R3, R21, R4, -R19 ;  /* 0x0000000415037223 */ /* 0x000fc40000010813 */
[----:B------:R-:W-:Y:S01]  /*dc10*/  FFMA.FTZ R15, R25, R8, -R34 ;  /* 0x00000008190f7223 */ /* 0x000fe20000010822 */
[----:B------:R-:W-:Y:S01]  /*dc20*/  F2FP.PACK_AB R8, R16, R37 ;  /* 0x000000251008723e */ /* 0x000fe200000000ff */
[----:B------:R-:W-:Y:S02]  /*dc30*/  FFMA.FTZ R14, R23, R44, -R33 ;  /* 0x0000002c170e7223 */ /* 0x000fe40000010821 */
[----:B------:R-:W-:Y:S02]  /*dc40*/  FFMA.FTZ R2, R20, R43, -R17 ;  /* 0x0000002b14027223 */ /* 0x000fe40000010811 */
[----:B------:R-:W-:Y:S01]  /*dc50*/  FFMA.FTZ R4, R27, R39, -R11 ;  /* 0x000000271b047223 */ /* 0x000fe2000001080b */
[----:B------:R-:W-:Y:S01]  /*dc60*/  F2FP.PACK_AB R11, R18, R28 ;  /* 0x0000001c120b723e */ /* 0x000fe200000000ff */
[----:B------:R-:W-:Y:S01]  /*dc70*/  FFMA.FTZ R5, R26, R35, -R9 ;  /* 0x000000231a057223 */ /* 0x000fe20000010809 */
[----:B------:R-:W-:Y:S02]  /*dc80*/  F2FP.PACK_AB R19, R2, R3 ;  /* 0x000000030213723e */ /* 0x000fe400000000ff */
[----:B------:R-:W-:-:S02]  /*dc90*/  F2FP.PACK_AB R17, R14, R15 ;  /* 0x0000000f0e11723e */ /* 0x000fc400000000ff */
[----:B------:R-:W-:Y:S02]  /*dca0*/  F2FP.PACK_AB R16, R4, R10 ;  /* 0x0000000a0410723e */ /* 0x000fe400000000ff */
[----:B------:R-:W-:Y:S02]  /*dcb0*/  F2FP.PACK_AB R18, R5, R6 ;  /* 0x000000060512723e */ /* 0x000fe400000000ff */
[----:B------:R-:W-:Y:S02]  /*dcc0*/  F2FP.PACK_AB R9, R40, R42 ;  /* 0x0000002a2809723e */ /* 0x000fe400000000ff */
[----:B------:R-:W-:Y:S01]  /*dcd0*/  F2FP.PACK_AB R10, R31, R38 ;  /* 0x000000261f0a723e */ /* 0x000fe200000000ff */
[----:B------:R1:W-:Y:S04]  /*dce0*/  STS.128 [R45], R16 ;  /* 0x000000102d007388 */ /* 0x0003e80000000c00 */
[----:B------:R1:W-:Y:S02]  /*dcf0*/  STS.128 [R30+0x100], R8 ;  /* 0x000100081e007388 */ /* 0x0003e40000000c00 */
.L_x_988:
[----:B------:R-:W-:Y:S05]  /*dd00*/  BSYNC B2 ;  /* 0x0000000000027941 */ /* 0x000fea0003800000 */
.L_x_966:
[----:B-1----:R-:W-:Y:S01]  /*dd10*/  IMAD R4, R89, c[0x0][0x208], RZ ;  /* 0x0000820059047a24 */ /* 0x002fe200078e02ff */
[----:B------:R-:W-:Y:S01]  /*dd20*/  BAR.SYNC.DEFER_BLOCKING 0x0 ;  /* 0x0000000000007b1d */ /* 0x000fe20000010000 */
[----:B------:R-:W-:Y:S01]  /*dd30*/  IMAD.WIDE.U32 R2, R225, c[0x0][0x208], RZ ;  /* 0x00008200e1027a25 */ /* 0x000fe200078e00ff */
[----:B------:R-:W-:-:S02]  /*dd40*/  SHF.L.U32 R64, R76, 0x1, RZ ;  /* 0x000000014c407819 */ /* 0x000fc400000006ff */
[----:B------:R-:W-:Y:S01]  /*dd50*/  SHF.L.U32 R67, R211, 0x1, RZ ;  /* 0x00000001d3437819 */ /* 0x000fe200000006ff */
[----:B------:R-:W-:Y:S01]  /*dd60*/  IMAD R4, R225, c[0x0][0x20c], R4 ;  /* 0x00008300e1047a24 */ /* 0x000fe200078e0204 */
[----:B------:R-:W-:Y:S01]  /*dd70*/  IADD3 R193, R188, 0x20, RZ ;  /* 0x00000020bcc17810 */ /* 0x000fe20007ffe0ff */
[----:B------:R-:W-:Y:S01]  /*dd80*/  IMAD.WIDE.U32 R248, R81, c[0x0][0x210], RZ ;  /* 0x0000840051f87a25 */ /* 0x000fe200078e00ff */
[----:B------:R-:W-:Y:S01]  /*dd90*/  SHF.L.U64.HI R66, R76, 0x1, R77 ;  /* 0x000000014c427819 */ /* 0x000fe2000001024d */
[----:B------:R-:W-:Y:S01]  /*dda0*/  BSSY B0, `(.L_x_1001) ;  /* 0x0000189000007945 */ /* 0x000fe20003800000 */
[----:B------:R-:W-:Y:S01]  /*ddb0*/  IADD3 R3, R3, R4, RZ ;  /* 0x0000000403037210 */ /* 0x000fe20007ffe0ff */
[----:B------:R-:W-:Y:S01]  /*ddc0*/  IMAD R4, R90, c[0x0][0x218], RZ ;  /* 0x000086005a047a24 */ /* 0x000fe200078e02ff */
[----:B------:R-:W-:Y:S01]  /*ddd0*/  SHF.L.U64.HI R96, R211, 0x1, R238 ;  /* 0x00000001d3607819 */ /* 0x000fe200000102ee */
[----:B------:R-:W-:Y:S02]  /*dde0*/  IMAD R247, R81, c[0x0][0x214], R249 ;  /* 0x0000850051f77a24 */ /* 0x000fe400078e02f9 */
[----:B------:R-:W-:-:S04]  /*ddf0*/  IMAD.WIDE.U32 R2, R222, c[0x0][0x218], R2 ;  /* 0x00008600de027a25 */ /* 0x000fc800078e0002 */
[----:B------:R-:W-:Y:S01]  /*de00*/  IMAD R4, R222, c[0x0][0x21c], R4 ;  /* 0x00008700de047a24 */ /* 0x000fe200078e0204 */
[----:B------:R-:W-:-:S04]  /*de10*/  IADD3 R2, P0, R2, R248, RZ ;  /* 0x000000f802027210 */ /* 0x000fc80007f1e0ff */
[----:B------:R-:W-:Y:S01]  /*de20*/  IADD3.X R3, R247, R3, R4, P0, !PT ;  /* 0x00000003f7037210 */ /* 0x000fe200007fe404 */
[----:B------:R-:W-:Y:S01]  /*de30*/  LDSM.16.M88.4 R132, [R205] ;  /* 0x00000000cd84783b */ /* 0x000fe20000000200 */
[----:B------:R-:W-:-:S03]  /*de40*/  LEA R6, P0, R2, c[0x0][0x1f8], 0x1 ;  /* 0x00007e0002067a11 */ /* 0x000fc600078008ff */
[----:B------:R-:W-:Y:S01]  /*de50*/  LDSM.16.M88.4 R136, [R206] ;  /* 0x00000000ce88783b */ /* 0x000fe20000000200 */
[----:B------:R-:W-:Y:S02]  /*de60*/  LEA.HI.X R14, R2, c[0x0][0x1fc], R3, 0x1, P0 ;  /* 0x00007f00020e7a11 */ /* 0x000fe400000f0c03 */
[----:B------:R-:W-:Y:S01]  /*de70*/  R2P PR, R102, 0x6 ;  /* 0x0000000666007804 */ /* 0x000fe20000000000 */
[----:B------:R-:W-:Y:S04]  /*de80*/  LDSM.16.M88.4 R164, [R208] ;  /* 0x00000000d0a4783b */ /* 0x000fe80000000200 */
[----:B------:R-:W-:Y:S04]  /*de90*/  LDSM.16.M88.4 R168, [R207] ;  /* 0x00000000cfa8783b */ /* 0x000fe80000000200 */
[----:B------:R-:W-:Y:S04]  /*dea0*/  LDSM.16.M88.4 R172, [R205+0x4000] ;  /* 0x00400000cdac783b */ /* 0x000fe80000000200 */
[----:B------:R-:W-:Y:S01]  /*deb0*/  LDSM.16.M88.4 R176, [R206+0x4000] ;  /* 0x00400000ceb0783b */ /* 0x000fe20000000200 */
[----:B------:R-:W-:-:S03]  /*dec0*/  @P1 IADD3 R193, R188, -0x20, RZ ;  /* 0xffffffe0bcc11810 */ /* 0x000fc60007ffe0ff */
[----:B------:R-:W-:Y:S01]  /*ded0*/  LDSM.16.M88.4 R180, [R208+0x4000] ;  /* 0x00400000d0b4783b */ /* 0x000fe20000000200 */
[C---:B------:R-:W-:Y:S02]  /*dee0*/  IADD3 R194, R193.reuse, 0x3000, RZ ;  /* 0x00003000c1c27810 */ /* 0x040fe40007ffe0ff */
[C---:B------:R-:W-:Y:S01]  /*def0*/  IADD3 R195, R193.reuse, 0x3800, RZ ;  /* 0x00003800c1c37810 */ /* 0x040fe20007ffe0ff */
[----:B------:R-:W-:Y:S01]  /*df00*/  LDSM.16.M88.4 R184, [R207+0x4000] ;  /* 0x00400000cfb8783b */ /* 0x000fe20000000200 */
[C---:B------:R-:W-:Y:S02]  /*df10*/  IADD3 R196, R193.reuse, 0x4000, RZ ;  /* 0x00004000c1c47810 */ /* 0x040fe40007ffe0ff */
[C---:B------:R-:W-:Y:S01]  /*df20*/  IADD3 R197, R193.reuse, 0x4800, RZ ;  /* 0x00004800c1c57810 */ /* 0x040fe20007ffe0ff */
[----:B------:R-:W-:Y:S01]  /*df30*/  BAR.SYNC.DEFER_BLOCKING 0x0 ;  /* 0x0000000000007b1d */ /* 0x000fe20000010000 */
[C---:B------:R-:W-:Y:S02]  /*df40*/  IADD3 R198, R193.reuse, 0x5000, RZ ;  /* 0x00005000c1c67810 */ /* 0x040fe40007ffe0ff */
[----:B------:R-:W-:-:S02]  /*df50*/  IADD3 R199, R193, 0x5800, RZ ;  /* 0x00005800c1c77810 */ /* 0x000fc40007ffe0ff */
[C---:B------:R-:W-:Y:S01]  /*df60*/  IADD3 R204, R193.reuse, 0x2800, RZ ;  /* 0x00002800c1cc7810 */ /* 0x040fe20007ffe0ff */
[----:B------:R-:W1:Y:S01]  /*df70*/  SHFL.IDX PT, R4, R6, RZ, 0x181f ;  /* 0x00181fff06047589 */ /* 0x000e6200000e0000 */
[C---:B------:R-:W-:Y:S02]  /*df80*/  IADD3 R203, R193.reuse, 0x2000, RZ ;  /* 0x00002000c1cb7810 */ /* 0x040fe40007ffe0ff */
[C---:B------:R-:W-:Y:S01]  /*df90*/  IADD3 R202, R193.reuse, 0x1800, RZ ;  /* 0x00001800c1ca7810 */ /* 0x040fe20007ffe0ff */
[----:B------:R-:W2:Y:S01]  /*dfa0*/  SHFL.IDX PT, R2, R6, 0x1, 0x181f ;  /* 0x00381f0006027f89 */ /* 0x000ea200000e0000 */
[C---:B------:R-:W-:Y:S02]  /*dfb0*/  IADD3 R201, R193.reuse, 0x1000, RZ ;  /* 0x00001000c1c97810 */ /* 0x040fe40007ffe0ff */
[----:B------:R-:W-:Y:S01]  /*dfc0*/  IADD3 R200, R193, 0x800, RZ ;  /* 0x00000800c1c87810 */ /* 0x000fe20007ffe0ff */
[----:B------:R-:W3:Y:S04]  /*dfd0*/  SHFL.IDX PT, R5, R14, RZ, 0x181f ;  /* 0x00181fff0e057589 */ /* 0x000ee800000e0000 */
[----:B------:R-:W4:Y:S01]  /*dfe0*/  SHFL.IDX PT, R3, R14, 0x1, 0x181f ;  /* 0x00381f000e037f89 */ /* 0x000f2200000e0000 */
[----:B------:R-:W-:-:S04]  /*dff0*/  DEPBAR.LE SB0, 0x0 ;  /* 0x000080000000791a */ /* 0x000fc80000000000 */
[----:B------:R-:W-:Y:S01]  /*e000*/  BAR.SYNC.DEFER_BLOCKING 0x0 ;  /* 0x0000000000007b1d */ /* 0x000fe20000010000 */
[CC--:B-1----:R-:W-:Y:S02]  /*e010*/  IADD3 R8, P3, R4.reuse, R64.reuse, RZ ;  /* 0x0000004004087210 */ /* 0x0c2fe40007f7e0ff */
[-C--:B------:R-:W-:Y:S02]  /*e020*/  IADD3 R4, P0, R4, R67.reuse, RZ ;  /* 0x0000004304047210 */ /* 0x080fe40007f1e0ff */
[C---:B--2---:R-:W-:Y:S02]  /*e030*/  IADD3 R10, P1, R2.reuse, R64, RZ ;  /* 0x00000040020a7210 */ /* 0x044fe40007f3e0ff */
[C---:B---3--:R-:W-:Y:S02]  /*e040*/  IADD3.X R9, R5.reuse, R66, RZ, P3, !PT ;  /* 0x0000004205097210 */ /* 0x048fe40001ffe4ff */
[----:B------:R-:W-:Y:S02]  /*e050*/  IADD3.X R5, R5, R96, RZ, P0, !PT ;  /* 0x0000006005057210 */ /* 0x000fe400007fe4ff */
[----:B------:R-:W-:-:S02]  /*e060*/  IADD3 R2, P0, R2, R67, RZ ;  /* 0x0000004302027210 */ /* 0x000fc40007f1e0ff */
[C---:B----4-:R-:W-:Y:S02]  /*e070*/  IADD3.X R11, R3.reuse, R66, RZ, P1, !PT ;  /* 0x00000042030b7210 */ /* 0x050fe40000ffe4ff */
[----:B------:R-:W-:Y:S02]  /*e080*/  ISETP.GE.AND P1, PT, R76, c[0x0][0x1d4], PT ;  /* 0x000075004c007a0c */ /* 0x000fe40003f26270 */
[----:B------:R-:W-:Y:S02]  /*e090*/  IADD3.X R3, R3, R96, RZ, P0, !PT ;  /* 0x0000006003037210 */ /* 0x000fe400007fe4ff */
[----:B------:R-:W-:Y:S02]  /*e0a0*/  ISETP.LT.OR P0, PT, R97, 0x1, P1 ;  /* 0x000000016100780c */ /* 0x000fe40000f01670 */
[----:B------:R-:W-:Y:S01]  /*e0b0*/  ISETP.GE.AND P3, PT, R211, c[0x0][0x1d4], PT ;  /* 0x00007500d3007a0c */ /* 0x000fe20003f66270 */
[----:B------:R-:W1:Y:S04]  /*e0c0*/  LDSM.16.M88.4 R16, [R188] ;  /* 0x00000000bc10783b */ /* 0x000e680000000200 */
[----:B------:R-:W2:Y:S04]  /*e0d0*/  LDSM.16.M88.4 R28, [R188+0x800] ;  /* 0x00080000bc1c783b */ /* 0x000ea80000000200 */
[----:B------:R-:W-:Y:S04]  /*e0e0*/  LDSM.16.M88.4 R36, [R188+0x1000] ;  /* 0x00100000bc24783b */ /* 0x000fe80000000200 */
[----:B------:R-:W-:Y:S04]  /*e0f0*/  LDSM.16.M88.4 R40, [R188+0x1800] ;  /* 0x00180000bc28783b */ /* 0x000fe80000000200 */
[----:B------:R-:W-:Y:S04]  /*e100*/  LDSM.16.M88.4 R44, [R188+0x2000] ;  /* 0x00200000bc2c783b */ /* 0x000fe80000000200 */
[----:B------:R-:W-:Y:S04]  /*e110*/  LDSM.16.M88.4 R104, [R188+0x2800] ;  /* 0x00280000bc68783b */ /* 0x000fe80000000200 */
[----:B------:R-:W3:Y:S04]  /*e120*/  LDSM.16.M88.4 R24, [R193] ;  /* 0x00000000c118783b */ /* 0x000ee80000000200 */
[----:B------:R-:W-:Y:S04]  /*e130*/  LDSM.16.M88.4 R52, [R193+0x800] ;  /* 0x00080000c134783b */ /* 0x000fe80000000200 */
[----:B------:R-:W-:Y:S04]  /*e140*/  LDSM.16.M88.4 R48, [R193+0x1000] ;  /* 0x00100000c130783b */ /* 0x000fe80000000200 */
[----:B------:R-:W-:Y:S04]  /*e150*/  LDSM.16.M88.4 R68, [R193+0x1800] ;  /* 0x00180000c144783b */ /* 0x000fe80000000200 */
[----:B------:R-:W-:Y:S01]  /*e160*/  LDSM.16.M88.4 R60, [R193+0x2000] ;  /* 0x00200000c13c783b */ /* 0x000fe20000000200 */
[C---:B-1----:R-:W-:Y:S03]  /*e170*/  HMMA.16816.F32 R20, R132.reuse, R16, RZ ;  /* 0x000000108414723c */ /* 0x042fe600000018ff */
[----:B------:R-:W-:Y:S04]  /*e180*/  LDSM.16.M88.4 R116, [R193+0x2800] ;  /* 0x00280000c174783b */ /* 0x000fe80000000200 */
[----:B------:R-:W-:Y:S01]  /*e190*/  @!PT LDS RZ, [RZ] ;  /* 0x00000000fffff984 */ /* 0x000fe20000000800 */
[----:B------:R-:W-:Y:S01]  /*e1a0*/  @!PT LDS RZ, [RZ] ;  /* 0x00000000fffff984 */ /* 0x000fe20000000800 */
[----:B------:R-:W-:Y:S01]  /*e1b0*/  @!PT LDS RZ, [RZ] ;  /* 0x00000000fffff984 */ /* 0x000fe20000000800 */
[----:B------:R1:W-:Y:S01]  /*e1c0*/  LDGSTS.E.BYPASS.LTC128B.128 [R210+0x100], [R8.64], !P0 ;  /* 0x0010000008d27fae */ /* 0x0003e2000c101d48 */
[----:B------:R-:W-:Y:S01]  /*e1d0*/  ISETP.LT.OR P0, PT, R97, 0x1, P3 ;  /* 0x000000016100780c */ /* 0x000fe20001f01670 */
[C---:B------:R-:W-:Y:S08]  /*e1e0*/  HMMA.16816.F32 R16, R132.reuse, R18, RZ ;  /* 0x000000128410723c */ /* 0x040ff000000018ff */
[----:B--2---:R-:W-:Y:S04]  /*e1f0*/  HMMA.16816.F32 R32, R132, R28, RZ ;  /* 0x0000001c8420723c */ /* 0x004fe800000018ff */
[----:B------:R2:W-:Y:S04]  /*e200*/  LDGSTS.E.BYPASS.LTC128B.128 [R210+0x3100], [R4.64], !P0 ;  /* 0x0310000004d27fae */ /* 0x0005e8000c101d48 */
[C---:B---3--:R-:W-:Y:S08]  /*e210*/  HMMA.16816.F32 R112, R136.reuse, R24, R20 ;  /* 0x000000188870723c */ /* 0x048ff00000001814 */
[----:B------:R-:W-:Y:S08]  /*e220*/  HMMA.16816.F32 R108, R136, R26, R16 ;  /* 0x0000001a886c723c */ /* 0x000ff00000001810 */
[C---:B------:R-:W-:Y:S01]  /*e230*/  HMMA.16816.F32 R16, R132.reuse, R40, RZ ;  /* 0x000000288410723c */ /* 0x040fe200000018ff */
[----:B--2---:R-:W1:Y:S07]  /*e240*/  SHFL.IDX PT, R4, R6, 0x2, 0x181f ;  /* 0x00581f0006047f89 */ /* 0x004e6e00000e0000 */
[C---:B------:R-:W-:Y:S01]  /*e250*/  HMMA.16816.F32 R20, R132.reuse, R38, RZ ;  /* 0x000000268414723c */ /* 0x040fe200000018ff */
[----:B------:R-:W2:Y:S07]  /*e260*/  SHFL.IDX PT, R5, R14, 0x2, 0x181f ;  /* 0x00581f000e057f89 */ /* 0x000eae00000e0000 */
[C---:B------:R-:W-:Y:S08]  /*e270*/  HMMA.16816.F32 R24, R132.reuse, R36, RZ ;  /* 0x000000248418723c */ /* 0x040ff000000018ff */
[----:B------:R-:W-:Y:S01]  /*e280*/  HMMA.16816.F32 R28, R132, R30, RZ ;  /* 0x0000001e841c723c */ /* 0x000fe200000018ff */
[----:B-1----:R-:W-:-:S07]  /*e290*/  IADD3 R8, P0, R4, R64, RZ ;  /* 0x0000004004087210 */ /* 0x002fce0007f1e0ff */
[----:B------:R-:W-:Y:S01]  /*e2a0*/  HMMA.16816.F32 R36, R132, R42, RZ ;  /* 0x0000002a8424723c */ /* 0x000fe200000018ff */
[----:B--2---:R-:W-:Y:S02]  /*e2b0*/  IADD3.X R9, R5, R66, RZ, P0, !PT ;  /* 0x0000004205097210 */ /* 0x004fe400007fe4ff */
[C---:B------:R-:W-:Y:S02]  /*e2c0*/  ISETP.LT.OR P0, PT, R97.reuse, 0x21, P1 ;  /* 0x000000216100780c */ /* 0x040fe40000f01670 */
[----:B------:R-:W-:-:S03]  /*e2d0*/  ISETP.LT.OR P1, PT, R97, 0x41, P1 ;  /* 0x000000416100780c */ /* 0x000fc60000f21670 */
[----:B------:R-:W-:Y:S08]  /*e2e0*/  HMMA.16816.F32 R72, R136, R68, R16 ;  /* 0x000000448848723c */ /* 0x000ff00000001810 */
[----:B------:R-:W-:Y:S01]  /*e2f0*/  HMMA.16816.F32 R40, R132, R44, RZ ;  /* 0x0000002c8428723c */ /* 0x000fe200000018ff */
[----:B------:R1:W-:Y:S01]  /*e300*/  LDGSTS.E.BYPASS.LTC128B.128 [R210+0x1100], [R10.64], !P0 ;  /* 0x011000000ad27fae */ /* 0x0003e2000c101d48 */
[----:B------:R-:W-:-:S04]  /*e310*/  IADD3 R4, P0, R4, R67, RZ ;  /* 0x0000004304047210 */ /* 0x000fc80007f1e0ff */
[----:B------:R-:W-:Y:S02]  /*e320*/  IADD3.X R5, R5, R96, RZ, P0, !PT ;  /* 0x0000006005057210 */ /* 0x000fe400007fe4ff */
[----:B------:R-:W-:Y:S01]  /*e330*/  HMMA.16816.F32 R80, R136, R52, R32 ;  /* 0x000000348850723c */ /* 0x000fe20000001820 */
[----:B------:R-:W-:-:S07]  /*e340*/  ISETP.LT.OR P0, PT, R97, 0x21, P3 ;  /* 0x000000216100780c */ /* 0x000fce0001f01670 */
[----:B------:R-:W-:Y:S06]  /*e350*/  HMMA.16816.F32 R16, R132, R46, RZ ;  /* 0x0000002e8410723c */ /* 0x000fec00000018ff */
[----:B------:R2:W-:Y:S01]  /*e360*/  LDGSTS.E.BYPASS.LTC128B.128 [R210+0x4100], [R2.64], !P0 ;  /* 0x0410000002d27fae */ /* 0x0005e2000c101d48 */
[----:B------:R-:W-:Y:S01]  /*e370*/  ISETP.LT.OR P0, PT, R97, 0x41, P3 ;  /* 0x000000416100780c */ /* 0x000fe20001f01670 */
[----:B------:R-:W-:Y:S02]  /*e380*/  HMMA.16816.F32 R84, R136, R50, R20 ;  /* 0x000000328854723c */ /* 0x000fe40000001814 */
[----:B------:R1:W-:Y:S06]  /*e390*/  LDGSTS.E.BYPASS.LTC128B.128 [R210+0x2100], [R8.64], !P1 ;  /* 0x0210000008d27fae */ /* 0x0003ec000c901d48 */
[----:B------:R-:W-:Y:S04]  /*e3a0*/  HMMA.16816.F32 R20, R132, R104, RZ ;  /* 0x000000688414723c */ /* 0x000fe800000018ff */
[----:B------:R3:W-:Y:S01]  /*e3b0*/  LDGSTS.E.BYPASS.LTC128B.128 [R210+0x5100], [R4.64], !P0 ;  /* 0x0510000004d27fae */ /* 0x0007e2000c101d48 */
[----:B------:R-:W-:-:S03]  /*e3c0*/  ISETP.GT.AND P0, PT, R127, R242, PT ;  /* 0x000000f27f00720c */ /* 0x000fc60003f04270 */
[C---:B------:R-:W-:Y:S01]  /*e3d0*/  HMMA.16816.F32 R92, R136.reuse, R54, R28 ;  /* 0x00000036885c723c */ /* 0x040fe2000000181c */
[----:B------:R-:W0:Y:S07]  /*e3e0*/  LDGDEPBAR ;  /* 0x00000000000079af */ /* 0x000e2e0000000000 */
[----:B------:R-:W-:Y:S01]  /*e3f0*/  HMMA.16816.F32 R88, R136, R48, R24 ;  /* 0x000000308858723c */ /* 0x000fe20000001818 */
[----:B--2---:R-:W-:-:S04]  /*e400*/  MOV R2, 0x40 ;  /* 0x0000004000027802 */ /* 0x004fc80000000f00 */
[----:B------:R-:W-:-:S03]  /*e410*/  SEL R2, R2, 0xffffffc0, !P2 ;  /* 0xffffffc002027807 */ /* 0x000fc60005000000 */
[----:B-1----:R-:W-:Y:S01]  /*e420*/  HMMA.16816.F32 R8, R132, R106, RZ ;  /* 0x0000006a8408723c */ /* 0x002fe200000018ff */
[-C--:B------:R-:W-:Y:S02]  /*e430*/  IADD3 R103, R188, R2.reuse, RZ ;  /* 0x00000002bc677210 */ /* 0x080fe40007ffe0ff */
[----:B------:R-:W-:-:S03]  /*e440*/  IADD3 R15, R194, R2, RZ ;  /* 0x00000002c20f7210 */ /* 0x000fc60007ffe0ff */
[----:B------:R-:W1:Y:S02]  /*e450*/  LDSM.16.M88.4 R32, [R103] ;  /* 0x000000006720783b */ /* 0x000e640000000200 */
[C---:B------:R-:W-:Y:S02]  /*e460*/  HMMA.16816.F32 R68, R136.reuse, R70, R36 ;  /* 0x000000468844723c */ /* 0x040fe40000001824 */
[----:B------:R-:W2:Y:S04]  /*e470*/  LDSM.16.M88.4 R44, [R103+0x1800] ;  /* 0x00180000672c783b */ /* 0x000ea80000000200 */
[----:B------:R-:W4:Y:S02]  /*e480*/  LDSM.16.M88.4 R48, [R103+0x1000] ;  /* 0x001000006730783b */ /* 0x000f240000000200 */
[C---:B------:R-:W-:Y:S02]  /*e490*/  HMMA.16816.F32 R56, R136.reuse, R60, R40 ;  /* 0x0000003c8838723c */ /* 0x040fe40000001828 */
[----:B------:R-:W5:Y:S04]  /*e4a0*/  LDSM.16.M88.4 R28, [R103+0x2800] ;  /* 0x00280000671c783b */ /* 0x000f680000000200 */
[----:B------:R-:W-:Y:S02]  /*e4b0*/  LDSM.16.M88.4 R52, [R103+0x800] ;  /* 0x000800006734783b */ /* 0x000fe40000000200 */
[C---:B------:R-:W-:Y:S02]  /*e4c0*/  HMMA.16816.F32 R36, R136.reuse, R62, R16 ;  /* 0x0000003e8824723c */ /* 0x040fe40000001810 */
[----:B------:R-:W3:Y:S04]  /*e4d0*/  LDSM.16.M88.4 R60, [R15+-0x3000] ;  /* 0xffd000000f3c783b */ /* 0x000ee80000000200 */
[----:B------:R-:W3:Y:S02]  /*e4e0*/  LDSM.16.M88.4 R40, [R103+0x2000] ;  /* 0x002000006728783b */ /* 0x000ee40000000200 */
[C---:B------:R-:W-:Y:S08]  /*e4f0*/  HMMA.16816.F32 R16, R136.reuse, R116, R20 ;  /* 0x000000748810723c */ /* 0x040ff00000001814 */
[----:B------:R-:W-:Y:S08]  /*e500*/  HMMA.16816.F32 R24, R136, R118, R8 ;  /* 0x000000768818723c */ /* 0x000ff00000001808 */
[C---:B-1----:R-:W-:Y:S08]  /*e510*/  HMMA.16816.F32 R8, R164.reuse, R32, R112 ;  /* 0x00000020a408723c */ /* 0x042ff00000001870 */
[C---:B------:R-:W-:Y:S01]  /*e520*/  HMMA.16816.F32 R20, R164.reuse, R34, R108 ;  /* 0x00000022a414723c */ /* 0x040fe2000000186c */
[----:B------:R-:W-:Y:S07]  /*e530*/  LDSM.16.M88.4 R32, [R15+-0x2000] ;  /* 0xffe000000f20783b */ /* 0x000fee0000000200 */
[C---:B--2---:R-:W-:Y:S08]  /*e540*/  HMMA.16816.F32 R72, R164.reuse, R44, R72 ;  /* 0x0000002ca448723c */ /* 0x044ff00000001848 */
[C---:B------:R-:W-:Y:S01]  /*e550*/  HMMA.16816.F32 R108, R164.reuse, R46, R68 ;  /* 0x0000002ea46c723c */ /* 0x040fe20000001844 */
[----:B------:R-:W1:Y:S04]  /*e560*/  LDSM.16.M88.4 R44, [R188+0x3000] ;  /* 0x00300000bc2c783b */ /* 0x000e680000000200 */
[----:B------:R-:W-:Y:S03]  /*e570*/  LDSM.16.M88.4 R68, [R195] ;  /* 0x00000000c344783b */ /* 0x000fe60000000200 */
[C---:B----4-:R-:W-:Y:S08]  /*e580*/  HMMA.16816.F32 R88, R164.reuse, R48, R88 ;  /* 0x00000030a458723c */ /* 0x050ff00000001858 */
[C---:B------:R-:W-:Y:S01]  /*e590*/  HMMA.16816.F32 R84, R164.reuse, R50, R84 ;  /* 0x00000032a454723c */ /* 0x040fe20000001854 */
[----:B------:R-:W2:Y:S07]  /*e5a0*/  LDSM.16.M88.4 R48, [R15+-0x2800] ;  /* 0xffd800000f30783b */ /* 0x000eae0000000200 */
[----:B-----5:R-:W-:Y:S08]  /*e5b0*/  HMMA.16816.F32 R112, R164, R28, R16 ;  /* 0x0000001ca470723c */ /* 0x020ff00000001810 */
[----:B---3--:R-:W-:Y:S08]  /*e5c0*/  HMMA.16816.F32 R16, R168, R60, R8 ;  /* 0x0000003ca810723c */ /* 0x008ff00000001808 */
[C---:B------:R-:W-:Y:S01]  /*e5d0*/  HMMA.16816.F32 R120, R164.reuse, R30, R24 ;  /* 0x0000001ea478723c */ /* 0x040fe20000001818 */
[----:B------:R-:W3:Y:S04]  /*e5e0*/  LDSM.16.M88.4 R28, [R194] ;  /* 0x00000000c21c783b */ /* 0x000ee80000000200 */
[----:B------:R-:W4:Y:S03]  /*e5f0*/  LDSM.16.M88.4 R24, [R15+-0x1800] ;  /* 0xffe800000f18783b */ /* 0x000f260000000200 */
[----:B------:R-:W-:Y:S08]  /*e600*/  HMMA.16816.F32 R80, R164, R52, R80 ;  /* 0x00000034a450723c */ /* 0x000ff00000001850 */
[----:B------:R-:W-:Y:S08]  /*e610*/  HMMA.16816.F32 R8, R168, R62, R20 ;  /* 0x0000003ea808723c */ /* 0x000ff00000001814 */
[----:B------:R-:W-:Y:S01]  /*e620*/  HMMA.16816.F32 R116, R164, R42, R36 ;  /* 0x0000002aa474723c */ /* 0x000fe20000001824 */
[----:B------:R-:W5:Y:S07]  /*e630*/  LDSM.16.M88.4 R36, [R188+0x3800] ;  /* 0x00380000bc24783b */ /* 0x000f6e0000000200 */
[----:B-1----:R-:W-:Y:S08]  /*e640*/  HMMA.16816.F32 R16, R172, R44, R16 ;  /* 0x0000002cac10723c */ /* 0x002ff00000001810 */
[C---:B------:R-:W-:Y:S01]  /*e650*/  HMMA.16816.F32 R92, R164.reuse, R54, R92 ;  /* 0x00000036a45c723c */ /* 0x040fe2000000185c */
[----:B------:R-:W-:Y:S07]  /*e660*/  LDSM.16.M88.4 R52, [R103+0x3000] ;  /* 0x003000006734783b */ /* 0x000fee0000000200 */
[----:B------:R-:W-:Y:S01]  /*e670*/  HMMA.16816.F32 R104, R164, R40, R56 ;  /* 0x00000028a468723c */ /* 0x000fe20000001838 */
[----:B------:R-:W1:Y:S07]  /*e680*/  LDSM.16.M88.4 R40, [R15+-0x1000] ;  /* 0xfff000000f28783b */ /* 0x000e6e0000000200 */
[----:B--2---:R-:W-:Y:S08]  /*e690*/  HMMA.16816.F32 R20, R168, R48, R80 ;  /* 0x00000030a814723c */ /* 0x004ff00000001850 */
[----:B------:R-:W-:Y:S01]  /*e6a0*/  HMMA.16816.F32 R8, R172, R46, R8 ;  /* 0x0000002eac08723c */ /* 0x000fe20000001808 */
[----:B------:R-:W-:Y:S07]  /*e6b0*/  LDSM.16.M88.4 R44, [R188+0x4800] ;  /* 0x00480000bc2c783b */ /* 0x000fee0000000200 */
[----:B---3--:R-:W-:Y:S08]  /*e6c0*/  HMMA.16816.F32 R16, R176, R28, R16 ;  /* 0x0000001cb010723c */ /* 0x008ff00000001810 */
[C---:B------:R-:W-:Y:S01]  /*e6d0*/  HMMA.16816.F32 R56, R168.reuse, R50, R92 ;  /* 0x00000032a838723c */ /* 0x040fe2000000185c */
[----:B------:R-:W2:Y:S07]  /*e6e0*/  LDSM.16.M88.4 R48, [R15+-0x800] ;  /* 0xfff800000f30783b */ /* 0x000eae0000000200 */
[----:B----4-:R-:W-:Y:S01]  /*e6f0*/  HMMA.16816.F32 R80, R168, R24, R72 ;  /* 0x00000018a850723c */ /* 0x010fe20000001848 */
[----:B------:R-:W3:Y:S07]  /*e700*/  LDSM.16.M88.4 R72, [R15] ;  /* 0x000000000f48783b */ /* 0x000eee0000000200 */
[----:B-----5:R-:W-:Y:S08]  /*e710*/  HMMA.16816.F32 R20, R172, R36, R20 ;  /* 0x00000024ac14723c */ /* 0x020ff00000001814 */
[C---:B------:R-:W-:Y:S08]  /*e720*/  HMMA.16816.F32 R88, R168.reuse, R32, R88 ;  /* 0x00000020a858723c */ /* 0x040ff00000001858 */
[----:B------:R-:W-:Y:S01]  /*e730*/  HMMA.16816.F32 R60, R168, R34, R84 ;  /* 0x00000022a83c723c */ /* 0x000fe20000001854 */
[----:B------:R-:W4:Y:S07]  /*e740*/  LDSM.16.M88.4 R32, [R188+0x4000] ;  /* 0x00400000bc20783b */ /* 0x000f2e0000000200 */
[----:B------:R-:W-:Y:S08]  /*e750*/  HMMA.16816.F32 R8, R176, R30, R8 ;  /* 0x0000001eb008723c */ /* 0x000ff00000001808 */
[C---:B-1----:R-:W-:Y:S08]  /*e760*/  HMMA.16816.F32 R104, R168.reuse, R40, R104 ;  /* 0x00000028a868723c */ /* 0x042ff00000001868 */
[----:B------:R-:W-:Y:S01]  /*e770*/  HMMA.16816.F32 R116, R168, R42, R116 ;  /* 0x0000002aa874723c */ /* 0x000fe20000001874 */
[----:B------:R-:W1:Y:S07]  /*e780*/  LDSM.16.M88.4 R40, [R103+0x3800] ;  /* 0x003800006728783b */ /* 0x000e6e0000000200 */
[----:B------:R-:W-:Y:S08]  /*e790*/  HMMA.16816.F32 R16, R180, R52, R16 ;  /* 0x00000034b410723c */ /* 0x000ff00000001810 */
[----:B------:R-:W-:Y:S08]  /*e7a0*/  HMMA.16816.F32 R28, R176, R68, R20 ;  /* 0x00000044b01c723c */ /* 0x000ff00000001814 */
[----:B------:R-:W-:Y:S01]  /*e7b0*/  HMMA.16816.F32 R36, R172, R38, R56 ;  /* 0x00000026ac24723c */ /* 0x000fe20000001838 */
[----:B------:R-:W-:Y:S07]  /*e7c0*/  LDSM.16.M88.4 R56, [R103+0x4000] ;  /* 0x004000006738783b */ /* 0x000fee0000000200 */
[----:B------:R-:W-:Y:S08]  /*e7d0*/  HMMA.16816.F32 R92, R168, R26, R108 ;  /* 0x0000001aa85c723c */ /* 0x000ff0000000186c */
[----:B------:R-:W-:Y:S01]  /*e7e0*/  HMMA.16816.F32 R24, R180, R54, R8 ;  /* 0x00000036b418723c */ /* 0x000fe20000001808 */
[----:B------:R-:W5:Y:S07]  /*e7f0*/  LDSM.16.M88.4 R52, [R196] ;  /* 0x00000000c434783b */ /* 0x000f6e0000000200 */
[C---:B--2---:R-:W-:Y:S08]  /*e800*/  HMMA.16816.F32 R112, R168.reuse, R48, R112 ;  /* 0x00000030a870723c */ /* 0x044ff00000001870 */
[----:B------:R-:W-:Y:S01]  /*e810*/  HMMA.16816.F32 R120, R168, R50, R120 ;  /* 0x00000032a878723c */ /* 0x000fe20000001878 */
[----:B------:R-:W-:Y:S07]  /*e820*/  LDSM.16.M88.4 R48, [R15+0x800] ;  /* 0x000800000f30783b */ /* 0x000fee0000000200 */
[----:B---3--:R-:W-:Y:S08]  /*e830*/  HMMA.16816.F32 R8, R184, R72, R16 ;  /* 0x00000048b808723c */ /* 0x008ff00000001810 */
[----:B----4-:R-:W-:Y:S08]  /*e840*/  HMMA.16816.F32 R20, R172, R32, R88 ;  /* 0x00000020ac14723c */ /* 0x010ff00000001858 */
[----:B-1----:R-:W-:Y:S01]  /*e850*/  HMMA.16816.F32 R16, R180, R40, R28 ;  /* 0x00000028b410723c */ /* 0x002fe2000000181c */
[----:B------:R-:W-:Y:S07]  /*e860*/  LDSM.16.M88.4 R28, [R197] ;  /* 0x00000000c51c783b */ /* 0x000fee0000000200 */
[----:B------:R-:W-:Y:S01]  /*e870*/  HMMA.16816.F32 R60, R172, R34, R60 ;  /* 0x00000022ac3c723c */ /* 0x000fe2000000183c */
[----:B------:R-:W1:Y:S01]  /*e880*/  LDSM.16.M88.4 R32, [R188+0x5000] ;  /* 0x00500000bc20783b */ /* 0x000e620000000200 */
[----:B------:R-:W-:-:S04]  /*e890*/  FMUL.FTZ R2, R8, c[0x0][0x320] ;  /* 0x0000c80008027a20 */ /* 0x000fc80000410000 */
[----:B------:R2:W3:Y:S02]  /*e8a0*/  MUFU.TANH R111, R2 ;  /* 0x00000002006f7308 */ /* 0x0004e40000002400 */
[----:B------:R-:W-:Y:S01]  /*e8b0*/  HMMA.16816.F32 R36, R176, R70, R36 ;  /* 0x00000046b024723c */ /* 0x000fe20000001824 */
[----:B------:R-:W4:Y:S07]  /*e8c0*/  LDSM.16.M88.4 R68, [R188+0x5800] ;  /* 0x00580000bc44783b */ /* 0x000f2e0000000200 */
[----:B------:R-:W-:Y:S01]  /*e8d0*/  HMMA.16816.F32 R24, R184, R74, R24 ;  /* 0x0000004ab818723c */ /* 0x000fe20000001818 */
[----:B--2---:R-:W-:-:S07]  /*e8e0*/  FMUL.FTZ R2, R9, c[0x0][0x320] ;  /* 0x0000c80009027a20 */ /* 0x004fce0000410000 */
[----:B-----5:R-:W-:Y:S01]  /*e8f0*/  HMMA.16816.F32 R20, R176, R52, R20 ;  /* 0x00000034b014723c */ /* 0x020fe20000001814 */
[----:B------:R2:W1:Y:S07]  /*e900*/  MUFU.TANH R109, R2 ;  /* 0x00000002006d7308 */ /* 0x00046e0000002400 */
[C---:B------:R-:W-:Y:S08]  /*e910*/  HMMA.16816.F32 R84, R172.reuse, R44, R80 ;  /* 0x0000002cac54723c */ /* 0x040ff00000001850 */
[----:B------:R-:W-:Y:S01]  /*e920*/  HMMA.16816.F32 R88, R172, R46, R92 ;  /* 0x0000002eac58723c */ /* 0x000fe2000000185c */
[----:B------:R-:W-:Y:S01]  /*e930*/  LDSM.16.M88.4 R44, [R103+0x4800] ;  /* 0x00480000672c783b */ /* 0x000fe20000000200 */
[----:B--2---:R-:W-:-:S04]  /*e940*/  FMUL.FTZ R2, R10, c[0x0][0x320] ;  /* 0x0000c8000a027a20 */ /* 0x004fc80000410000 */
[----:B------:R2:W2:Y:S02]  /*e950*/  MUFU.TANH R124, R2 ;  /* 0x00000002007c7308 */ /* 0x0004a40000002400 */
[C---:B-1----:R-:W-:Y:S08]  /*e960*/  HMMA.16816.F32 R80, R172.reuse, R32, R104 ;  /* 0x00000020ac50723c */ /* 0x042ff00000001868 */
[----:B----4-:R-:W-:Y:S01]  /*e970*/  HMMA.16816.F32 R72, R172, R68, R112 ;  /* 0x00000044ac48723c */ /* 0x010fe20000001870 */
[----:B--2---:R-:W-:-:S07]  /*e980*/  FMUL.FTZ R2, R11, c[0x0][0x320] ;  /* 0x0000c8000b027a20 */ /* 0x004fce0000410000 */
[----:B------:R-:W-:Y:S01]  /*e990*/  HMMA.16816.F32 R8, R184, R48, R16 ;  /* 0x00000030b808723c */ /* 0x000fe20000001810 */
[----:B------:R1:W2:Y:S07]  /*e9a0*/  MUFU.TANH R110, R2 ;  /* 0x00000002006e7308 */ /* 0x0002ae0000002400 */
[----:B------:R-:W-:Y:S01]  /*e9b0*/  HMMA.16816.F32 R16, R180, R42, R36 ;  /* 0x0000002ab410723c */ /* 0x000fe20000001824 */
[----:B------:R-:W4:Y:S07]  /*e9c0*/  LDSM.16.M88.4 R40, [R15+0x1000] ;  /* 0x001000000f28783b */ /* 0x000f2e0000000200 */
[----:B------:R-:W-:Y:S01]  /*e9d0*/  HMMA.16816.F32 R36, R176, R54, R60 ;  /* 0x00000036b024723c */ /* 0x000fe2000000183c */
[----:B------:R-:W5:Y:S01]  /*e9e0*/  LDSM.16.M88.4 R52, [R15+0x1800] ;  /* 0x001800000f34783b */ /* 0x000f620000000200 */
[----:B-1----:R-:W-:-:S04]  /*e9f0*/  FMUL.FTZ R2, R24, c[0x0][0x320] ;  /* 0x0000c80018027a20 */ /* 0x002fc80000410000 */
[----:B------:R1:W1:Y:S02]  /*ea00*/  MUFU.TANH R108, R2 ;  /* 0x00000002006c7308 */ /* 0x0002640000002400 */
[----:B------:R-:W-:Y:S01]  /*ea10*/  HMMA.16816.F32 R60, R172, R34, R116 ;  /* 0x00000022ac3c723c */ /* 0x000fe20000001874 */
[----:B-1----:R-:W-:-:S05]  /*ea20*/  FMUL.FTZ R2, R25, c[0x0][0x320] ;  /* 0x0000c80019027a20 */ /* 0x002fca0000410000 */
[----:B------:R1:W1:Y:S02]  /*ea30*/  MUFU.TANH R99, R2 ;  /* 0x0000000200637308 */ /* 0x0002640000002400 */
[----:B-1----:R-:W-:-:S06]  /*ea40*/  FMUL.FTZ R2, R26, c[0x0][0x320] ;  /* 0x0000c8001a027a20 */ /* 0x002fcc0000410000 */
[----:B------:R1:W1:Y:S02]  /*ea50*/  MUFU.TANH R105, R2 ;  /* 0x0000000200697308 */ /* 0x0002640000002400 */
[----:B-1----:R-:W-:Y:S02]  /*ea60*/  FMUL.FTZ R2, R27, c[0x0][0x320] ;  /* 0x0000c8001b027a20 */ /* 0x002fe40000410000 */
[----:B------:R-:W-:Y:S04]  /*ea70*/  HMMA.16816.F32 R24, R180, R56, R20 ;  /* 0x00000038b418723c */ /* 0x000fe80000001814 */
[----:B------:R1:W1:Y:S04]  /*ea80*/  MUFU.TANH R104, R2 ;  /* 0x0000000200687308 */ /* 0x0002680000002400 */
[----:B------:R-:W-:Y:S01]  /*ea90*/  HMMA.16816.F32 R20, R184, R50, R16 ;  /* 0x00000032b814723c */ /* 0x000fe20000001810 */
[----:B------:R-:W2:Y:S07]  /*eaa0*/  LDSM.16.M88.4 R48, [R198] ;  /* 0x00000000c630783b */ /* 0x000eae0000000200 */
[----:B------:R-:W-:Y:S01]  /*eab0*/  HMMA.16816.F32 R16, R176, R28, R84 ;  /* 0x0000001cb010723c */ /* 0x000fe20000001854 */
[----:B-1----:R-:W-:-:S04]  /*eac0*/  FMUL.FTZ R2, R8, c[0x0][0x320] ;  /* 0x0000c80008027a20 */ /* 0x002fc80000410000 */
[----:B------:R1:W1:Y:S03]  /*ead0*/  MUFU.TANH R95, R2 ;  /* 0x00000002005f7308 */ /* 0x0002660000002400 */
[----:B----4-:R-:W-:Y:S08]  /*eae0*/  HMMA.16816.F32 R32, R184, R40, R24 ;  /* 0x00000028b820723c */ /* 0x010ff00000001818 */
[----:B------:R-:W-:Y:S01]  /*eaf0*/  HMMA.16816.F32 R28, R176, R30, R88 ;  /* 0x0000001eb01c723c */ /* 0x000fe20000001858 */
[----:B-1----:R-:W-:-:S07]  /*eb00*/  FMUL.FTZ R2, R9, c[0x0][0x320] ;  /* 0x0000c80009027a20 */ /* 0x002fce0000410000 */
[C---:B------:R-:W-:Y:S01]  /*eb10*/  HMMA.16816.F32 R24, R180.reuse, R44, R16 ;  /* 0x0000002cb418723c */ /* 0x040fe20000001810 */
[----:B------:R1:W4:Y:S11]  /*eb20*/  MUFU.TANH R94, R2 ;  /* 0x00000002005e7308 */ /* 0x0003360000002400 */
[----:B------:R-:W-:Y:S04]  /*eb30*/  @!UPT UIADD3 URZ, URZ, URZ, URZ ;  /* 0x0000003f3f3ff290 */ /* 0x000fe8000fffe03f */
[----:B------:R-:W-:Y:S01]  /*eb40*/  HMMA.16816.F32 R16, R180, R46, R28 ;  /* 0x0000002eb410723c */ /* 0x000fe2000000181c */
[----:B------:R-:W-:Y:S01]  /*eb50*/  LDSM.16.M88.4 R44, [R15+0x2000] ;  /* 0x002000000f2c783b */ /* 0x000fe20000000200 */
[----:B-1----:R-:W-:-:S04]  /*eb60*/  FMUL.FTZ R2, R10, c[0x0][0x320] ;  /* 0x0000c8000a027a20 */ /* 0x002fc80000410000 */
[----:B------:R1:W1:Y:S02]  /*eb70*/  MUFU.TANH R98, R2 ;  /* 0x0000000200627308 */ /* 0x0002640000002400 */
[----:B-----5:R-:W-:Y:S01]  /*eb80*/  HMMA.16816.F32 R28, R184, R52, R24 ;  /* 0x00000034b81c723c */ /* 0x020fe20000001818 */
[----:B-1----:R-:W-:-:S07]  /*eb90*/  FMUL.FTZ R2, R11, c[0x0][0x320] ;  /* 0x0000c8000b027a20 */ /* 0x002fce0000410000 */
[----:B------:R-:W-:Y:S01]  /*eba0*/  HMMA.16816.F32 R8, R180, R58, R36 ;  /* 0x0000003ab408723c */ /* 0x000fe20000001824 */
[----:B------:R-:W1:Y:S01]  /*ebb0*/  LDSM.16.M88.4 R36, [R103+0x5000] ;  /* 0x005000006724783b */ /* 0x000e620000000200 */
[----:B------:R5:W1:Y:S03]  /*ebc0*/  MUFU.TANH R97, R2 ;  /* 0x0000000200617308 */ /* 0x000a660000002400 */
[----:B------:R-:W1:Y:S03]  /*ebd0*/  LDSM.16.M88.4 R56, [R199] ;  /* 0x00000000c738783b */ /* 0x000e660000000200 */
[----:B------:R-:W-:Y:S01]  /*ebe0*/  HMMA.16816.F32 R16, R184, R54, R16 ;  /* 0x00000036b810723c */ /* 0x000fe20000001810 */
[----:B-----5:R-:W-:-:S04]  /*ebf0*/  FMUL.FTZ R2, R20, c[0x0][0x320] ;  /* 0x0000c80014027a20 */ /* 0x020fc80000410000 */
[----:B------:R5:W1:Y:S11]  /*ec00*/  MUFU.TANH R92, R2 ;  /* 0x00000002005c7308 */ /* 0x000a760000002400 */
[----:B------:R-:W-:Y:S01]  /*ec10*/  HMMA.16816.F32 R8, R184, R42, R8 ;  /* 0x0000002ab808723c */ /* 0x000fe20000001808 */
[----:B------:R-:W1:Y:S01]  /*ec20*/  LDSM.16.M88.4 R40, [R103+0x5800] ;  /* 0x005800006728783b */ /* 0x000e620000000200 */
[----:B-----5:R-:W-:-:S04]  /*ec30*/  FMUL.FTZ R2, R21, c[0x0][0x320] ;  /* 0x0000c80015027a20 */ /* 0x020fc80000410000 */
[----:B------:R5:W1:Y:S02]  /*ec40*/  MUFU.TANH R87, R2 ;  /* 0x0000000200577308 */ /* 0x000a640000002400 */
[----:B-----5:R-:W-:-:S06]  /*ec50*/  FMUL.FTZ R2, R22, c[0x0][0x320] ;  /* 0x0000c80016027a20 */ /* 0x020fcc0000410000 */
[----:B------:R5:W1:Y:S02]  /*ec60*/  MUFU.TANH R93, R2 ;  /* 0x00000002005d7308 */ /* 0x000a640000002400 */
[----:B-----5:R-:W-:Y:S02]  /*ec70*/  FMUL.FTZ R2, R23, c[0x0][0x320] ;  /* 0x0000c80017027a20 */ /* 0x020fe40000410000 */
[----:B--2---:R-:W-:Y:S04]  /*ec80*/  HMMA.16816.F32 R20, R176, R48, R80 ;  /* 0x00000030b014723c */ /* 0x004fe80000001850 */
[----:B------:R2:W1:Y:S02]  /*ec90*/  MUFU.TANH R88, R2 ;  /* 0x0000000200587308 */ /* 0x0004640000002400 */
[----:B--2---:R-:W-:-:S06]  /*eca0*/  FMUL.FTZ R2, R32, c[0x0][0x320] ;  /* 0x0000c80020027a20 */ /* 0x004fcc0000410000 */
[----:B------:R2:W2:Y:S11]  /*ecb0*/  MUFU.TANH R84, R2 ;  /* 0x0000000200547308 */ /* 0x0004b60000002400 */
[----:B------:R-:W-:Y:S01]  /*ecc0*/  @!UPT UIADD3 URZ, URZ, URZ, URZ ;  /* 0x0000003f3f3ff290 */ /* 0x000fe2000fffe03f */
[----:B-1----:R-:W-:Y:S08]  /*ecd0*/  HMMA.16816.F32 R24, R180, R36, R20 ;  /* 0x00000024b418723c */ /* 0x002ff00000001814 */
[----:B------:R-:W-:Y:S01]  /*ece0*/  HMMA.16816.F32 R20, R176, R56, R72 ;  /* 0x00000038b014723c */ /* 0x000fe20000001848 */
[----:B--2---:R-:W-:-:S04]  /*ecf0*/  FMUL.FTZ R2, R33, c[0x0][0x320] ;  /* 0x0000c80021027a20 */ /* 0x004fc80000410000 */
[----:B------:R1:W2:Y:S11]  /*ed00*/  MUFU.TANH R69, R2 ;  /* 0x0000000200457308 */ /* 0x0002b60000002400 */
[----:B------:R-:W-:Y:S08]  /*ed10*/  @!UPT UIADD3 URZ, URZ, URZ, URZ ;  /* 0x0000003f3f3ff290 */ /* 0x000ff0000fffe03f */
[----:B------:R-:W-:Y:S01]  /*ed20*/  HMMA.16816.F32 R20, R180, R40, R20 ;  /* 0x00000028b414723c */ /* 0x000fe20000001814 */
[----:B-1----:R-:W-:-:S04]  /*ed30*/  FMUL.FTZ R2, R34, c[0x0][0x320] ;  /* 0x0000c80022027a20 */ /* 0x002fc80000410000 */
        /* <DEDUP_REMOVED lines=8> */
[----:B------:R-:W5:Y:S01]  /*edc0*/  LDSM.16.M88.4 R36, [R15+0x2800] ;  /* 0x002800000f24783b */ /* 0x000f620000000200 */
[----:B------:R-:W-:-:S04]  /*edd0*/  DEPBAR.LE SB0, 0x0 ;  /* 0x000080000000791a */ /* 0x000fc80000000000 */
[----:B-1----:R-:W-:-:S04]  /*ede0*/  FMUL.FTZ R2, R9, c[0x0][0x320] ;  /* 0x0000c80009027a20 */ /* 0x002fc80000410000 */
        /* <DEDUP_REMOVED lines=17> */
[----:B-----5:R-:W-:Y:S01]  /*ef00*/  HMMA.16816.F32 R8, R184, R38, R8 ;  /* 0x00000026b808723c */ /* 0x020fe20000001808 */
[----:B-1----:R-:W-:-:S07]  /*ef10*/  FMUL.FTZ R2, R31, c[0x0][0x320] ;  /* 0x0000c8001f027a20 */ /* 0x002fce0000410000 */
[C---:B------:R-:W-:Y:S01]  /*ef20*/  HMMA.16816.F32 R28, R184.reuse, R44, R24 ;  /* 0x0000002cb81c723c */ /* 0x040fe20000001818 */
[----:B------:R1:W1:Y:S07]  /*ef30*/  MUFU.TANH R54, R2 ;  /* 0x0000000200367308 */ /* 0x00026e0000002400 */
        /* <DEDUP_REMOVED lines=44> */
[----:B--234-:R-:W-:Y:S01]  /*f200*/  ISETP.NE.AND P5, PT, R140, 0x1, PT ;  /* 0x000000018c00780c */ /* 0x01cfe20003fa5270 */
[----:B------:R-:W-:Y:S01]  /*f210*/  IMAD.MOV.U32 R222, RZ, RZ, RZ ;  /* 0x000000ffffde7224 */ /* 0x000fe200078e00ff */
[C---:B------:R-:W-:Y:S02]  /*f220*/  IADD3 R3, R0.reuse, R126, R129 ;  /* 0x0000007e00037210 */ /* 0x040fe40007ffe081 */
[----:B------:R-:W-:-:S02]  /*f230*/  ISETP.GT.AND P4, PT, R0, 0x5f, PT ;  /* 0x0000005f0000780c */ /* 0x000fc40003f84270 */
        /* <DEDUP_REMOVED lines=26> */
.L_x_1145:
[----:B------:R-:W-:Y:S05]  /*f3e0*/  BRA.DIV ~URZ, `(.L_x_1004) ;  /* 0x00013df27f007947 */ /* 0x000fea000b800000 */
[----:B------:R-:W3:Y:S01]  /*f3f0*/  SHFL.IDX PT, R2, R5, RZ, 0x181f ;  /* 0x00181fff05027589 */ /* 0x000ee200000e0000 */
[----:B------:R-:W-:Y:S02]  /*f400*/  ISETP.GE.AND P3, PT, R76, c[0x0][0x1d4], PT ;  /* 0x000075004c007a0c */ /* 0x000fe40003f66270 */
[----:B------:R-:W-:Y:S01]  /*f410*/  ISETP.GE.AND P1, PT, R211, c[0x0][0x1d4], PT ;  /* 0x00007500d3007a0c */ /* 0x000fe20003f26270 */
[----:B------:R-:W4:Y:S04]  /*f420*/  SHFL.IDX PT, R6, R5, 0x1, 0x181f ;  /* 0x00381f0005067f89 */ /* 0x000f2800000e0000 */
[----:B------:R-:W5:Y:S01]  /*f430*/  SHFL.IDX PT, R14, R4, 0x1, 0x181f ;  /* 0x00381f00040e7f89 */ /* 0x000f6200000e0000 */
[----:B---3--:R-:W-:-:S02]  /*f440*/  IADD3 R10, P0, R2, R64, RZ ;  /* 0x00000040020a7210 */ /* 0x008fc40007f1e0ff */
[----:B------:R-:W-:-:S03]  /*f450*/  IADD3 R8, P2, R2, R67, RZ ;  /* 0x0000004302087210 */ /* 0x000fc60007f5e0ff */
[C---:B--2---:R-:W-:Y:S01]  /*f460*/  IMAD.X R11, R9.reuse, 0x1, R66, P0 ;  /* 0x00000001090b7824 */ /* 0x044fe200000e0642 */
[----:B----4-:R-:W-:Y:S01]  /*f470*/  IADD3 R2, P0, R6, R64, RZ ;  /* 0x0000004006027210 */ /* 0x010fe20007f1e0ff */
[----:B------:R-:W-:-:S03]  /*f480*/  IMAD.X R9, R9, 0x1, R96, P2 ;  /* 0x0000000109097824 */ /* 0x000fc600010e0660 */
[----:B------:R2:W-:Y:S01]  /*f490*/  LDGSTS.E.BYPASS.LTC128B.128 [R210+0x8100], [R10.64], !P3 ;  /* 0x081000000ad27fae */ /* 0x0005e2000d901d48 */
[----:B-----5:R-:W-:Y:S01]  /*f4a0*/  IMAD.X R3, R14, 0x1, R66, P0 ;  /* 0x000000010e037824 */ /* 0x020fe200000e0642 */
[----:B------:R-:W-:Y:S02]  /*f4b0*/  IADD3 R16, P0, R6, R67, RZ ;  /* 0x0000004306107210 */ /* 0x000fe40007f1e0ff */
[----:B------:R3:W-:Y:S01]  /*f4c0*/  LDGSTS.E.BYPASS.LTC128B.128 [R210+0xb100], [R8.64], !P1 ;  /* 0x0b10000008d27fae */ /* 0x0007e2000c901d48 */
[----:B------:R-:W-:Y:S02]  /*f4d0*/  SEL R6, RZ, 0x10, P1 ;  /* 0x00000010ff067807 */ /* 0x000fe40000800000 */
[----:B------:R-:W-:Y:S01]  /*f4e0*/  IMAD.X R17, R14, 0x1, R96, P0 ;  /* 0x000000010e117824 */ /* 0x000fe200000e0660 */
[----:B------:R4:W-:Y:S04]  /*f4f0*/  LDGSTS.E.BYPASS.LTC128B.128 [R210+0x9100], [R2.64], !P3 ;  /* 0x0910000002d27fae */ /* 0x0009e8000d901d48 */
[----:B------:R2:W-:Y:S04]  /*f500*/  LDGSTS.E.BYPASS.LTC128B.128 [R210+0xc100], [R16.64], !P1 ;  /* 0x0c10000010d27fae */ /* 0x0005e8000c901d48 */
[----:B---3--:R2:W3:Y:S01]  /*f510*/  SHFL.IDX PT, R9, R4, 0x2, 0x181f ;  /* 0x00581f0004097f89 */ /* 0x0084e200000e0000 */
[----:B------:R-:W-:-:S03]  /*f520*/  SEL R8, RZ, 0x10, P3 ;  /* 0x00000010ff087807 */ /* 0x000fc60001800000 */
[----:B----4-:R2:W4:Y:S04]  /*f530*/  SHFL.IDX PT, R2, R5, 0x2, 0x181f ;  /* 0x00581f0005027f89 */ /* 0x01052800000e0000 */
.L_x_1146:
[----:B------:R-:W-:Y:S02]  /*f540*/  IADD3 R3, -R8, 0x10, RZ ;  /* 0x0000001008037810 */ /* 0x000fe40007ffe1ff */
[----:B--2---:R-:W-:Y:S02]  /*f550*/  IADD3 R5, -R6, 0x10, RZ ;  /* 0x0000001006057810 */ /* 0x004fe40007ffe1ff */
[----:B------:R-:W-:Y:S02]  /*f560*/  LOP3.LUT R3, R3, 0xf, RZ, 0xc0, !PT ;  /* 0x0000000f03037812 */ /* 0x000fe400078ec0ff */
[----:B------:R-:W-:Y:S02]  /*f570*/  ISETP.NE.U32.AND P2, PT, R8, RZ, PT ;  /* 0x000000ff0800720c */ /* 0x000fe40003f45070 */
[----:B-1--4-:R-:W-:Y:S02]  /*f580*/  IADD3 R4, P1, P0, R3, R2, R64 ;  /* 0x0000000203047210 */ /* 0x012fe4000783e040 */
[----:B------:R-:W-:-:S02]  /*f590*/  LOP3.LUT R3, R5, 0xf, RZ, 0xc0, !PT ;  /* 0x0000000f05037812 */ /* 0x000fc400078ec0ff */
[----:B---3--:R-:W-:Y:S02]  /*f5a0*/  IADD3.X R5, RZ, R9, R66, P1, P0 ;  /* 0x00000009ff057210 */ /* 0x008fe40000fe0442 */
        /* <DEDUP_REMOVED lines=8> */
.L_x_1002:
[----:B--234-:R-:W-:Y:S05]  /*f630*/  BSYNC B0 ;  /* 0x0000000000007941 */ /* 0x01cfea0003800000 */
.L_x_1001:
[----:B-1----:R-:W2:Y:S01]  /*f640*/  LDL R3, [R1+0xc] ;  /* 0x00000c0001037983 */ /* 0x002ea20000100800 */
[----:B------:R-:W-:-:S03]  /*f650*/  IMAD.MOV.U32 R4, RZ, RZ, c[0x0][0x2c4] ;  /* 0x0000b100ff047624 */ /* 0x000fc600078e00ff */
[----:B------:R-:W2:Y:S02]  /*f660*/  LDL R2, [R1+0x14] ;  /* 0x0000140001027983 */ /* 0x000ea40000100800 */
[----:B------:R-:W-:Y:S01]  /*f670*/  ISETP.NE.AND P0, PT, R4, 0x1, PT ;  /* 0x000000010400780c */ /* 0x000fe20003f05270 */
[----:B------:R-:W-:Y:S01]  /*f680*/  ULDC UR4, c[0x0][0x324] ;  /* 0x0000c90000047ab9 */ /* 0x000fe20000000800 */
[----:B------:R-:W0:Y:S01]  /*f690*/  LDGDEPBAR ;  /* 0x00000000000079af */ /* 0x000e220000000000 */
[----:B------:R-:W-:Y:S01]  /*f6a0*/  ULOP3.LUT UR4, URZ, UR4, URZ, 0x33, !UPT ;  /* 0x000000043f047292 */ /* 0x000fe2000f8e333f */
[----:B------:R-:W-:Y:S01]  /*f6b0*/  IMAD.IADD R9, R125, 0x1, -R245 ;  /* 0x000000017d097824 */ /* 0x000fe200078e0af5 */
[C---:B------:R-:W-:Y:S01]  /*f6c0*/  IADD3 R10, -R245.reuse, R65, RZ ;  /* 0x00000041f50a7210 */ /* 0x040fe20007ffe1ff */
[----:B--2---:R-:W-:Y:S01]  /*f6d0*/  IMAD.IADD R2, R2, 0x1, R3 ;  /* 0x0000000102027824 */ /* 0x004fe200078e0203 */
[----:B------:R-:W-:-:S06]  /*f6e0*/  IADD3 R3, -R245, 0x1, R125 ;  /* 0x00000001f5037810 */ /* 0x000fcc0007ffe17d */
[----:B------:R-:W-:-:S04]  /*f6f0*/  @P0 IMAD.HI.U32 R4, R2, c[0x0][0x2c8], RZ ;  /* 0x0000b20002040a27 */ /* 0x000fc800078e00ff */
[----:B------:R-:W-:Y:S01]  /*f700*/  IMAD.MOV.U32 R5, RZ, RZ, R2 ;  /* 0x000000ffff057224 */ /* 0x000fe200078e0002 */
[----:B------:R-:W-:-:S04]  /*f710*/  IADD3 R2, R3, -R243, RZ ;  /* 0x800000f303027210 */ /* 0x000fc80007ffe0ff */
[C---:B------:R-:W-:Y:S02]  /*f720*/  IADD3 R8, R2.reuse, UR4, RZ ;  /* 0x0000000402087c10 */ /* 0x040fe4000fffe0ff */
[----:B------:R-:W-:Y:S02]  /*f730*/  @P0 SHF.R.U32.HI R5, RZ, c[0x0][0x2cc], R4 ;  /* 0x0000b300ff050a19 */ /* 0x000fe40000011604 */
[----:B------:R-:W-:Y:S01]  /*f740*/  IADD3 R6, R2, c[0x0][0x328], RZ ;  /* 0x0000ca0002067a10 */ /* 0x000fe20007ffe0ff */
[----:B------:R-:W-:Y:S05]  /*f750*/  BRA.DIV ~URZ, `(.L_x_1005) ;  /* 0x00013e127f007947 */ /* 0x000fea000b800000 */
[----:B------:R1:W2:Y:S02]  /*f760*/  SHFL.IDX PT, R4, R5, RZ, 0x1c1f ;  /* 0x001c1fff05047589 */ /* 0x0002a400000e0000 */
.L_x_1147:
        /* <DEDUP_REMOVED lines=17> */
.L_x_1008:
[----:B------:R-:W-:-:S04]  /*f880*/  MOV R11, c[0x0][0x32c] ;  /* 0x0000cb00000b7a02 */ /* 0x000fc80000000f00 */
[----:B------:R-:W-:-:S13]  /*f890*/  ISETP.NE.AND P0, PT, R11, 0x1, PT ;  /* 0x000000010b00780c */ /* 0x000fda0003f05270 */
[----:B------:R-:W-:-:S05]  /*f8a0*/  @P0 IMAD.HI.U32 R11, R4, c[0x0][0x330], RZ ;  /* 0x0000cc00040b0a27 */ /* 0x000fca00078e00ff */
[----:B------:R-:W-:Y:S02]  /*f8b0*/  @P0 SHF.R.U32.HI R4, RZ, c[0x0][0x334], R11 ;  /* 0x0000cd00ff040a19 */ /* 0x000fe4000001160b */
.L_x_1009:
[----:B------:R-:W-:Y:S05]  /*f8c0*/  BSYNC B0 ;  /* 0x0000000000007941 */ /* 0x000fea0003800000 */
.L_x_1007:
[----:B------:R-:W-:-:S05]  /*f8d0*/  IMAD R4, R4, c[0x0][0x32c], R10 ;  /* 0x0000cb0004047a24 */ /* 0x000fca00078e020a */
[----:B------:R-:W-:Y:S02]  /*f8e0*/  IADD3 R11, R4, c[0x0][0x32c], RZ ;  /* 0x0000cb00040b7a10 */ /* 0x000fe40007ffe0ff */
[----:B------:R-:W-:Y:S02]  /*f8f0*/  IMNMX R2, R2, R4, !PT ;  /* 0x0000000402027217 */ /* 0x000fe40007800200 */
[----:B------:R-:W-:Y:S02]  /*f900*/  IMNMX R3, R3, R11, PT ;  /* 0x0000000b03037217 */ /* 0x000fe40003800200 */
.L_x_1006:
        /* <DEDUP_REMOVED lines=134> */
.L_x_1148:
        /* <DEDUP_REMOVED lines=10> */
[----:B-12---:R-:W-:Y:S01]  /*10210*/  IMAD.MOV.U32 R5, RZ, RZ, c[0x0][0x32c] ;  /* 0x0000cb00ff057624 */ /* 0x006fe200078e00ff */
[----:B------:R-:W-:-:S04]  /*10220*/  LOP3.LUT R4, RZ, R4, RZ, 0x33, !PT ;  /* 0x00000004ff047212 */ /* 0x000fc800078e33ff */
[----:B------:R-:W-:-:S13]  /*10230*/  ISETP.NE.AND P0, PT, R5, 0x1, PT ;  /* 0x000000010500780c */ /* 0x000fda0003f05270 */
[----:B------:R-:W-:-:S05]  /*10240*/  @P0 IMAD.HI.U32 R5, R4, c[0x0][0x330], RZ ;  /* 0x0000cc0004050a27 */ /* 0x000fca00078e00ff */
[----:B------:R-:W-:-:S04]  /*10250*/  @P0 SHF.R.U32.HI R4, RZ, c[0x0][0x334], R5 ;  /* 0x0000cd00ff040a19 */ /* 0x000fc80000011605 */
[----:B------:R-:W-:Y:S01]  /*10260*/  LOP3.LUT R4, RZ, R4, RZ, 0x33, !PT ;  /* 0x00000004ff047212 */ /* 0x000fe200078e33ff */
[----:B------:R-:W-:Y:S05]  /*10270*/  BRA `(.L_x_1014) ;  /* 0x0000004000007947 */ /* 0x000fea0003800000 */
.L_x_1013:
[----:B-12---:R-:W-:-:S04]  /*10280*/  MOV R5, c[0x0][0x32c] ;  /* 0x0000cb0000057a02 */ /* 0x006fc80000000f00 */
[----:B------:R-:W-:-:S13]  /*10290*/  ISETP.NE.AND P0, PT, R5, 0x1, PT ;  /* 0x000000010500780c */ /* 0x000fda0003f05270 */
[----:B------:R-:W-:-:S05]  /*102a0*/  @P0 IMAD.HI.U32 R5, R4, c[0x0][0x330], RZ ;  /* 0x0000cc0004050a27 */ /* 0x000fca00078e00ff */
[----:B------:R-:W-:Y:S02]  /*102b0*/  @P0 SHF.R.U32.HI R4, RZ, c[0x0][0x334], R5 ;  /* 0x0000cd00ff040a19 */ /* 0x000fe40000011605 */
.L_x_1014:
[----:B------:R-:W-:Y:S05]  /*102c0*/  BSYNC B0 ;  /* 0x0000000000007941 */ /* 0x000fea0003800000 */
.L_x_1012:
[----:B------:R-:W-:-:S05]  /*102d0*/  IMAD R4, R4, c[0x0][0x32c], R10 ;  /* 0x0000cb0004047a24 */ /* 0x000fca00078e020a */
[----:B------:R-:W-:Y:S02]  /*102e0*/  IADD3 R5, R4, c[0x0][0x32c], RZ ;  /* 0x0000cb0004057a10 */ /* 0x000fe40007ffe0ff */
[----:B------:R-:W-:Y:S02]  /*102f0*/  IMNMX R2, R2, R4, !PT ;  /* 0x0000000402027217 */ /* 0x000fe40007800200 */
[----:B------:R-:W-:Y:S02]  /*10300*/  IMNMX R3, R3, R5, PT ;  /* 0x0000000503037217 */ /* 0x000fe40003800200 */
.L_x_1011:
        /* <DEDUP_REMOVED lines=92> */
[C---:B------:R-:W-:Y:S02]  /*108d0*/  ISETP.GT.AND P0, PT, R2.reuse, RZ, !P1 ;  /* 0x000000ff0200720c */ /* 0x040fe40004f04270 */
[----:B------:R-:W-:Y:S02]  /*108e0*/  LOP3.LUT P1, RZ, R209, 0x8000, RZ, 0xc0, !PT ;  /* 0x00008000d1ff7812 */ /* 0x000fe4000782c0ff */
[----:B------:R-:W-:Y:S02]  /*108f0*/  ISETP.LT.OR P0, PT, R3, 0x1, P0 ;  /* 0x000000010300780c */ /* 0x000fe40000701670 */
[----:B------:R-:W-:Y:S02]  /*10900*/  ISETP.GT.AND P1, PT, R2, 0x51, !P1 ;  /* 0x000000510200780c */ /* 0x000fe40004f24270 */
[----:B------:R-:W-:-:S02]  /*10910*/  FSEL R9, R124, -INF , !P0 ;  /* 0xff8000007c097808 */ /* 0x000fc40004000000 */
[----:B------:R-:W-:Y:S02]  /*10920*/  ISETP.GT.AND P0, PT, R2, 0x50, !P6 ;  /* 0x000000500200780c */ /* 0x000fe40007704270 */
[----:B-12---:R-:W-:Y:S02]  /*10930*/  FMNMX.FTZ R5, R9, R10, !PT ;  /* 0x0000000a09057209 */ /* 0x006fe40007810000 */
        /* <DEDUP_REMOVED lines=10> */
[C---:B------:R-:W-:Y:S02]  /*109e0*/  ISETP.LT.OR P2, PT, R3.reuse, 0x52, P1 ;  /* 0x000000520300780c */ /* 0x040fe40000f41670 */
        /* <DEDUP_REMOVED lines=25> */
[----:B------:R-:W-:Y:S01]  /*10b80*/  FMNMX.FTZ R6, R54, R3, !PT ;  /* 0x0000000336067209 */ /* 0x000fe20007810000 */
[----:B------:R-:W-:Y:S05]  /*10b90*/  BRA.DIV ~URZ, `(.L_x_1015) ;  /* 0x00012ab27f007947 */ /* 0x000fea000b800000 */
[----:B------:R1:W2:Y:S02]  /*10ba0*/  SHFL.BFLY PT, R2, R5, 0x2, 0x1f ;  /* 0x0c401f0005027f89 */ /* 0x0002a400000e0000 */
.L_x_1149:
[----:B-12---:R-:W-:Y:S01]  /*10bb0*/  FMNMX.FTZ R5, R5, R2, !PT ;  /* 0x0000000205057209 */ /* 0x006fe20007810000 */
[----:B------:R-:W-:Y:S05]  /*10bc0*/  BRA.DIV ~URZ, `(.L_x_1016) ;  /* 0x00012ae27f007947 */ /* 0x000fea000b800000 */
[----:B------:R-:W1:Y:S04]  /*10bd0*/  SHFL.BFLY PT, R2, R6, 0x2, 0x1f ;  /* 0x0c401f0006027f89 */ /* 0x000e6800000e0000 */
[----:B------:R-:W2:Y:S01]  /*10be0*/  SHFL.BFLY PT, R3, R5, 0x1, 0x1f ;  /* 0x0c201f0005037f89 */ /* 0x000ea200000e0000 */
[----:B-1----:R-:W-:Y:S02]  /*10bf0*/  FMNMX.FTZ R4, R6, R2, !PT ;  /* 0x0000000206047209 */ /* 0x002fe40007810000 */
[----:B--2---:R-:W-:-:S03]  /*10c00*/  FMNMX.FTZ R5, R5, R3, !PT ;  /* 0x0000000305057209 */ /* 0x004fc60007810000 */
[----:B------:R1:W2:Y:S04]  /*10c10*/  SHFL.BFLY PT, R6, R4, 0x1, 0x1f ;  /* 0x0c201f0004067f89 */ /* 0x0002a800000e0000 */
.L_x_1150:
[C---:B------:R-:W-:Y:S01]  /*10c20*/  FMUL.FTZ R3, R5.reuse, c[0x0][0x2d0] ;  /* 0x0000b40005037a20 */ /* 0x040fe20000410000 */
[----:B------:R-:W-:Y:S01]  /*10c30*/  FSETP.NEU.FTZ.AND P0, PT, R5, -INF , PT ;  /* 0xff8000000500780b */ /* 0x000fe20003f1d000 */
[----:B------:R-:W3:Y:S01]  /*10c40*/  LDL R149, [R1+0xc] ;  /* 0x00000c0001957983 */ /* 0x000ee20000100800 */
[----:B--2---:R-:W-:Y:S01]  /*10c50*/  FMNMX.FTZ R8, R6, R4, !PT ;  /* 0x0000000406087209 */ /* 0x004fe20007810000 */
[----:B------:R-:W-:Y:S01]  /*10c60*/  WARPSYNC 0xffffffff ;  /* 0xffffffff00007948 */ /* 0x000fe20003800000 */
[----:B------:R-:W-:Y:S01]  /*10c70*/  FSEL R3, R3, RZ, P0 ;  /* 0x000000ff03037208 */ /* 0x000fe20000000000 */
[----:B------:R-:W-:Y:S01]  /*10c80*/  LDSM.16.MT88.4 R44, [R190] ;  /* 0x00000000be2c783b */ /* 0x000fe20000004200 */
[----:B------:R-:W-:Y:S02]  /*10c90*/  FSETP.NEU.FTZ.AND P0, PT, R8, -INF , PT ;  /* 0xff8000000800780b */ /* 0x000fe40003f1d000 */
[----:B------:R-:W-:Y:S01]  /*10ca0*/  MOV R148, c[0x0][0x2c4] ;  /* 0x0000b10000947a02 */ /* 0x000fe20000000f00 */
[--C-:B------:R-:W-:Y:S01]  /*10cb0*/  FFMA.FTZ R2, R16, c[0x0][0x2d0], -R3.reuse ;  /* 0x0000b40010027a23 */ /* 0x100fe20000010803 */
[----:B------:R-:W-:Y:S01]  /*10cc0*/  LDSM.16.MT88.4 R36, [R189+0x800] ;  /* 0x00080000bd24783b */ /* 0x000fe20000004200 */
[----:B-1----:R-:W-:Y:S01]  /*10cd0*/  FFMA.FTZ R4, R24, c[0x0][0x2d0], -R3 ;  /* 0x0000b40018047a23 */ /* 0x002fe20000010803 */
[----:B------:R-:W-:Y:S01]  /*10ce0*/  ISETP.NE.AND P1, PT, R148, 0x1, PT ;  /* 0x000000019400780c */ /* 0x000fe20003f25270 */
[----:B------:R1:W-:Y:S01]  /*10cf0*/  MUFU.EX2 R89, R2 ;  /* 0x0000000200597308 */ /* 0x0003e20000000800 */
[----:B------:R-:W-:Y:S01]  /*10d00*/  LDSM.16.MT88.4 R48, [R190+0x800] ;  /* 0x00080000be30783b */ /* 0x000fe20000004200 */
[----:B------:R-:W-:-:S02]  /*10d10*/  MOV R148, c[0x0][0x32c] ;  /* 0x0000cb0000947a02 */ /* 0x000fc40000000f00 */
[----:B------:R-:W-:Y:S01]  /*10d20*/  IADD3 R212, R212, -0x2, RZ ;  /* 0xfffffffed4d47810 */ /* 0x000fe20007ffe0ff */
[----:B------:R-:W-:Y:S03]  /*10d30*/  LDSM.16.MT88.4 R40, [R192] ;  /* 0x00000000c028783b */ /* 0x000fe60000004200 */
[----:B------:R2:W-:Y:S01]  /*10d40*/  MUFU.EX2 R95, R4 ;  /* 0x00000004005f7308 */ /* 0x0005e20000000800 */
[----:B-1----:R-:W-:-:S07]  /*10d50*/  FFMA.FTZ R2, R17, c[0x0][0x2d0], -R3 ;  /* 0x0000b40011027a23 */ /* 0x002fce0000010803 */
[----:B------:R1:W4:Y:S01]  /*10d60*/  MUFU.EX2 R88, R2 ;  /* 0x0000000200587308 */ /* 0x0003220000000800 */
[----:B--2---:R-:W-:-:S07]  /*10d70*/  FFMA.FTZ R4, R26, c[0x0][0x2d0], -R3 ;  /* 0x0000b4001a047a23 */ /* 0x004fce0000010803 */
[----:B------:R-:W2:Y:S01]  /*10d80*/  MUFU.EX2 R109, R4 ;  /* 0x00000004006d7308 */ /* 0x000ea20000000800 */
[----:B-1----:R-:W-:Y:S01]  /*10d90*/  FFMA.FTZ R2, R18, c[0x0][0x2d0], -R3 ;  /* 0x0000b40012027a23 */ /* 0x002fe20000010803 */
[----:B----4-:R-:W-:-:S06]  /*10da0*/  F2FP.PACK_AB R32, R88, R89 ;  /* 0x000000595820723e */ /* 0x010fcc00000000ff */
[----:B------:R1:W-:Y:S01]  /*10db0*/  MUFU.EX2 R90, R2 ;  /* 0x00000002005a7308 */ /* 0x0003e20000000800 */
[----:B--2---:R-:W-:Y:S01]  /*10dc0*/  F2FP.PACK_AB R30, R109, R95 ;  /* 0x0000005f6d1e723e */ /* 0x004fe200000000ff */
[--C-:B-1----:R-:W-:Y:S02]  /*10dd0*/  FFMA.FTZ R2, R19, c[0x0][0x2d0], -R3.reuse ;  /* 0x0000b40013027a23 */ /* 0x102fe40000010803 */
[----:B------:R-:W1:Y:S04]  /*10de0*/  LDSM.16.MT88.4 R16, [R189] ;  /* 0x00000000bd10783b */ /* 0x000e680000004200 */
[----:B------:R2:W4:Y:S02]  /*10df0*/  MUFU.EX2 R91, R2 ;  /* 0x00000002005b7308 */ /* 0x0005240000000800 */
[----:B--2---:R-:W-:Y:S01]  /*10e00*/  FFMA.FTZ R2, R22, c[0x0][0x2d0], -R3 ;  /* 0x0000b40016027a23 */ /* 0x004fe20000010803 */
[----:B----4-:R-:W-:-:S05]  /*10e10*/  F2FP.PACK_AB R34, R91, R90 ;  /* 0x0000005a5b22723e */ /* 0x010fca00000000ff */
[----:B------:R2:W-:Y:S02]  /*10e20*/  MUFU.EX2 R93, R2 ;  /* 0x00000002005d7308 */ /* 0x0005e40000000800 */
[----:B--2---:R-:W-:-:S06]  /*10e30*/  FFMA.FTZ R2, R23, c[0x0][0x2d0], -R3 ;  /* 0x0000b40017027a23 */ /* 0x004fcc0000010803 */
[----:B------:R2:W-:Y:S02]  /*10e40*/  MUFU.EX2 R92, R2 ;  /* 0x00000002005c7308 */ /* 0x0005e40000000800 */
[----:B--2---:R-:W-:-:S05]  /*10e50*/  FMUL.FTZ R2, R8, c[0x0][0x2d0] ;  /* 0x0000b40008027a20 */ /* 0x004fca0000410000 */
[----:B------:R-:W-:-:S05]  /*10e60*/  FSEL R2, R2, RZ, P0 ;  /* 0x000000ff02027208 */ /* 0x000fca0000000000 */
[--C-:B------:R-:W-:Y:S02]  /*10e70*/  FFMA.FTZ R4, R9, c[0x0][0x2d0], -R2.reuse ;  /* 0x0000b40009047a23 */ /* 0x100fe40000010802 */
[--C-:B------:R-:W-:Y:S02]  /*10e80*/  FFMA.FTZ R56, R56, c[0x0][0x2d0], -R2.reuse ;  /* 0x0000b40038387a23 */ /* 0x100fe40000010802 */
[----:B------:R2:W-:Y:S01]  /*10e90*/  MUFU.EX2 R9, R4 ;  /* 0x0000000400097308 */ /* 0x0005e20000000800 */
[--C-:B------:R-:W-:Y:S02]  /*10ea0*/  FFMA.FTZ R55, R55, c[0x0][0x2d0], -R2.reuse ;  /* 0x0000b40037377a23 */ /* 0x100fe40000010802 */
[--C-:B------:R-:W-:Y:S02]  /*10eb0*/  FFMA.FTZ R54, R54, c[0x0][0x2d0], -R2.reuse ;  /* 0x0000b40036367a23 */ /* 0x100fe40000010802 */
[----:B--2---:R-:W-:-:S04]  /*10ec0*/  FFMA.FTZ R4, R10, c[0x0][0x2d0], -R2 ;  /* 0x0000b4000a047a23 */ /* 0x004fc80000010802 */
[----:B------:R2:W4:Y:S02]  /*10ed0*/  MUFU.EX2 R6, R4 ;  /* 0x0000000400067308 */ /* 0x0005240000000800 */
[----:B--2---:R-:W-:Y:S01]  /*10ee0*/  FFMA.FTZ R4, R11, c[0x0][0x2d0], -R2 ;  /* 0x0000b4000b047a23 */ /* 0x004fe20000010802 */
[----:B----4-:R-:W-:Y:S01]  /*10ef0*/  F2FP.PACK_AB R33, R6, R9 ;  /* 0x000000090621723e */ /* 0x010fe200000000ff */
[----:B------:R-:W-:-:S04]  /*10f00*/  FADD.FTZ R6, R9, R6 ;  /* 0x0000000609067221 */ /* 0x000fc80000010000 */
[----:B------:R2:W4:Y:S01]  /*10f10*/  MUFU.EX2 R10, R4 ;  /* 0x00000004000a7308 */ /* 0x0005220000000800 */
[----:B------:R-:W-:Y:S02]  /*10f20*/  FFMA.FTZ R9, R58, c[0x0][0x2d0], -R3 ;  /* 0x0000b4003a097a23 */ /* 0x000fe40000010803 */
[--C-:B------:R-:W-:Y:S02]  /*10f30*/  FFMA.FTZ R58, R84, c[0x0][0x2d0], -R2.reuse ;  /* 0x0000b400543a7a23 */ /* 0x100fe40000010802 */
[----:B--2---:R-:W-:Y:S02]  /*10f40*/  FFMA.FTZ R4, R14, c[0x0][0x2d0], -R2 ;  /* 0x0000b4000e047a23 */ /* 0x004fe40000010802 */
[----:B----4-:R-:W-:Y:S02]  /*10f50*/  FADD.FTZ R6, R10, R6 ;  /* 0x000000060a067221 */ /* 0x010fe40000010000 */
[----:B------:R2:W4:Y:S02]  /*10f60*/  MUFU.EX2 R11, R4 ;  /* 0x00000004000b7308 */ /* 0x0005240000000800 */
[----:B--2---:R-:W-:Y:S01]  /*10f70*/  FFMA.FTZ R4, R20, c[0x0][0x2d0], -R2 ;  /* 0x0000b40014047a23 */ /* 0x004fe20000010802 */
[C---:B----4-:R-:W-:Y:S01]  /*10f80*/  F2FP.PACK_AB R35, R11.reuse, R10 ;  /* 0x0000000a0b23723e */ /* 0x050fe200000000ff */
[----:B------:R-:W-:-:S04]  /*10f90*/  FADD.FTZ R14, R11, R6 ;  /* 0x000000060b0e7221 */ /* 0x000fc80000010000 */
[----:B------:R2:W4:Y:S01]  /*10fa0*/  MUFU.EX2 R94, R4 ;  /* 0x00000004005e7308 */ /* 0x0005220000000800 */
[--C-:B------:R-:W-:Y:S02]  /*10fb0*/  FFMA.FTZ R11, R52, c[0x0][0x2d0], -R3.reuse ;  /* 0x0000b400340b7a23 */ /* 0x100fe40000010803 */
[--C-:B------:R-:W-:Y:S02]  /*10fc0*/  FFMA.FTZ R10, R53, c[0x0][0x2d0], -R3.reuse ;  /* 0x0000b400350a7a23 */ /* 0x100fe40000010803 */
[--C-:B------:R-:W-:Y:S02]  /*10fd0*/  FFMA.FTZ R6, R60, c[0x0][0x2d0], -R3.reuse ;  /* 0x0000b4003c067a23 */ /* 0x100fe40000010803 */
[--C-:B------:R-:W-:Y:S02]  /*10fe0*/  FFMA.FTZ R53, R68, c[0x0][0x2d0], -R3.reuse ;  /* 0x0000b40044357a23 */ /* 0x100fe40000010803 */
[----:B------:R-:W-:Y:S02]  /*10ff0*/  FFMA.FTZ R52, R70, c[0x0][0x2d0], -R3 ;  /* 0x0000b40046347a23 */ /* 0x000fe40000010803 */
[----:B------:R-:W-:-:S02]  /*11000*/  FFMA.FTZ R60, R71, c[0x0][0x2d0], -R2 ;  /* 0x0000b400473c7a23 */ /* 0x000fc40000010802 */
[----:B--2---:R-:W-:Y:S02]  /*11010*/  FFMA.FTZ R4, R21, c[0x0][0x2d0], -R2 ;  /* 0x0000b40015047a23 */ /* 0x004fe40000010802 */
[----:B-1----:R-:W-:Y:S01]  /*11020*/  HMMA.16816.F32 R20, R32, R18, RZ ;  /* 0x000000122014723c */ /* 0x002fe200000018ff */
[----:B----4-:R-:W-:Y:S01]  /*11030*/  FADD.FTZ R14, R94, R14 ;  /* 0x0000000e5e0e7221 */ /* 0x010fe20000010000 */
[----:B------:R1:W2:Y:S02]  /*11040*/  MUFU.EX2 R108, R4 ;  /* 0x00000004006c7308 */ /* 0x0002a40000000800 */
[----:B-1----:R-:W-:Y:S01]  /*11050*/  FFMA.FTZ R4, R25, c[0x0][0x2d0], -R2 ;  /* 0x0000b40019047a23 */ /* 0x002fe20000010802 */
[----:B--2---:R-:W-:-:S03]  /*11060*/  F2FP.PACK_AB R29, R108, R94 ;  /* 0x0000005e6c1d723e */ /* 0x004fc600000000ff */
[C---:B------:R-:W-:Y:S02]  /*11070*/  HMMA.16816.F32 R24, R32.reuse, R16, RZ ;  /* 0x000000102018723c */ /* 0x040fe400000018ff */
[----:B------:R1:W-:Y:S06]  /*11080*/  MUFU.EX2 R110, R4 ;  /* 0x00000004006e7308 */ /* 0x0003ec0000000800 */
[----:B------:R-:W-:Y:S07]  /*11090*/  HMMA.16816.F32 R16, R32, R44, RZ ;  /* 0x0000002c2010723c */ /* 0x000fee00000018ff */
[----:B------:R-:W-:-:S02]  /*110a0*/  FFMA.FTZ R45, R74, c[0x0][0x2d0], -R3 ;  /* 0x0000b4004a2d7a23 */ /* 0x000fc40000010803 */
[----:B------:R-:W-:Y:S02]  /*110b0*/  FFMA.FTZ R44, R67, c[0x0][0x2d0], -R3 ;  /* 0x0000b400432c7a23 */ /* 0x000fe40000010803 */
[----:B-1----:R-:W-:Y:S01]  /*110c0*/  FFMA.FTZ R4, R28, c[0x0][0x2d0], -R2 ;  /* 0x0000b4001c047a23 */ /* 0x002fe20000010802 */
[----:B------:R-:W-:-:S03]  /*110d0*/  F2FP.PACK_AB R28, R92, R93 ;  /* 0x0000005d5c1c723e */ /* 0x000fc600000000ff */
        /* <DEDUP_REMOVED lines=8> */
[----:B------:R-:W-:Y:S02]  /*11160*/  HMMA.16816.F32 R140, R28, R48, R16 ;  /* 0x000000301c8c723c */ /* 0x000fe40000001810 */
[----:B------:R-:W-:-:S05]  /*11170*/  FADD.FTZ R4, R92, R4 ;  /* 0x000000045c047221 */ /* 0x000fca0000010000 */
[--C-:B------:R-:W-:Y:S01]  /*11180*/  FFMA.FTZ R49, R82, c[0x0][0x2d0], -R3.reuse ;  /* 0x0000b40052317a23 */ /* 0x100fe20000010803 */
[----:B------:R-:W-:Y:S01]  /*11190*/  HMMA.16816.F32 R16, R32, R40, RZ ;  /* 0x000000282010723c */ /* 0x000fe200000018ff */
[----:B------:R-:W-:-:S07]  /*111a0*/  FFMA.FTZ R48, R81, c[0x0][0x2d0], -R3 ;  /* 0x0000b40051307a23 */ /* 0x000fce0000010803 */
[----:B------:R-:W-:Y:S01]  /*111b0*/  HMMA.16816.F32 R128, R28, R38, R20 ;  /* 0x000000261c80723c */ /* 0x000fe20000001814 */
[----:B------:R-:W2:Y:S07]  /*111c0*/  LDSM.16.MT88.4 R36, [R191] ;  /* 0x00000000bf24783b */ /* 0x000eae0000004200 */
[----:B------:R-:W-:Y:S07]  /*111d0*/  HMMA.16816.F32 R20, R32, R46, RZ ;  /* 0x0000002e2014723c */ /* 0x000fee00000018ff */
[--C-:B------:R-:W-:Y:S01]  /*111e0*/  FFMA.FTZ R47, R80, c[0x0][0x2d0], -R3.reuse ;  /* 0x0000b400502f7a23 */ /* 0x100fe20000010803 */
[----:B-1----:R-:W-:Y:S01]  /*111f0*/  HMMA.16816.F32 R124, R28, R24, R16 ;  /* 0x000000181c7c723c */ /* 0x002fe20000001810 */
[----:B------:R-:W-:-:S07]  /*11200*/  FFMA.FTZ R46, R75, c[0x0][0x2d0], -R3 ;  /* 0x0000b4004b2e7a23 */ /* 0x000fce0000010803 */
[----:B------:R-:W-:Y:S01]  /*11210*/  HMMA.16816.F32 R16, R32, R42, RZ ;  /* 0x0000002a2010723c */ /* 0x000fe200000018ff */
[----:B------:R-:W-:Y:S07]  /*11220*/  LDSM.16.MT88.4 R40, [R190+0x3000] ;  /* 0x00300000be28783b */ /* 0x000fee0000004200 */
[----:B------:R-:W-:Y:S01]  /*11230*/  HMMA.16816.F32 R120, R28, R50, R20 ;  /* 0x000000321c78723c */ /* 0x000fe20000001814 */
[----:B------:R-:W1:Y:S06]  /*11240*/  LDSM.16.MT88.4 R20, [R191+0x800] ;  /* 0x00080000bf14783b */ /* 0x000e6c0000004200 */
[----:B------:R-:W-:-:S02]  /*11250*/  FFMA.FTZ R51, R72, c[0x0][0x2d0], -R3 ;  /* 0x0000b40048337a23 */ /* 0x000fc40000010803 */
[----:B------:R-:W-:-:S07]  /*11260*/  FFMA.FTZ R50, R83, c[0x0][0x2d0], -R3 ;  /* 0x0000b40053327a23 */ /* 0x000fce0000010803 */
[----:B------:R-:W-:Y:S01]  /*11270*/  HMMA.16816.F32 R116, R28, R26, R16 ;  /* 0x0000001a1c74723c */ /* 0x000fe20000001810 */
[----:B------:R-:W-:Y:S07]  /*11280*/  LDSM.16.MT88.4 R24, [R189+0x3800] ;  /* 0x00380000bd18783b */ /* 0x000fee0000004200 */
[----:B--2---:R-:W-:Y:S07]  /*11290*/  HMMA.16816.F32 R16, R32, R36, RZ ;  /* 0x000000242010723c */ /* 0x004fee00000018ff */
[----:B------:R-:W-:-:S02]  /*112a0*/  FFMA.FTZ R36, R63, c[0x0][0x2d0], -R3 ;  /* 0x0000b4003f247a23 */ /* 0x000fc40000010803 */
[----:B------:R-:W-:Y:S02]  /*112b0*/  FFMA.FTZ R37, R66, c[0x0][0x2d0], -R3 ;  /* 0x0000b40042257a23 */ /* 0x000fe40000010803 */
[----:B------:R-:W-:Y:S02]  /*112c0*/  FADD.FTZ R3, R95, R4 ;  /* 0x000000045f037221 */ /* 0x000fe40000010000 */
[----:B------:R-:W-:Y:S02]  /*112d0*/  FADD.FTZ R4, R108, R14 ;  /* 0x0000000e6c047221 */ /* 0x000fe40000010000 */
[----:B------:R-:W-:Y:S02]  /*112e0*/  FADD.FTZ R3, R109, R3 ;  /* 0x000000036d037221 */ /* 0x000fe40000010000 */
[----:B------:R-:W-:Y:S02]  /*112f0*/  FFMA.FTZ R14, R64, c[0x0][0x2d0], -R2 ;  /* 0x0000b400400e7a23 */ /* 0x000fe40000010802 */
[----:B------:R-:W-:-:S05]  /*11300*/  FADD.FTZ R4, R110, R4 ;  /* 0x000000046e047221 */ /* 0x000fca0000010000 */
[----:B-1----:R-:W-:Y:S08]  /*11310*/  HMMA.16816.F32 R104, R28, R20, R16 ;  /* 0x000000141c68723c */ /* 0x002ff00000001810 */
[----:B------:R-:W-:Y:S11]  /*11320*/  HMMA.16816.F32 R16, R32, R38, RZ ;  /* 0x000000262010723c */ /* 0x000ff600000018ff */
[----:B------:R-:W-:Y:S11]  /*11330*/  @!UPT UIADD3 URZ, URZ, URZ, URZ ;  /* 0x0000003f3f3ff290 */ /* 0x000ff6000fffe03f */
[----:B------:R-:W-:Y:S02]  /*11340*/  @!UPT UIADD3 URZ, URZ, URZ, URZ ;  /* 0x0000003f3f3ff290 */ /* 0x000fe4000fffe03f */
[----:B------:R-:W-:Y:S01]  /*11350*/  HMMA.16816.F32 R96, R28, R22, R16 ;  /* 0x000000161c60723c */ /* 0x000fe20000001810 */
[----:B------:R-:W1:Y:S07]  /*11360*/  LDSM.16.MT88.4 R20, [R189+0x3000] ;  /* 0x00300000bd14783b */ /* 0x000e6e0000004200 */
[----:B-1----:R-:W-:Y:S01]  /*11370*/  HMMA.16816.F32 R16, R32, R20, RZ ;  /* 0x000000142010723c */ /* 0x002fe200000018ff */
[----:B------:R1:W-:Y:S06]  /*11380*/  MUFU.EX2 R20, R6 ;  /* 0x0000000600147308 */ /* 0x0003ec0000000800 */
[----:B------:R-:W-:-:S02]  /*11390*/  FFMA.FTZ R21, R65, c[0x0][0x2d0], -R2 ;  /* 0x0000b40041157a23 */ /* 0x000fc40000010802 */
[--C-:B-1----:R-:W-:Y:S02]  /*113a0*/  FFMA.FTZ R6, R57, c[0x0][0x2d0], -R2.reuse ;  /* 0x0000b40039067a23 */ /* 0x102fe40000010802 */
[--C-:B------:R-:W-:Y:S11]  /*113b0*/  FFMA.FTZ R57, R85, c[0x0][0x2d0], -R2.reuse ;  /* 0x0000b40055397a23 */ /* 0x100ff60000010802 */
[----:B------:R-:W-:Y:S02]  /*113c0*/  @!UPT UIADD3 URZ, URZ, URZ, URZ ;  /* 0x0000003f3f3ff290 */ /* 0x000fe4000fffe03f */
[----:B------:R-:W-:Y:S01]  /*113d0*/  HMMA.16816.F32 R88, R28, R24, R16 ;  /* 0x000000181c58723c */ /* 0x000fe20000001810 */
[----:B------:R1:W2:Y:S07]  /*113e0*/  MUFU.EX2 R24, R11 ;  /* 0x0000000b00187308 */ /* 0x0002ae0000000800 */
[----:B------:R-:W-:Y:S01]  /*113f0*/  HMMA.16816.F32 R16, R32, R22, RZ ;  /* 0x000000162010723c */ /* 0x000fe200000018ff */
[----:B------:R4:W5:Y:S06]  /*11400*/  MUFU.EX2 R22, R10 ;  /* 0x0000000a00167308 */ /* 0x00096c0000000800 */
[----:B------:R-:W-:-:S02]  /*11410*/  FFMA.FTZ R23, R86, c[0x0][0x2d0], -R2 ;  /* 0x0000b40056177a23 */ /* 0x000fc40000010802 */
[----:B------:R2:W2:Y:S01]  /*11420*/  MUFU.EX2 R25, R9 ;  /* 0x0000000900197308 */ /* 0x0004a20000000800 */
[--C-:B-1----:R-:W-:Y:S02]  /*11430*/  FFMA.FTZ R11, R62, c[0x0][0x2d0], -R2.reuse ;  /* 0x0000b4003e0b7a23 */ /* 0x102fe40000010802 */
[--C-:B------:R-:W-:Y:S02]  /*11440*/  FFMA.FTZ R62, R87, c[0x0][0x2d0], -R2.reuse ;  /* 0x0000b400573e7a23 */ /* 0x100fe40000010802 */
[----:B----4-:R-:W-:-:S03]  /*11450*/  FFMA.FTZ R10, R61, c[0x0][0x2d0], -R2 ;  /* 0x0000b4003d0a7a23 */ /* 0x010fc60000010802 */
[----:B------:R-:W-:Y:S01]  /*11460*/  MUFU.EX2 R11, R11 ;  /* 0x0000000b000b7308 */ /* 0x000fe20000000800 */
[----:B------:R-:W-:-:S06]  /*11470*/  FFMA.FTZ R61, R69, c[0x0][0x2d0], -R2 ;  /* 0x0000b400453d7a23 */ /* 0x000fcc0000010802 */
[----:B------:R-:W-:Y:S01]  /*11480*/  HMMA.16816.F32 R92, R28, R26, R16 ;  /* 0x0000001a1c5c723c */ /* 0x000fe20000001810 */
[--C-:B--2---:R-:W-:Y:S01]  /*11490*/  FFMA.FTZ R9, R59, c[0x0][0x2d0], -R2.reuse ;  /* 0x0000b4003b097a23 */ /* 0x104fe20000010802 */
[----:B------:R-:W1:Y:S01]  /*114a0*/  MUFU.EX2 R17, R36 ;  /* 0x0000002400117308 */ /* 0x000e620000000800 */
[----:B------:R-:W-:Y:S02]  /*114b0*/  FFMA.FTZ R59, R73, c[0x0][0x2d0], -R2 ;  /* 0x0000b400493b7a23 */ /* 0x000fe40000010802 */
[----:B------:R-:W-:Y:S01]  /*114c0*/  FADD.FTZ R2, R24, R3 ;  /* 0x0000000318027221 */ /* 0x000fe20000010000 */
[----:B-----5:R-:W-:Y:S01]  /*114d0*/  F2FP.PACK_AB R24, R22, R24 ;  /* 0x000000181618723e */ /* 0x020fe200000000ff */
[----:B------:R-:W-:Y:S01]  /*114e0*/  FADD.FTZ R3, R111, R4 ;  /* 0x000000046f037221 */ /* 0x000fe20000010000 */
[----:B------:R-:W-:Y:S01]  /*114f0*/  F2FP.PACK_AB R26, R20, R25 ;  /* 0x00000019141a723e */ /* 0x000fe200000000ff */
[----:B------:R-:W-:Y:S01]  /*11500*/  FADD.FTZ R2, R22, R2 ;  /* 0x0000000216027221 */ /* 0x000fe20000010000 */
[----:B------:R2:W4:Y:S03]  /*11510*/  MUFU.EX2 R16, R37 ;  /* 0x0000002500107308 */ /* 0x0005260000000800 */
[----:B------:R-:W-:-:S04]  /*11520*/  FADD.FTZ R2, R25, R2 ;  /* 0x0000000219027221 */ /* 0x000fc80000010000 */
[----:B------:R-:W-:Y:S01]  /*11530*/  FADD.FTZ R2, R20, R2 ;  /* 0x0000000214027221 */ /* 0x000fe20000010000 */
[----:B------:R-:W5:Y:S03]  /*11540*/  MUFU.EX2 R22, R53 ;  /* 0x0000003500167308 */ /* 0x000f660000000800 */
[----:B-1----:R-:W-:Y:S01]  /*11550*/  FADD.FTZ R2, R17, R2 ;  /* 0x0000000211027221 */ /* 0x002fe20000010000 */
[----:B--2---:R-:W1:Y:S03]  /*11560*/  LDSM.16.MT88.4 R36, [R190+0x3800] ;  /* 0x00380000be24783b */ /* 0x004e660000004200 */
[C---:B----4-:R-:W-:Y:S01]  /*11570*/  FADD.FTZ R2, R16.reuse, R2 ;  /* 0x0000000210027221 */ /* 0x050fe20000010000 */
[----:B------:R-:W-:Y:S01]  /*11580*/  F2FP.PACK_AB R20, R16, R17 ;  /* 0x000000111014723e */ /* 0x000fe200000000ff */
[----:B------:R-:W2:Y:S01]  /*11590*/  MUFU.EX2 R4, R52 ;  /* 0x0000003400047308 */ /* 0x000ea20000000800 */
[----:B------:R-:W-:Y:S01]  /*115a0*/  HMMA.16816.F32 R16, R32, R40, RZ ;  /* 0x000000282010723c */ /* 0x000fe200000018ff */
[----:B-----5:R-:W-:-:S06]  /*115b0*/  FADD.FTZ R2, R22, R2 ;  /* 0x0000000216027221 */ /* 0x020fcc0000010000 */
[----:B------:R-:W4:Y:S08]  /*115c0*/  MUFU.EX2 R27, R51 ;  /* 0x00000033001b7308 */ /* 0x000f300000000800 */
[----:B------:R-:W5:Y:S01]  /*115d0*/  MUFU.EX2 R25, R50 ;  /* 0x0000003200197308 */ /* 0x000f620000000800 */
[C---:B--2---:R-:W-:Y:S01]  /*115e0*/  FADD.FTZ R2, R4.reuse, R2 ;  /* 0x0000000204027221 */ /* 0x044fe20000010000 */
[----:B------:R-:W-:-:S06]  /*115f0*/  F2FP.PACK_AB R22, R4, R22 ;  /* 0x000000160416723e */ /* 0x000fcc00000000ff */
[----:B------:R-:W-:Y:S01]  /*11600*/  MUFU.EX2 R41, R47 ;  /* 0x0000002f00297308 */ /* 0x000fe20000000800 */
[----:B----4-:R-:W-:-:S07]  /*11610*/  FADD.FTZ R2, R27, R2 ;  /* 0x000000021b027221 */ /* 0x010fce0000010000 */
[----:B------:R-:W2:Y:S01]  /*11620*/  MUFU.EX2 R40, R46 ;  /* 0x0000002e00287308 */ /* 0x000ea20000000800 */
[----:B-----5:R-:W-:Y:S01]  /*11630*/  FADD.FTZ R2, R25, R2 ;  /* 0x0000000219027221 */ /* 0x020fe20000010000 */
[----:B-1----:R-:W-:Y:S06]  /*11640*/  HMMA.16816.F32 R108, R28, R36, R16 ;  /* 0x000000241c6c723c */ /* 0x002fec0000001810 */
[----:B------:R-:W1:Y:S02]  /*11650*/  MUFU.EX2 R37, R49 ;  /* 0x0000003100257308 */ /* 0x000e640000000800 */
[----:B------:R-:W-:Y:S06]  /*11660*/  HMMA.16816.F32 R16, R32, R42, RZ ;  /* 0x0000002a2010723c */ /* 0x000fec00000018ff */
[----:B------:R-:W4:Y:S01]  /*11670*/  MUFU.EX2 R36, R48 ;  /* 0x0000003000247308 */ /* 0x000f220000000800 */
[----:B--2---:R-:W-:-:S07]  /*11680*/  F2FP.PACK_AB R72, R40, R41 ;  /* 0x000000292848723e */ /* 0x004fce00000000ff */
[----:B------:R-:W2:Y:S01]  /*11690*/  MUFU.EX2 R48, R45 ;  /* 0x0000002d00307308 */ /* 0x000ea20000000800 */
[----:B-1----:R-:W-:-:S07]  /*116a0*/  FADD.FTZ R2, R37, R2 ;  /* 0x0000000225027221 */ /* 0x002fce0000010000 */
[----:B------:R1:W5:Y:S01]  /*116b0*/  MUFU.EX2 R42, R44 ;  /* 0x0000002c002a7308 */ /* 0x0003620000000800 */
[----:B----4-:R-:W-:-:S04]  /*116c0*/  FADD.FTZ R2, R36, R2 ;  /* 0x0000000224027221 */ /* 0x010fc80000010000 */
[----:B------:R-:W-:Y:S01]  /*116d0*/  FADD.FTZ R2, R41, R2 ;  /* 0x0000000229027221 */ /* 0x000fe20000010000 */
[----:B------:R-:W-:Y:S02]  /*116e0*/  HMMA.16816.F32 R112, R28, R38, R16 ;  /* 0x000000261c70723c */ /* 0x000fe40000001810 */
[----:B------:R-:W4:Y:S01]  /*116f0*/  MUFU.EX2 R43, R6 ;  /* 0x00000006002b7308 */ /* 0x000f220000000800 */
[----:B------:R-:W-:-:S04]  /*11700*/  FADD.FTZ R2, R40, R2 ;  /* 0x0000000228027221 */ /* 0x000fc80000010000 */
[----:B--2---:R-:W-:Y:S01]  /*11710*/  FADD.FTZ R2, R48, R2 ;  /* 0x0000000230027221 */ /* 0x004fe20000010000 */
[----:B------:R-:W-:Y:S01]  /*11720*/  F2FP.PACK_AB R16, R25, R27 ;  /* 0x0000001b1910723e */ /* 0x000fe200000000ff */
[----:B-1----:R-:W1:Y:S01]  /*11730*/  LDSM.16.MT88.4 R44, [R192+0x3000] ;  /* 0x00300000c02c783b */ /* 0x002e620000004200 */
[----:B------:R-:W2:Y:S01]  /*11740*/  MUFU.EX2 R9, R9 ;  /* 0x0000000900097308 */ /* 0x000ea20000000800 */
[C---:B-----5:R-:W-:Y:S01]  /*11750*/  FADD.FTZ R228, R42.reuse, R2 ;  /* 0x000000022ae47221 */ /* 0x060fe20000010000 */
[----:B------:R-:W-:Y:S02]  /*11760*/  F2FP.PACK_AB R74, R42, R48 ;  /* 0x000000302a4a723e */ /* 0x000fe400000000ff */
[----:B------:R-:W-:Y:S01]  /*11770*/  F2FP.PACK_AB R18, R36, R37 ;  /* 0x000000252412723e */ /* 0x000fe200000000ff */
[----:B----4-:R-:W-:-:S03]  /*11780*/  FADD.FTZ R3, R43, R3 ;  /* 0x000000032b037221 */ /* 0x010fc60000010000 */
[----:B------:R-:W4:Y:S01]  /*11790*/  MUFU.EX2 R10, R10 ;  /* 0x0000000a000a7308 */ /* 0x000f220000000800 */
[C---:B--2---:R-:W-:Y:S01]  /*117a0*/  F2FP.PACK_AB R25, R9.reuse, R43 ;  /* 0x0000002b0919723e */ /* 0x044fe200000000ff */
[----:B------:R-:W-:Y:S01]  /*117b0*/  FADD.FTZ R3, R9, R3 ;  /* 0x0000000309037221 */ /* 0x000fe20000010000 */
[----:B------:R-:W2:Y:S05]  /*117c0*/  LDSM.16.MT88.4 R40, [R192+0x3800] ;  /* 0x00380000c028783b */ /* 0x000eaa0000004200 */
[----:B------:R-:W5:Y:S01]  /*117d0*/  MUFU.EX2 R6, R14 ;  /* 0x0000000e00067308 */ /* 0x000f620000000800 */
[----:B----4-:R-:W-:Y:S01]  /*117e0*/  FADD.FTZ R3, R10, R3 ;  /* 0x000000030a037221 */ /* 0x010fe20000010000 */
[----:B------:R-:W-:-:S06]  /*117f0*/  F2FP.PACK_AB R27, R11, R10 ;  /* 0x0000000a0b1b723e */ /* 0x000fcc00000000ff */
[----:B------:R-:W-:Y:S01]  /*11800*/  MUFU.EX2 R14, R59 ;  /* 0x0000003b000e7308 */ /* 0x000fe20000000800 */
[----:B------:R-:W-:-:S07]  /*11810*/  FADD.FTZ R2, R11, R3 ;  /* 0x000000030b027221 */ /* 0x000fce0000010000 */
[----:B------:R-:W-:Y:S01]  /*11820*/  MUFU.EX2 R9, R58 ;  /* 0x0000003a00097308 */ /* 0x000fe20000000800 */
[----:B-----5:R-:W-:Y:S01]  /*11830*/  FADD.FTZ R2, R6, R2 ;  /* 0x0000000206027221 */ /* 0x020fe20000010000 */
[----:B-1----:R-:W-:Y:S06]  /*11840*/  HMMA.16816.F32 R36, R32, R44, RZ ;  /* 0x0000002c2024723c */ /* 0x002fec00000018ff */
[----:B------:R-:W-:Y:S08]  /*11850*/  MUFU.EX2 R11, R57 ;  /* 0x00000039000b7308 */ /* 0x000ff00000000800 */
[----:B------:R-:W-:Y:S08]  /*11860*/  MUFU.EX2 R3, R56 ;  /* 0x0000003800037308 */ /* 0x000ff00000000800 */
[----:B------:R-:W1:Y:S02]  /*11870*/  MUFU.EX2 R4, R21 ;  /* 0x0000001500047308 */ /* 0x000e640000000800 */
[----:B--2---:R-:W-:Y:S06]  /*11880*/  HMMA.16816.F32 R84, R28, R40, R36 ;  /* 0x000000281c54723c */ /* 0x004fec0000001824 */
[----:B------:R-:W2:Y:S02]  /*11890*/  MUFU.EX2 R17, R61 ;  /* 0x0000003d00117308 */ /* 0x000ea40000000800 */
[----:B------:R-:W-:Y:S06]  /*118a0*/  HMMA.16816.F32 R36, R32, R46, RZ ;  /* 0x0000002e2024723c */ /* 0x000fec00000018ff */
[----:B------:R-:W4:Y:S01]  /*118b0*/  MUFU.EX2 R10, R60 ;  /* 0x0000003c000a7308 */ /* 0x000f220000000800 */
[C---:B-1----:R-:W-:Y:S01]  /*118c0*/  FADD.FTZ R2, R4.reuse, R2 ;  /* 0x0000000204027221 */ /* 0x042fe20000010000 */
[----:B------:R-:W-:-:S03]  /*118d0*/  F2FP.PACK_AB R21, R4, R6 ;  /* 0x000000060415723e */ /* 0x000fc600000000ff */
[----:B--2---:R-:W-:-:S03]  /*118e0*/  FADD.FTZ R2, R17, R2 ;  /* 0x0000000211027221 */ /* 0x004fc60000010000 */
[----:B------:R1:W2:Y:S01]  /*118f0*/  MUFU.EX2 R6, R23 ;  /* 0x0000001700067308 */ /* 0x0002a20000000800 */
[----:B----4-:R-:W-:-:S07]  /*11900*/  FADD.FTZ R2, R10, R2 ;  /* 0x000000020a027221 */ /* 0x010fce0000010000 */
[----:B------:R-:W4:Y:S02]  /*11910*/  MUFU.EX2 R4, R62 ;  /* 0x0000003e00047308 */ /* 0x000f240000000800 */
[----:B------:R-:W-:Y:S01]  /*11920*/  HMMA.16816.F32 R80, R28, R42, R36 ;  /* 0x0000002a1c50723c */ /* 0x000fe20000001824 */
[----:B------:R-:W5:Y:S01]  /*11930*/  LDSM.16.MT88.4 R36, [R191+0x3000] ;  /* 0x00300000bf24783b */ /* 0x000f620000004200 */
[----:B------:R-:W-:Y:S01]  /*11940*/  FADD.FTZ R2, R14, R2 ;  /* 0x000000020e027221 */ /* 0x000fe20000010000 */
[----:B-1----:R-:W-:-:S03]  /*11950*/  F2FP.PACK_AB R23, R10, R17 ;  /* 0x000000110a17723e */ /* 0x002fc600000000ff */
[C---:B------:R-:W-:Y:S01]  /*11960*/  FADD.FTZ R2, R9.reuse, R2 ;  /* 0x0000000209027221 */ /* 0x040fe20000010000 */
[----:B------:R-:W-:Y:S02]  /*11970*/  F2FP.PACK_AB R17, R9, R14 ;  /* 0x0000000e0911723e */ /* 0x000fe400000000ff */
[----:B--2---:R-:W-:Y:S01]  /*11980*/  F2FP.PACK_AB R19, R6, R11 ;  /* 0x0000000b0613723e */ /* 0x004fe200000000ff */
[----:B------:R-:W-:Y:S01]  /*11990*/  FADD.FTZ R2, R11, R2 ;  /* 0x000000020b027221 */ /* 0x000fe20000010000 */
[----:B----4-:R-:W-:-:S03]  /*119a0*/  F2FP.PACK_AB R73, R3, R4 ;  /* 0x000000040349723e */ /* 0x010fc600000000ff */
[----:B------:R-:W-:-:S04]  /*119b0*/  FADD.FTZ R2, R6, R2 ;  /* 0x0000000206027221 */ /* 0x000fc80000010000 */
[----:B------:R-:W-:Y:S02]  /*119c0*/  FADD.FTZ R2, R4, R2 ;  /* 0x0000000204027221 */ /* 0x000fe40000010000 */
[----:B------:R-:W1:Y:S02]  /*119d0*/  MUFU.EX2 R4, R55 ;  /* 0x0000003700047308 */ /* 0x000e640000000800 */
[----:B------:R-:W-:-:S06]  /*119e0*/  FADD.FTZ R2, R3, R2 ;  /* 0x0000000203027221 */ /* 0x000fcc0000010000 */
[----:B------:R-:W2:Y:S01]  /*119f0*/  MUFU.EX2 R3, R54 ;  /* 0x0000003600037308 */ /* 0x000ea20000000800 */
[----:B-1----:R-:W-:Y:S01]  /*11a00*/  FADD.FTZ R2, R4, R2 ;  /* 0x0000000204027221 */ /* 0x002fe20000010000 */
[----:B-----5:R-:W-:Y:S01]  /*11a10*/  HMMA.16816.F32 R40, R32, R36, RZ ;  /* 0x000000242028723c */ /* 0x020fe200000018ff */
[C---:B--2---:R-:W-:Y:S02]  /*11a20*/  F2FP.PACK_AB R75, R3.reuse, R4 ;  /* 0x00000004034b723e */ /* 0x044fe400000000ff */
[----:B------:R-:W-:Y:S01]  /*11a30*/  FADD.FTZ R236, R3, R2 ;  /* 0x0000000203ec7221 */ /* 0x000fe20000010000 */
[----:B---3--:R-:W-:Y:S01]  /*11a40*/  MOV R2, R149 ;  /* 0x0000009500027202 */ /* 0x008fe20000000f00 */
[----:B------:R-:W-:-:S03]  /*11a50*/  @P1 IMAD.HI.U32 R3, R149, c[0x0][0x2c8], RZ ;  /* 0x0000b20095031a27 */ /* 0x000fc600078e00ff */
[----:B------:R-:W-:Y:S01]  /*11a60*/  HMMA.16816.F32 R32, R32, R38, RZ ;  /* 0x000000262020723c */ /* 0x000fe200000018ff */
[----:B------:R-:W1:Y:S01]  /*11a70*/  LDSM.16.MT88.4 R36, [R191+0x3800] ;  /* 0x00380000bf24783b */ /* 0x000e620000004200 */
[----:B------:R-:W-:Y:S02]  /*11a80*/  @P1 SHF.R.U32.HI R2, RZ, c[0x0][0x2cc], R3 ;  /* 0x0000b300ff021a19 */ /* 0x000fe40000011603 */
[----:B------:R-:W-:Y:S02]  /*11a90*/  ISETP.GE.AND P1, PT, R148, 0x1, PT ;  /* 0x000000019400780c */ /* 0x000fe40003f26270 */
[----:B------:R-:W-:-:S04]  /*11aa0*/  IADD3 R2, R154, R2, RZ ;  /* 0x000000029a027210 */ /* 0x000fc80007ffe0ff */
[----:B------:R-:W-:-:S06]  /*11ab0*/  IADD3 R4, R2, c[0x0][0x328], RZ ;  /* 0x0000ca0002047a10 */ /* 0x000fcc0007ffe0ff */
[C---:B-1----:R-:W-:Y:S08]  /*11ac0*/  HMMA.16816.F32 R68, R28.reuse, R36, R40 ;  /* 0x000000241c44723c */ /* 0x042ff00000001828 */
[----:B------:R-:W-:Y:S01]  /*11ad0*/  HMMA.16816.F32 R40, R28, R38, R32 ;  /* 0x000000261c28723c */ /* 0x000fe20000001820 */
        /* <DEDUP_REMOVED lines=41> */
[C---:B--2---:R-:W-:Y:S01]  /*11d70*/  HMMA.16816.F32 R64, R20.reuse, R24, R108 ;  /* 0x000000181440723c */ /* 0x044fe2000000186c */
[----:B------:R-:W-:Y:S07]  /*11d80*/  LDSM.16.MT88.4 R108, [R192+0x2800] ;  /* 0x00280000c06c783b */ /* 0x000fee0000004200 */
[C---:B------:R-:W-:Y:S01]  /*11d90*/  HMMA.16816.F32 R60, R20.reuse, R26, R112 ;  /* 0x0000001a143c723c */ /* 0x040fe20000001870 */
[----:B------:R-:W2:Y:S07]  /*11da0*/  LDSM.16.MT88.4 R24, [R191+0x4800] ;  /* 0x00480000bf18783b */ /* 0x000eae0000004200 */
[C---:B-1----:R-:W-:Y:S08]  /*11db0*/  HMMA.16816.F32 R56, R20.reuse, R28, R144 ;  /* 0x0000001c1438723c */ /* 0x042ff00000001890 */
[C---:B------:R-:W-:Y:S01]  /*11dc0*/  HMMA.16816.F32 R48, R20.reuse, R30, R140 ;  /* 0x0000001e1430723c */ /* 0x040fe2000000188c */
[----:B------:R-:W1:Y:S07]  /*11dd0*/  LDSM.16.MT88.4 R28, [R192+0x2000] ;  /* 0x00200000c01c783b */ /* 0x000e6e0000004200 */
[C---:B--2---:R-:W-:Y:S08]  /*11de0*/  HMMA.16816.F32 R40, R20.reuse, R24, R128 ;  /* 0x000000181428723c */ /* 0x044ff00000001880 */
[----:B------:R-:W-:Y:S01]  /*11df0*/  HMMA.16816.F32 R32, R20, R26, R120 ;  /* 0x0000001a1420723c */ /* 0x000fe20000001878 */
[----:B------:R-:W2:Y:S04]  /*11e00*/  LDSM.16.MT88.4 R20, [R190+0x2000] ;  /* 0x00200000be14783b */ /* 0x000ea80000004200 */
[----:B------:R-:W3:Y:S03]  /*11e10*/  LDSM.16.MT88.4 R24, [R189+0x2000] ;  /* 0x00200000bd18783b */ /* 0x000ee60000004200 */
[C---:B-1----:R-:W-:Y:S01]  /*11e20*/  HMMA.16816.F32 R112, R16.reuse, R28, R96 ;  /* 0x0000001c1070723c */ /* 0x042fe20000001860 */
[----:B------:R-:W-:Y:S07]  /*11e30*/  LDSM.16.MT88.4 R96, [R191+0x2800] ;  /* 0x00280000bf60783b */ /* 0x000fee0000004200 */
[C---:B------:R-:W-:Y:S01]  /*11e40*/  HMMA.16816.F32 R80, R16.reuse, R30, R80 ;  /* 0x0000001e1050723c */ /* 0x040fe20000001850 */
[----:B------:R-:W1:Y:S07]  /*11e50*/  LDSM.16.MT88.4 R28, [R190+0x5000] ;  /* 0x00500000be1c783b */ /* 0x000e6e0000004200 */
[C---:B--2---:R-:W-:Y:S08]  /*11e60*/  HMMA.16816.F32 R104, R16.reuse, R20, R104 ;  /* 0x000000141068723c */ /* 0x044ff00000001868 */
[C---:B------:R-:W-:Y:S01]  /*11e70*/  HMMA.16816.F32 R84, R16.reuse, R22, R84 ;  /* 0x000000161054723c */ /* 0x040fe20000001854 */
[----:B------:R-:W2:Y:S07]  /*11e80*/  LDSM.16.MT88.4 R20, [R189+0x5000] ;  /* 0x00500000bd14783b */ /* 0x000eae0000004200 */
[C---:B---3--:R-:W-:Y:S01]  /*11e90*/  HMMA.16816.F32 R128, R16.reuse, R24, R124 ;  /* 0x000000181080723c */ /* 0x048fe2000000187c */
[----:B------:R-:W-:Y:S07]  /*11ea0*/  LDSM.16.MT88.4 R124, [R189+0x2800] ;  /* 0x00280000bd7c783b */ /* 0x000fee0000004200 */
[----:B------:R-:W-:Y:S01]  /*11eb0*/  HMMA.16816.F32 R88, R16, R26, R116 ;  /* 0x0000001a1058723c */ /* 0x000fe20000001874 */
[----:B------:R-:W3:Y:S04]  /*11ec0*/  LDSM.16.MT88.4 R24, [R191+0x2000] ;  /* 0x00200000bf18783b */ /* 0x000ee80000004200 */
[----:B------:R-:W-:Y:S03]  /*11ed0*/  LDSM.16.MT88.4 R116, [R190+0x2800] ;  /* 0x00280000be74783b */ /* 0x000fe60000004200 */
[C---:B------:R-:W-:Y:S08]  /*11ee0*/  HMMA.16816.F32 R112, R72.reuse, R108, R112 ;  /* 0x0000006c4870723c */ /* 0x040ff00000001870 */
[----:B------:R-:W-:Y:S01]  /*11ef0*/  HMMA.16816.F32 R108, R72, R110, R80 ;  /* 0x0000006e486c723c */ /* 0x000fe20000001850 */
[----:B------:R-:W-:Y:S07]  /*11f00*/  LDSM.16.MT88.4 R80, [R190+0x5800] ;  /* 0x00580000be50783b */ /* 0x000fee0000004200 */
[C---:B-1----:R-:W-:Y:S08]  /*11f10*/  HMMA.16816.F32 R60, R16.reuse, R30, R60 ;  /* 0x0000001e103c723c */ /* 0x042ff0000000183c */
[C---:B--2---:R-:W-:Y:S08]  /*11f20*/  HMMA.16816.F32 R92, R16.reuse, R20, R44 ;  /* 0x00000014105c723c */ /* 0x044ff0000000182c */
[C---:B------:R-:W-:Y:S01]  /*11f30*/  HMMA.16816.F32 R44, R16.reuse, R22, R36 ;  /* 0x00000016102c723c */ /* 0x040fe20000001824 */
[----:B------:R-:W1:Y:S07]  /*11f40*/  LDSM.16.MT88.4 R20, [R191+0x5000] ;  /* 0x00500000bf14783b */ /* 0x000e6e0000004200 */
[C---:B---3--:R-:W-:Y:S08]  /*11f50*/  HMMA.16816.F32 R68, R16.reuse, R24, R68 ;  /* 0x000000181044723c */ /* 0x048ff00000001844 */
[----:B------:R-:W-:Y:S01]  /*11f60*/  HMMA.16816.F32 R52, R16, R26, R52 ;  /* 0x0000001a1034723c */ /* 0x000fe20000001834 */
[----:B------:R-:W2:Y:S07]  /*11f70*/  LDSM.16.MT88.4 R24, [R192+0x5000] ;  /* 0x00500000c018783b */ /* 0x000eae0000004200 */
[----:B------:R-:W-:Y:S08]  /*11f80*/  HMMA.16816.F32 R128, R72, R124, R128 ;  /* 0x0000007c4880723c */ /* 0x000ff00000001880 */
[----:B------:R-:W-:Y:S01]  /*11f90*/  HMMA.16816.F32 R36, R16, R28, R64 ;  /* 0x0000001c1024723c */ /* 0x000fe20000001840 */
[----:B------:R-:W-:Y:S07]  /*11fa0*/  LDSM.16.MT88.4 R64, [R192+0x5800] ;  /* 0x00580000c040783b */ /* 0x000fee0000004200 */
[----:B------:R-:W-:Y:S01]  /*11fb0*/  HMMA.16816.F32 R124, R72, R126, R88 ;  /* 0x0000007e487c723c */ /* 0x000fe20000001858 */
[----:B------:R-:W3:Y:S07]  /*11fc0*/  LDSM.16.MT88.4 R88, [R189+0x5800] ;  /* 0x00580000bd58783b */ /* 0x000eee0000004200 */
        /* <DEDUP_REMOVED lines=29> */
.L_x_1019:
[----:B------:R-:W-:-:S04]  /*121a0*/  MOV R2, 0x1 ;  /* 0x0000000100027802 */ /* 0x000fc80000000f00 */
[----:B------:R-:W-:-:S13]  /*121b0*/  ISETP.NE.AND P0, PT, R2, c[0x0][0x32c], PT ;  /* 0x0000cb0002007a0c */ /* 0x000fda0003f05270 */
[----:B------:R-:W-:-:S05]  /*121c0*/  @P0 IMAD.HI.U32 R2, R3, c[0x0][0x330], RZ ;  /* 0x0000cc0003020a27 */ /* 0x000fca00078e00ff */
[----:B------:R-:W-:Y:S02]  /*121d0*/  @P0 SHF.R.U32.HI R3, RZ, c[0x0][0x334], R2 ;  /* 0x0000cd00ff030a19 */ /* 0x000fe40000011602 */
.L_x_1020:
[----:B------:R-:W-:Y:S05]  /*121e0*/  BSYNC B0 ;  /* 0x0000000000007941 */ /* 0x000fea0003800000 */
.L_x_1018:
[----:B------:R-:W-:-:S05]  /*121f0*/  MOV R2, c[0x0][0x32c] ;  /* 0x0000cb0000027a02 */ /* 0x000fca0000000f00 */
[----:B------:R-:W-:-:S05]  /*12200*/  IMAD R3, R3, R2, c[0x0][0x32c] ;  /* 0x0000cb0003037624 */ /* 0x000fca00078e0202 */
[----:B------:R-:W-:-:S05]  /*12210*/  IMNMX R4, R4, R3, PT ;  /* 0x0000000304047217 */ /* 0x000fca0003800200 */
.L_x_1017:
        /* <DEDUP_REMOVED lines=8> */
.L_x_1042:
        /* <DEDUP_REMOVED lines=18> */
[----:B--23--:R-:W-:Y:S01]  /*123c0*/  IMAD.SHL.U32 R8, R76, 0x2, RZ ;  /* 0x000000024c087824 */ /* 0x00cfe200078e00ff */
[----:B------:R-:W-:Y:S02]  /*123d0*/  SHF.R.S32.HI R2, RZ, 0x1f, R225 ;  /* 0x0000001fff027819 */ /* 0x000fe400000114e1 */
[C---:B------:R-:W-:Y:S02]  /*123e0*/  SHF.L.U64.HI R11, R211.reuse, 0x1, R238 ;  /* 0x00000001d30b7819 */ /* 0x040fe400000102ee */
[----:B------:R-:W-:Y:S01]  /*123f0*/  SHF.L.U32 R10, R211, 0x1, RZ ;  /* 0x00000001d30a7819 */ /* 0x000fe200000006ff */
[----:B------:R-:W-:Y:S01]  /*12400*/  IMAD R4, R2, c[0x0][0x208], RZ ;  /* 0x0000820002047a24 */ /* 0x000fe200078e02ff */
[----:B------:R-:W-:Y:S01]  /*12410*/  SHF.L.U64.HI R9, R76, 0x1, R77 ;  /* 0x000000014c097819 */ /* 0x000fe2000001024d */
[C---:B------:R-:W-:Y:S04]  /*12420*/  IMAD.WIDE.U32 R2, R225.reuse, c[0x0][0x208], RZ ;  /* 0x00008200e1027a25 */ /* 0x040fe800078e00ff */
[----:B------:R-:W-:Y:S04]  /*12430*/  IMAD R4, R225, c[0x0][0x20c], R4 ;  /* 0x00008300e1047a24 */ /* 0x000fe800078e0204 */
[----:B------:R-:W-:Y:S01]  /*12440*/  IMAD.IADD R3, R3, 0x1, R4 ;  /* 0x0000000103037824 */ /* 0x000fe200078e0204 */
[----:B------:R-:W-:Y:S03]  /*12450*/  SHF.R.S32.HI R4, RZ, 0x1f, R222 ;  /* 0x0000001fff047819 */ /* 0x000fe600000114de */
        /* <DEDUP_REMOVED lines=9> */
.L_x_1151:
[----:B------:R-:W-:-:S05]  /*124f0*/  BRA.DIV ~URZ, `(.L_x_1025) ;  /* 0x000113127f007947 */ /* 0x000fca000b800000 */
[----:B------:R-:W5:Y:S01]  /*12500*/  SHFL.IDX PT, R2, R5, RZ, 0x181f ;  /* 0x00181fff05027589 */ /* 0x000f6200000e0000 */
[----:B------:R-:W-:Y:S02]  /*12510*/  ISETP.GE.AND P2, PT, R76, c[0x0][0x1d4], PT ;  /* 0x000075004c007a0c */ /* 0x000fe40003f46270 */
[----:B------:R-:W-:Y:S02]  /*12520*/  ISETP.GE.AND P1, PT, R211, c[0x0][0x1d4], PT ;  /* 0x00007500d3007a0c */ /* 0x000fe40003f26270 */
[----:B-----5:R-:W-:Y:S05]  /*12530*/  IADD3 R20, P0, R2, R8, RZ ;  /* 0x0000000802147210 */ /* 0x020fea0007f1e0ff */
[----:B---3--:R-:W-:Y:S01]  /*12540*/  IMAD.X R21, R22, 0x1, R9, P0 ;  /* 0x0000000116157824 */ /* 0x008fe200000e0609 */
[----:B------:R-:W-:Y:S04]  /*12550*/  IADD3 R2, P0, R2, R10, RZ ;  /* 0x0000000a02027210 */ /* 0x000fe80007f1e0ff */
[----:B------:R-:W-:Y:S01]  /*12560*/  @!PT LDS RZ, [RZ] ;  /* 0x00000000fffff984 */ /* 0x000fe20000000800 */
[----:B------:R-:W-:Y:S01]  /*12570*/  @!PT LDS RZ, [RZ] ;  /* 0x00000000fffff984 */ /* 0x000fe20000000800 */
[----:B------:R3:W-:Y:S01]  /*12580*/  LDGSTS.E.BYPASS.LTC128B.128 [R210+0x100], [R20.64], !P2 ;  /* 0x0010000014d27fae */ /* 0x0007e2000d101d48 */
[----:B------:R-:W-:Y:S05]  /*12590*/  IMAD.X R3, R22, 0x1, R11, P0 ;  /* 0x0000000116037824 */ /* 0x000fea00000e060b */
[----:B------:R5:W-:Y:S04]  /*125a0*/  LDGSTS.E.BYPASS.LTC128B.128 [R210+0x3100], [R2.64], !P1 ;  /* 0x0310000002d27fae */ /* 0x000be8000c901d48 */
[----:B-----5:R-:W3:Y:S04]  /*125b0*/  SHFL.IDX PT, R2, R5, 0x1, 0x181f ;  /* 0x00381f0005027f89 */ /* 0x020ee800000e0000 */
[----:B------:R-:W5:Y:S04]  /*125c0*/  SHFL.IDX PT, R3, R4, 0x1, 0x181f ;  /* 0x00381f0004037f89 */ /* 0x000f6800000e0000 */
[----:B--2---:R-:W2:Y:S04]  /*125d0*/  SHFL.IDX PT, R4, R4, 0x2, 0x181f ;  /* 0x00581f0004047f89 */ /* 0x004ea800000e0000 */
[----:B------:R-:W4:Y:S01]  /*125e0*/  SHFL.IDX PT, R5, R5, 0x2, 0x181f ;  /* 0x00581f0005057f89 */ /* 0x000f2200000e0000 */
[C---:B---3--:R-:W-:Y:S05]  /*125f0*/  IADD3 R20, P0, R2.reuse, R8, RZ ;  /* 0x0000000802147210 */ /* 0x048fea0007f1e0ff */
[C---:B-----5:R-:W-:Y:S01]  /*12600*/  IMAD.X R21, R3.reuse, 0x1, R9, P0 ;  /* 0x0000000103157824 */ /* 0x060fe200000e0609 */
[----:B------:R-:W-:Y:S04]  /*12610*/  IADD3 R2, P0, R2, R10, RZ ;  /* 0x0000000a02027210 */ /* 0x000fe80007f1e0ff */
[----:B------:R3:W-:Y:S01]  /*12620*/  LDGSTS.E.BYPASS.LTC128B.128 [R210+0x1100], [R20.64], !P2 ;  /* 0x0110000014d27fae */ /* 0x0007e2000d101d48 */
[----:B------:R-:W-:Y:S05]  /*12630*/  IMAD.X R3, R3, 0x1, R11, P0 ;  /* 0x0000000103037824 */ /* 0x000fea00000e060b */
[----:B------:R1:W-:Y:S01]  /*12640*/  LDGSTS.E.BYPASS.LTC128B.128 [R210+0x4100], [R2.64], !P1 ;  /* 0x0410000002d27fae */ /* 0x0003e2000c901d48 */
[----:B---3--:R-:W-:Y:S02]  /*12650*/  SEL R20, RZ, 0x10, P2 ;  /* 0x00000010ff147807 */ /* 0x008fe40001000000 */
[----:B------:R-:W-:Y:S02]  /*12660*/  SEL R21, RZ, 0x10, P1 ;  /* 0x00000010ff157807 */ /* 0x000fe40000800000 */
.L_x_1152:
[C---:B-12-4-:R-:W-:Y:S02]  /*12670*/  IADD3 R2, -R20.reuse, 0x10, RZ ;  /* 0x0000001014027810 */ /* 0x056fe40007ffe1ff */
        /* <DEDUP_REMOVED lines=14> */
.L_x_1023:
[----:B--23--:R-:W-:Y:S05]  /*12760*/  BSYNC B0 ;  /* 0x0000000000007941 */ /* 0x00cfea0003800000 */
.L_x_1022:
        /* <DEDUP_REMOVED lines=74> */
[----:B------:R-:W4:Y:S07]  /*12c10*/  LDSM.16.M88.4 R152, [R194] ;  /* 0x00000000c298783b */ /* 0x000f2e0000000200 */
[C---:B-----5:R-:W-:Y:S08]  /*12c20*/  HMMA.16816.F32 R28, R172.reuse, R156, R28 ;  /* 0x0000009cac1c723c */ /* 0x060ff0000000181c */
[C---:B------:R-:W-:Y:S01]  /*12c30*/  HMMA.16816.F32 R32, R172.reuse, R158, R32 ;  /* 0x0000009eac20723c */ /* 0x040fe20000001820 */
[----:B------:R-:W5:Y:S07]  /*12c40*/  LDSM.16.M88.4 R156, [R195] ;  /* 0x00000000c39c783b */ /* 0x000f6e0000000200 */
[C---:B-1----:R-:W-:Y:S08]  /*12c50*/  HMMA.16816.F32 R36, R172.reuse, R140, R36 ;  /* 0x0000008cac24723c */ /* 0x042ff00000001824 */
[C---:B------:R-:W-:Y:S01]  /*12c60*/  HMMA.16816.F32 R40, R172.reuse, R142, R40 ;  /* 0x0000008eac28723c */ /* 0x040fe20000001828 */
[----:B------:R-:W1:Y:S07]  /*12c70*/  LDSM.16.M88.4 R140, [R196] ;  /* 0x00000000c48c783b */ /* 0x000e6e0000000200 */
[C---:B--2---:R-:W-:Y:S08]  /*12c80*/  HMMA.16816.F32 R44, R172.reuse, R144, R44 ;  /* 0x00000090ac2c723c */ /* 0x044ff0000000182c */
[C---:B------:R-:W-:Y:S01]  /*12c90*/  HMMA.16816.F32 R48, R172.reuse, R146, R48 ;  /* 0x00000092ac30723c */ /* 0x040fe20000001830 */
[----:B------:R-:W2:Y:S07]  /*12ca0*/  LDSM.16.M88.4 R144, [R197] ;  /* 0x00000000c590783b */ /* 0x000eae0000000200 */
[C---:B---3--:R-:W-:Y:S08]  /*12cb0*/  HMMA.16816.F32 R52, R172.reuse, R148, R52 ;  /* 0x00000094ac34723c */ /* 0x048ff00000001834 */
[----:B------:R-:W-:Y:S01]  /*12cc0*/  HMMA.16816.F32 R56, R172, R150, R56 ;  /* 0x00000096ac38723c */ /* 0x000fe20000001838 */
[----:B------:R-:W3:Y:S07]  /*12cd0*/  LDSM.16.M88.4 R148, [R198] ;  /* 0x00000000c694783b */ /* 0x000eee0000000200 */
[C---:B----4-:R-:W-:Y:S08]  /*12ce0*/  HMMA.16816.F32 R8, R176.reuse, R152, R8 ;  /* 0x00000098b008723c */ /* 0x050ff00000001808 */
[C---:B------:R-:W-:Y:S01]  /*12cf0*/  HMMA.16816.F32 R16, R176.reuse, R154, R16 ;  /* 0x0000009ab010723c */ /* 0x040fe20000001810 */
[----:B------:R-:W4:Y:S07]  /*12d00*/  LDSM.16.M88.4 R152, [R199] ;  /* 0x00000000c798783b */ /* 0x000f2e0000000200 */
        /* <DEDUP_REMOVED lines=147> */
[----:B------:R-:W2:Y:S01]  /*13640*/  LDL R4, [R1+0x10] ;  /* 0x0000100001047983 */ /* 0x000ea20000100800 */
[----:B------:R-:W-:Y:S01]  /*13650*/  IMAD.MOV.U32 R222, RZ, RZ, RZ ;  /* 0x000000ffffde7224 */ /* 0x000fe200078e00ff */
[----:B------:R-:W-:Y:S01]  /*13660*/  ISETP.GT.AND P1, PT, R0, 0x5f, PT ;  /* 0x0000005f0000780c */ /* 0x000fe20003f24270 */
[----:B------:R-:W-:Y:S01]  /*13670*/  IMAD.SHL.U32 R10, R211, 0x2, RZ ;  /* 0x00000002d30a7824 */ /* 0x000fe200078e00ff */
[----:B------:R-:W3:Y:S01]  /*13680*/  LDL.64 R230, [R1] ;  /* 0x0000000001e67983 */ /* 0x000ee20000100a00 */
[----:B------:R-:W-:Y:S02]  /*13690*/  ISETP.NE.AND P2, PT, R5, 0x1, PT ;  /* 0x000000010500780c */ /* 0x000fe40003f45270 */
[----:B------:R-:W-:Y:S02]  /*136a0*/  SHF.L.U64.HI R11, R211, 0x1, R238 ;  /* 0x00000001d30b7819 */ /* 0x000fe400000102ee */
[----:B------:R-:W-:Y:S01]  /*136b0*/  SHF.L.U64.HI R9, R76, 0x1, R77 ;  /* 0x000000014c097819 */ /* 0x000fe2000001024d */
[----:B------:R-:W4:Y:S01]  /*136c0*/  LDL R226, [R1+0x8] ;  /* 0x0000080001e27983 */ /* 0x000f220000100800 */
[----:B--2---:R-:W-:Y:S05]  /*136d0*/  IMAD R3, R212, 0x60, R4 ;  /* 0x00000060d4037824 */ /* 0x004fea00078e0204 */
[----:B------:R-:W-:Y:S05]  /*136e0*/  IADD3 R3, R3, -0x60, R0 ;  /* 0xffffffa003037810 */ /* 0x000fea0007ffe000 */
[----:B------:R-:W-:Y:S04]  /*136f0*/  @P2 IMAD.HI.U32 R4, R3, c[0x0][0x2bc], RZ ;  /* 0x0000af0003042a27 */ /* 0x000fe800078e00ff */
[--C-:B-1----:R-:W-:Y:S01]  /*13700*/  IMAD.MOV.U32 R2, RZ, RZ, R3.reuse ;  /* 0x000000ffff027224 */ /* 0x102fe200078e0003 */
[----:B------:R-:W-:Y:S04]  /*13710*/  @P2 SHF.R.U32.HI R2, RZ, c[0x0][0x2c0], R4 ;  /* 0x0000b000ff022a19 */ /* 0x000fe80000011604 */
[C---:B---3--:R-:W-:Y:S04]  /*13720*/  @!P1 IADD3 R5, P0, R2.reuse, R230, RZ ;  /* 0x000000e602059210 */ /* 0x048fe80007f1e0ff */
[----:B----4-:R-:W-:Y:S01]  /*13730*/  @!P1 LEA.HI.X.SX32 R8, R2, R226, 0x1, P0 ;  /* 0x000000e202089211 */ /* 0x010fe200000f0eff */
[----:B------:R-:W-:Y:S01]  /*13740*/  IMAD.MOV R2, RZ, RZ, -R2 ;  /* 0x000000ffff027224 */ /* 0x000fe200078e0a02 */
[C---:B------:R-:W-:Y:S03]  /*13750*/  @!P1 LEA R4, P0, R5.reuse, c[0x0][0x2a0], 0x2 ;  /* 0x0000a80005049a11 */ /* 0x040fe600078010ff */
[----:B------:R-:W-:Y:S01]  /*13760*/  IMAD R225, R2, c[0x0][0x2b8], R3 ;  /* 0x0000ae0002e17a24 */ /* 0x000fe200078e0203 */
[----:B------:R-:W-:Y:S01]  /*13770*/  @!P1 LEA.HI.X R5, R5, c[0x0][0x2a4], R8, 0x2, P0 ;  /* 0x0000a90005059a11 */ /* 0x000fe200000f1408 */
[----:B------:R-:W-:Y:S03]  /*13780*/  IMAD.SHL.U32 R8, R76, 0x2, RZ ;  /* 0x000000024c087824 */ /* 0x000fe600078e00ff */
[----:B------:R-:W-:Y:S01]  /*13790*/  SHF.R.S32.HI R2, RZ, 0x1f, R225 ;  /* 0x0000001fff027819 */ /* 0x000fe200000114e1 */
[----:B------:R1:W2:Y:S04]  /*137a0*/  @!P1 LDG.E R222, [R4.64] ;  /* 0x0000000804de9981 */ /* 0x0002a8000c1e1900 */
[----:B-1----:R-:W-:Y:S02]  /*137b0*/  IMAD R4, R2, c[0x0][0x1e0], RZ ;  /* 0x0000780002047a24 */ /* 0x002fe400078e02ff */
[C---:B------:R-:W-:Y:S04]  /*137c0*/  IMAD.WIDE.U32 R2, R225.reuse, c[0x0][0x1e0], RZ ;  /* 0x00007800e1027a25 */ /* 0x040fe800078e00ff */
        /* <DEDUP_REMOVED lines=12> */
.L_x_1153:
[----:B------:R-:W-:-:S05]  /*13890*/  BRA.DIV ~URZ, `(.L_x_1029) ;  /* 0x000103727f007947 */ /* 0x000fca000b800000 */
[----:B------:R-:W3:Y:S01]  /*138a0*/  SHFL.IDX PT, R2, R5, RZ, 0x181f ;  /* 0x00181fff05027589 */ /* 0x000ee200000e0000 */
[----:B------:R-:W-:Y:S02]  /*138b0*/  ISETP.GE.AND P2, PT, R76, c[0x0][0x1d4], PT ;  /* 0x000075004c007a0c */ /* 0x000fe40003f46270 */
[----:B------:R-:W-:Y:S02]  /*138c0*/  ISETP.GE.AND P1, PT, R211, c[0x0][0x1d4], PT ;  /* 0x00007500d3007a0c */ /* 0x000fe40003f26270 */
[----:B---3--:R-:W-:Y:S05]  /*138d0*/  IADD3 R16, P0, R2, R8, RZ ;  /* 0x0000000802107210 */ /* 0x008fea0007f1e0ff */
[----:B--2---:R-:W-:Y:S01]  /*138e0*/  IMAD.X R17, R18, 0x1, R9, P0 ;  /* 0x0000000112117824 */ /* 0x004fe200000e0609 */
[----:B------:R-:W-:Y:S04]  /*138f0*/  IADD3 R2, P0, R2, R10, RZ ;  /* 0x0000000a02027210 */ /* 0x000fe80007f1e0ff */
[----:B------:R-:W-:Y:S01]  /*13900*/  @!PT LDS RZ, [RZ] ;  /* 0x00000000fffff984 */ /* 0x000fe20000000800 */
[----:B------:R-:W-:Y:S01]  /*13910*/  @!PT LDS RZ, [RZ] ;  /* 0x00000000fffff984 */ /* 0x000fe20000000800 */
[----:B------:R2:W-:Y:S01]  /*13920*/  LDGSTS.E.BYPASS.LTC128B.128 [R210+0x8100], [R16.64], !P2 ;  /* 0x0810000010d27fae */ /* 0x0005e2000d101d48 */
[----:B------:R-:W-:Y:S05]  /*13930*/  IMAD.X R3, R18, 0x1, R11, P0 ;  /* 0x0000000112037824 */ /* 0x000fea00000e060b */
[----:B------:R3:W-:Y:S04]  /*13940*/  LDGSTS.E.BYPASS.LTC128B.128 [R210+0xb100], [R2.64], !P1 ;  /* 0x0b10000002d27fae */ /* 0x0007e8000c901d48 */
[----:B---3--:R-:W2:Y:S04]  /*13950*/  SHFL.IDX PT, R2, R5, 0x1, 0x181f ;  /* 0x00381f0005027f89 */ /* 0x008ea800000e0000 */
[----:B------:R-:W3:Y:S04]  /*13960*/  SHFL.IDX PT, R3, R4, 0x1, 0x181f ;  /* 0x00381f0004037f89 */ /* 0x000ee800000e0000 */
[----:B-1----:R-:W1:Y:S04]  /*13970*/  SHFL.IDX PT, R4, R4, 0x2, 0x181f ;  /* 0x00581f0004047f89 */ /* 0x002e6800000e0000 */
[----:B------:R-:W4:Y:S01]  /*13980*/  SHFL.IDX PT, R5, R5, 0x2, 0x181f ;  /* 0x00581f0005057f89 */ /* 0x000f2200000e0000 */
[C---:B--2---:R-:W-:Y:S05]  /*13990*/  IADD3 R16, P0, R2.reuse, R8, RZ ;  /* 0x0000000802107210 */ /* 0x044fea0007f1e0ff */
[C---:B---3--:R-:W-:Y:S01]  /*139a0*/  IMAD.X R17, R3.reuse, 0x1, R9, P0 ;  /* 0x0000000103117824 */ /* 0x048fe200000e0609 */
[----:B------:R-:W-:Y:S04]  /*139b0*/  IADD3 R2, P0, R2, R10, RZ ;  /* 0x0000000a02027210 */ /* 0x000fe80007f1e0ff */
[----:B------:R2:W-:Y:S01]  /*139c0*/  LDGSTS.E.BYPASS.LTC128B.128 [R210+0x9100], [R16.64], !P2 ;  /* 0x0910000010d27fae */ /* 0x0005e2000d101d48 */
[----:B------:R-:W-:Y:S05]  /*139d0*/  IMAD.X R3, R3, 0x1, R11, P0 ;  /* 0x0000000103037824 */ /* 0x000fea00000e060b */
[----:B------:R3:W-:Y:S01]  /*139e0*/  LDGSTS.E.BYPASS.LTC128B.128 [R210+0xc100], [R2.64], !P1 ;  /* 0x0c10000002d27fae */ /* 0x0007e2000c901d48 */
[----:B--2---:R-:W-:Y:S02]  /*139f0*/  SEL R16, RZ, 0x10, P2 ;  /* 0x00000010ff107807 */ /* 0x004fe40001000000 */
[----:B------:R-:W-:Y:S02]  /*13a00*/  SEL R17, RZ, 0x10, P1 ;  /* 0x00000010ff117807 */ /* 0x000fe40000800000 */
.L_x_1154:
        /* <DEDUP_REMOVED lines=15> */
.L_x_1027:
[----:B--234-:R-:W-:Y:S05]  /*13b00*/  BSYNC B0 ;  /* 0x0000000000007941 */ /* 0x01cfea0003800000 */
.L_x_1026:
[----:B------:R-:W-:Y:S01]  /*13b10*/  LOP3.LUT R11, RZ, c[0x0][0x324], RZ, 0x33, !PT ;  /* 0x0000c900ff0b7a12 */ /* 0x000fe200078e33ff */
[----:B-1----:R-:W2:Y:S01]  /*13b20*/  LDL R3, [R1+0xc] ;  /* 0x00000c0001037983 */ /* 0x002ea20000100800 */
[----:B------:R-:W-:Y:S03]  /*13b30*/  IMAD.MOV.U32 R4, RZ, RZ, c[0x0][0x2c4] ;  /* 0x0000b100ff047624 */ /* 0x000fe600078e00ff */
[----:B------:R-:W2:Y:S02]  /*13b40*/  LDL R2, [R1+0x14] ;  /* 0x0000140001027983 */ /* 0x000ea40000100800 */
[----:B------:R-:W-:Y:S01]  /*13b50*/  ISETP.NE.AND P0, PT, R4, 0x1, PT ;  /* 0x000000010400780c */ /* 0x000fe20003f05270 */
[----:B------:R-:W-:Y:S01]  /*13b60*/  IMAD R4, R212, -0x60, RZ ;  /* 0xffffffa0d4047824 */ /* 0x000fe200078e02ff */
[----:B------:R-:W0:Y:S01]  /*13b70*/  LDGDEPBAR ;  /* 0x00000000000079af */ /* 0x000e220000000000 */
[----:B--2---:R-:W-:Y:S10]  /*13b80*/  IMAD.IADD R8, R2, 0x1, R3 ;  /* 0x0000000102087824 */ /* 0x004ff400078e0203 */
[----:B------:R-:W-:Y:S05]  /*13b90*/  @P0 IMAD.HI.U32 R2, R8, c[0x0][0x2c8], RZ ;  /* 0x0000b20008020a27 */ /* 0x000fea00078e00ff */
[----:B------:R-:W-:Y:S02]  /*13ba0*/  @P0 SHF.R.U32.HI R8, RZ, c[0x0][0x2cc], R2 ;  /* 0x0000b300ff080a19 */ /* 0x000fe40000011602 */
[----:B------:R-:W-:Y:S04]  /*13bb0*/  IADD3 R2, -R245, 0x1, R4 ;  /* 0x00000001f5027810 */ /* 0x000fe80007ffe104 */
[----:B------:R-:W-:Y:S04]  /*13bc0*/  IADD3 R9, -R243, R2, R244 ;  /* 0x00000002f3097210 */ /* 0x000fe80007ffe1f4 */
[----:B------:R-:W-:Y:S01]  /*13bd0*/  IADD3 R10, R9, c[0x0][0x328], RZ ;  /* 0x0000ca00090a7a10 */ /* 0x000fe20007ffe0ff */
[----:B------:R-:W-:-:S05]  /*13be0*/  BRA.DIV ~URZ, `(.L_x_1030) ;  /* 0x000103b27f007947 */ /* 0x000fca000b800000 */
[----:B------:R1:W2:Y:S02]  /*13bf0*/  SHFL.IDX PT, R5, R8, RZ, 0x1c1f ;  /* 0x001c1fff08057589 */ /* 0x0002a400000e0000 */
.L_x_1155:
        /* <DEDUP_REMOVED lines=19> */
.L_x_1033:
[----:B------:R-:W-:Y:S04]  /*13d30*/  MOV R11, c[0x0][0x32c] ;  /* 0x0000cb00000b7a02 */ /* 0x000fe80000000f00 */
[----:B------:R-:W-:Y:S11]  /*13d40*/  ISETP.NE.AND P0, PT, R11, 0x1, PT ;  /* 0x000000010b00780c */ /* 0x000ff60003f05270 */
[----:B------:R-:W-:Y:S02]  /*13d50*/  @!UPT UIADD3 URZ, URZ, URZ, URZ ;  /* 0x0000003f3f3ff290 */ /* 0x000fe4000fffe03f */
[----:B------:R-:W-:Y:S05]  /*13d60*/  @P0 IMAD.HI.U32 R11, R5, c[0x0][0x330], RZ ;  /* 0x0000cc00050b0a27 */ /* 0x000fea00078e00ff */
[----:B------:R-:W-:Y:S02]  /*13d70*/  @P0 SHF.R.U32.HI R5, RZ, c[0x0][0x334], R11 ;  /* 0x0000cd00ff050a19 */ /* 0x000fe4000001160b */
.L_x_1034:
[----:B------:R-:W-:Y:S05]  /*13d80*/  BSYNC B0 ;  /* 0x0000000000007941 */ /* 0x000fea0003800000 */
.L_x_1032:
[----:B------:R-:W-:Y:S04]  /*13d90*/  IMAD.IADD R11, R4, 0x1, -R245 ;  /* 0x00000001040b7824 */ /* 0x000fe800078e0af5 */
[----:B------:R-:W-:Y:S05]  /*13da0*/  IMAD R5, R5, c[0x0][0x32c], R11 ;  /* 0x0000cb0005057a24 */ /* 0x000fea00078e020b */
[----:B------:R-:W-:Y:S02]  /*13db0*/  IMNMX R2, R2, R5, !PT ;  /* 0x0000000502027217 */ /* 0x000fe40007800200 */
[----:B------:R-:W-:Y:S04]  /*13dc0*/  IADD3 R5, R5, c[0x0][0x32c], RZ ;  /* 0x0000cb0005057a10 */ /* 0x000fe80007ffe0ff */
[----:B------:R-:W-:Y:S02]  /*13dd0*/  IMNMX R3, R3, R5, PT ;  /* 0x0000000503037217 */ /* 0x000fe40003800200 */
.L_x_1031:
[C---:B------:R-:W-:Y:S02]  /*13de0*/  ISETP.GE.AND P0, PT, R4.reuse, 0x1, PT ;  /* 0x000000010400780c */ /* 0x040fe40003f06270 */
[C---:B------:R-:W-:Y:S02]  /*13df0*/  ISETP.GE.AND P1, PT, R4.reuse, 0x2, PT ;  /* 0x000000020400780c */ /* 0x040fe40003f26270 */
[----:B------:R-:W-:Y:S02]  /*13e00*/  LOP3.LUT R209, R209, 0xffff7fff, RZ, 0xc0, !PT ;  /* 0xffff7fffd1d17812 */ /* 0x000fe400078ec0ff */
[C---:B------:R-:W-:Y:S02]  /*13e10*/  ISETP.GE.AND P6, PT, R4.reuse, 0x42, PT ;  /* 0x000000420400780c */ /* 0x040fe40003fc6270 */
[C---:B------:R-:W-:Y:S02]  /*13e20*/  ISETP.GE.AND P5, PT, R4.reuse, 0x49, PT ;  /* 0x000000490400780c */ /* 0x040fe40003fa6270 */
[C---:B------:R-:W-:Y:S02]  /*13e30*/  ISETP.GE.AND P4, PT, R4.reuse, 0x4a, PT ;  /* 0x0000004a0400780c */ /* 0x040fe40003f86270 */
[----:B------:R-:W-:Y:S02]  /*13e40*/  ISETP.GE.AND P3, PT, R4, 0x51, PT ;  /* 0x000000510400780c */ /* 0x000fe40003f66270 */
[----:B------:R-:W-:Y:S02]  /*13e50*/  @P0 LOP3.LUT R209, R209, 0x8000, RZ, 0xfc, !PT ;  /* 0x00008000d1d10812 */ /* 0x000fe400078efcff */
[C---:B------:R-:W-:Y:S02]  /*13e60*/  ISETP.GT.AND P0, PT, R2.reuse, RZ, !P0 ;  /* 0x000000ff0200720c */ /* 0x040fe40004704270 */
        /* <DEDUP_REMOVED lines=10> */
[C---:B------:R-:W-:Y:S02]  /*13f10*/  ISETP.GE.AND P2, PT, R4.reuse, 0x59, PT ;  /* 0x000000590400780c */ /* 0x040fe40003f46270 */
[----:B------:R-:W-:Y:S02]  /*13f20*/  ISETP.LT.OR P0, PT, R3, 0x9, P0 ;  /* 0x000000090300780c */ /* 0x000fe40000701670 */
        /* <DEDUP_REMOVED lines=114> */
.L_x_1156:
        /* <DEDUP_REMOVED lines=19> */
.L_x_1038:
[----:B-12---:R-:W-:Y:S04]  /*14780*/  MOV R8, c[0x0][0x32c] ;  /* 0x0000cb0000087a02 */ /* 0x006fe80000000f00 */
[----:B------:R-:W-:Y:S11]  /*14790*/  ISETP.NE.AND P0, PT, R8, 0x1, PT ;  /* 0x000000010800780c */ /* 0x000ff60003f05270 */
[----:B------:R-:W-:Y:S02]  /*147a0*/  @!UPT UIADD3 URZ, URZ, URZ, URZ ;  /* 0x0000003f3f3ff290 */ /* 0x000fe4000fffe03f */
[----:B------:R-:W-:Y:S05]  /*147b0*/  @P0 IMAD.HI.U32 R8, R5, c[0x0][0x330], RZ ;  /* 0x0000cc0005080a27 */ /* 0x000fea00078e00ff */
[----:B------:R-:W-:Y:S02]  /*147c0*/  @P0 SHF.R.U32.HI R5, RZ, c[0x0][0x334], R8 ;  /* 0x0000cd00ff050a19 */ /* 0x000fe40000011608 */
.L_x_1039:
[----:B------:R-:W-:Y:S05]  /*147d0*/  BSYNC B0 ;  /* 0x0000000000007941 */ /* 0x000fea0003800000 */
.L_x_1037:
[----:B------:R-:W-:Y:S04]  /*147e0*/  IMAD.IADD R4, R4, 0x1, -R245 ;  /* 0x0000000104047824 */ /* 0x000fe800078e0af5 */
[----:B------:R-:W-:Y:S05]  /*147f0*/  IMAD R5, R5, c[0x0][0x32c], R4 ;  /* 0x0000cb0005057a24 */ /* 0x000fea00078e0204 */
[----:B------:R-:W-:Y:S02]  /*14800*/  IMNMX R2, R2, R5, !PT ;  /* 0x0000000502027217 */ /* 0x000fe40007800200 */
[----:B------:R-:W-:Y:S04]  /*14810*/  IADD3 R5, R5, c[0x0][0x32c], RZ ;  /* 0x0000cb0005057a10 */ /* 0x000fe80007ffe0ff */
[----:B------:R-:W-:Y:S02]  /*14820*/  IMNMX R3, R3, R5, PT ;  /* 0x0000000503037217 */ /* 0x000fe40003800200 */
.L_x_1036:
[----:B------:R-:W-:Y:S02]  /*14830*/  LOP3.LUT P0, RZ, R209, 0x8000, RZ, 0xc0, !PT ;  /* 0x00008000d1ff7812 */ /* 0x000fe4000780c0ff */
[C---:B------:R-:W-:Y:S02]  /*14840*/  ISETP.GT.AND P1, PT, R2.reuse, 0x51, !P1 ;  /* 0x000000510200780c */ /* 0x040fe40004f24270 */
[----:B------:R-:W-:Y:S04]  /*14850*/  ISETP.GT.AND P0, PT, R2, RZ, !P0 ;  /* 0x000000ff0200720c */ /* 0x000fe80004704270 */
[----:B------:R-:W-:Y:S04]  /*14860*/  ISETP.LT.OR P0, PT, R3, 0x1, P0 ;  /* 0x000000010300780c */ /* 0x000fe80000701670 */
[----:B------:R-:W-:Y:S02]  /*14870*/  FSEL R9, R224, -INF , !P0 ;  /* 0xff800000e0097808 */ /* 0x000fe40004000000 */
[----:B------:R-:W-:Y:S04]  /*14880*/  LOP3.LUT P0, RZ, R209, 0x10000, RZ, 0xc0, !PT ;  /* 0x00010000d1ff7812 */ /* 0x000fe8000780c0ff */
[C---:B------:R-:W-:Y:S04]  /*14890*/  ISETP.GT.AND P0, PT, R2.reuse, 0x1, !P0 ;  /* 0x000000010200780c */ /* 0x040fe80004704270 */
[----:B------:R-:W-:Y:S04]  /*148a0*/  ISETP.LT.OR P0, PT, R3, 0x2, P0 ;  /* 0x000000020300780c */ /* 0x000fe80000701670 */
[----:B------:R-:W-:Y:S02]  /*148b0*/  FSEL R36, R223, -INF , !P0 ;  /* 0xff800000df247808 */ /* 0x000fe40004000000 */
[----:B------:R-:W-:Y:S04]  /*148c0*/  LOP3.LUT P0, RZ, R209, 0x4000, RZ, 0xc0, !PT ;  /* 0x00004000d1ff7812 */ /* 0x000fe8000780c0ff */
[C---:B------:R-:W-:Y:S04]  /*148d0*/  ISETP.GT.AND P0, PT, R2.reuse, 0x8, !P0 ;  /* 0x000000080200780c */ /* 0x040fe80004704270 */
[----:B------:R-:W-:Y:S04]  /*148e0*/  ISETP.LT.OR P0, PT, R3, 0x9, P0 ;  /* 0x000000090300780c */ /* 0x000fe80000701670 */
[----:B------:R-:W-:Y:S02]  /*148f0*/  FSEL R35, R221, -INF , !P0 ;  /* 0xff800000dd237808 */ /* 0x000fe40004000000 */
[----:B------:R-:W-:Y:S04]  /*14900*/  LOP3.LUT P0, RZ, R209, 0x2000, RZ, 0xc0, !PT ;  /* 0x00002000d1ff7812 */ /* 0x000fe8000780c0ff */
[----:B------:R-:W-:Y:S04]  /*14910*/  ISETP.GT.AND P0, PT, R2, 0x9, !P0 ;  /* 0x000000090200780c */ /* 0x000fe80004704270 */
        /* <DEDUP_REMOVED lines=54> */
[----:B------:R-:W-:Y:S02]  /*14c80*/  ISETP.GT.AND P0, PT, R2, 0x41, !P6 ;  /* 0x000000410200780c */ /* 0x000fe40007704270 */
[----:B------:R-:W-:Y:S02]  /*14c90*/  LOP3.LUT P6, RZ, R209, 0x20000, RZ, 0xc0, !PT ;  /* 0x00020000d1ff7812 */ /* 0x000fe400078cc0ff */
        /* <DEDUP_REMOVED lines=8> */
[C---:B------:R-:W-:Y:S02]  /*14d20*/  ISETP.GT.AND P0, PT, R2.reuse, 0x50, !P3 ;  /* 0x000000500200780c */ /* 0x040fe40005f04270 */
[C---:B------:R-:W-:Y:S02]  /*14d30*/  ISETP.LT.OR P3, PT, R3.reuse, 0x52, P1 ;  /* 0x000000520300780c */ /* 0x040fe40000f61670 */
[----:B------:R-:W-:Y:S02]  /*14d40*/  ISETP.LT.OR P0, PT, R3, 0x51, P0 ;  /* 0x000000510300780c */ /* 0x000fe40000701670 */
[----:B------:R-:W-:Y:S02]  /*14d50*/  FSEL R16, R151, -INF , !P3 ;  /* 0xff80000097107808 */ /* 0x000fe40005800000 */
[----:B------:R-:W-:Y:S02]  /*14d60*/  FSEL R17, R141, -INF , !P0 ;  /* 0xff8000008d117808 */ /* 0x000fe40004000000 */
[C---:B------:R-:W-:Y:S02]  /*14d70*/  ISETP.GT.AND P0, PT, R2.reuse, 0x58, !P2 ;  /* 0x000000580200780c */ /* 0x040fe40005704270 */
[----:B------:R-:W-:Y:S02]  /*14d80*/  ISETP.GT.AND P2, PT, R2, 0x59, !P6 ;  /* 0x000000590200780c */ /* 0x000fe40007744270 */
[C---:B------:R-:W-:Y:S02]  /*14d90*/  ISETP.LT.OR P1, PT, R3.reuse, 0x59, P0 ;  /* 0x000000590300780c */ /* 0x040fe40000721670 */
[----:B------:R-:W-:Y:S02]  /*14da0*/  ISETP.LT.OR P0, PT, R3, 0x5a, P2 ;  /* 0x0000005a0300780c */ /* 0x000fe40001701670 */
        /* <DEDUP_REMOVED lines=42> */
[----:B------:R-:W-:Y:S02]  /*15050*/  FSEL R11, R147, -INF , !P1 ;  /* 0xff800000930b7808 */ /* 0x000fe40004800000 */
[----:B------:R-:W-:Y:S02]  /*15060*/  FMNMX.FTZ R3, R40, R3, !PT ;  /* 0x0000000328037209 */ /* 0x000fe40007810000 */
[----:B------:R-:W-:Y:S02]  /*15070*/  FMNMX.FTZ R2, R16, R2, !PT ;  /* 0x0000000210027209 */ /* 0x000fe40007810000 */
[----:B------:R-:W-:Y:S02]  /*15080*/  FSEL R10, R150, -INF , !P0 ;  /* 0xff800000960a7808 */ /* 0x000fe40004000000 */
[----:B------:R-:W-:Y:S02]  /*15090*/  FMNMX.FTZ R3, R39, R3, !PT ;  /* 0x0000000327037209 */ /* 0x000fe40007810000 */
[----:B------:R-:W-:Y:S02]  /*150a0*/  FMNMX.FTZ R2, R11, R2, !PT ;  /* 0x000000020b027209 */ /* 0x000fe40007810000 */
[----:B------:R-:W-:Y:S02]  /*150b0*/  FMNMX.FTZ R4, R38, R3, !PT ;  /* 0x0000000326047209 */ /* 0x000fe40007810000 */
[----:B-12---:R-:W-:Y:S01]  /*150c0*/  FMNMX.FTZ R8, R10, R2, !PT ;  /* 0x000000020a087209 */ /* 0x006fe20007810000 */
[----:B------:R-:W-:-:S05]  /*150d0*/  BRA.DIV ~URZ, `(.L_x_1040) ;  /* 0x0000efa27f007947 */ /* 0x000fca000b800000 */
[----:B------:R1:W2:Y:S02]  /*150e0*/  SHFL.BFLY PT, R2, R4, 0x2, 0x1f ;  /* 0x0c401f0004027f89 */ /* 0x0002a400000e0000 */
.L_x_1157:
[----:B-12---:R-:W-:Y:S01]  /*150f0*/  FMNMX.FTZ R4, R4, R2, !PT ;  /* 0x0000000204047209 */ /* 0x006fe20007810000 */
[----:B------:R-:W-:-:S05]  /*15100*/  BRA.DIV ~URZ, `(.L_x_1041) ;  /* 0x0000efc27f007947 */ /* 0x000fca000b800000 */
[----:B------:R-:W1:Y:S02]  /*15110*/  SHFL.BFLY PT, R2, R4, 0x1, 0x1f ;  /* 0x0c201f0004027f89 */ /* 0x000e6400000e0000 */
[----:B-1----:R-:W-:Y:S02]  /*15120*/  FMNMX.FTZ R5, R4, R2, !PT ;  /* 0x0000000204057209 */ /* 0x002fe40007810000 */
[----:B------:R-:W1:Y:S02]  /*15130*/  SHFL.BFLY PT, R2, R8, 0x2, 0x1f ;  /* 0x0c401f0008027f89 */ /* 0x000e6400000e0000 */
[----:B-1----:R-:W-:Y:S05]  /*15140*/  FMNMX.FTZ R4, R8, R2, !PT ;  /* 0x0000000208047209 */ /* 0x002fea0007810000 */
[----:B------:R1:W2:Y:S02]  /*15150*/  SHFL.BFLY PT, R2, R4, 0x1, 0x1f ;  /* 0x0c201f0004027f89 */ /* 0x0002a400000e0000 */
.L_x_1158:
[C---:B------:R-:W-:Y:S01]  /*15160*/  FSETP.NEU.FTZ.AND P0, PT, R5.reuse, -INF , PT ;  /* 0xff8000000500780b */ /* 0x040fe20003f1d000 */
[C---:B------:R-:W-:Y:S01]  /*15170*/  FMUL.FTZ R3, R5.reuse, c[0x0][0x2d0] ;  /* 0x0000b40005037a20 */ /* 0x040fe20000410000 */
[----:B-12---:R-:W-:Y:S01]  /*15180*/  FMNMX.FTZ R4, R2, R4, !PT ;  /* 0x0000000402047209 */ /* 0x006fe20007810000 */
[----:B------:R-:W-:Y:S01]  /*15190*/  WARPSYNC 0xffffffff ;  /* 0xffffffff00007948 */ /* 0x000fe20003800000 */
[----:B------:R-:W-:Y:S02]  /*151a0*/  FSEL R2, R5, RZ, P0 ;  /* 0x000000ff05027208 */ /* 0x000fe40000000000 */
[----:B------:R-:W-:Y:S02]  /*151b0*/  FSEL R3, R3, RZ, P0 ;  /* 0x000000ff03037208 */ /* 0x000fe40000000000 */
[----:B------:R-:W-:Y:S01]  /*151c0*/  FSETP.NEU.FTZ.AND P0, PT, R4, -INF , PT ;  /* 0xff8000000400780b */ /* 0x000fe20003f1d000 */
[----:B------:R-:W-:Y:S02]  /*151d0*/  FADD.FTZ R2, -R2, R6 ;  /* 0x0000000602027221 */ /* 0x000fe40000010100 */
[--C-:B------:R-:W-:Y:S02]  /*151e0*/  FFMA.FTZ R6, R37, c[0x0][0x2d0], -R3.reuse ;  /* 0x0000b40025067a23 */ /* 0x100fe40000010803 */
        /* <DEDUP_REMOVED lines=26> */
[----:B------:R-:W-:Y:S01]  /*15390*/  FFMA.FTZ R226, R44, c[0x0][0x2d0], -R3 ;  /* 0x0000b4002ce27a23 */ /* 0x000fe20000010803 */
[----:B-1----:R-:W-:Y:S01]  /*153a0*/  F2FP.PACK_AB R140, R6, R38 ;  /* 0x00000026068c723e */ /* 0x002fe200000000ff */
[C---:B------:R-:W-:Y:S02]  /*153b0*/  FFMA.FTZ R3, R2.reuse, R228, R38 ;  /* 0x000000e402037223 */ /* 0x040fe40000010026 */
[----:B------:R-:W-:Y:S01]  /*153c0*/  MUFU.EX2 R38, R59 ;  /* 0x0000003b00267308 */ /* 0x000fe20000000800 */
[----:B------:R-:W-:Y:S02]  /*153d0*/  FMUL.FTZ R56, R2, R80 ;  /* 0x0000005002387220 */ /* 0x000fe40000410000 */
[----:B------:R-:W-:Y:S01]  /*153e0*/  FADD.FTZ R37, R6, R3 ;  /* 0x0000000306257221 */ /* 0x000fe20000010000 */
[C---:B------:R-:W-:Y:S01]  /*153f0*/  FSEL R3, R4.reuse, RZ, P0 ;  /* 0x000000ff04037208 */ /* 0x040fe20000000000 */
[----:B------:R-:W-:Y:S02]  /*15400*/  FMUL.FTZ R6, R4, c[0x0][0x2d0] ;  /* 0x0000b40004067a20 */ /* 0x000fe40000410000 */
[----:B------:R-:W-:Y:S02]  /*15410*/  FMUL.FTZ R57, R2, R81 ;  /* 0x0000005102397220 */ /* 0x000fe40000410000 */
[----:B------:R-:W-:Y:S01]  /*15420*/  FADD.FTZ R3, -R3, R14 ;  /* 0x0000000e03037221 */ /* 0x000fe20000010100 */
[----:B------:R-:W-:Y:S01]  /*15430*/  FSEL R6, R6, RZ, P0 ;  /* 0x000000ff06067208 */ /* 0x000fe20000000000 */
[----:B------:R-:W-:Y:S01]  /*15440*/  FMUL.FTZ R40, R2, R96 ;  /* 0x0000006002287220 */ /* 0x000fe20000410000 */
[C---:B------:R-:W-:Y:S01]  /*15450*/  ISETP.GT.AND P0, PT, R212.reuse, R246, PT ;  /* 0x000000f6d400720c */ /* 0x040fe20003f04270 */
[----:B------:R-:W-:Y:S01]  /*15460*/  FMUL.FTZ R3, R3, c[0x0][0x2d0] ;  /* 0x0000b40003037a20 */ /* 0x000fe20000410000 */
[----:B------:R-:W-:Y:S01]  /*15470*/  IADD3 R212, R212, -0x1, RZ ;  /* 0xffffffffd4d47810 */ /* 0x000fe20007ffe0ff */
[--C-:B------:R-:W-:Y:S02]  /*15480*/  FFMA.FTZ R8, R36, c[0x0][0x2d0], -R6.reuse ;  /* 0x0000b40024087a23 */ /* 0x100fe40000010806 */
        /* <DEDUP_REMOVED lines=13> */
[--C-:B------:R-:W-:Y:S01]  /*15560*/  FFMA.FTZ R146, R33, c[0x0][0x2d0], -R6.reuse ;  /* 0x0000b40021927a23 */ /* 0x100fe20000010806 */
[----:B-1----:R-:W-:Y:S01]  /*15570*/  F2FP.PACK_AB R142, R36, R38 ;  /* 0x00000026248e723e */ /* 0x002fe200000000ff */
[--C-:B------:R-:W-:Y:S02]  /*15580*/  FFMA.FTZ R145, R32, c[0x0][0x2d0], -R6.reuse ;  /* 0x0000b40020917a23 */ /* 0x100fe40000010806 */
[--C-:B------:R-:W-:Y:S01]  /*15590*/  FFMA.FTZ R147, R31, c[0x0][0x2d0], -R6.reuse ;  /* 0x0000b4001f937a23 */ /* 0x100fe20000010806 */
[----:B------:R-:W-:Y:S01]  /*155a0*/  MUFU.EX2 R240, R146 ;  /* 0x0000009200f07308 */ /* 0x000fe20000000800 */
[--C-:B------:R-:W-:Y:S02]  /*155b0*/  FFMA.FTZ R148, R30, c[0x0][0x2d0], -R6.reuse ;  /* 0x0000b4001e947a23 */ /* 0x100fe40000010806 */
[--C-:B------:R-:W-:Y:S02]  /*155c0*/  FFMA.FTZ R154, R29, c[0x0][0x2d0], -R6.reuse ;  /* 0x0000b4001d9a7a23 */ /* 0x100fe40000010806 */
[--C-:B------:R-:W-:Y:S02]  /*155d0*/  FFMA.FTZ R153, R28, c[0x0][0x2d0], -R6.reuse ;  /* 0x0000b4001c997a23 */ /* 0x100fe40000010806 */
[C---:B--2---:R-:W-:Y:S02]  /*155e0*/  FMUL.FTZ R58, R3.reuse, R82 ;  /* 0x00000052033a7220 */ /* 0x044fe40000410000 */
[----:B------:R-:W-:Y:S01]  /*155f0*/  FMUL.FTZ R59, R3, R83 ;  /* 0x00000053033b7220 */ /* 0x000fe20000410000 */
[----:B------:R-:W-:Y:S01]  /*15600*/  MUFU.EX2 R239, R145 ;  /* 0x0000009100ef7308 */ /* 0x000fe20000000800 */
[----:B------:R-:W1:Y:S01]  /*15610*/  LDSM.16.MT88.4 R80, [R189] ;  /* 0x00000000bd50783b */ /* 0x000e620000004200 */
[--C-:B------:R-:W-:Y:S02]  /*15620*/  FFMA.FTZ R163, R23, c[0x0][0x2d0], -R6.reuse ;  /* 0x0000b40017a37a23 */ /* 0x100fe40000010806 */
        /* <DEDUP_REMOVED lines=10> */
[----:B------:R-:W2:Y:S01]  /*156d0*/  MUFU.EX2 R11, R9 ;  /* 0x00000009000b7308 */ /* 0x000ea20000000800 */
[C---:B------:R-:W-:Y:S02]  /*156e0*/  FMUL.FTZ R18, R3.reuse, R126 ;  /* 0x0000007e03127220 */ /* 0x040fe40000410000 */
[C---:B------:R-:W-:Y:S02]  /*156f0*/  FMUL.FTZ R19, R3.reuse, R127 ;  /* 0x0000007f03137220 */ /* 0x040fe40000410000 */
[C---:B------:R-:W-:Y:S01]  /*15700*/  FMUL.FTZ R20, R2.reuse, R120 ;  /* 0x0000007802147220 */ /* 0x040fe20000410000 */
[----:B------:R-:W-:Y:S01]  /*15710*/  LDSM.16.MT88.4 R124, [R189+0x2800] ;  /* 0x00280000bd7c783b */ /* 0x000fe20000004200 */
        /* <DEDUP_REMOVED lines=9> */
[C---:B------:R-:W-:Y:S01]  /*157b0*/  FMUL.FTZ R29, R2.reuse, R113 ;  /* 0x00000071021d7220 */ /* 0x040fe20000410000 */
[----:B------:R-:W-:Y:S01]  /*157c0*/  LDSM.16.MT88.4 R116, [R190+0x2800] ;  /* 0x00280000be74783b */ /* 0x000fe20000004200 */
[C---:B------:R-:W-:Y:S02]  /*157d0*/  FMUL.FTZ R30, R3.reuse, R114 ;  /* 0x00000072031e7220 */ /* 0x040fe40000410000 */
[C---:B--2---:R-:W-:Y:S02]  /*157e0*/  FFMA.FTZ R9, R3.reuse, R236, R11 ;  /* 0x000000ec03097223 */ /* 0x044fe4000001000b */
[C---:B------:R-:W-:Y:S02]  /*157f0*/  FMUL.FTZ R31, R3.reuse, R115 ;  /* 0x00000073031f7220 */ /* 0x040fe40000410000 */
[C---:B------:R-:W-:Y:S01]  /*15800*/  FMUL.FTZ R35, R3.reuse, R111 ;  /* 0x0000006f03237220 */ /* 0x040fe20000410000 */
[----:B------:R-:W2:Y:S01]  /*15810*/  MUFU.EX2 R112, R143 ;  /* 0x0000008f00707308 */ /* 0x000ea20000000800 */
[C---:B------:R-:W-:Y:S02]  /*15820*/  FMUL.FTZ R32, R2.reuse, R108 ;  /* 0x0000006c02207220 */ /* 0x040fe40000410000 */
[----:B------:R-:W-:Y:S01]  /*15830*/  FMUL.FTZ R33, R2, R109 ;  /* 0x0000006d02217220 */ /* 0x000fe20000410000 */
[----:B---3--:R-:W-:Y:S01]  /*15840*/  F2FP.PACK_AB R141, R10, R11 ;  /* 0x0000000b0a8d723e */ /* 0x008fe200000000ff */
[----:B------:R-:W-:Y:S02]  /*15850*/  FADD.FTZ R8, R38, R37 ;  /* 0x0000002526087221 */ /* 0x000fe40000010000 */
[----:B------:R-:W-:Y:S02]  /*15860*/  FADD.FTZ R235, R10, R9 ;  /* 0x000000090aeb7221 */ /* 0x000fe40000010000 */
[----:B------:R-:W-:Y:S01]  /*15870*/  FMUL.FTZ R9, R2, R129 ;  /* 0x0000008102097220 */ /* 0x000fe20000410000 */
[----:B------:R-:W3:Y:S01]  /*15880*/  MUFU.EX2 R14, R152 ;  /* 0x00000098000e7308 */ /* 0x000ee20000000800 */
[C---:B------:R-:W-:Y:S02]  /*15890*/  FMUL.FTZ R10, R3.reuse, R130 ;  /* 0x00000082030a7220 */ /* 0x040fe40000410000 */
[C---:B------:R-:W-:Y:S02]  /*158a0*/  FMUL.FTZ R11, R3.reuse, R131 ;  /* 0x00000083030b7220 */ /* 0x040fe40000410000 */
[----:B------:R-:W-:Y:S02]  /*158b0*/  FADD.FTZ R144, R36, R8 ;  /* 0x0000000824907221 */ /* 0x000fe40000010000 */
[C---:B------:R-:W-:Y:S02]  /*158c0*/  FMUL.FTZ R8, R2.reuse, R128 ;  /* 0x0000008002087220 */ /* 0x040fe40000410000 */
[C---:B------:R-:W-:Y:S01]  /*158d0*/  FMUL.FTZ R38, R3.reuse, R106 ;  /* 0x0000006a03267220 */ /* 0x040fe20000410000 */
[----:B------:R-:W-:Y:S01]  /*158e0*/  MUFU.EX2 R109, R224 ;  /* 0x000000e0006d7308 */ /* 0x000fe20000000800 */
[C---:B------:R-:W-:Y:S02]  /*158f0*/  FMUL.FTZ R39, R3.reuse, R107 ;  /* 0x0000006b03277220 */ /* 0x040fe40000410000 */
[----:B------:R-:W-:Y:S01]  /*15900*/  FMUL.FTZ R36, R2, R104 ;  /* 0x0000006802247220 */ /* 0x000fe20000410000 */
[----:B--2---:R-:W-:Y:S01]  /*15910*/  F2FP.PACK_AB R143, R112, R110 ;  /* 0x0000006e708f723e */ /* 0x004fe200000000ff */
[C---:B------:R-:W-:Y:S02]  /*15920*/  FMUL.FTZ R41, R2.reuse, R97 ;  /* 0x0000006102297220 */ /* 0x040fe40000410000 */
[C---:B------:R-:W-:Y:S02]  /*15930*/  FMUL.FTZ R42, R3.reuse, R98 ;  /* 0x00000062032a7220 */ /* 0x040fe40000410000 */
[C---:B------:R-:W-:Y:S01]  /*15940*/  FMUL.FTZ R43, R3.reuse, R99 ;  /* 0x00000063032b7220 */ /* 0x040fe20000410000 */
[----:B------:R-:W-:Y:S01]  /*15950*/  MUFU.EX2 R104, R214 ;  /* 0x000000d600687308 */ /* 0x000fe20000000800 */
[C---:B-1----:R-:W-:Y:S01]  /*15960*/  HMMA.16816.F32 R8, R140.reuse, R80, R8 ;  /* 0x000000508c08723c */ /* 0x042fe20000001808 */
[----:B------:R-:W-:Y:S04]  /*15970*/  LDSM.16.MT88.4 R96, [R190+0x1800] ;  /* 0x00180000be60783b */ /* 0x000fe80000004200 */
[C---:B------:R-:W-:Y:S02]  /*15980*/  FMUL.FTZ R46, R3.reuse, R94 ;  /* 0x0000005e032e7220 */ /* 0x040fe40000410000 */
[C---:B------:R-:W-:Y:S01]  /*15990*/  FMUL.FTZ R47, R3.reuse, R95 ;  /* 0x0000005f032f7220 */ /* 0x040fe20000410000 */
[C---:B------:R-:W-:Y:S01]  /*159a0*/  HMMA.16816.F32 R16, R140.reuse, R82, R16 ;  /* 0x000000528c10723c */ /* 0x040fe20000001810 */
[----:B------:R-:W1:Y:S01]  /*159b0*/  LDSM.16.MT88.4 R80, [R190] ;  /* 0x00000000be50783b */ /* 0x000e620000004200 */
[----:B------:R-:W-:Y:S02]  /*159c0*/  MUFU.EX2 R108, R223 ;  /* 0x000000df006c7308 */ /* 0x000fe40000000800 */
[C---:B------:R-:W-:Y:S02]  /*159d0*/  FMUL.FTZ R50, R3.reuse, R90 ;  /* 0x0000005a03327220 */ /* 0x040fe40000410000 */
[C---:B------:R-:W-:Y:S02]  /*159e0*/  FMUL.FTZ R51, R3.reuse, R91 ;  /* 0x0000005b03337220 */ /* 0x040fe40000410000 */
[C---:B------:R-:W-:Y:S04]  /*159f0*/  FMUL.FTZ R52, R2.reuse, R84 ;  /* 0x0000005402347220 */ /* 0x040fe80000410000 */
[C---:B------:R-:W-:Y:S01]  /*15a00*/  FMUL.FTZ R53, R2.reuse, R85 ;  /* 0x0000005502357220 */ /* 0x040fe20000410000 */
[----:B------:R-:W-:Y:S01]  /*15a10*/  MUFU.EX2 R152, R163 ;  /* 0x000000a300987308 */ /* 0x000fe20000000800 */
[C---:B------:R-:W-:Y:S02]  /*15a20*/  FMUL.FTZ R54, R3.reuse, R86 ;  /* 0x0000005603367220 */ /* 0x040fe40000410000 */
[C---:B------:R-:W-:Y:S02]  /*15a30*/  FMUL.FTZ R55, R3.reuse, R87 ;  /* 0x0000005703377220 */ /* 0x040fe40000410000 */
[----:B------:R-:W-:Y:S01]  /*15a40*/  LDSM.16.MT88.4 R84, [R189+0x800] ;  /* 0x00080000bd54783b */ /* 0x000fe20000004200 */
[C---:B------:R-:W-:Y:S02]  /*15a50*/  FMUL.FTZ R37, R2.reuse, R105 ;  /* 0x0000006902257220 */ /* 0x040fe40000410000 */
[C---:B------:R-:W-:Y:S02]  /*15a60*/  FMUL.FTZ R44, R2.reuse, R92 ;  /* 0x0000005c022c7220 */ /* 0x040fe40000410000 */
[----:B------:R-:W-:Y:S01]  /*15a70*/  MUFU.EX2 R92, R157 ;  /* 0x0000009d005c7308 */ /* 0x000fe20000000800 */
        /* <DEDUP_REMOVED lines=9> */
[C---:B------:R-:W-:Y:S01]  /*15b10*/  FMUL.FTZ R65, R2.reuse, R65 ;  /* 0x0000004102417220 */ /* 0x040fe20000410000 */
[C---:B-1----:R-:W-:Y:S02]  /*15b20*/  HMMA.16816.F32 R20, R140.reuse, R80, R20 ;  /* 0x000000508c14723c */ /* 0x042fe40000001814 */
[----:B------:R-:W-:Y:S01]  /*15b30*/  MUFU.EX2 R88, R149 ;  /* 0x0000009500587308 */ /* 0x000fe20000000800 */
[C---:B------:R-:W-:Y:S02]  /*15b40*/  FMUL.FTZ R66, R3.reuse, R66 ;  /* 0x0000004203427220 */ /* 0x040fe40000410000 */
[C---:B------:R-:W-:Y:S02]  /*15b50*/  FMUL.FTZ R67, R3.reuse, R67 ;  /* 0x0000004303437220 */ /* 0x040fe40000410000 */
[C---:B------:R-:W-:Y:S01]  /*15b60*/  FMUL.FTZ R70, R3.reuse, R70 ;  /* 0x0000004603467220 */ /* 0x040fe20000410000 */
[C---:B------:R-:W-:Y:S01]  /*15b70*/  HMMA.16816.F32 R24, R140.reuse, R82, R24 ;  /* 0x000000528c18723c */ /* 0x040fe20000001818 */
[----:B------:R-:W1:Y:S03]  /*15b80*/  LDSM.16.MT88.4 R80, [R192] ;  /* 0x00000000c050783b */ /* 0x000e660000004200 */
[----:B------:R-:W-:Y:S01]  /*15b90*/  MUFU.EX2 R93, R158 ;  /* 0x0000009e005d7308 */ /* 0x000fe20000000800 */
[C---:B------:R-:W-:Y:S02]  /*15ba0*/  FMUL.FTZ R71, R3.reuse, R71 ;  /* 0x0000004703477220 */ /* 0x040fe40000410000 */
[C---:B------:R-:W-:Y:S02]  /*15bb0*/  FMUL.FTZ R74, R3.reuse, R74 ;  /* 0x0000004a034a7220 */ /* 0x040fe40000410000 */
[----:B------:R-:W-:Y:S03]  /*15bc0*/  FMUL.FTZ R75, R3, R75 ;  /* 0x0000004b034b7220 */ /* 0x000fe60000410000 */
[C---:B------:R-:W-:Y:S02]  /*15bd0*/  FMUL.FTZ R68, R2.reuse, R68 ;  /* 0x0000004402447220 */ /* 0x040fe40000410000 */
[----:B------:R-:W-:Y:S01]  /*15be0*/  MUFU.EX2 R105, R215 ;  /* 0x000000d700697308 */ /* 0x000fe20000000800 */
[C---:B------:R-:W-:Y:S02]  /*15bf0*/  FMUL.FTZ R69, R2.reuse, R69 ;  /* 0x0000004502457220 */ /* 0x040fe40000410000 */
[C---:B------:R-:W-:Y:S02]  /*15c00*/  FMUL.FTZ R72, R2.reuse, R72 ;  /* 0x0000004802487220 */ /* 0x040fe40000410000 */
[----:B------:R-:W-:Y:S02]  /*15c10*/  FMUL.FTZ R73, R2, R73 ;  /* 0x0000004902497220 */ /* 0x000fe40000410000 */
[----:B---3--:R-:W-:Y:S03]  /*15c20*/  FADD.FTZ R2, R14, R144 ;  /* 0x000000900e027221 */ /* 0x008fe60000010000 */
[----:B------:R-:W-:Y:S10]  /*15c30*/  MUFU.EX2 R158, R153 ;  /* 0x00000099009e7308 */ /* 0x000ff40000000800 */
        /* <DEDUP_REMOVED lines=10> */
[----:B------:R-:W1:Y:S01]  /*15ce0*/  MUFU.EX2 R3, R151 ;  /* 0x0000009700037308 */ /* 0x000e620000000800 */
[C---:B------:R-:W-:Y:S01]  /*15cf0*/  HMMA.16816.F32 R40, R140.reuse, R82, R40 ;  /* 0x000000528c28723c */ /* 0x040fe20000001828 */
[----:B------:R-:W2:Y:S08]  /*15d00*/  LDSM.16.MT88.4 R80, [R189+0x3000] ;  /* 0x00300000bd50783b */ /* 0x000eb00000004200 */
[----:B------:R-:W-:Y:S10]  /*15d10*/  MUFU.EX2 R151, R213 ;  /* 0x000000d500977308 */ /* 0x000ff40000000800 */
[----:B------:R-:W3:Y:S01]  /*15d20*/  MUFU.EX2 R236, R148 ;  /* 0x0000009400ec7308 */ /* 0x000ee20000000800 */
[----:B-1----:R-:W-:Y:S04]  /*15d30*/  FADD.FTZ R2, R3, R2 ;  /* 0x0000000203027221 */ /* 0x002fe80000010000 */
[----:B------:R-:W-:Y:S05]  /*15d40*/  FADD.FTZ R2, R89, R2 ;  /* 0x0000000259027221 */ /* 0x000fea0000010000 */
[----:B------:R-:W-:Y:S01]  /*15d50*/  MUFU.EX2 R148, R220 ;  /* 0x000000dc00947308 */ /* 0x000fe20000000800 */
[C---:B------:R-:W-:Y:S09]  /*15d60*/  FADD.FTZ R2, R88.reuse, R2 ;  /* 0x0000000258027221 */ /* 0x040ff20000010000 */
[----:B------:R-:W-:Y:S01]  /*15d70*/  MUFU.EX2 R146, R228 ;  /* 0x000000e400927308 */ /* 0x000fe20000000800 */
[C---:B--2---:R-:W-:Y:S09]  /*15d80*/  HMMA.16816.F32 R44, R140.reuse, R80, R44 ;  /* 0x000000508c2c723c */ /* 0x044ff2000000182c */
[----:B------:R-:W1:Y:S01]  /*15d90*/  MUFU.EX2 R145, R229 ;  /* 0x000000e500917308 */ /* 0x000e620000000800 */
[C---:B------:R-:W-:Y:S01]  /*15da0*/  HMMA.16816.F32 R48, R140.reuse, R82, R48 ;  /* 0x000000528c30723c */ /* 0x040fe20000001830 */
[----:B------:R-:W2:Y:S08]  /*15db0*/  LDSM.16.MT88.4 R80, [R190+0x3000] ;  /* 0x00300000be50783b */ /* 0x000eb00000004200 */
[----:B------:R-:W-:Y:S10]  /*15dc0*/  MUFU.EX2 R144, R231 ;  /* 0x000000e700907308 */ /* 0x000ff40000000800 */
[----:B------:R-:W4:Y:S01]  /*15dd0*/  MUFU.EX2 R6, R6 ;  /* 0x0000000600067308 */ /* 0x000f220000000800 */
        /* <DEDUP_REMOVED lines=10> */
[----:B------:R-:W-:Y:S03]  /*15e80*/  F2FP.PACK_AB R81, R239, R240 ;  /* 0x000000f0ef51723e */ /* 0x000fe600000000ff */
[----:B------:R-:W-:Y:S02]  /*15e90*/  F2FP.PACK_AB R82, R88, R89 ;  /* 0x000000595852723e */ /* 0x000fe400000000ff */
[----:B------:R-:W5:Y:S02]  /*15ea0*/  LDSM.16.MT88.4 R88, [R190+0x800] ;  /* 0x00080000be58783b */ /* 0x000f640000004200 */
[----:B------:R-:W2:Y:S01]  /*15eb0*/  MUFU.EX2 R3, R159 ;  /* 0x0000009f00037308 */ /* 0x000ea20000000800 */
[----:B---3--:R-:W-:Y:S02]  /*15ec0*/  F2FP.PACK_AB R83, R236, R237 ;  /* 0x000000edec53723e */ /* 0x008fe400000000ff */
[----:B-1----:R-:W-:Y:S02]  /*15ed0*/  F2FP.PACK_AB R141, R145, R146 ;  /* 0x00000092918d723e */ /* 0x002fe400000000ff */
[----:B----4-:R-:W-:Y:S03]  /*15ee0*/  F2FP.PACK_AB R143, R6, R144 ;  /* 0x00000090068f723e */ /* 0x010fe600000000ff */
[C---:B------:R-:W-:Y:S02]  /*15ef0*/  HMMA.16816.F32 R8, R80.reuse, R84, R8 ;  /* 0x000000545008723c */ /* 0x040fe40000001808 */
[----:B------:R-:W1:Y:S03]  /*15f00*/  MUFU.EX2 R159, R154 ;  /* 0x0000009a009f7308 */ /* 0x000e660000000800 */
[----:B--2---:R-:W-:Y:S03]  /*15f10*/  FADD.FTZ R2, R14, R2 ;  /* 0x000000020e027221 */ /* 0x004fe60000010000 */
[C---:B------:R-:W-:Y:S01]  /*15f20*/  HMMA.16816.F32 R16, R80.reuse, R86, R16 ;  /* 0x000000565010723c */ /* 0x040fe20000001810 */
[----:B------:R-:W2:Y:S03]  /*15f30*/  LDSM.16.MT88.4 R84, [R192+0x800] ;  /* 0x00080000c054783b */ /* 0x000ea60000004200 */
[----:B------:R-:W-:Y:S01]  /*15f40*/  MUFU.EX2 R154, R162 ;  /* 0x000000a2009a7308 */ /* 0x000fe20000000800 */
[----:B------:R-:W-:Y:S04]  /*15f50*/  FADD.FTZ R2, R3, R2 ;  /* 0x0000000203027221 */ /* 0x000fe80000010000 */
[----:B------:R-:W-:Y:S04]  /*15f60*/  FADD.FTZ R2, R93, R2 ;  /* 0x000000025d027221 */ /* 0x000fe80000010000 */
[C---:B------:R-:W-:Y:S01]  /*15f70*/  FADD.FTZ R2, R92.reuse, R2 ;  /* 0x000000025c027221 */ /* 0x040fe20000010000 */
[C---:B-----5:R-:W-:Y:S08]  /*15f80*/  HMMA.16816.F32 R20, R80.reuse, R88, R20 ;  /* 0x000000585014723c */ /* 0x060ff00000001814 */
        /* <DEDUP_REMOVED lines=21> */
[----:B------:R-:W4:Y:S03]  /*160e0*/  LDSM.16.MT88.4 R92, [R192+0x1000] ;  /* 0x00100000c05c783b */ /* 0x000f260000004200 */
[----:B------:R-:W-:Y:S02]  /*160f0*/  F2FP.PACK_AB R80, R3, R14 ;  /* 0x0000000e0350723e */ /* 0x000fe400000000ff */
[----:B-1----:R-:W-:Y:S01]  /*16100*/  F2FP.PACK_AB R81, R158, R159 ;  /* 0x0000009f9e51723e */ /* 0x002fe200000000ff */
[----:B------:R-:W1:Y:S01]  /*16110*/  MUFU.EX2 R14, R217 ;  /* 0x000000d9000e7308 */ /* 0x000e620000000800 */
[----:B------:R-:W-:Y:S07]  /*16120*/  F2FP.PACK_AB R83, R155, R157 ;  /* 0x0000009d9b53723e */ /* 0x000fee00000000ff */
[C---:B--2---:R-:W-:Y:S02]  /*16130*/  HMMA.16816.F32 R8, R80.reuse, R84, R8 ;  /* 0x000000545008723c */ /* 0x044fe40000001808 */
[----:B------:R-:W2:Y:S06]  /*16140*/  MUFU.EX2 R3, R216 ;  /* 0x000000d800037308 */ /* 0x000eac0000000800 */
[C---:B------:R-:W-:Y:S01]  /*16150*/  HMMA.16816.F32 R16, R80.reuse, R86, R16 ;  /* 0x000000565010723c */ /* 0x040fe20000001810 */
[----:B------:R-:W5:Y:S03]  /*16160*/  LDSM.16.MT88.4 R84, [R191+0x1000] ;  /* 0x00100000bf54783b */ /* 0x000f660000004200 */
[----:B-1----:R-:W-:Y:S04]  /*16170*/  FADD.FTZ R2, R14, R2 ;  /* 0x000000020e027221 */ /* 0x002fe80000010000 */
[C---:B---3--:R-:W-:Y:S08]  /*16180*/  HMMA.16816.F32 R20, R80.reuse, R88, R20 ;  /* 0x000000585014723c */ /* 0x048ff00000001814 */
[C---:B------:R-:W-:Y:S01]  /*16190*/  HMMA.16816.F32 R24, R80.reuse, R90, R24 ;  /* 0x0000005a5018723c */ /* 0x040fe20000001818 */
[----:B------:R-:W1:Y:S03]  /*161a0*/  LDSM.16.MT88.4 R88, [R189+0x4000] ;  /* 0x00400000bd58783b */ /* 0x000e660000004200 */
[----:B--2---:R-:W-:Y:S04]  /*161b0*/  FADD.FTZ R2, R3, R2 ;  /* 0x0000000203027221 */ /* 0x004fe80000010000 */
[C---:B----4-:R-:W-:Y:S04]  /*161c0*/  HMMA.16816.F32 R28, R80.reuse, R92, R28 ;  /* 0x0000005c501c723c */ /* 0x050fe8000000181c */
[----:B------:R-:W-:Y:S04]  /*161d0*/  FADD.FTZ R2, R105, R2 ;  /* 0x0000000269027221 */ /* 0x000fe80000010000 */
[C---:B------:R-:W-:Y:S01]  /*161e0*/  HMMA.16816.F32 R32, R80.reuse, R94, R32 ;  /* 0x0000005e5020723c */ /* 0x040fe20000001820 */
[----:B------:R-:W2:Y:S03]  /*161f0*/  LDSM.16.MT88.4 R92, [R190+0x4000] ;  /* 0x00400000be5c783b */ /* 0x000ea60000004200 */
[C---:B------:R-:W-:Y:S04]  /*16200*/  FADD.FTZ R2, R104.reuse, R2 ;  /* 0x0000000268027221 */ /* 0x040fe80000010000 */
        /* <DEDUP_REMOVED lines=20> */
[----:B------:R-:W4:Y:S07]  /*16350*/  LDSM.16.MT88.4 R80, [R192+0x1800] ;  /* 0x00180000c050783b */ /* 0x000f2e0000004200 */
        /* <DEDUP_REMOVED lines=10> */
[C---:B------:R-:W-:Y:S04]  /*16400*/  FADD.FTZ R2, R108.reuse, R2 ;  /* 0x000000026c027221 */ /* 0x040fe80000010000 */
        /* <DEDUP_REMOVED lines=19> */
[----:B------:R-:W4:Y:S07]  /*16540*/  LDSM.16.MT88.4 R96, [R190+0x2000] ;  /* 0x00200000be60783b */ /* 0x000f2e0000004200 */
[C---:B--2---:R-:W-:Y:S08]  /*16550*/  HMMA.16816.F32 R68, R84.reuse, R88, R68 ;  /* 0x000000585444723c */ /* 0x044ff00000001844 */
[----:B------:R-:W-:Y:S01]  /*16560*/  HMMA.16816.F32 R72, R84, R90, R72 ;  /* 0x0000005a5448723c */ /* 0x000fe20000001848 */
[----:B------:R-:W2:Y:S03]  /*16570*/  LDSM.16.MT88.4 R84, [R191+0x2000] ;  /* 0x00200000bf54783b */ /* 0x000ea60000004200 */
[C---:B-1----:R-:W-:Y:S01]  /*16580*/  F2FP.PACK_AB R140, R3.reuse, R14 ;  /* 0x0000000e038c723e */ /* 0x042fe200000000ff */
[----:B------:R-:W-:Y:S01]  /*16590*/  FADD.FTZ R2, R14, R2 ;  /* 0x000000020e027221 */ /* 0x000fe20000010000 */
[-C--:B------:R-:W-:Y:S02]  /*165a0*/  MOV R14, R4.reuse ;  /* 0x00000004000e7202 */ /* 0x080fe40000000f00 */
[C---:B---3--:R-:W-:Y:S01]  /*165b0*/  HMMA.16816.F32 R8, R80.reuse, R92, R8 ;  /* 0x0000005c5008723c */ /* 0x048fe20000001808 */
[----:B------:R-:W1:Y:S04]  /*165c0*/  LDSM.16.MT88.4 R88, [R189+0x5000] ;  /* 0x00500000bd58783b */ /* 0x000e680000004200 */
[----:B------:R-:W-:Y:S02]  /*165d0*/  FADD.FTZ R2, R3, R2 ;  /* 0x0000000203027221 */ /* 0x000fe40000010000 */
[----:B------:R-:W-:Y:S01]  /*165e0*/  FADD.FTZ R3, R110, R235 ;  /* 0x000000eb6e037221 */ /* 0x000fe20000010000 */
[C---:B------:R-:W-:Y:S01]  /*165f0*/  HMMA.16816.F32 R16, R80.reuse, R94, R16 ;  /* 0x0000005e5010723c */ /* 0x040fe20000001810 */
[----:B------:R-:W3:Y:S07]  /*16600*/  LDSM.16.MT88.4 R92, [R190+0x5000] ;  /* 0x00500000be5c783b */ /* 0x000eee0000004200 */
[C---:B----4-:R-:W-:Y:S01]  /*16610*/  HMMA.16816.F32 R20, R80.reuse, R96, R20 ;  /* 0x000000605014723c */ /* 0x050fe20000001814 */
[----:B------:R-:W-:Y:S07]  /*16620*/  LDSM.16.MT88.4 R108, [R192+0x2800] ;  /* 0x00280000c06c783b */ /* 0x000fee0000004200 */
[C---:B------:R-:W-:Y:S01]  /*16630*/  HMMA.16816.F32 R24, R80.reuse, R98, R24 ;  /* 0x000000625018723c */ /* 0x040fe20000001818 */
[----:B------:R-:W4:Y:S07]  /*16640*/  LDSM.16.MT88.4 R96, [R192+0x5000] ;  /* 0x00500000c060783b */ /* 0x000f2e0000004200 */
[C---:B------:R-:W-:Y:S08]  /*16650*/  HMMA.16816.F32 R28, R80.reuse, R104, R28 ;  /* 0x00000068501c723c */ /* 0x040ff0000000181c */
[C---:B------:R-:W-:Y:S01]  /*16660*/  HMMA.16816.F32 R32, R80.reuse, R106, R32 ;  /* 0x0000006a5020723c */ /* 0x040fe20000001820 */
[----:B------:R-:W5:Y:S07]  /*16670*/  LDSM.16.MT88.4 R104, [R191+0x5000] ;  /* 0x00500000bf68783b */ /* 0x000f6e0000004200 */
[C---:B--2---:R-:W-:Y:S01]  /*16680*/  HMMA.16816.F32 R36, R80.reuse, R84, R36 ;  /* 0x000000545024723c */ /* 0x044fe20000001824 */
[----:B------:R-:W2:Y:S07]  /*16690*/  MUFU.EX2 R85, R233 ;  /* 0x000000e900557308 */ /* 0x000eae0000000800 */
[C---:B------:R-:W-:Y:S03]  /*166a0*/  HMMA.16816.F32 R40, R80.reuse, R86, R40 ;  /* 0x000000565028723c */ /* 0x040fe60000001828 */
[----:B------:R-:W4:Y:S05]  /*166b0*/  MUFU.EX2 R84, R234 ;  /* 0x000000ea00547308 */ /* 0x000f2a0000000800 */
[C---:B-1----:R-:W-:Y:S08]  /*166c0*/  HMMA.16816.F32 R44, R80.reuse, R88, R44 ;  /* 0x00000058502c723c */ /* 0x042ff0000000182c */
[C---:B------:R-:W-:Y:S01]  /*166d0*/  HMMA.16816.F32 R48, R80.reuse, R90, R48 ;  /* 0x0000005a5030723c */ /* 0x040fe20000001830 */
[----:B------:R-:W-:Y:S03]  /*166e0*/  LDSM.16.MT88.4 R88, [R189+0x5800] ;  /* 0x00580000bd58783b */ /* 0x000fe60000004200 */
[----:B--2---:R-:W-:Y:S04]  /*166f0*/  FADD.FTZ R2, R85, R2 ;  /* 0x0000000255027221 */ /* 0x004fe80000010000 */
[C---:B---3--:R-:W-:Y:S04]  /*16700*/  HMMA.16816.F32 R52, R80.reuse, R92, R52 ;  /* 0x0000005c5034723c */ /* 0x048fe80000001834 */
[C---:B----4-:R-:W-:Y:S01]  /*16710*/  F2FP.PACK_AB R142, R84.reuse, R85 ;  /* 0x00000055548e723e */ /* 0x050fe200000000ff */
[----:B------:R-:W-:Y:S02]  /*16720*/  FADD.FTZ R228, R84, R2 ;  /* 0x0000000254e47221 */ /* 0x000fe40000010000 */
[----:B------:R-:W-:Y:S01]  /*16730*/  FADD.FTZ R2, R112, R3 ;  /* 0x0000000370027221 */ /* 0x000fe20000010000 */
[C---:B------:R-:W-:Y:S04]  /*16740*/  HMMA.16816.F32 R56, R80.reuse, R94, R56 ;  /* 0x0000005e5038723c */ /* 0x040fe80000001838 */
        /* <DEDUP_REMOVED lines=8> */
[----:B------:R-:W-:Y:S01]  /*167d0*/  HMMA.16816.F32 R72, R80, R106, R72 ;  /* 0x0000006a5048723c */ /* 0x000fe20000001848 */
[----:B------:R-:W2:Y:S03]  /*167e0*/  LDSM.16.MT88.4 R80, [R190+0x5800] ;  /* 0x00580000be50783b */ /* 0x000ea60000004200 */
[----:B------:R-:W-:Y:S04]  /*167f0*/  FADD.FTZ R2, R159, R2 ;  /* 0x000000029f027221 */ /* 0x000fe80000010000 */
[C---:B------:R-:W-:Y:S01]  /*16800*/  HMMA.16816.F32 R128, R140.reuse, R124, R8 ;  /* 0x0000007c8c80723c */ /* 0x040fe20000001808 */
[----:B------:R-:W3:Y:S04]  /*16810*/  LDSM.16.MT88.4 R8, [R192+0x5800] ;  /* 0x00580000c008783b */ /* 0x000ee80000004200 */
[----:B------:R-:W-:Y:S03]  /*16820*/  FADD.FTZ R2, R158, R2 ;  /* 0x000000029e027221 */ /* 0x000fe60000010000 */
[C---:B------:R-:W-:Y:S01]  /*16830*/  HMMA.16816.F32 R124, R140.reuse, R126, R16 ;  /* 0x0000007e8c7c723c */ /* 0x040fe20000001810 */
[----:B------:R-:W4:Y:S03]  /*16840*/  LDSM.16.MT88.4 R16, [R191+0x5800] ;  /* 0x00580000bf10783b */ /* 0x000f260000004200 */
        /* <DEDUP_REMOVED lines=9> */
[C---:B-1----:R-:W-:Y:S04]  /*168e0*/  HMMA.16816.F32 R104, R140.reuse, R96, R36 ;  /* 0x000000608c68723c */ /* 0x042fe80000001824 */
[----:B------:R-:W-:Y:S04]  /*168f0*/  FADD.FTZ R2, R151, R2 ;  /* 0x0000000297027221 */ /* 0x000fe80000010000 */
[C---:B------:R-:W-:Y:S04]  /*16900*/  HMMA.16816.F32 R96, R140.reuse, R98, R40 ;  /* 0x000000628c60723c */ /* 0x040fe80000001828 */
        /* <DEDUP_REMOVED lines=10> */
[----:B------:R-:W-:Y:S03]  /*169b0*/  FADD.FTZ R2, R145, R2 ;  /* 0x0000000291027221 */ /* 0x000fe60000010000 */
[----:B------:R-:W-:Y:S01]  /*169c0*/  MOV R8, R4 ;  /* 0x0000000400087202 */ /* 0x000fe20000000f00 */
[C---:B------:R-:W-:Y:S04]  /*169d0*/  HMMA.16816.F32 R64, R140.reuse, R10, R64 ;  /* 0x0000000a8c40723c */ /* 0x040fe80000001840 */
[----:B------:R-:W-:Y:S04]  /*169e0*/  FADD.FTZ R2, R144, R2 ;  /* 0x0000000290027221 */ /* 0x000fe80000010000 */
[C---:B----4-:R-:W-:Y:S04]  /*169f0*/  HMMA.16816.F32 R68, R140.reuse, R16, R68 ;  /* 0x000000108c44723c */ /* 0x050fe80000001844 */
[----:B------:R-:W-:Y:S01]  /*16a00*/  FADD.FTZ R236, R6, R2 ;  /* 0x0000000206ec7221 */ /* 0x000fe20000010000 */
[----:B------:R-:W-:Y:S03]  /*16a10*/  MOV R6, R5 ;  /* 0x0000000500067202 */ /* 0x000fe60000000f00 */
[----:B------:R-:W-:Y:S01]  /*16a20*/  HMMA.16816.F32 R72, R140, R18, R72 ;  /* 0x000000128c48723c */ /* 0x000fe20000001848 */
[----:B------:R-:W-:-:S07]  /*16a30*/  @P0 BRA `(.L_x_1042) ;  /* 0xffffb86000000947 */ /* 0x000fce000383ffff */
.L_x_1021:
[----:B------:R-:W2:Y:S01]  /*16a40*/  LDL R2, [R1+0xc] ;  /* 0x00000c0001027983 */ /* 0x000ea20000100800 */
[----:B------:R-:W-:-:S05]  /*16a50*/  IMAD.MOV.U32 R3, RZ, RZ, c[0x0][0x2c4] ;  /* 0x0000b100ff037624 */ /* 0x000fca00078e00ff */
[----:B------:R-:W-:Y:S01]  /*16a60*/  ISETP.NE.AND P1, PT, R3, 0x1, PT ;  /* 0x000000010300780c */ /* 0x000fe20003f25270 */
[----:B------:R-:W-:-:S05]  /*16a70*/  IMAD.MOV.U32 R9, RZ, RZ, c[0x0][0x32c] ;  /* 0x0000cb00ff097624 */ /* 0x000fca00078e00ff */
[----:B------:R-:W-:Y:S02]  /*16a80*/  ISETP.GE.AND P0, PT, R9, 0x1, PT ;  /* 0x000000010900780c */ /* 0x000fe40003f06270 */
[----:B------:R-:W-:Y:S02]  /*16a90*/  IADD3 R3, R244, 0x1, -R243 ;  /* 0x00000001f4037810 */ /* 0x000fe40007ffe8f3 */
[----:B--2---:R-:W-:-:S05]  /*16aa0*/  IADD3 R2, R2, 0x7f, RZ ;  /* 0x0000007f02027810 */ /* 0x004fca0007ffe0ff */
        /* <DEDUP_REMOVED lines=15> */
.L_x_1045:
[----:B------:R-:W-:-:S04]  /*16ba0*/  MOV R4, 0x1 ;  /* 0x0000000100047802 */ /* 0x000fc80000000f00 */
[----:B------:R-:W-:-:S13]  /*16bb0*/  ISETP.NE.AND P0, PT, R4, c[0x0][0x32c], PT ;  /* 0x0000cb0004007a0c */ /* 0x000fda0003f05270 */
[----:B------:R-:W-:-:S05]  /*16bc0*/  @P0 IMAD.HI.U32 R4, R2, c[0x0][0x330], RZ ;  /* 0x0000cc0002040a27 */ /* 0x000fca00078e00ff */
[----:B------:R-:W-:Y:S02]  /*16bd0*/  @P0 SHF.R.U32.HI R2, RZ, c[0x0][0x334], R4 ;  /* 0x0000cd00ff020a19 */ /* 0x000fe40000011604 */
.L_x_1046:
[----:B------:R-:W-:Y:S05]  /*16be0*/  BSYNC B0 ;  /* 0x0000000000007941 */ /* 0x000fea0003800000 */
.L_x_1044:
[----:B------:R-:W-:-:S05]  /*16bf0*/  IMAD R2, R2, c[0x0][0x32c], RZ ;  /* 0x0000cb0002027a24 */ /* 0x000fca00078e02ff */
[----:B------:R-:W-:-:S04]  /*16c00*/  IMNMX R3, R3, R2, !PT ;  /* 0x0000000203037217 */ /* 0x000fc80007800200 */
.L_x_1043:
        /* <DEDUP_REMOVED lines=9> */
[----:B------:R-:W-:Y:S02]  /*16ca0*/  MOV R216, R212 ;  /* 0x000000d400d87202 */ /* 0x000fe40000000f00 */
.L_x_1058:
        /* <DEDUP_REMOVED lines=37> */
.L_x_1159:
        /* <DEDUP_REMOVED lines=24> */
.L_x_1160:
        /* <DEDUP_REMOVED lines=15> */
.L_x_1049:
[----:B--23--:R-:W-:Y:S05]  /*17170*/  BSYNC B0 ;  /* 0x0000000000007941 */ /* 0x00cfea0003800000 */
.L_x_1048:
        /* <DEDUP_REMOVED lines=128> */
[----:B------:R3:W4:Y:S02]  /*17980*/  MUFU.TANH R213, R4 ;  /* 0x0000000400d57308 */ /* 0x0007240000002400 */
[----:B------:R-:W-:Y:S08]  /*17990*/  FMUL.FTZ R3, R20, c[0x0][0x320] ;  /* 0x0000c80014037a20 */ /* 0x000ff00000410000 */
[----:B------:R-:W2:Y:S01]  /*179a0*/  MUFU.TANH R157, R3 ;  /* 0x00000003009d7308 */ /* 0x000ea20000002400 */
[----:B-1----:R-:W-:Y:S09]  /*179b0*/  FMUL.FTZ R2, R9, c[0x0][0x320] ;  /* 0x0000c80009027a20 */ /* 0x002ff20000410000 */
[----:B------:R1:W1:Y:S01]  /*179c0*/  MUFU.TANH R163, R2 ;  /* 0x0000000200a37308 */ /* 0x0002620000002400 */
[----:B---3--:R-:W-:Y:S09]  /*179d0*/  FMUL.FTZ R4, R27, c[0x0][0x320] ;  /* 0x0000c8001b047a20 */ /* 0x008ff20000410000 */
[----:B------:R3:W2:Y:S10]  /*179e0*/  MUFU.TANH R214, R5 ;  /* 0x0000000500d67308 */ /* 0x0006b40000002400 */
[----:B------:R-:W2:Y:S01]  /*179f0*/  MUFU.TANH R154, R4 ;  /* 0x00000004009a7308 */ /* 0x000ea20000002400 */
[----:B-1----:R-:W-:Y:S09]  /*17a00*/  FMUL.FTZ R2, R10, c[0x0][0x320] ;  /* 0x0000c8000a027a20 */ /* 0x002ff20000410000 */
[----:B------:R1:W1:Y:S01]  /*17a10*/  MUFU.TANH R212, R2 ;  /* 0x0000000200d47308 */ /* 0x0002620000002400 */
[----:B---3--:R-:W-:Y:S09]  /*17a20*/  FMUL.FTZ R5, R26, c[0x0][0x320] ;  /* 0x0000c8001a057a20 */ /* 0x008ff20000410000 */
[----:B------:R-:W3:Y:S01]  /*17a30*/  MUFU.TANH R155, R5 ;  /* 0x00000005009b7308 */ /* 0x000ee20000002400 */
        /* <DEDUP_REMOVED lines=10> */
[----:B------:R5:W1:Y:S06]  /*17ae0*/  MUFU.TANH R159, R2 ;  /* 0x00000002009f7308 */ /* 0x000a6c0000002400 */
[----:B------:R-:W-:Y:S04]  /*17af0*/  FMUL.FTZ R3, R28, c[0x0][0x320] ;  /* 0x0000c8001c037a20 */ /* 0x000fe80000410000 */
[----:B------:R-:W1:Y:S04]  /*17b00*/  MUFU.TANH R149, R3 ;  /* 0x0000000300957308 */ /* 0x000e680000002400 */
[----:B------:R-:W-:Y:S02]  /*17b10*/  FMUL.FTZ R4, R35, c[0x0][0x320] ;  /* 0x0000c80023047a20 */ /* 0x000fe40000410000 */
[----:B------:R-:W-:Y:S04]  /*17b20*/  FMUL.FTZ R5, R34, c[0x0][0x320] ;  /* 0x0000c80022057a20 */ /* 0x000fe80000410000 */
[----:B------:R-:W2:Y:S01]  /*17b30*/  MUFU.TANH R147, R5 ;  /* 0x0000000500937308 */ /* 0x000ea20000002400 */
[----:B-----5:R-:W-:Y:S09]  /*17b40*/  FMUL.FTZ R2, R21, c[0x0][0x320] ;  /* 0x0000c80015027a20 */ /* 0x020ff20000410000 */
[----:B------:R5:W2:Y:S01]  /*17b50*/  MUFU.TANH R156, R2 ;  /* 0x00000002009c7308 */ /* 0x000aa20000002400 */
[C---:B-1----:R-:W-:Y:S09]  /*17b60*/  HMMA.16816.F32 R36, R184.reuse, R16, R36 ;  /* 0x00000010b824723c */ /* 0x042ff20000001824 */
[----:B------:R1:W1:Y:S01]  /*17b70*/  MUFU.TANH R146, R4 ;  /* 0x0000000400927308 */ /* 0x0002620000002400 */
[C---:B------:R-:W-:Y:S01]  /*17b80*/  HMMA.16816.F32 R40, R184.reuse, R18, R40 ;  /* 0x00000012b828723c */ /* 0x040fe20000001828 */
[----:B------:R-:W2:Y:S01]  /*17b90*/  LDSM.16.M88.4 R16, [R15+0x2800] ;  /* 0x002800000f10783b */ /* 0x000ea20000000200 */
[----:B------:R-:W-:Y:S04]  /*17ba0*/  DEPBAR.LE SB0, 0x0 ;  /* 0x000080000000791a */ /* 0x000fe80000000000 */
[----:B-----5:R-:W-:Y:S02]  /*17bb0*/  FMUL.FTZ R2, R22, c[0x0][0x320] ;  /* 0x0000c80016027a20 */ /* 0x020fe40000410000 */
[C---:B------:R-:W-:Y:S02]  /*17bc0*/  HMMA.16816.F32 R44, R184.reuse, R8, R44 ;  /* 0x00000008b82c723c */ /* 0x040fe4000000182c */
[----:B------:R5:W2:Y:S01]  /*17bd0*/  MUFU.TANH R161, R2 ;  /* 0x0000000200a17308 */ /* 0x000aa20000002400 */
[----:B------:R-:W-:Y:S03]  /*17be0*/  BAR.SYNC.DEFER_BLOCKING 0x0 ;  /* 0x0000000000007b1d */ /* 0x000fe60000010000 */
[----:B------:R-:W-:Y:S02]  /*17bf0*/  FMUL.FTZ R3, R36, c[0x0][0x320] ;  /* 0x0000c80024037a20 */ /* 0x000fe40000410000 */
[C---:B------:R-:W-:Y:S04]  /*17c00*/  HMMA.16816.F32 R48, R184.reuse, R10, R48 ;  /* 0x0000000ab830723c */ /* 0x040fe80000001830 */
[----:B------:R3:W3:Y:S04]  /*17c10*/  MUFU.TANH R141, R3 ;  /* 0x00000003008d7308 */ /* 0x0006e80000002400 */
[----:B------:R-:W-:Y:S04]  /*17c20*/  FMUL.FTZ R5, R42, c[0x0][0x320] ;  /* 0x0000c8002a057a20 */ /* 0x000fe80000410000 */
[----:B-1----:R-:W-:Y:S02]  /*17c30*/  FMUL.FTZ R4, R43, c[0x0][0x320] ;  /* 0x0000c8002b047a20 */ /* 0x002fe40000410000 */
[----:B-----5:R-:W-:Y:S04]  /*17c40*/  FMUL.FTZ R2, R23, c[0x0][0x320] ;  /* 0x0000c80017027a20 */ /* 0x020fe80000410000 */
[----:B------:R1:W1:Y:S01]  /*17c50*/  MUFU.TANH R160, R2 ;  /* 0x0000000200a07308 */ /* 0x0002620000002400 */
[C---:B--2---:R-:W-:Y:S03]  /*17c60*/  HMMA.16816.F32 R52, R184.reuse, R16, R52 ;  /* 0x00000010b834723c */ /* 0x044fe60000001834 */
[----:B---3--:R-:W-:Y:S05]  /*17c70*/  FMUL.FTZ R3, R45, c[0x0][0x320] ;  /* 0x0000c8002d037a20 */ /* 0x008fea0000410000 */
[----:B------:R-:W-:Y:S04]  /*17c80*/  HMMA.16816.F32 R56, R184, R18, R56 ;  /* 0x00000012b838723c */ /* 0x000fe80000001838 */
[----:B-1----:R-:W-:Y:S04]  /*17c90*/  FMUL.FTZ R2, R24, c[0x0][0x320] ;  /* 0x0000c80018027a20 */ /* 0x002fe80000410000 */
[----:B------:R1:W2:Y:S04]  /*17ca0*/  MUFU.TANH R153, R2 ;  /* 0x0000000200997308 */ /* 0x0002a80000002400 */
[----:B-1----:R-:W-:Y:S06]  /*17cb0*/  FMUL.FTZ R2, R25, c[0x0][0x320] ;  /* 0x0000c80019027a20 */ /* 0x002fec0000410000 */
        /* <DEDUP_REMOVED lines=13> */
[----:B------:R-:W1:Y:S10]  /*17d90*/  MUFU.TANH R37, R4 ;  /* 0x0000000400257308 */ /* 0x000e740000002400 */
[----:B------:R5:W1:Y:S02]  /*17da0*/  MUFU.TANH R140, R2 ;  /* 0x00000002008c7308 */ /* 0x000a640000002400 */
[----:B-----5:R-:W-:Y:S08]  /*17db0*/  FMUL.FTZ R2, R38, c[0x0][0x320] ;  /* 0x0000c80026027a20 */ /* 0x020ff00000410000 */
        /* <DEDUP_REMOVED lines=77> */
.L_x_1161:
        /* <DEDUP_REMOVED lines=24> */
.L_x_1162:
        /* <DEDUP_REMOVED lines=15> */
.L_x_1053:
[----:B--234-:R-:W-:Y:S05]  /*18500*/  BSYNC B0 ;  /* 0x0000000000007941 */ /* 0x01cfea0003800000 */
.L_x_1052:
        /* <DEDUP_REMOVED lines=51> */
.L_x_1163:
[----:B-12---:R-:W-:Y:S01]  /*18840*/  FMNMX.FTZ R4, R4, R2, !PT ;  /* 0x0000000204047209 */ /* 0x006fe20007810000 */
[----:B------:R-:W-:-:S05]  /*18850*/  BRA.DIV ~URZ, `(.L_x_1057) ;  /* 0x0000c1a27f007947 */ /* 0x000fca000b800000 */
[----:B------:R-:W1:Y:S02]  /*18860*/  SHFL.BFLY PT, R2, R4, 0x1, 0x1f ;  /* 0x0c201f0004027f89 */ /* 0x000e6400000e0000 */
[----:B-1----:R-:W-:Y:S02]  /*18870*/  FMNMX.FTZ R5, R4, R2, !PT ;  /* 0x0000000204057209 */ /* 0x002fe40007810000 */
[----:B------:R-:W1:Y:S02]  /*18880*/  SHFL.BFLY PT, R2, R8, 0x2, 0x1f ;  /* 0x0c401f0008027f89 */ /* 0x000e6400000e0000 */
[----:B-1----:R-:W-:Y:S05]  /*18890*/  FMNMX.FTZ R4, R8, R2, !PT ;  /* 0x0000000208047209 */ /* 0x002fea0007810000 */
[----:B------:R1:W2:Y:S02]  /*188a0*/  SHFL.BFLY PT, R2, R4, 0x1, 0x1f ;  /* 0x0c201f0004027f89 */ /* 0x0002a400000e0000 */
.L_x_1164:
[----:B-12---:R-:W-:Y:S01]  /*188b0*/  FMNMX.FTZ R4, R2, R4, !PT ;  /* 0x0000000402047209 */ /* 0x006fe20007810000 */
[C---:B------:R-:W-:Y:S01]  /*188c0*/  FADD.FTZ R2, -R5.reuse, R6 ;  /* 0x0000000605027221 */ /* 0x040fe20000010100 */
[----:B------:R-:W-:Y:S01]  /*188d0*/  WARPSYNC 0xffffffff ;  /* 0xffffffff00007948 */ /* 0x000fe20003800000 */
[----:B------:R-:W-:Y:S01]  /*188e0*/  FMUL.FTZ R6, R5, c[0x0][0x2d0] ;  /* 0x0000b40005067a20 */ /* 0x000fe20000410000 */
        /* <DEDUP_REMOVED lines=31> */
[----:B------:R-:W-:Y:S01]  /*18ae0*/  MUFU.EX2 R6, R6 ;  /* 0x0000000600067308 */ /* 0x000fe20000000800 */
[C---:B-1----:R-:W-:Y:S01]  /*18af0*/  FFMA.FTZ R2, R3.reuse, R228, R9 ;  /* 0x000000e403027223 */ /* 0x042fe20000010009 */
[C---:B--2---:R-:W-:Y:S01]  /*18b00*/  F2FP.PACK_AB R140, R8.reuse, R9 ;  /* 0x00000009088c723e */ /* 0x044fe200000000ff */
[C---:B------:R-:W-:Y:S02]  /*18b10*/  FMUL.FTZ R56, R3.reuse, R80 ;  /* 0x0000005003387220 */ /* 0x040fe40000410000 */
[----:B------:R-:W-:Y:S02]  /*18b20*/  FADD.FTZ R16, R8, R2 ;  /* 0x0000000208107221 */ /* 0x000fe40000010000 */
[C---:B------:R-:W-:Y:S02]  /*18b30*/  FADD.FTZ R2, -R4.reuse, R14 ;  /* 0x0000000e04027221 */ /* 0x040fe40000010100 */
[----:B------:R-:W-:Y:S02]  /*18b40*/  FMUL.FTZ R8, R4, c[0x0][0x2d0] ;  /* 0x0000b40004087a20 */ /* 0x000fe40000410000 */
[----:B------:R-:W-:Y:S02]  /*18b50*/  FMUL.FTZ R2, R2, c[0x0][0x2d0] ;  /* 0x0000b40002027a20 */ /* 0x000fe40000410000 */
[----:B------:R-:W-:Y:S02]  /*18b60*/  FMUL.FTZ R57, R3, R81 ;  /* 0x0000005103397220 */ /* 0x000fe40000410000 */
[--C-:B------:R-:W-:Y:S02]  /*18b70*/  FFMA.FTZ R14, R214, c[0x0][0x2d0], -R8.reuse ;  /* 0x0000b400d60e7a23 */ /* 0x100fe40000010808 */
[----:B------:R-:W1:Y:S01]  /*18b80*/  MUFU.EX2 R2, R2 ;  /* 0x0000000200027308 */ /* 0x000e620000000800 */
[--C-:B------:R-:W-:Y:S02]  /*18b90*/  FFMA.FTZ R214, R35, c[0x0][0x2d0], -R8.reuse ;  /* 0x0000b40023d67a23 */ /* 0x100fe40000010808 */
[--C-:B------:R-:W-:Y:S02]  /*18ba0*/  FFMA.FTZ R229, R26, c[0x0][0x2d0], -R8.reuse ;  /* 0x0000b4001ae57a23 */ /* 0x100fe40000010808 */
[--C-:B------:R-:W-:Y:S02]  /*18bb0*/  FFMA.FTZ R231, R25, c[0x0][0x2d0], -R8.reuse ;  /* 0x0000b40019e77a23 */ /* 0x100fe40000010808 */
[--C-:B------:R-:W-:Y:S02]  /*18bc0*/  FFMA.FTZ R233, R24, c[0x0][0x2d0], -R8.reuse ;  /* 0x0000b40018e97a23 */ /* 0x100fe40000010808 */
[--C-:B------:R-:W-:Y:S02]  /*18bd0*/  FFMA.FTZ R9, R212, c[0x0][0x2d0], -R8.reuse ;  /* 0x0000b400d4097a23 */ /* 0x100fe40000010808 */
[--C-:B------:R-:W-:Y:S02]  /*18be0*/  FFMA.FTZ R212, R38, c[0x0][0x2d0], -R8.reuse ;  /* 0x0000b40026d47a23 */ /* 0x100fe40000010808 */
[--C-:B---3--:R-:W-:Y:S01]  /*18bf0*/  FFMA.FTZ R10, R215, c[0x0][0x2d0], -R8.reuse ;  /* 0x0000b400d70a7a23 */ /* 0x108fe20000010808 */
[----:B------:R2:W-:Y:S01]  /*18c00*/  MUFU.EX2 R18, R9 ;  /* 0x0000000900127308 */ /* 0x0005e20000000800 */
[--C-:B------:R-:W-:Y:S02]  /*18c10*/  FFMA.FTZ R144, R213, c[0x0][0x2d0], -R8.reuse ;  /* 0x0000b400d5907a23 */ /* 0x100fe40000010808 */
[--C-:B------:R-:W-:Y:S02]  /*18c20*/  FFMA.FTZ R148, R161, c[0x0][0x2d0], -R8.reuse ;  /* 0x0000b400a1947a23 */ /* 0x100fe40000010808 */
[--C-:B------:R-:W-:Y:S02]  /*18c30*/  FFMA.FTZ R161, R143, c[0x0][0x2d0], -R8.reuse ;  /* 0x0000b4008fa17a23 */ /* 0x100fe40000010808 */
[--C-:B------:R-:W-:Y:S02]  /*18c40*/  FFMA.FTZ R145, R160, c[0x0][0x2d0], -R8.reuse ;  /* 0x0000b400a0917a23 */ /* 0x100fe40000010808 */
[--C-:B------:R-:W-:Y:S01]  /*18c50*/  FFMA.FTZ R149, R155, c[0x0][0x2d0], -R8.reuse ;  /* 0x0000b4009b957a23 */ /* 0x100fe20000010808 */
[----:B------:R-:W-:Y:S01]  /*18c60*/  MUFU.EX2 R240, R148 ;  /* 0x0000009400f07308 */ /* 0x000fe20000000800 */
[C---:B-1----:R-:W-:Y:S02]  /*18c70*/  FMUL.FTZ R58, R2.reuse, R82 ;  /* 0x00000052023a7220 */ /* 0x042fe40000410000 */
[----:B------:R-:W-:Y:S02]  /*18c80*/  FMUL.FTZ R59, R2, R83 ;  /* 0x00000053023b7220 */ /* 0x000fe40000410000 */
[--C-:B------:R-:W-:Y:S01]  /*18c90*/  FFMA.FTZ R154, R154, c[0x0][0x2d0], -R8.reuse ;  /* 0x0000b4009a9a7a23 */ /* 0x100fe20000010808 */
[----:B------:R-:W1:Y:S01]  /*18ca0*/  LDSM.16.MT88.4 R80, [R189] ;  /* 0x00000000bd50783b */ /* 0x000e620000004200 */
[--C-:B------:R-:W-:Y:S02]  /*18cb0*/  FFMA.FTZ R151, R151, c[0x0][0x2d0], -R8.reuse ;  /* 0x0000b40097977a23 */ /* 0x100fe40000010808 */
[--C-:B------:R-:W-:Y:S01]  /*18cc0*/  FFMA.FTZ R150, R150, c[0x0][0x2d0], -R8.reuse ;  /* 0x0000b40096967a23 */ /* 0x100fe20000010808 */
[----:B------:R-:W-:Y:S01]  /*18cd0*/  MUFU.EX2 R239, R145 ;  /* 0x0000009100ef7308 */ /* 0x000fe20000000800 */
[--C-:B------:R-:W-:Y:S02]  /*18ce0*/  FFMA.FTZ R147, R147, c[0x0][0x2d0], -R8.reuse ;  /* 0x0000b40093937a23 */ /* 0x100fe40000010808 */
[--C-:B------:R-:W-:Y:S02]  /*18cf0*/  FFMA.FTZ R155, R146, c[0x0][0x2d0], -R8.reuse ;  /* 0x0000b400929b7a23 */ /* 0x100fe40000010808 */
[--C-:B------:R-:W-:Y:S01]  /*18d00*/  FFMA.FTZ R160, R142, c[0x0][0x2d0], -R8.reuse ;  /* 0x0000b4008ea07a23 */ /* 0x100fe20000010808 */
[----:B------:R-:W-:Y:S01]  /*18d10*/  F2FP.PACK_AB R142, R11, R17 ;  /* 0x000000110b8e723e */ /* 0x000fe200000000ff */
[--C-:B------:R-:W-:Y:S02]  /*18d20*/  FFMA.FTZ R213, R37, c[0x0][0x2d0], -R8.reuse ;  /* 0x0000b40025d57a23 */ /* 0x100fe40000010808 */
[--C-:B------:R-:W-:Y:S01]  /*18d30*/  FFMA.FTZ R215, R34, c[0x0][0x2d0], -R8.reuse ;  /* 0x0000b40022d77a23 */ /* 0x100fe20000010808 */
[----:B------:R-:W-:Y:S01]  /*18d40*/  MUFU.EX2 R155, R155 ;  /* 0x0000009b009b7308 */ /* 0x000fe20000000800 */
[--C-:B------:R-:W-:Y:S02]  /*18d50*/  FFMA.FTZ R221, R30, c[0x0][0x2d0], -R8.reuse ;  /* 0x0000b4001edd7a23 */ /* 0x100fe40000010808 */
[--C-:B------:R-:W-:Y:S02]  /*18d60*/  FFMA.FTZ R228, R29, c[0x0][0x2d0], -R8.reuse ;  /* 0x0000b4001de47a23 */ /* 0x100fe40000010808 */
[----:B------:R-:W-:Y:S02]  /*18d70*/  FFMA.FTZ R235, R23, c[0x0][0x2d0], -R8 ;  /* 0x0000b40017eb7a23 */ /* 0x000fe40000010808 */
[----:B------:R-:W-:Y:S02]  /*18d80*/  FADD.FTZ R8, R17, R16 ;  /* 0x0000001011087221 */ /* 0x000fe40000010000 */
[----:B------:R-:W-:Y:S01]  /*18d90*/  FMUL.FTZ R29, R3, R113 ;  /* 0x00000071031d7220 */ /* 0x000fe20000410000 */
[----:B------:R-:W-:Y:S01]  /*18da0*/  MUFU.EX2 R148, R221 ;  /* 0x000000dd00947308 */ /* 0x000fe20000000800 */
[----:B------:R-:W-:Y:S02]  /*18db0*/  FADD.FTZ R146, R11, R8 ;  /* 0x000000080b927221 */ /* 0x000fe40000010000 */
[C---:B------:R-:W-:Y:S02]  /*18dc0*/  FMUL.FTZ R34, R2.reuse, R110 ;  /* 0x0000006e02227220 */ /* 0x040fe40000410000 */
[C---:B------:R-:W-:Y:S02]  /*18dd0*/  FMUL.FTZ R8, R3.reuse, R128 ;  /* 0x0000008003087220 */ /* 0x040fe40000410000 */
[C---:B--2---:R-:W-:Y:S02]  /*18de0*/  FMUL.FTZ R9, R3.reuse, R129 ;  /* 0x0000008103097220 */ /* 0x044fe40000410000 */
        /* <DEDUP_REMOVED lines=13> */
[----:B------:R-:W3:Y:S01]  /*18ec0*/  MUFU.EX2 R113, R144 ;  /* 0x0000009000717308 */ /* 0x000ee20000000800 */
[C---:B------:R-:W-:Y:S02]  /*18ed0*/  FMUL.FTZ R27, R2.reuse, R119 ;  /* 0x00000077021b7220 */ /* 0x040fe40000410000 */
[C---:B------:R-:W-:Y:S01]  /*18ee0*/  FMUL.FTZ R30, R2.reuse, R114 ;  /* 0x00000072021e7220 */ /* 0x040fe20000410000 */
[C---:B--2---:R-:W-:Y:S01]  /*18ef0*/  F2FP.PACK_AB R141, R11.reuse, R18 ;  /* 0x000000120b8d723e */ /* 0x044fe200000000ff */
[C---:B------:R-:W-:Y:S01]  /*18f00*/  FFMA.FTZ R10, R2.reuse, R236, R18 ;  /* 0x000000ec020a7223 */ /* 0x040fe20000010012 */
[----:B------:R-:W-:Y:S01]  /*18f10*/  LDSM.16.MT88.4 R116, [R190+0x2800] ;  /* 0x00280000be74783b */ /* 0x000fe20000004200 */
[C---:B------:R-:W-:Y:S02]  /*18f20*/  FMUL.FTZ R18, R2.reuse, R126 ;  /* 0x0000007e02127220 */ /* 0x040fe40000410000 */
[----:B------:R-:W-:Y:S01]  /*18f30*/  FADD.FTZ R112, R11, R10 ;  /* 0x0000000a0b707221 */ /* 0x000fe20000010000 */
[----:B------:R-:W2:Y:S01]  /*18f40*/  MUFU.EX2 R14, R157 ;  /* 0x0000009d000e7308 */ /* 0x000ea20000000800 */
[C---:B------:R-:W-:Y:S02]  /*18f50*/  FMUL.FTZ R10, R2.reuse, R130 ;  /* 0x00000082020a7220 */ /* 0x040fe40000410000 */
[C---:B------:R-:W-:Y:S01]  /*18f60*/  FMUL.FTZ R11, R2.reuse, R131 ;  /* 0x00000083020b7220 */ /* 0x040fe20000410000 */
[----:B------:R-:W-:Y:S01]  /*18f70*/  LDSM.16.MT88.4 R124, [R189+0x2800] ;  /* 0x00280000bd7c783b */ /* 0x000fe20000004200 */
[C---:B------:R-:W-:Y:S02]  /*18f80*/  FMUL.FTZ R31, R2.reuse, R115 ;  /* 0x00000073021f7220 */ /* 0x040fe40000410000 */
[C---:B------:R-:W-:Y:S02]  /*18f90*/  FMUL.FTZ R35, R2.reuse, R111 ;  /* 0x0000006f02237220 */ /* 0x040fe40000410000 */
[C---:B------:R-:W-:Y:S01]  /*18fa0*/  FMUL.FTZ R32, R3.reuse, R108 ;  /* 0x0000006c03207220 */ /* 0x040fe20000410000 */
[----:B------:R-:W-:Y:S01]  /*18fb0*/  MUFU.EX2 R157, R150 ;  /* 0x00000096009d7308 */ /* 0x000fe20000000800 */
[----:B------:R-:W-:Y:S02]  /*18fc0*/  FMUL.FTZ R33, R3, R109 ;  /* 0x0000006d03217220 */ /* 0x000fe40000410000 */
[C---:B------:R-:W-:Y:S01]  /*18fd0*/  FMUL.FTZ R38, R2.reuse, R106 ;  /* 0x0000006a02267220 */ /* 0x040fe20000410000 */
[----:B---3--:R-:W-:Y:S01]  /*18fe0*/  F2FP.PACK_AB R143, R113, R110 ;  /* 0x0000006e718f723e */ /* 0x008fe200000000ff */
[C---:B------:R-:W-:Y:S02]  /*18ff0*/  FMUL.FTZ R39, R2.reuse, R107 ;  /* 0x0000006b02277220 */ /* 0x040fe40000410000 */
[C---:B------:R-:W-:Y:S02]  /*19000*/  FMUL.FTZ R40, R3.reuse, R96 ;  /* 0x0000006003287220 */ /* 0x040fe40000410000 */
[C---:B------:R-:W-:Y:S01]  /*19010*/  FMUL.FTZ R41, R3.reuse, R97 ;  /* 0x0000006103297220 */ /* 0x040fe20000410000 */
[----:B------:R-:W-:Y:S01]  /*19020*/  MUFU.EX2 R109, R224 ;  /* 0x000000e0006d7308 */ /* 0x000fe20000000800 */
[C---:B-1----:R-:W-:Y:S05]  /*19030*/  HMMA.16816.F32 R8, R140.reuse, R80, R8 ;  /* 0x000000508c08723c */ /* 0x042fea0000001808 */
        /* <DEDUP_REMOVED lines=15> */
[----:B------:R-:W-:Y:S01]  /*19130*/  LDSM.16.MT88.4 R84, [R189+0x800] ;  /* 0x00080000bd54783b */ /* 0x000fe20000004200 */
        /* <DEDUP_REMOVED lines=24> */
[C---:B------:R-:W-:Y:S02]  /*192c0*/  FMUL.FTZ R72, R3.reuse, R72 ;  /* 0x0000004803487220 */ /* 0x040fe40000410000 */
[----:B------:R-:W-:Y:S02]  /*192d0*/  FMUL.FTZ R73, R3, R73 ;  /* 0x0000004903497220 */ /* 0x000fe40000410000 */
[C---:B------:R-:W-:Y:S02]  /*192e0*/  FMUL.FTZ R70, R2.reuse, R70 ;  /* 0x0000004602467220 */ /* 0x040fe40000410000 */
[C---:B------:R-:W-:Y:S02]  /*192f0*/  FMUL.FTZ R71, R2.reuse, R71 ;  /* 0x0000004702477220 */ /* 0x040fe40000410000 */
[C---:B------:R-:W-:Y:S01]  /*19300*/  FMUL.FTZ R74, R2.reuse, R74 ;  /* 0x0000004a024a7220 */ /* 0x040fe20000410000 */
[----:B------:R-:W-:Y:S01]  /*19310*/  MUFU.EX2 R105, R218 ;  /* 0x000000da00697308 */ /* 0x000fe20000000800 */
[----:B------:R-:W-:Y:S02]  /*19320*/  FMUL.FTZ R75, R2, R75 ;  /* 0x0000004b024b7220 */ /* 0x000fe40000410000 */
[----:B--2---:R-:W-:Y:S07]  /*19330*/  FADD.FTZ R2, R14, R146 ;  /* 0x000000920e027221 */ /* 0x004fee0000010000 */
[----:B------:R-:W-:Y:S01]  /*19340*/  MUFU.EX2 R104, R217 ;  /* 0x000000d900687308 */ /* 0x000fe20000000800 */
[C---:B-1----:R-:W-:Y:S09]  /*19350*/  HMMA.16816.F32 R28, R140.reuse, R80, R28 ;  /* 0x000000508c1c723c */ /* 0x042ff2000000181c */
[----:B------:R-:W-:Y:S01]  /*19360*/  MUFU.EX2 R158, R151 ;  /* 0x00000097009e7308 */ /* 0x000fe20000000800 */
[C---:B------:R-:W-:Y:S01]  /*19370*/  HMMA.16816.F32 R32, R140.reuse, R82, R32 ;  /* 0x000000528c20723c */ /* 0x040fe20000001820 */
[----:B------:R-:W1:Y:S08]  /*19380*/  LDSM.16.MT88.4 R80, [R191] ;  /* 0x00000000bf50783b */ /* 0x000e700000004200 */
[----:B------:R-:W-:Y:S10]  /*19390*/  MUFU.EX2 R153, R160 ;  /* 0x000000a000997308 */ /* 0x000ff40000000800 */
[----:B------:R2:W-:Y:S10]  /*193a0*/  MUFU.EX2 R152, R212 ;  /* 0x000000d400987308 */ /* 0x0005f40000000800 */
[----:B------:R-:W-:Y:S10]  /*193b0*/  MUFU.EX2 R151, R213 ;  /* 0x000000d500977308 */ /* 0x000ff40000000800 */
[----:B------:R-:W-:Y:S01]  /*193c0*/  MUFU.EX2 R149, R215 ;  /* 0x000000d700957308 */ /* 0x000fe20000000800 */
[----:B--2---:R-:W-:Y:S01]  /*193d0*/  IADD3 R212, R216, -0x1, RZ ;  /* 0xffffffffd8d47810 */ /* 0x004fe20007ffe0ff */
[C---:B-1----:R-:W-:Y:S03]  /*193e0*/  HMMA.16816.F32 R36, R140.reuse, R80, R36 ;  /* 0x000000508c24723c */ /* 0x042fe60000001824 */
[----:B------:R-:W-:Y:S05]  /*193f0*/  MOV R216, R212 ;  /* 0x000000d400d87202 */ /* 0x000fea0000000f00 */
[----:B------:R-:W1:Y:S01]  /*19400*/  MUFU.EX2 R3, R156 ;  /* 0x0000009c00037308 */ /* 0x000e620000000800 */
[C---:B------:R-:W-:Y:S01]  /*19410*/  HMMA.16816.F32 R40, R140.reuse, R82, R40 ;  /* 0x000000528c28723c */ /* 0x040fe20000001828 */
[----:B------:R-:W2:Y:S08]  /*19420*/  LDSM.16.MT88.4 R80, [R189+0x3000] ;  /* 0x00300000bd50783b */ /* 0x000eb00000004200 */
[----:B------:R-:W-:Y:S10]  /*19430*/  MUFU.EX2 R156, R147 ;  /* 0x00000093009c7308 */ /* 0x000ff40000000800 */
[----:B------:R-:W-:Y:S01]  /*19440*/  MUFU.EX2 R147, R228 ;  /* 0x000000e400937308 */ /* 0x000fe20000000800 */
[----:B-1----:R-:W-:Y:S04]  /*19450*/  FADD.FTZ R2, R3, R2 ;  /* 0x0000000203027221 */ /* 0x002fe80000010000 */
[----:B------:R-:W-:Y:S05]  /*19460*/  FADD.FTZ R2, R89, R2 ;  /* 0x0000000259027221 */ /* 0x000fea0000010000 */
[----:B------:R-:W1:Y:S01]  /*19470*/  MUFU.EX2 R236, R154 ;  /* 0x0000009a00ec7308 */ /* 0x000e620000000800 */
[C---:B------:R-:W-:Y:S09]  /*19480*/  FADD.FTZ R2, R88.reuse, R2 ;  /* 0x0000000258027221 */ /* 0x040ff20000010000 */
[----:B------:R-:W-:Y:S01]  /*19490*/  MUFU.EX2 R154, R161 ;  /* 0x000000a1009a7308 */ /* 0x000fe20000000800 */
[C---:B--2---:R-:W-:Y:S09]  /*194a0*/  HMMA.16816.F32 R44, R140.reuse, R80, R44 ;  /* 0x000000508c2c723c */ /* 0x044ff2000000182c */
[----:B------:R-:W-:Y:S01]  /*194b0*/  MUFU.EX2 R146, R229 ;  /* 0x000000e500927308 */ /* 0x000fe20000000800 */
[C---:B------:R-:W-:Y:S01]  /*194c0*/  HMMA.16816.F32 R48, R140.reuse, R82, R48 ;  /* 0x000000528c30723c */ /* 0x040fe20000001830 */
[----:B------:R-:W2:Y:S08]  /*194d0*/  LDSM.16.MT88.4 R80, [R190+0x3000] ;  /* 0x00300000be50783b */ /* 0x000eb00000004200 */
[----:B------:R-:W3:Y:S10]  /*194e0*/  MUFU.EX2 R145, R231 ;  /* 0x000000e700917308 */ /* 0x000ef40000000800 */
[----:B------:R-:W-:Y:S01]  /*194f0*/  MUFU.EX2 R144, R233 ;  /* 0x000000e900907308 */ /* 0x000fe20000000800 */
        /* <DEDUP_REMOVED lines=12> */
[----:B------:R-:W4:Y:S02]  /*195c0*/  LDSM.16.MT88.4 R88, [R190+0x800] ;  /* 0x00080000be58783b */ /* 0x000f240000004200 */
[----:B------:R-:W5:Y:S01]  /*195d0*/  MUFU.EX2 R3, R162 ;  /* 0x000000a200037308 */ /* 0x000f620000000800 */
[----:B-1----:R-:W-:Y:S02]  /*195e0*/  F2FP.PACK_AB R83, R236, R237 ;  /* 0x000000edec53723e */ /* 0x002fe400000000ff */
[----:B---3--:R-:W-:Y:S05]  /*195f0*/  F2FP.PACK_AB R141, R145, R146 ;  /* 0x00000092918d723e */ /* 0x008fea00000000ff */
[C---:B------:R-:W-:Y:S05]  /*19600*/  HMMA.16816.F32 R8, R80.reuse, R84, R8 ;  /* 0x000000545008723c */ /* 0x040fea0000001808 */
[----:B--2---:R-:W-:Y:S03]  /*19610*/  FADD.FTZ R2, R14, R2 ;  /* 0x000000020e027221 */ /* 0x004fe60000010000 */
[C---:B------:R-:W-:Y:S01]  /*19620*/  HMMA.16816.F32 R16, R80.reuse, R86, R16 ;  /* 0x000000565010723c */ /* 0x040fe20000001810 */
[----:B------:R-:W1:Y:S03]  /*19630*/  LDSM.16.MT88.4 R84, [R192+0x800] ;  /* 0x00080000c054783b */ /* 0x000e660000004200 */
[----:B-----5:R-:W-:Y:S04]  /*19640*/  FADD.FTZ R2, R3, R2 ;  /* 0x0000000203027221 */ /* 0x020fe80000010000 */
[----:B------:R-:W-:Y:S04]  /*19650*/  FADD.FTZ R2, R93, R2 ;  /* 0x000000025d027221 */ /* 0x000fe80000010000 */
[C---:B------:R-:W-:Y:S01]  /*19660*/  FADD.FTZ R2, R92.reuse, R2 ;  /* 0x000000025c027221 */ /* 0x040fe20000010000 */
        /* <DEDUP_REMOVED lines=22> */
[----:B------:R-:W3:Y:S03]  /*197d0*/  LDSM.16.MT88.4 R92, [R192+0x1000] ;  /* 0x00100000c05c783b */ /* 0x000ee60000004200 */
[----:B------:R-:W-:Y:S02]  /*197e0*/  F2FP.PACK_AB R80, R3, R14 ;  /* 0x0000000e0350723e */ /* 0x000fe400000000ff */
[----:B------:R-:W-:Y:S01]  /*197f0*/  F2FP.PACK_AB R81, R157, R158 ;  /* 0x0000009e9d51723e */ /* 0x000fe200000000ff */
[----:B------:R-:W4:Y:S01]  /*19800*/  MUFU.EX2 R14, R220 ;  /* 0x000000dc000e7308 */ /* 0x000f220000000800 */
[----:B------:R-:W-:Y:S07]  /*19810*/  F2FP.PACK_AB R83, R155, R156 ;  /* 0x0000009c9b53723e */ /* 0x000fee00000000ff */
[C---:B-1----:R-:W-:Y:S02]  /*19820*/  HMMA.16816.F32 R8, R80.reuse, R84, R8 ;  /* 0x000000545008723c */ /* 0x042fe40000001808 */
[----:B------:R-:W1:Y:S06]  /*19830*/  MUFU.EX2 R3, R219 ;  /* 0x000000db00037308 */ /* 0x000e6c0000000800 */
[C---:B------:R-:W-:Y:S01]  /*19840*/  HMMA.16816.F32 R16, R80.reuse, R86, R16 ;  /* 0x000000565010723c */ /* 0x040fe20000001810 */
[----:B------:R-:W5:Y:S03]  /*19850*/  LDSM.16.MT88.4 R84, [R191+0x1000] ;  /* 0x00100000bf54783b */ /* 0x000f660000004200 */
[----:B----4-:R-:W-:Y:S04]  /*19860*/  FADD.FTZ R2, R14, R2 ;  /* 0x000000020e027221 */ /* 0x010fe80000010000 */
[C---:B--2---:R-:W-:Y:S08]  /*19870*/  HMMA.16816.F32 R20, R80.reuse, R88, R20 ;  /* 0x000000585014723c */ /* 0x044ff00000001814 */
[C---:B------:R-:W-:Y:S01]  /*19880*/  HMMA.16816.F32 R24, R80.reuse, R90, R24 ;  /* 0x0000005a5018723c */ /* 0x040fe20000001818 */
[----:B------:R-:W2:Y:S03]  /*19890*/  LDSM.16.MT88.4 R88, [R189+0x4000] ;  /* 0x00400000bd58783b */ /* 0x000ea60000004200 */
[----:B-1----:R-:W-:Y:S04]  /*198a0*/  FADD.FTZ R2, R3, R2 ;  /* 0x0000000203027221 */ /* 0x002fe80000010000 */
[C---:B---3--:R-:W-:Y:S04]  /*198b0*/  HMMA.16816.F32 R28, R80.reuse, R92, R28 ;  /* 0x0000005c501c723c */ /* 0x048fe8000000181c */
[----:B------:R-:W-:Y:S04]  /*198c0*/  FADD.FTZ R2, R105, R2 ;  /* 0x0000000269027221 */ /* 0x000fe80000010000 */
[C---:B------:R-:W-:Y:S01]  /*198d0*/  HMMA.16816.F32 R32, R80.reuse, R94, R32 ;  /* 0x0000005e5020723c */ /* 0x040fe20000001820 */
[----:B------:R-:W1:Y:S03]  /*198e0*/  LDSM.16.MT88.4 R92, [R190+0x4000] ;  /* 0x00400000be5c783b */ /* 0x000e660000004200 */
[C---:B------:R-:W-:Y:S04]  /*198f0*/  FADD.FTZ R2, R104.reuse, R2 ;  /* 0x0000000268027221 */ /* 0x040fe80000010000 */
        /* <DEDUP_REMOVED lines=51> */
[----:B------:R-:W4:Y:S07]  /*19c30*/  LDSM.16.MT88.4 R96, [R190+0x2000] ;  /* 0x00200000be60783b */ /* 0x000f2e0000004200 */
[C---:B-1----:R-:W-:Y:S08]  /*19c40*/  HMMA.16816.F32 R68, R84.reuse, R88, R68 ;  /* 0x000000585444723c */ /* 0x042ff00000001844 */
[----:B------:R-:W-:Y:S01]  /*19c50*/  HMMA.16816.F32 R72, R84, R90, R72 ;  /* 0x0000005a5448723c */ /* 0x000fe20000001848 */
[----:B------:R-:W1:Y:S03]  /*19c60*/  LDSM.16.MT88.4 R84, [R191+0x2000] ;  /* 0x00200000bf54783b */ /* 0x000e660000004200 */
[C---:B--2---:R-:W-:Y:S01]  /*19c70*/  F2FP.PACK_AB R140, R3.reuse, R14 ;  /* 0x0000000e038c723e */ /* 0x044fe200000000ff */
[----:B------:R-:W-:Y:S02]  /*19c80*/  FADD.FTZ R2, R14, R2 ;  /* 0x000000020e027221 */ /* 0x000fe40000010000 */
[----:B------:R-:W2:Y:S01]  /*19c90*/  MUFU.EX2 R14, R235 ;  /* 0x000000eb000e7308 */ /* 0x000ea20000000800 */
[C---:B---3--:R-:W-:Y:S01]  /*19ca0*/  HMMA.16816.F32 R8, R80.reuse, R92, R8 ;  /* 0x0000005c5008723c */ /* 0x048fe20000001808 */
[----:B------:R-:W3:Y:S04]  /*19cb0*/  LDSM.16.MT88.4 R88, [R189+0x5000] ;  /* 0x00500000bd58783b */ /* 0x000ee80000004200 */
[----:B------:R-:W-:Y:S02]  /*19cc0*/  FADD.FTZ R2, R3, R2 ;  /* 0x0000000203027221 */ /* 0x000fe40000010000 */
[----:B------:R-:W-:Y:S01]  /*19cd0*/  FADD.FTZ R3, R110, R112 ;  /* 0x000000706e037221 */ /* 0x000fe20000010000 */
[C---:B------:R-:W-:Y:S01]  /*19ce0*/  HMMA.16816.F32 R16, R80.reuse, R94, R16 ;  /* 0x0000005e5010723c */ /* 0x040fe20000001810 */
[----:B------:R-:W5:Y:S07]  /*19cf0*/  LDSM.16.MT88.4 R92, [R190+0x5000] ;  /* 0x00500000be5c783b */ /* 0x000f6e0000004200 */
[C---:B----4-:R-:W-:Y:S01]  /*19d00*/  HMMA.16816.F32 R20, R80.reuse, R96, R20 ;  /* 0x000000605014723c */ /* 0x050fe20000001814 */
[----:B------:R-:W-:Y:S03]  /*19d10*/  LDSM.16.MT88.4 R108, [R192+0x2800] ;  /* 0x00280000c06c783b */ /* 0x000fe60000004200 */
[----:B--2---:R-:W-:Y:S04]  /*19d20*/  F2FP.PACK_AB R143, R14, R144 ;  /* 0x000000900e8f723e */ /* 0x004fe800000000ff */
[C---:B------:R-:W-:Y:S01]  /*19d30*/  HMMA.16816.F32 R24, R80.reuse, R98, R24 ;  /* 0x000000625018723c */ /* 0x040fe20000001818 */
[----:B------:R-:W2:Y:S07]  /*19d40*/  LDSM.16.MT88.4 R96, [R192+0x5000] ;  /* 0x00500000c060783b */ /* 0x000eae0000004200 */
[C---:B------:R-:W-:Y:S08]  /*19d50*/  HMMA.16816.F32 R28, R80.reuse, R104, R28 ;  /* 0x00000068501c723c */ /* 0x040ff0000000181c */
[C---:B------:R-:W-:Y:S01]  /*19d60*/  HMMA.16816.F32 R32, R80.reuse, R106, R32 ;  /* 0x0000006a5020723c */ /* 0x040fe20000001820 */
[----:B------:R-:W4:Y:S07]  /*19d70*/  LDSM.16.MT88.4 R104, [R191+0x5000] ;  /* 0x00500000bf68783b */ /* 0x000f2e0000004200 */
[C---:B-1----:R-:W-:Y:S01]  /*19d80*/  HMMA.16816.F32 R36, R80.reuse, R84, R36 ;  /* 0x000000545024723c */ /* 0x042fe20000001824 */
[----:B------:R-:W1:Y:S07]  /*19d90*/  MUFU.EX2 R84, R234 ;  /* 0x000000ea00547308 */ /* 0x000e6e0000000800 */
[C---:B------:R-:W-:Y:S08]  /*19da0*/  HMMA.16816.F32 R40, R80.reuse, R86, R40 ;  /* 0x000000565028723c */ /* 0x040ff00000001828 */
[C---:B---3--:R-:W-:Y:S08]  /*19db0*/  HMMA.16816.F32 R44, R80.reuse, R88, R44 ;  /* 0x00000058502c723c */ /* 0x048ff0000000182c */
[C---:B------:R-:W-:Y:S01]  /*19dc0*/  HMMA.16816.F32 R48, R80.reuse, R90, R48 ;  /* 0x0000005a5030723c */ /* 0x040fe20000001830 */
[----:B------:R-:W-:Y:S03]  /*19dd0*/  LDSM.16.MT88.4 R88, [R189+0x5800] ;  /* 0x00580000bd58783b */ /* 0x000fe60000004200 */
[----:B-1----:R-:W-:Y:S01]  /*19de0*/  F2FP.PACK_AB R142, R6, R84 ;  /* 0x00000054068e723e */ /* 0x002fe200000000ff */
[----:B------:R-:W-:Y:S03]  /*19df0*/  FADD.FTZ R2, R84, R2 ;  /* 0x0000000254027221 */ /* 0x000fe60000010000 */
[C---:B-----5:R-:W-:Y:S04]  /*19e00*/  HMMA.16816.F32 R52, R80.reuse, R92, R52 ;  /* 0x0000005c5034723c */ /* 0x060fe80000001834 */
[----:B------:R-:W-:Y:S01]  /*19e10*/  FADD.FTZ R228, R6, R2 ;  /* 0x0000000206e47221 */ /* 0x000fe20000010000 */
[----:B------:R-:W-:Y:S01]  /*19e20*/  MOV R6, R5 ;  /* 0x0000000500067202 */ /* 0x000fe20000000f00 */
[----:B------:R-:W-:Y:S02]  /*19e30*/  FADD.FTZ R2, R113, R3 ;  /* 0x0000000371027221 */ /* 0x000fe40000010000 */
[C---:B------:R-:W-:Y:S04]  /*19e40*/  HMMA.16816.F32 R56, R80.reuse, R94, R56 ;  /* 0x0000005e5038723c */ /* 0x040fe80000001838 */
[----:B------:R-:W-:Y:S04]  /*19e50*/  FADD.FTZ R2, R240, R2 ;  /* 0x00000002f0027221 */ /* 0x000fe80000010000 */
        /* <DEDUP_REMOVED lines=38> */
[-C--:B------:R-:W-:Y:S01]  /*1a0c0*/  MOV R8, R4.reuse ;  /* 0x0000000400087202 */ /* 0x080fe20000000f00 */
[C---:B------:R-:W-:Y:S04]  /*1a0d0*/  HMMA.16816.F32 R64, R140.reuse, R10, R64 ;  /* 0x0000000a8c40723c */ /* 0x040fe80000001840 */
[----:B------:R-:W-:Y:S04]  /*1a0e0*/  FADD.FTZ R2, R144, R2 ;  /* 0x0000000290027221 */ /* 0x000fe80000010000 */
[C---:B----4-:R-:W-:Y:S04]  /*1a0f0*/  HMMA.16816.F32 R68, R140.reuse, R16, R68 ;  /* 0x000000108c44723c */ /* 0x050fe80000001844 */
[----:B------:R-:W-:Y:S01]  /*1a100*/  FADD.FTZ R236, R14, R2 ;  /* 0x000000020eec7221 */ /* 0x000fe20000010000 */
[----:B------:R-:W-:Y:S03]  /*1a110*/  MOV R14, R4 ;  /* 0x00000004000e7202 */ /* 0x000fe60000000f00 */
[----:B------:R-:W-:Y:S01]  /*1a120*/  HMMA.16816.F32 R72, R140, R18, R72 ;  /* 0x000000128c48723c */ /* 0x000fe20000001848 */
[----:B------:R-:W-:-:S07]  /*1a130*/  @P0 BRA `(.L_x_1058) ;  /* 0xffffcb7000000947 */ /* 0x000fce000383ffff */
.L_x_1047:
[----:B------:R-:W-:-:S13]  /*1a140*/  ISETP.GE.AND P0, PT, R212, R242, PT ;  /* 0x000000f2d400720c */ /* 0x000fda0003f06270 */
[----:B------:R-:W-:Y:S05]  /*1a150*/  @!P0 BRA `(.L_x_1059) ;  /* 0x0000469000008947 */ /* 0x000fea0003800000 */
[----:B------:R-:W-:Y:S02]  /*1a160*/  MOV R14, R8 ;  /* 0x00000008000e7202 */ /* 0x000fe40000000f00 */
[----:B------:R-:W-:Y:S02]  /*1a170*/  MOV R6, R5 ;  /* 0x0000000500067202 */ /* 0x000fe40000000f00 */
.L_x_1077:
[----:B------:R-:W-:Y:S04]  /*1a180*/  DEPBAR.LE SB0, 0x0 ;  /* 0x000080000000791a */ /* 0x000fe80000000000 */
[----:B------:R-:W-:Y:S01]  /*1a190*/  WARPSYNC 0xffffffff ;  /* 0xffffffff00007948 */ /* 0x000fe20003800000 */
[----:B------:R-:W-:Y:S01]  /*1a1a0*/  BAR.SYNC.DEFER_BLOCKING 0x0 ;  /* 0x0000000000007b1d */ /* 0x000fe20000010000 */
[----:B------:R-:W-:Y:S01]  /*1a1b0*/  SHF.R.S32.HI R2, RZ, 0x1f, R225 ;  /* 0x0000001fff027819 */ /* 0x000fe200000114e1 */
[----:B------:R-:W-:Y:S01]  /*1a1c0*/  IMAD.SHL.U32 R20, R76, 0x2, RZ ;  /* 0x000000024c147824 */ /* 0x000fe200078e00ff */
[----:B------:R-:W-:Y:S02]  /*1a1d0*/  SHF.R.S32.HI R5, RZ, 0x1f, R222 ;  /* 0x0000001fff057819 */ /* 0x000fe400000114de */
[C---:B------:R-:W-:Y:S01]  /*1a1e0*/  SHF.L.U64.HI R23, R211.reuse, 0x1, R238 ;  /* 0x00000001d3177819 */ /* 0x040fe200000102ee */
[----:B------:R-:W-:Y:S01]  /*1a1f0*/  IMAD R4, R2, c[0x0][0x208], RZ ;  /* 0x0000820002047a24 */ /* 0x000fe200078e02ff */
[----:B------:R-:W-:Y:S01]  /*1a200*/  SHF.L.U32 R22, R211, 0x1, RZ ;  /* 0x00000001d3167819 */ /* 0x000fe200000006ff */
[C---:B------:R-:W-:Y:S01]  /*1a210*/  IMAD.WIDE.U32 R2, R225.reuse, c[0x0][0x208], RZ ;  /* 0x00008200e1027a25 */ /* 0x040fe200078e00ff */
[----:B------:R-:W-:Y:S03]  /*1a220*/  SHF.L.U64.HI R21, R76, 0x1, R77 ;  /* 0x000000014c157819 */ /* 0x000fe6000001024d */
[----:B------:R-:W-:Y:S02]  /*1a230*/  IMAD R4, R225, c[0x0][0x20c], R4 ;  /* 0x00008300e1047a24 */ /* 0x000fe400078e0204 */
[----:B------:R-:W-:Y:S02]  /*1a240*/  IMAD R5, R5, c[0x0][0x218], RZ ;  /* 0x0000860005057a24 */ /* 0x000fe400078e02ff */
[----:B------:R-:W-:Y:S02]  /*1a250*/  IMAD.IADD R3, R3, 0x1, R4 ;  /* 0x0000000103037824 */ /* 0x000fe400078e0204 */
[C---:B------:R-:W-:Y:S02]  /*1a260*/  IMAD R5, R222.reuse, c[0x0][0x21c], R5 ;  /* 0x00008700de057a24 */ /* 0x040fe400078e0205 */
[----:B------:R-:W-:Y:S01]  /*1a270*/  IMAD.WIDE.U32 R2, R222, c[0x0][0x218], R2 ;  /* 0x00008600de027a25 */ /* 0x000fe200078e0002 */
[----:B------:R1:W2:Y:S04]  /*1a280*/  LDSM.16.M88.4 R16, [R188] ;  /* 0x00000000bc10783b */ /* 0x0002a80000000200 */
[----:B------:R-:W-:Y:S01]  /*1a290*/  IADD3 R2, P0, R248, R2, RZ ;  /* 0x00000002f8027210 */ /* 0x000fe20007f1e0ff */
[----:B------:R1:W3:Y:S03]  /*1a2a0*/  LDSM.16.M88.4 R24, [R188+0x800] ;  /* 0x00080000bc18783b */ /* 0x0002e60000000200 */
[----:B------:R-:W-:Y:S02]  /*1a2b0*/  IADD3.X R3, R247, R3, R5, P0, !PT ;  /* 0x00000003f7037210 */ /* 0x000fe400007fe405 */
[C---:B------:R-:W-:Y:S01]  /*1a2c0*/  LEA R5, P0, R2.reuse, c[0x0][0x1f8], 0x1 ;  /* 0x00007e0002057a11 */ /* 0x040fe200078008ff */
[----:B------:R1:W4:Y:S03]  /*1a2d0*/  LDSM.16.M88.4 R32, [R188+0x1000] ;  /* 0x00100000bc20783b */ /* 0x0003260000000200 */
[----:B------:R-:W-:Y:S01]  /*1a2e0*/  LEA.HI.X R4, R2, c[0x0][0x1fc], R3, 0x1, P0 ;  /* 0x00007f0002047a11 */ /* 0x000fe200000f0c03 */
        /* <DEDUP_REMOVED lines=9> */
[----:B------:R-:W-:-:S05]  /*1a380*/  BRA.DIV ~URZ, `(.L_x_1060) ;  /* 0x0000a7527f007947 */ /* 0x000fca000b800000 */
[----:B--23--:R2:W3:Y:S02]  /*1a390*/  SHFL.IDX PT, R28, R4, RZ, 0x181f ;  /* 0x00181fff041c7589 */ /* 0x00c4e400000e0000 */
.L_x_1165:
        /* <DEDUP_REMOVED lines=15> */
[C---:B------:R-:W-:Y:S01]  /*1a490*/  HMMA.16816.F32 R8, R132.reuse, R16, RZ ;  /* 0x000000108408723c */ /* 0x040fe200000018ff */
[----:B------:R-:W2:Y:S02]  /*1a4a0*/  SHFL.IDX PT, R2, R5, RZ, 0x181f ;  /* 0x00181fff05027589 */ /* 0x000ea400000e0000 */
[----:B------:R-:W-:Y:S05]  /*1a4b0*/  IADD3.X R53, RZ, R3, R23, P1, P0 ;  /* 0x00000003ff357210 */ /* 0x000fea0000fe0417 */
[C---:B------:R-:W-:Y:S01]  /*1a4c0*/  HMMA.16816.F32 R16, R132.reuse, R18, RZ ;  /* 0x000000128410723c */ /* 0x040fe200000018ff */
[----:B------:R-:W5:Y:S03]  /*1a4d0*/  SHFL.IDX PT, R3, R5, 0x1, 0x181f ;  /* 0x00381f0005037f89 */ /* 0x000f6600000e0000 */
[----:B--2---:R-:W-:Y:S04]  /*1a4e0*/  IADD3 R36, P0, R2, R20, RZ ;  /* 0x0000001402247210 */ /* 0x004fe80007f1e0ff */
[----:B---3--:R-:W-:Y:S04]  /*1a4f0*/  IADD3.X R37, R28, R21, RZ, P0, !PT ;  /* 0x000000151c257210 */ /* 0x008fe800007fe4ff */
[----:B------:R-:W-:Y:S01]  /*1a500*/  IADD3 R30, P0, R2, R22, RZ ;  /* 0x00000016021e7210 */ /* 0x000fe20007f1e0ff */
[----:B------:R2:W-:Y:S03]  /*1a510*/  LDGSTS.E.BYPASS.LTC128B.128 [R241+0x100], [R36.64], !P3 ;  /* 0x0010000024f17fae */ /* 0x0005e6000d901d48 */
[----:B------:R-:W-:Y:S02]  /*1a520*/  IADD3.X R31, R28, R23, RZ, P0, !PT ;  /* 0x000000171c1f7210 */ /* 0x000fe400007fe4ff */
[----:B-----5:R-:W-:Y:S04]  /*1a530*/  IADD3 R4, P0, R3, R20, RZ ;  /* 0x0000001403047210 */ /* 0x020fe80007f1e0ff */
[----:B------:R-:W-:Y:S01]  /*1a540*/  IADD3.X R5, R29, R21, RZ, P0, !PT ;  /* 0x000000151d057210 */ /* 0x000fe200007fe4ff */
[----:B------:R3:W-:Y:S01]  /*1a550*/  LDGSTS.E.BYPASS.LTC128B.128 [R241+0x3100], [R30.64], !P2 ;  /* 0x031000001ef17fae */ /* 0x0007e2000d101d48 */
[----:B------:R-:W-:Y:S04]  /*1a560*/  IADD3 R2, P0, R3, R22, RZ ;  /* 0x0000001603027210 */ /* 0x000fe80007f1e0ff */
[----:B------:R-:W-:Y:S02]  /*1a570*/  IADD3.X R3, R29, R23, RZ, P0, !PT ;  /* 0x000000171d037210 */ /* 0x000fe400007fe4ff */
[C---:B------:R-:W-:Y:S01]  /*1a580*/  HMMA.16816.F32 R20, R132.reuse, R24, RZ ;  /* 0x000000188414723c */ /* 0x040fe200000018ff */
[----:B------:R5:W-:Y:S01]  /*1a590*/  LDGSTS.E.BYPASS.LTC128B.128 [R241+0x1100], [R4.64], !P3 ;  /* 0x0110000004f17fae */ /* 0x000be2000d901d48 */
[----:B------:R-:W-:Y:S06]  /*1a5a0*/  ISETP.NE.U32.AND P0, PT, R38, RZ, PT ;  /* 0x000000ff2600720c */ /* 0x000fec0003f05070 */
[C---:B------:R-:W-:Y:S01]  /*1a5b0*/  HMMA.16816.F32 R24, R132.reuse, R26, RZ ;  /* 0x0000001a8418723c */ /* 0x040fe200000018ff */
[----:B------:R4:W-:Y:S08]  /*1a5c0*/  LDGSTS.E.BYPASS.LTC128B.128 [R241+0x4100], [R2.64], !P2 ;  /* 0x0410000002f17fae */ /* 0x0009f0000d101d48 */
[----:B------:R1:W-:Y:S01]  /*1a5d0*/  LDGSTS.E.BYPASS.LTC128B.128.ZFILL [R241+0x2100], [R44.64], P0 ;  /* 0x021000002cf17fae */ /* 0x0003e20008141d48 */
[----:B------:R-:W-:Y:S01]  /*1a5e0*/  ISETP.NE.U32.AND P0, PT, R39, RZ, PT ;  /* 0x000000ff2700720c */ /* 0x000fe20003f05070 */
[C---:B---34-:R-:W-:Y:S08]  /*1a5f0*/  HMMA.16816.F32 R28, R132.reuse, R32, RZ ;  /* 0x00000020841c723c */ /* 0x058ff000000018ff */
[C---:B------:R-:W-:Y:S04]  /*1a600*/  HMMA.16816.F32 R32, R132.reuse, R34, RZ ;  /* 0x000000228420723c */ /* 0x040fe800000018ff */
[----:B------:R3:W-:Y:S01]  /*1a610*/  LDGSTS.E.BYPASS.LTC128B.128.ZFILL [R241+0x5100], [R52.64], P0 ;  /* 0x0510000034f17fae */ /* 0x0007e20008141d48 */
[----:B------:R-:W-:Y:S03]  /*1a620*/  ISETP.GT.AND P0, PT, R212, R242, PT ;  /* 0x000000f2d400720c */ /* 0x000fe60003f04270 */
[C---:B-12---:R-:W-:Y:S04]  /*1a630*/  HMMA.16816.F32 R36, R132.reuse, R40, RZ ;  /* 0x000000288424723c */ /* 0x046fe800000018ff */
[----:B------:R-:W0:Y:S04]  /*1a640*/  LDGDEPBAR ;  /* 0x00000000000079af */ /* 0x000e280000000000 */
[C---:B------:R-:W-:Y:S08]  /*1a650*/  HMMA.16816.F32 R40, R132.reuse, R42, RZ ;  /* 0x0000002a8428723c */ /* 0x040ff000000018ff */
[C---:B------:R-:W-:Y:S08]  /*1a660*/  HMMA.16816.F32 R44, R132.reuse, R48, RZ ;  /* 0x00000030842c723c */ /* 0x040ff000000018ff */
[C---:B------:R-:W-:Y:S08]  /*1a670*/  HMMA.16816.F32 R48, R132.reuse, R50, RZ ;  /* 0x000000328430723c */ /* 0x040ff000000018ff */
[C---:B---3--:R-:W-:Y:S08]  /*1a680*/  HMMA.16816.F32 R52, R132.reuse, R56, RZ ;  /* 0x000000388434723c */ /* 0x048ff000000018ff */
        /* <DEDUP_REMOVED lines=60> */
[C---:B------:R-:W-:Y:S08]  /*1aa50*/  HMMA.16816.F32 R28, R172.reuse, R156, R28 ;  /* 0x0000009cac1c723c */ /* 0x040ff0000000181c */
[C---:B------:R-:W-:Y:S01]  /*1aa60*/  HMMA.16816.F32 R32, R172.reuse, R158, R32 ;  /* 0x0000009eac20723c */ /* 0x040fe20000001820 */
[----:B------:R-:W4:Y:S07]  /*1aa70*/  LDSM.16.M88.4 R156, [R195] ;  /* 0x00000000c39c783b */ /* 0x000f2e0000000200 */
        /* <DEDUP_REMOVED lines=27> */
[C---:B------:R-:W-:Y:S08]  /*1ac30*/  HMMA.16816.F32 R8, R180.reuse, R156, R8 ;  /* 0x0000009cb408723c */ /* 0x040ff00000001808 */
[C---:B------:R-:W-:Y:S01]  /*1ac40*/  HMMA.16816.F32 R16, R180.reuse, R158, R16 ;  /* 0x0000009eb410723c */ /* 0x040fe20000001810 */
[----:B------:R-:W4:Y:S07]  /*1ac50*/  LDSM.16.M88.4 R156, [R103+0x5800] ;  /* 0x00580000679c783b */ /* 0x000f2e0000000200 */
        /* <DEDUP_REMOVED lines=29> */
[----:B--2---:R-:W-:Y:S08]  /*1ae30*/  FMUL.FTZ R2, R16, c[0x0][0x320] ;  /* 0x0000c80010027a20 */ /* 0x004ff00000410000 */
[----:B------:R2:W2:Y:S01]  /*1ae40*/  MUFU.TANH R216, R2 ;  /* 0x0000000200d87308 */ /* 0x0004a20000002400 */
[C---:B-1----:R-:W-:Y:S08]  /*1ae50*/  HMMA.16816.F32 R28, R184.reuse, R8, R28 ;  /* 0x00000008b81c723c */ /* 0x042ff0000000181c */
[C---:B------:R-:W-:Y:S01]  /*1ae60*/  HMMA.16816.F32 R32, R184.reuse, R10, R32 ;  /* 0x0000000ab820723c */ /* 0x040fe20000001820 */
[----:B------:R-:W-:Y:S03]  /*1ae70*/  LDSM.16.M88.4 R8, [R15+0x2000] ;  /* 0x002000000f08783b */ /* 0x000fe60000000200 */
[----:B--2---:R-:W-:Y:S04]  /*1ae80*/  FMUL.FTZ R2, R17, c[0x0][0x320] ;  /* 0x0000c80011027a20 */ /* 0x004fe80000410000 */
[----:B------:R1:W2:Y:S11]  /*1ae90*/  MUFU.TANH R213, R2 ;  /* 0x0000000200d57308 */ /* 0x0002b60000002400 */
[----:B------:R-:W-:Y:S05]  /*1aea0*/  @!UPT UIADD3 URZ, URZ, URZ, URZ ;  /* 0x0000003f3f3ff290 */ /* 0x000fea000fffe03f */
[----:B------:R-:W-:Y:S04]  /*1aeb0*/  FMUL.FTZ R3, R35, c[0x0][0x320] ;  /* 0x0000c80023037a20 */ /* 0x000fe80000410000 */
[----:B------:R-:W2:Y:S01]  /*1aec0*/  MUFU.TANH R157, R3 ;  /* 0x00000003009d7308 */ /* 0x000ea20000002400 */
[----:B-1----:R-:W-:Y:S02]  /*1aed0*/  FMUL.FTZ R2, R18, c[0x0][0x320] ;  /* 0x0000c80012027a20 */ /* 0x002fe40000410000 */
[----:B------:R-:W1:Y:S07]  /*1aee0*/  LDSM.16.M88.4 R16, [R15+0x1800] ;  /* 0x001800000f10783b */ /* 0x000e6e0000000200 */
[----:B------:R2:W1:Y:S02]  /*1aef0*/  MUFU.TANH R221, R2 ;  /* 0x0000000200dd7308 */ /* 0x0004640000002400 */
[----:B--2---:R-:W-:Y:S08]  /*1af00*/  FMUL.FTZ R2, R20, c[0x0][0x320] ;  /* 0x0000c80014027a20 */ /* 0x004ff00000410000 */
[----:B------:R2:W2:Y:S01]  /*1af10*/  MUFU.TANH R161, R2 ;  /* 0x0000000200a17308 */ /* 0x0004a20000002400 */
[C---:B-1----:R-:W-:Y:S08]  /*1af20*/  HMMA.16816.F32 R36, R184.reuse, R16, R36 ;  /* 0x00000010b824723c */ /* 0x042ff00000001824 */
[C---:B------:R-:W-:Y:S01]  /*1af30*/  HMMA.16816.F32 R40, R184.reuse, R18, R40 ;  /* 0x00000012b828723c */ /* 0x040fe20000001828 */
[----:B------:R-:W1:Y:S01]  /*1af40*/  LDSM.16.M88.4 R16, [R15+0x2800] ;  /* 0x002800000f10783b */ /* 0x000e620000000200 */
[----:B------:R-:W-:Y:S04]  /*1af50*/  DEPBAR.LE SB0, 0x0 ;  /* 0x000080000000791a */ /* 0x000fe80000000000 */
[----:B--2---:R-:W-:Y:S02]  /*1af60*/  FMUL.FTZ R2, R21, c[0x0][0x320] ;  /* 0x0000c80015027a20 */ /* 0x004fe40000410000 */
[C---:B------:R-:W-:Y:S02]  /*1af70*/  HMMA.16816.F32 R44, R184.reuse, R8, R44 ;  /* 0x00000008b82c723c */ /* 0x040fe4000000182c */
[----:B------:R2:W1:Y:S01]  /*1af80*/  MUFU.TANH R160, R2 ;  /* 0x0000000200a07308 */ /* 0x0004620000002400 */
[----:B------:R-:W-:Y:S05]  /*1af90*/  BAR.SYNC.DEFER_BLOCKING 0x0 ;  /* 0x0000000000007b1d */ /* 0x000fea0000010000 */
[C---:B------:R-:W-:Y:S08]  /*1afa0*/  HMMA.16816.F32 R48, R184.reuse, R10, R48 ;  /* 0x0000000ab830723c */ /* 0x040ff00000001830 */
[----:B-----5:R-:W-:Y:S04]  /*1afb0*/  FMUL.FTZ R4, R42, c[0x0][0x320] ;  /* 0x0000c8002a047a20 */ /* 0x020fe80000410000 */
[----:B------:R-:W3:Y:S01]  /*1afc0*/  MUFU.TANH R148, R4 ;  /* 0x0000000400947308 */ /* 0x000ee20000002400 */
[----:B------:R-:W-:Y:S02]  /*1afd0*/  FMUL.FTZ R3, R43, c[0x0][0x320] ;  /* 0x0000c8002b037a20 */ /* 0x000fe40000410000 */
[----:B--2---:R-:W-:Y:S07]  /*1afe0*/  FMUL.FTZ R2, R22, c[0x0][0x320] ;  /* 0x0000c80016027a20 */ /* 0x004fee0000410000 */
        /* <DEDUP_REMOVED lines=72> */
[----:B------:R-:W3:Y:S01]  /*1b470*/  LDL R227, [R1+0x10] ;  /* 0x0000100001e37983 */ /* 0x000ee20000100800 */
[----:B------:R-:W-:Y:S01]  /*1b480*/  IMAD.MOV.U32 R222, RZ, RZ, RZ ;  /* 0x000000ffffde7224 */ /* 0x000fe200078e00ff */
[----:B------:R-:W-:Y:S01]  /*1b490*/  ISETP.GT.AND P4, PT, R0, 0x5f, PT ;  /* 0x0000005f0000780c */ /* 0x000fe20003f84270 */
[----:B------:R-:W-:Y:S01]  /*1b4a0*/  IMAD.SHL.U32 R10, R211, 0x2, RZ ;  /* 0x00000002d30a7824 */ /* 0x000fe200078e00ff */
[----:B------:R-:W4:Y:S01]  /*1b4b0*/  LDL.64 R230, [R1] ;  /* 0x0000000001e67983 */ /* 0x000f220000100a00 */
[----:B------:R-:W-:Y:S02]  /*1b4c0*/  ISETP.NE.AND P5, PT, R229, 0x1, PT ;  /* 0x00000001e500780c */ /* 0x000fe40003fa5270 */
[----:B------:R-:W-:Y:S02]  /*1b4d0*/  SHF.L.U64.HI R11, R211, 0x1, R238 ;  /* 0x00000001d30b7819 */ /* 0x000fe400000102ee */
[----:B------:R-:W-:Y:S01]  /*1b4e0*/  SHF.L.U64.HI R9, R76, 0x1, R77 ;  /* 0x000000014c097819 */ /* 0x000fe2000001024d */
[----:B------:R-:W5:Y:S01]  /*1b4f0*/  LDL R226, [R1+0x8] ;  /* 0x0000080001e27983 */ /* 0x000f620000100800 */
[----:B---3--:R-:W-:Y:S05]  /*1b500*/  IMAD R3, R212, 0x60, R227 ;  /* 0x00000060d4037824 */ /* 0x008fea00078e02e3 */
[----:B------:R-:W-:Y:S05]  /*1b510*/  IADD3 R3, R3, -0x60, R0 ;  /* 0xffffffa003037810 */ /* 0x000fea0007ffe000 */
[----:B------:R-:W-:Y:S04]  /*1b520*/  @P5 IMAD.HI.U32 R4, R3, c[0x0][0x2bc], RZ ;  /* 0x0000af0003045a27 */ /* 0x000fe800078e00ff */
[--C-:B--2---:R-:W-:Y:S01]  /*1b530*/  IMAD.MOV.U32 R2, RZ, RZ, R3.reuse ;  /* 0x000000ffff027224 */ /* 0x104fe200078e0003 */
[----:B------:R-:W-:Y:S04]  /*1b540*/  @P5 SHF.R.U32.HI R2, RZ, c[0x0][0x2c0], R4 ;  /* 0x0000b000ff025a19 */ /* 0x000fe80000011604 */
[C---:B----4-:R-:W-:Y:S04]  /*1b550*/  @!P4 IADD3 R5, P0, R2.reuse, R230, RZ ;  /* 0x000000e60205c210 */ /* 0x050fe80007f1e0ff */
[----:B-----5:R-:W-:Y:S01]  /*1b560*/  @!P4 LEA.HI.X.SX32 R8, R2, R226, 0x1, P0 ;  /* 0x000000e20208c211 */ /* 0x020fe200000f0eff */
[----:B------:R-:W-:Y:S01]  /*1b570*/  IMAD.MOV R2, RZ, RZ, -R2 ;  /* 0x000000ffff027224 */ /* 0x000fe200078e0a02 */
[C---:B------:R-:W-:Y:S03]  /*1b580*/  @!P4 LEA R4, P0, R5.reuse, c[0x0][0x2a0], 0x2 ;  /* 0x0000a8000504ca11 */ /* 0x040fe600078010ff */
[----:B------:R-:W-:Y:S01]  /*1b590*/  IMAD R225, R2, c[0x0][0x2b8], R3 ;  /* 0x0000ae0002e17a24 */ /* 0x000fe200078e0203 */
[----:B------:R-:W-:Y:S01]  /*1b5a0*/  @!P4 LEA.HI.X R5, R5, c[0x0][0x2a4], R8, 0x2, P0 ;  /* 0x0000a9000505ca11 */ /* 0x000fe200000f1408 */
[----:B------:R-:W-:Y:S03]  /*1b5b0*/  IMAD.SHL.U32 R8, R76, 0x2, RZ ;  /* 0x000000024c087824 */ /* 0x000fe600078e00ff */
[----:B------:R-:W-:Y:S01]  /*1b5c0*/  SHF.R.S32.HI R2, RZ, 0x1f, R225 ;  /* 0x0000001fff027819 */ /* 0x000fe200000114e1 */
[----:B------:R2:W3:Y:S04]  /*1b5d0*/  @!P4 LDG.E R222, [R4.64] ;  /* 0x0000000804dec981 */ /* 0x0004e8000c1e1900 */
[----:B--2---:R-:W-:Y:S02]  /*1b5e0*/  IMAD R4, R2, c[0x0][0x1e0], RZ ;  /* 0x0000780002047a24 */ /* 0x004fe400078e02ff */
[C---:B------:R-:W-:Y:S04]  /*1b5f0*/  IMAD.WIDE.U32 R2, R225.reuse, c[0x0][0x1e0], RZ ;  /* 0x00007800e1027a25 */ /* 0x040fe800078e00ff */
[----:B------:R-:W-:Y:S04]  /*1b600*/  IMAD R4, R225, c[0x0][0x1e4], R4 ;  /* 0x00007900e1047a24 */ /* 0x000fe800078e0204 */
[----:B------:R-:W-:Y:S01]  /*1b610*/  IMAD.IADD R3, R3, 0x1, R4 ;  /* 0x0000000103037824 */ /* 0x000fe200078e0204 */
[----:B---3--:R-:W-:Y:S03]  /*1b620*/  SHF.R.S32.HI R4, RZ, 0x1f, R222 ;  /* 0x0000001fff047819 */ /* 0x008fe600000114de */
        /* <DEDUP_REMOVED lines=9> */
.L_x_1166:
[----:B------:R-:W-:-:S05]  /*1b6c0*/  BRA.DIV ~URZ, `(.L_x_1064) ;  /* 0x000094e27f007947 */ /* 0x000fca000b800000 */
[----:B------:R-:W4:Y:S02]  /*1b6d0*/  SHFL.IDX PT, R2, R5, RZ, 0x181f ;  /* 0x00181fff05027589 */ /* 0x000f2400000e0000 */
[----:B----4-:R-:W-:Y:S05]  /*1b6e0*/  IADD3 R16, P0, R2, R8, RZ ;  /* 0x0000000802107210 */ /* 0x010fea0007f1e0ff */
[----:B---3--:R-:W-:Y:S01]  /*1b6f0*/  IMAD.X R17, R18, 0x1, R9, P0 ;  /* 0x0000000112117824 */ /* 0x008fe200000e0609 */
[----:B------:R-:W-:Y:S04]  /*1b700*/  IADD3 R2, P0, R2, R10, RZ ;  /* 0x0000000a02027210 */ /* 0x000fe80007f1e0ff */
[----:B------:R-:W-:Y:S01]  /*1b710*/  @!PT LDS RZ, [RZ] ;  /* 0x00000000fffff984 */ /* 0x000fe20000000800 */
[----:B------:R-:W-:Y:S01]  /*1b720*/  @!PT LDS RZ, [RZ] ;  /* 0x00000000fffff984 */ /* 0x000fe20000000800 */
[----:B------:R3:W-:Y:S01]  /*1b730*/  LDGSTS.E.BYPASS.LTC128B.128 [R210+0x8100], [R16.64], !P3 ;  /* 0x0810000010d27fae */ /* 0x0007e2000d901d48 */
[----:B------:R-:W-:Y:S05]  /*1b740*/  IMAD.X R3, R18, 0x1, R11, P0 ;  /* 0x0000000112037824 */ /* 0x000fea00000e060b */
[----:B------:R4:W-:Y:S04]  /*1b750*/  LDGSTS.E.BYPASS.LTC128B.128 [R210+0xb100], [R2.64], !P2 ;  /* 0x0b10000002d27fae */ /* 0x0009e8000d101d48 */
[----:B----4-:R-:W3:Y:S04]  /*1b760*/  SHFL.IDX PT, R2, R5, 0x1, 0x181f ;  /* 0x00381f0005027f89 */ /* 0x010ee800000e0000 */
[----:B------:R-:W4:Y:S04]  /*1b770*/  SHFL.IDX PT, R3, R4, 0x1, 0x181f ;  /* 0x00381f0004037f89 */ /* 0x000f2800000e0000 */
[----:B--2---:R-:W2:Y:S04]  /*1b780*/  SHFL.IDX PT, R4, R4, 0x2, 0x181f ;  /* 0x00581f0004047f89 */ /* 0x004ea800000e0000 */
[----:B------:R-:W1:Y:S01]  /*1b790*/  SHFL.IDX PT, R5, R5, 0x2, 0x181f ;  /* 0x00581f0005057f89 */ /* 0x000e6200000e0000 */
[C---:B---3--:R-:W-:Y:S05]  /*1b7a0*/  IADD3 R16, P0, R2.reuse, R8, RZ ;  /* 0x0000000802107210 */ /* 0x048fea0007f1e0ff */
[C---:B----4-:R-:W-:Y:S01]  /*1b7b0*/  IMAD.X R17, R3.reuse, 0x1, R9, P0 ;  /* 0x0000000103117824 */ /* 0x050fe200000e0609 */
[----:B------:R-:W-:Y:S04]  /*1b7c0*/  IADD3 R2, P0, R2, R10, RZ ;  /* 0x0000000a02027210 */ /* 0x000fe80007f1e0ff */
[----:B------:R3:W-:Y:S01]  /*1b7d0*/  LDGSTS.E.BYPASS.LTC128B.128 [R210+0x9100], [R16.64], !P3 ;  /* 0x0910000010d27fae */ /* 0x0007e2000d901d48 */
[----:B------:R-:W-:Y:S05]  /*1b7e0*/  IMAD.X R3, R3, 0x1, R11, P0 ;  /* 0x0000000103037824 */ /* 0x000fea00000e060b */
[----:B------:R3:W-:Y:S03]  /*1b7f0*/  LDGSTS.E.BYPASS.LTC128B.128 [R210+0xc100], [R2.64], !P2 ;  /* 0x0c10000002d27fae */ /* 0x0007e6000d101d48 */
.L_x_1167:
[C---:B-123--:R-:W-:Y:S05]  /*1b800*/  IADD3 R2, P0, R5.reuse, R8, RZ ;  /* 0x0000000805027210 */ /* 0x04efea0007f1e0ff */
[C---:B------:R-:W-:Y:S05]  /*1b810*/  IMAD.X R3, R4.reuse, 0x1, R9, P0 ;  /* 0x0000000104037824 */ /* 0x040fea00000e0609 */
[----:B------:R-:W-:Y:S01]  /*1b820*/  @!PT LDS RZ, [RZ] ;  /* 0x00000000fffff984 */ /* 0x000fe20000000800 */
[----:B------:R-:W-:Y:S01]  /*1b830*/  @!PT LDS RZ, [RZ] ;  /* 0x00000000fffff984 */ /* 0x000fe20000000800 */
[----:B------:R-:W-:Y:S01]  /*1b840*/  @!PT LDS RZ, [RZ] ;  /* 0x00000000fffff984 */ /* 0x000fe20000000800 */
[----:B------:R1:W-:Y:S02]  /*1b850*/  LDGSTS.E.BYPASS.LTC128B.128 [R210+0xa100], [R2.64], !P3 ;  /* 0x0a10000002d27fae */ /* 0x0003e4000d901d48 */
[----:B-1----:R-:W-:Y:S05]  /*1b860*/  IADD3 R2, P0, R5, R10, RZ ;  /* 0x0000000a05027210 */ /* 0x002fea0007f1e0ff */
[----:B------:R-:W-:Y:S05]  /*1b870*/  IMAD.X R3, R4, 0x1, R11, P0 ;  /* 0x0000000104037824 */ /* 0x000fea00000e060b */
[----:B------:R1:W-:Y:S03]  /*1b880*/  LDGSTS.E.BYPASS.LTC128B.128 [R210+0xd100], [R2.64], !P2 ;  /* 0x0d10000002d27fae */ /* 0x0003e6000d101d48 */
.L_x_1062:
[----:B---34-:R-:W-:Y:S05]  /*1b890*/  BSYNC B0 ;  /* 0x0000000000007941 */ /* 0x018fea0003800000 */
.L_x_1061:
[----:B------:R-:W-:Y:S01]  /*1b8a0*/  LOP3.LUT R11, RZ, c[0x0][0x324], RZ, 0x33, !PT ;  /* 0x0000c900ff0b7a12 */ /* 0x000fe200078e33ff */
[----:B-1----:R-:W3:Y:S01]  /*1b8b0*/  LDL R3, [R1+0xc] ;  /* 0x00000c0001037983 */ /* 0x002ee20000100800 */
[----:B------:R-:W-:Y:S03]  /*1b8c0*/  IMAD.MOV.U32 R4, RZ, RZ, c[0x0][0x2c4] ;  /* 0x0000b100ff047624 */ /* 0x000fe600078e00ff */
[----:B--2---:R-:W3:Y:S02]  /*1b8d0*/  LDL R2, [R1+0x14] ;  /* 0x0000140001027983 */ /* 0x004ee40000100800 */
[----:B------:R-:W-:Y:S01]  /*1b8e0*/  ISETP.NE.AND P0, PT, R4, 0x1, PT ;  /* 0x000000010400780c */ /* 0x000fe20003f05270 */
[----:B------:R-:W-:Y:S01]  /*1b8f0*/  IMAD R4, R212, -0x60, RZ ;  /* 0xffffffa0d4047824 */ /* 0x000fe200078e02ff */
[----:B------:R-:W0:Y:S01]  /*1b900*/  LDGDEPBAR ;  /* 0x00000000000079af */ /* 0x000e220000000000 */
[----:B---3--:R-:W-:Y:S10]  /*1b910*/  IMAD.IADD R8, R2, 0x1, R3 ;  /* 0x0000000102087824 */ /* 0x008ff400078e0203 */
[----:B------:R-:W-:Y:S05]  /*1b920*/  @P0 IMAD.HI.U32 R2, R8, c[0x0][0x2c8], RZ ;  /* 0x0000b20008020a27 */ /* 0x000fea00078e00ff */
[----:B------:R-:W-:Y:S02]  /*1b930*/  @P0 SHF.R.U32.HI R8, RZ, c[0x0][0x2cc], R2 ;  /* 0x0000b300ff080a19 */ /* 0x000fe40000011602 */
[----:B------:R-:W-:Y:S04]  /*1b940*/  IADD3 R2, -R245, 0x1, R4 ;  /* 0x00000001f5027810 */ /* 0x000fe80007ffe104 */
[----:B------:R-:W-:Y:S04]  /*1b950*/  IADD3 R9, -R243, R2, R244 ;  /* 0x00000002f3097210 */ /* 0x000fe80007ffe1f4 */
[----:B------:R-:W-:Y:S01]  /*1b960*/  IADD3 R10, R9, c[0x0][0x328], RZ ;  /* 0x0000ca00090a7a10 */ /* 0x000fe20007ffe0ff */
[----:B------:R-:W-:-:S05]  /*1b970*/  BRA.DIV ~URZ, `(.L_x_1065) ;  /* 0x000095227f007947 */ /* 0x000fca000b800000 */
[----:B------:R1:W2:Y:S02]  /*1b980*/  SHFL.IDX PT, R5, R8, RZ, 0x1c1f ;  /* 0x001c1fff08057589 */ /* 0x0002a400000e0000 */
.L_x_1168:
        /* <DEDUP_REMOVED lines=19> */
.L_x_1068:
[----:B------:R-:W-:Y:S04]  /*1bac0*/  MOV R11, c[0x0][0x32c] ;  /* 0x0000cb00000b7a02 */ /* 0x000fe80000000f00 */
[----:B------:R-:W-:Y:S11]  /*1bad0*/  ISETP.NE.AND P0, PT, R11, 0x1, PT ;  /* 0x000000010b00780c */ /* 0x000ff60003f05270 */
[----:B------:R-:W-:Y:S02]  /*1bae0*/  @!UPT UIADD3 URZ, URZ, URZ, URZ ;  /* 0x0000003f3f3ff290 */ /* 0x000fe4000fffe03f */
[----:B------:R-:W-:Y:S05]  /*1baf0*/  @P0 IMAD.HI.U32 R11, R5, c[0x0][0x330], RZ ;  /* 0x0000cc00050b0a27 */ /* 0x000fea00078e00ff */
[----:B------:R-:W-:Y:S02]  /*1bb00*/  @P0 SHF.R.U32.HI R5, RZ, c[0x0][0x334], R11 ;  /* 0x0000cd00ff050a19 */ /* 0x000fe4000001160b */
.L_x_1069:
[----:B------:R-:W-:Y:S05]  /*1bb10*/  BSYNC B0 ;  /* 0x0000000000007941 */ /* 0x000fea0003800000 */
.L_x_1067:
[----:B------:R-:W-:Y:S04]  /*1bb20*/  IMAD.IADD R11, R4, 0x1, -R245 ;  /* 0x00000001040b7824 */ /* 0x000fe800078e0af5 */
[----:B------:R-:W-:Y:S05]  /*1bb30*/  IMAD R5, R5, c[0x0][0x32c], R11 ;  /* 0x0000cb0005057a24 */ /* 0x000fea00078e020b */
[----:B------:R-:W-:Y:S02]  /*1bb40*/  IMNMX R2, R2, R5, !PT ;  /* 0x0000000502027217 */ /* 0x000fe40007800200 */
[----:B------:R-:W-:Y:S04]  /*1bb50*/  IADD3 R5, R5, c[0x0][0x32c], RZ ;  /* 0x0000cb0005057a10 */ /* 0x000fe80007ffe0ff */
[----:B------:R-:W-:Y:S02]  /*1bb60*/  IMNMX R3, R3, R5, PT ;  /* 0x0000000503037217 */ /* 0x000fe40003800200 */
.L_x_1066:
        /* <DEDUP_REMOVED lines=135> */
.L_x_1169:
        /* <DEDUP_REMOVED lines=19> */
.L_x_1073:
[----:B-12---:R-:W-:Y:S04]  /*1c510*/  MOV R8, c[0x0][0x32c] ;  /* 0x0000cb0000087a02 */ /* 0x006fe80000000f00 */
[----:B------:R-:W-:Y:S11]  /*1c520*/  ISETP.NE.AND P0, PT, R8, 0x1, PT ;  /* 0x000000010800780c */ /* 0x000ff60003f05270 */
[----:B------:R-:W-:Y:S02]  /*1c530*/  @!UPT UIADD3 URZ, URZ, URZ, URZ ;  /* 0x0000003f3f3ff290 */ /* 0x000fe4000fffe03f */
[----:B------:R-:W-:Y:S05]  /*1c540*/  @P0 IMAD.HI.U32 R8, R5, c[0x0][0x330], RZ ;  /* 0x0000cc0005080a27 */ /* 0x000fea00078e00ff */
[----:B------:R-:W-:Y:S02]  /*1c550*/  @P0 SHF.R.U32.HI R5, RZ, c[0x0][0x334], R8 ;  /* 0x0000cd00ff050a19 */ /* 0x000fe40000011608 */
.L_x_1074:
[----:B------:R-:W-:Y:S05]  /*1c560*/  BSYNC B0 ;  /* 0x0000000000007941 */ /* 0x000fea0003800000 */
.L_x_1072:
[----:B------:R-:W-:Y:S04]  /*1c570*/  IMAD.IADD R4, R4, 0x1, -R245 ;  /* 0x0000000104047824 */ /* 0x000fe800078e0af5 */
[----:B------:R-:W-:Y:S05]  /*1c580*/  IMAD R5, R5, c[0x0][0x32c], R4 ;  /* 0x0000cb0005057a24 */ /* 0x000fea00078e0204 */
[----:B------:R-:W-:Y:S02]  /*1c590*/  IMNMX R2, R2, R5, !PT ;  /* 0x0000000502027217 */ /* 0x000fe40007800200 */
[----:B------:R-:W-:Y:S04]  /*1c5a0*/  IADD3 R5, R5, c[0x0][0x32c], RZ ;  /* 0x0000cb0005057a10 */ /* 0x000fe80007ffe0ff */
[----:B------:R-:W-:Y:S02]  /*1c5b0*/  IMNMX R3, R3, R5, PT ;  /* 0x0000000503037217 */ /* 0x000fe40003800200 */
.L_x_1071:
        /* <DEDUP_REMOVED lines=140> */
.L_x_1170:
[----:B-12---:R-:W-:Y:S01]  /*1ce80*/  FMNMX.FTZ R4, R4, R2, !PT ;  /* 0x0000000204047209 */ /* 0x006fe20007810000 */
[----:B------:R-:W-:-:S05]  /*1ce90*/  BRA.DIV ~URZ, `(.L_x_1076) ;  /* 0x000081327f007947 */ /* 0x000fca000b800000 */
[----:B------:R-:W1:Y:S02]  /*1cea0*/  SHFL.BFLY PT, R2, R4, 0x1, 0x1f ;  /* 0x0c201f0004027f89 */ /* 0x000e6400000e0000 */
[----:B-1----:R-:W-:Y:S02]  /*1ceb0*/  FMNMX.FTZ R5, R4, R2, !PT ;  /* 0x0000000204057209 */ /* 0x002fe40007810000 */
[----:B------:R-:W1:Y:S02]  /*1cec0*/  SHFL.BFLY PT, R2, R8, 0x2, 0x1f ;  /* 0x0c401f0008027f89 */ /* 0x000e6400000e0000 */
[----:B-1----:R-:W-:Y:S05]  /*1ced0*/  FMNMX.FTZ R4, R8, R2, !PT ;  /* 0x0000000208047209 */ /* 0x002fea0007810000 */
[----:B------:R1:W2:Y:S02]  /*1cee0*/  SHFL.BFLY PT, R2, R4, 0x1, 0x1f ;  /* 0x0c201f0004027f89 */ /* 0x0002a400000e0000 */
.L_x_1171:
        /* <DEDUP_REMOVED lines=47> */
[----:B------:R-:W-:Y:S01]  /*1d1e0*/  ISETP.GT.AND P0, PT, R212, R242, PT ;  /* 0x000000f2d400720c */ /* 0x000fe20003f04270 */
[----:B------:R-:W-:Y:S02]  /*1d1f0*/  FMUL.FTZ R3, R3, c[0x0][0x2d0] ;  /* 0x0000b40003037a20 */ /* 0x000fe40000410000 */
        /* <DEDUP_REMOVED lines=342> */
[----:B------:R-:W-:Y:S01]  /*1e760*/  FADD.FTZ R3, R144, R2 ;  /* 0x0000000290037221 */ /* 0x000fe20000010000 */
[----:B------:R-:W-:Y:S03]  /*1e770*/  IADD3 R2, R212, -0x1, RZ ;  /* 0xffffffffd4027810 */ /* 0x000fe60007ffe0ff */
[C---:B----4-:R-:W-:Y:S04]  /*1e780*/  HMMA.16816.F32 R68, R140.reuse, R16, R68 ;  /* 0x000000108c44723c */ /* 0x050fe80000001844 */
[----:B------:R-:W-:Y:S01]  /*1e790*/  FADD.FTZ R236, R6, R3 ;  /* 0x0000000306ec7221 */ /* 0x000fe20000010000 */
[----:B------:R-:W-:Y:S02]  /*1e7a0*/  MOV R212, R2 ;  /* 0x0000000200d47202 */ /* 0x000fe40000000f00 */
[----:B------:R-:W-:Y:S01]  /*1e7b0*/  MOV R6, R5 ;  /* 0x0000000500067202 */ /* 0x000fe20000000f00 */
[----:B------:R-:W-:Y:S01]  /*1e7c0*/  HMMA.16816.F32 R72, R140, R18, R72 ;  /* 0x000000128c48723c */ /* 0x000fe20000001848 */
[----:B------:R-:W-:Y:S07]  /*1e7d0*/  @!UPT UIADD3 URZ, URZ, URZ, URZ ;  /* 0x0000003f3f3ff290 */ /* 0x000fee000fffe03f */
[----:B------:R-:W-:-:S11]  /*1e7e0*/  @P0 BRA `(.L_x_1077) ;  /* 0xffffb99000000947 */ /* 0x000fd6000383ffff */
.L_x_1059:
[----:B------:R-:W-:Y:S05]  /*1e7f0*/  BRA.DIV ~URZ, `(.L_x_1078) ;  /* 0x000068b27f007947 */ /* 0x000fea000b800000 */
[----:B------:R1:W2:Y:S02]  /*1e800*/  SHFL.BFLY PT, R2, R228, 0x2, 0x1f ;  /* 0x0c401f00e4027f89 */ /* 0x0002a400000e0000 */
.L_x_1172:
[----:B--2---:R-:W-:Y:S01]  /*1e810*/  FADD.FTZ R6, R2, R228 ;  /* 0x000000e402067221 */ /* 0x004fe20000010000 */
[----:B------:R-:W-:Y:S05]  /*1e820*/  BRA.DIV ~URZ, `(.L_x_1079) ;  /* 0x000068e27f007947 */ /* 0x000fea000b800000 */
[----:B------:R-:W2:Y:S04]  /*1e830*/  SHFL.BFLY PT, R2, R236, 0x2, 0x1f ;  /* 0x0c401f00ec027f89 */ /* 0x000ea800000e0000 */
[----:B------:R-:W3:Y:S01]  /*1e840*/  SHFL.BFLY PT, R3, R6, 0x1, 0x1f ;  /* 0x0c201f0006037f89 */ /* 0x000ee200000e0000 */
[----:B--2---:R-:W-:-:S02]  /*1e850*/  FADD.FTZ R4, R2, R236 ;  /* 0x000000ec02047221 */ /* 0x004fc40000010000 */
[----:B---3--:R-:W-:-:S03]  /*1e860*/  FADD.FTZ R6, R6, R3 ;  /* 0x0000000306067221 */ /* 0x008fc60000010000 */
[----:B------:R2:W3:Y:S04]  /*1e870*/  SHFL.BFLY PT, R2, R4, 0x1, 0x1f ;  /* 0x0c201f0004027f89 */ /* 0x0004e800000e0000 */
.L_x_1173:
[----:B------:R-:W-:Y:S01]  /*1e880*/  FSETP.NE.FTZ.AND P1, PT, R6, RZ, PT ;  /* 0x000000ff0600720b */ /* 0x000fe20003f35000 */
[----:B--23--:R-:W-:Y:S01]  /*1e890*/  FADD.FTZ R4, R2, R4 ;  /* 0x0000000402047221 */ /* 0x00cfe20000010000 */
[----:B------:R-:W-:Y:S02]  /*1e8a0*/  MOV R3, RZ ;  /* 0x000000ff00037202 */ /* 0x000fe40000000f00 */
[----:B------:R-:W-:Y:S02]  /*1e8b0*/  MOV R2, RZ ;  /* 0x000000ff00027202 */ /* 0x000fe40000000f00 */
[----:B------:R-:W-:Y:S02]  /*1e8c0*/  FSETP.NE.FTZ.AND P0, PT, R4, RZ, PT ;  /* 0x000000ff0400720b */ /* 0x000fe40003f15000 */
[----:B------:R-:W-:Y:S02]  /*1e8d0*/  MOV R25, 0xff800000 ;  /* 0xff80000000197802 */ /* 0x000fe40000000f00 */
[----:B------:R-:W-:-:S03]  /*1e8e0*/  MOV R24, 0xff800000 ;  /* 0xff80000000187802 */ /* 0x000fc60000000f00 */
[----:B------:R-:W2:Y:S08]  /*1e8f0*/  @P1 MUFU.RCP R3, R6 ;  /* 0x0000000600031308 */ /* 0x000eb00000001000 */
[----:B------:R3:W4:Y:S01]  /*1e900*/  @P1 MUFU.LG2 R9, R6 ;  /* 0x0000000600091308 */ /* 0x0007220000000c00 */
[----:B--2---:R-:W-:-:S07]  /*1e910*/  FMUL.FTZ R46, R3, R84 ;  /* 0x00000054032e7220 */ /* 0x004fce0000410000 */
[----:B------:R-:W2:Y:S01]  /*1e920*/  @P0 MUFU.RCP R2, R4 ;  /* 0x0000000400020308 */ /* 0x000ea20000001000 */
[C---:B------:R-:W-:Y:S02]  /*1e930*/  FMUL.FTZ R47, R3.reuse, R85 ;  /* 0x00000055032f7220 */ /* 0x040fe40000410000 */
[C---:B------:R-:W-:Y:S02]  /*1e940*/  FMUL.FTZ R54, R3.reuse, R128 ;  /* 0x0000008003367220 */ /* 0x040fe40000410000 */
[C---:B------:R-:W-:Y:S02]  /*1e950*/  FMUL.FTZ R55, R3.reuse, R129 ;  /* 0x0000008103377220 */ /* 0x040fe40000410000 */
[C---:B------:R-:W-:Y:S01]  /*1e960*/  FMUL.FTZ R30, R3.reuse, R124 ;  /* 0x0000007c031e7220 */ /* 0x040fe20000410000 */
[----:B---3--:R-:W-:Y:S01]  /*1e970*/  @P1 MOV R6, 0x3f317218 ;  /* 0x3f31721800061802 */ /* 0x008fe20000000f00 */
        /* <DEDUP_REMOVED lines=28> */
[----:B----4-:R-:W-:Y:S02]  /*1eb40*/  @P1 FMUL.FTZ R9, R9, 0.69314718246459960938 ;  /* 0x3f31721809091820 */ /* 0x010fe40000410000 */
[----:B------:R-:W-:Y:S02]  /*1eb50*/  @P1 FMUL.FTZ R6, R6, c[0x0][0x2d0] ;  /* 0x0000b40006061a20 */ /* 0x000fe40000410000 */
[----:B--2---:R-:W-:Y:S02]  /*1eb60*/  FMUL.FTZ R80, R2, R90 ;  /* 0x0000005a02507220 */ /* 0x004fe40000410000 */
[----:B------:R-:W-:Y:S01]  /*1eb70*/  @P1 FFMA.FTZ R25, R6, R5, R9 ;  /* 0x0000000506191223 */ /* 0x000fe20000010009 */
[----:B------:R-:W-:Y:S01]  /*1eb80*/  MOV R5, 0x1 ;  /* 0x0000000100057802 */ /* 0x000fe20000000f00 */
[----:B------:R-:W-:-:S02]  /*1eb90*/  FMUL.FTZ R81, R2, R91 ;  /* 0x0000005b02517220 */ /* 0x000fc40000410000 */
[C---:B------:R-:W-:Y:S02]  /*1eba0*/  FMUL.FTZ R90, R2.reuse, R82 ;  /* 0x00000052025a7220 */ /* 0x040fe40000410000 */
[C---:B------:R-:W-:Y:S02]  /*1ebb0*/  FMUL.FTZ R91, R2.reuse, R83 ;  /* 0x00000053025b7220 */ /* 0x040fe40000410000 */
[C---:B------:R-:W-:Y:S01]  /*1ebc0*/  FMUL.FTZ R82, R2.reuse, R62 ;  /* 0x0000003e02527220 */ /* 0x040fe20000410000 */
[----:B---3--:R-:W-:Y:S01]  /*1ebd0*/  @P0 MOV R4, 0x3f317218 ;  /* 0x3f31721800040802 */ /* 0x008fe20000000f00 */
        /* <DEDUP_REMOVED lines=31> */
.L_x_964:
[----:B------:R2:W5:Y:S04]  /*1edd0*/  LDL R6, [R1+0x18] ;  /* 0x0000180001067983 */ /* 0x0005680000100800 */
[----:B------:R-:W3:Y:S01]  /*1ede0*/  S2R R3, SR_TID.X ;  /* 0x0000000000037919 */ /* 0x000ee20000002100 */
[----:B------:R-:W-:Y:S01]  /*1edf0*/  BSSY B0, `(.L_x_1080) ;  /* 0x0000011000007945 */ /* 0x000fe20003800000 */
[----:B---3--:R-:W-:-:S13]  /*1ee00*/  LOP3.LUT P0, RZ, R3, 0xff, RZ, 0xc0, !PT ;  /* 0x000000ff03ff7812 */ /* 0x008fda000780c0ff */
[----:B------:R-:W-:Y:S05]  /*1ee10*/  @P0 BRA `(.L_x_1081) ;  /* 0x000000e000000947 */ /* 0x000fea0003800000 */
[----:B--2---:R-:W2:Y:S01]  /*1ee20*/  S2R R5, SR_LANEID ;  /* 0x0000000000057919 */ /* 0x004ea20000000000 */
[----:B------:R-:W-:Y:S01]  /*1ee30*/  VOTEU.ANY UR4, UPT, PT ;  /* 0x0000000000047886 */ /* 0x000fe200038e0100 */
[----:B------:R-:W-:Y:S01]  /*1ee40*/  IMAD.MOV.U32 R8, RZ, RZ, c[0x0][0x560] ;  /* 0x00015800ff087624 */ /* 0x000fe200078e00ff */
[----:B------:R-:W2:Y:S01]  /*1ee50*/  FLO.U32 R4, UR4 ;  /* 0x0000000400047d00 */ /* 0x000ea200080e0000 */
[----:B------:R-:W-:-:S07]  /*1ee60*/  IMAD.MOV.U32 R9, RZ, RZ, c[0x0][0x564] ;  /* 0x00015900ff097624 */ /* 0x000fce00078e00ff */
[----:B------:R-:W3:Y:S01]  /*1ee70*/  POPC R3, UR4 ;  /* 0x0000000400037d09 */ /* 0x000ee20008000000 */
[----:B--2---:R-:W-:-:S13]  /*1ee80*/  ISETP.EQ.U32.AND P0, PT, R4, R5, PT ;  /* 0x000000050400720c */ /* 0x004fda0003f02070 */
[----:B---3--:R-:W2:Y:S04]  /*1ee90*/  @P0 ATOMG.E.ADD.STRONG.GPU PT, R3, [R8.64], R3 ;  /* 0x00000003080309a8 */ /* 0x008ea800081ee1c8 */
[----:B------:R-:W3:Y:S04]  /*1eea0*/  S2R R5, SR_LTMASK ;  /* 0x0000000000057919 */ /* 0x000ee80000003900 */
[----:B--2---:R3:W2:Y:S02]  /*1eeb0*/  SHFL.IDX PT, R4, R3, R4, 0x1f ;  /* 0x00001f0403047589 */ /* 0x0046a400000e0000 */
[----:B---3--:R-:W-:-:S06]  /*1eec0*/  LOP3.LUT R3, R5, UR4, RZ, 0xc0, !PT ;  /* 0x0000000405037c12 */ /* 0x008fcc000f8ec0ff */
[----:B------:R-:W2:Y:S02]  /*1eed0*/  POPC R3, R3 ;  /* 0x0000000300037309 */ /* 0x000ea40000000000 */
[----:B--2--5:R-:W-:-:S05]  /*1eee0*/  IADD3 R6, R4, c[0x0][0xc], R3 ;  /* 0x0000030004067a10 */ /* 0x024fca0007ffe003 */
[----:B------:R2:W-:Y:S02]  /*1eef0*/  STL [R1+0x18], R6 ;  /* 0x0000180601007387 */ /* 0x0005e40000100800 */
.L_x_1081:
[----:B--2---:R-:W-:Y:S05]  /*1ef00*/  BSYNC B0 ;  /* 0x0000000000007941 */ /* 0x004fea0003800000 */
.L_x_1080:
[----:B------:R-:W-:Y:S01]  /*1ef10*/  PRMT R2, R2, 0x9910, RZ ;  /* 0x0000991002027816 */ /* 0x000fe200000000ff */
[----:B------:R-:W-:Y:S01]  /*1ef20*/  BSSY B1, `(.L_x_1082) ;  /* 0x00002d5000017945 */ /* 0x000fe20003800000 */
[----:B-----5:R-:W-:Y:S02]  /*1ef30*/  IMAD.MOV.U32 R29, RZ, RZ, R6 ;  /* 0x000000ffff1d7224 */ /* 0x020fe400078e0006 */
[----:B------:R-:W-:-:S13]  /*1ef40*/  ISETP.NE.AND P0, PT, R2, RZ, PT ;  /* 0x000000ff0200720c */ /* 0x000fda0003f05270 */
[----:B------:R-:W-:Y:S05]  /*1ef50*/  @!P0 BRA `(.L_x_1083) ;  /* 0x000021f000008947 */ /* 0x000fea0003800000 */
[----:B------:R-:W2:Y:S04]  /*1ef60*/  LDL R14, [R1+0x30] ;  /* 0x00003000010e7983 */ /* 0x000ea80000100800 */
        /* <DEDUP_REMOVED lines=13> */
[----:B--2---:R2:W-:Y:S04]  /*1f040*/  STS [R14+0x80], R2 ;  /* 0x000080020e007388 */ /* 0x0045e80000000800 */
[----:B------:R1:W-:Y:S04]  /*1f050*/  STS [R14+0x480], R3 ;  /* 0x000480030e007388 */ /* 0x0003e80000000800 */
[----:B---3--:R3:W-:Y:S01]  /*1f060*/  STS [R6], R4 ;  /* 0x0000000406007388 */ /* 0x0087e20000000800 */
[----:B--2---:R-:W-:-:S02]  /*1f070*/  F2FP.PACK_AB R2, R69, R68 ;  /* 0x000000444502723e */ /* 0x004fc400000000ff */
[----:B-1----:R-:W-:-:S03]  /*1f080*/  F2FP.PACK_AB R3, R33, R32 ;  /* 0x000000202103723e */ /* 0x002fc600000000ff */
        /* <DEDUP_REMOVED lines=21> */
[----:B------:R3:W-:Y:S04]  /*1f1e0*/  STS [R11], R5 ;  /* 0x000000050b007388 */ /* 0x0007e80000000800 */
[----:B------:R4:W-:Y:S01]  /*1f1f0*/  STS [R11+0x400], R3 ;  /* 0x000400030b007388 */ /* 0x0009e20000000800 */
[----:B-1----:R-:W-:Y:S02]  /*1f200*/  F2FP.PACK_AB R2, R93, R92 ;  /* 0x0000005c5d02723e */ /* 0x002fe400000000ff */
[----:B--2---:R-:W-:-:S03]  /*1f210*/  F2FP.PACK_AB R4, R45, R44 ;  /* 0x0000002c2d04723e */ /* 0x004fc600000000ff */
[----:B------:R-:W-:Y:S01]  /*1f220*/  STS [R14+0x4080], R2 ;  /* 0x004080020e007388 */ /* 0x000fe20000000800 */
[----:B---3--:R-:W-:Y:S02]  /*1f230*/  F2FP.PACK_AB R5, R61, R60 ;  /* 0x0000003c3d05723e */ /* 0x008fe400000000ff */
[----:B----4-:R-:W-:-:S03]  /*1f240*/  F2FP.PACK_AB R3, R81, R80 ;  /* 0x000000505103723e */ /* 0x010fc600000000ff */
[----:B------:R1:W-:Y:S04]  /*1f250*/  STS [R14+0x4480], R5 ;  /* 0x004480050e007388 */ /* 0x0003e80000000800 */
[----:B-1----:R-:W2:Y:S01]  /*1f260*/  LDL R14, [R1+0x24] ;  /* 0x00002400010e7983 */ /* 0x002ea20000100800 */
[----:B------:R-:W-:Y:S02]  /*1f270*/  F2FP.PACK_AB R2, R47, R46 ;  /* 0x0000002e2f02723e */ /* 0x000fe400000000ff */
[----:B------:R-:W-:Y:S01]  /*1f280*/  F2FP.PACK_AB R5, R87, R86 ;  /* 0x000000565705723e */ /* 0x000fe200000000ff */
[----:B------:R1:W-:Y:S04]  /*1f290*/  STS [R6+0x4000], R4 ;  /* 0x0040000406007388 */ /* 0x0003e80000000800 */
[----:B------:R3:W-:Y:S04]  /*1f2a0*/  STS [R6+0x4400], R3 ;  /* 0x0044000306007388 */ /* 0x0007e80000000800 */
[----:B------:R4:W-:Y:S04]  /*1f2b0*/  STS [R10+0x4080], R2 ;  /* 0x004080020a007388 */ /* 0x0009e80000000800 */
[----:B------:R4:W-:Y:S01]  /*1f2c0*/  STS [R10+0x4480], R5 ;  /* 0x004480050a007388 */ /* 0x0009e20000000800 */
[----:B-1----:R-:W-:-:S02]  /*1f2d0*/  F2FP.PACK_AB R4, R91, R90 ;  /* 0x0000005a5b04723e */ /* 0x002fc400000000ff */
[----:B---3--:R-:W-:Y:S02]  /*1f2e0*/  F2FP.PACK_AB R6, R49, R48 ;  /* 0x000000303106723e */ /* 0x008fe400000000ff */
[----:B------:R-:W-:Y:S02]  /*1f2f0*/  F2FP.PACK_AB R3, R85, R84 ;  /* 0x000000545503723e */ /* 0x000fe400000000ff */
[----:B----4-:R-:W-:Y:S01]  /*1f300*/  F2FP.PACK_AB R2, R83, R82 ;  /* 0x000000525302723e */ /* 0x010fe200000000ff */
[----:B------:R1:W-:Y:S01]  /*1f310*/  STS [R16+0x4000], R6 ;  /* 0x0040000610007388 */ /* 0x0003e20000000800 */
[----:B------:R-:W-:-:S03]  /*1f320*/  F2FP.PACK_AB R5, R65, R64 ;  /* 0x000000404105723e */ /* 0x000fc600000000ff */
[----:B------:R3:W-:Y:S04]  /*1f330*/  STS [R16+0x4400], R4 ;  /* 0x0044000410007388 */ /* 0x0007e80000000800 */
[----:B------:R4:W-:Y:S04]  /*1f340*/  STS [R15+0x4080], R3 ;  /* 0x004080030f007388 */ /* 0x0009e80000000800 */
[----:B------:R4:W-:Y:S04]  /*1f350*/  STS [R15+0x4480], R2 ;  /* 0x004480020f007388 */ /* 0x0009e80000000800 */
[----:B------:R-:W-:Y:S01]  /*1f360*/  STS [R9+0x4000], R5 ;  /* 0x0040000509007388 */ /* 0x000fe20000000800 */
[----:B------:R-:W-:-:S02]  /*1f370*/  ISETP.NE.U32.AND P0, PT, RZ, c[0x0][0x508], PT ;  /* 0x00014200ff007a0c */ /* 0x000fc40003f05070 */
[----:B------:R-:W-:Y:S01]  /*1f380*/  ISETP.NE.U32.AND P2, PT, RZ, c[0x0][0x500], PT ;  /* 0x00014000ff007a0c */ /* 0x000fe20003f45070 */
[----:B------:R-:W2:Y:S01]  /*1f390*/  LDL.LU R10, [R1+0x1c] ;  /* 0x00001c00010a7983 */ /* 0x000ea20000300800 */
[----:B------:R-:W-:Y:S01]  /*1f3a0*/  ISETP.NE.AND.EX P1, PT, RZ, c[0x0][0x50c], PT, P0 ;  /* 0x00014300ff007a0c */ /* 0x000fe20003f25300 */
[----:B------:R-:W-:Y:S01]  /*1f3b0*/  IMAD.MOV.U32 R17, RZ, RZ, c[0x0][0x388] ;  /* 0x0000e200ff117624 */ /* 0x000fe200078e00ff */
[----:B------:R-:W-:Y:S02]  /*1f3c0*/  ISETP.NE.AND.EX P2, PT, RZ, c[0x0][0x504], PT, P2 ;  /* 0x00014100ff007a0c */ /* 0x000fe40003f45320 */
[----:B-1----:R-:W-:Y:S02]  /*1f3d0*/  F2FP.PACK_AB R6, R27, R26 ;  /* 0x0000001a1b06723e */ /* 0x002fe400000000ff */
[----:B---3--:R-:W-:Y:S02]  /*1f3e0*/  F2FP.PACK_AB R4, R67, R66 ;  /* 0x000000424304723e */ /* 0x008fe400000000ff */
[----:B----4-:R-:W-:-:S03]  /*1f3f0*/  F2FP.PACK_AB R3, R51, R50 ;  /* 0x000000323303723e */ /* 0x010fc600000000ff */
[----:B------:R1:W-:Y:S01]  /*1f400*/  STS [R9+0x4400], R4 ;  /* 0x0044000409007388 */ /* 0x0003e20000000800 */
[----:B------:R-:W-:-:S03]  /*1f410*/  F2FP.PACK_AB R2, R63, R62 ;  /* 0x0000003e3f02723e */ /* 0x000fc600000000ff */
[----:B------:R3:W-:Y:S04]  /*1f420*/  STS [R8+0x4080], R3 ;  /* 0x0040800308007388 */ /* 0x0007e80000000800 */
[----:B------:R4:W-:Y:S04]  /*1f430*/  STS [R8+0x4480], R2 ;  /* 0x0044800208007388 */ /* 0x0009e80000000800 */
[----:B------:R2:W-:Y:S01]  /*1f440*/  STS [R11+0x4000], R6 ;  /* 0x004000060b007388 */ /* 0x0005e20000000800 */
[----:B-1----:R-:W-:Y:S02]  /*1f450*/  IMAD.MOV.U32 R4, RZ, RZ, 0x4 ;  /* 0x00000004ff047424 */ /* 0x002fe400078e00ff */
[----:B---3--:R-:W-:Y:S01]  /*1f460*/  IMAD.MOV.U32 R3, RZ, RZ, RZ ;  /* 0x000000ffff037224 */ /* 0x008fe200078e00ff */
[----:B----4-:R-:W-:-:S05]  /*1f470*/  F2FP.PACK_AB R2, R57, R56 ;  /* 0x000000383902723e */ /* 0x010fca00000000ff */
[----:B------:R1:W-:Y:S01]  /*1f480*/  STS [R11+0x4400], R2 ;  /* 0x004400020b007388 */ /* 0x0003e20000000800 */
[----:B--2---:R-:W-:-:S03]  /*1f490*/  @P1 IMAD.WIDE R8, R14, R4, c[0x0][0x508] ;  /* 0x000142000e081625 */ /* 0x004fc600078e0204 */
[----:B------:R-:W-:Y:S01]  /*1f4a0*/  BAR.SYNC.DEFER_BLOCKING 0x1, 0x100 ;  /* 0x0044000000007b1d */ /* 0x000fe20000010000 */
[----:B------:R-:W-:-:S05]  /*1f4b0*/  IMAD.WIDE R4, R14, R4, c[0x0][0x500] ;  /* 0x000140000e047625 */ /* 0x000fca00078e0204 */
[----:B------:R1:W5:Y:S04]  /*1f4c0*/  @P1 LDG.E R17, [R8.64] ;  /* 0x0000000808111981 */ /* 0x000368000c1e1900 */
[----:B------:R1:W5:Y:S01]  /*1f4d0*/  @P2 LDG.E R3, [R4.64] ;  /* 0x0000000804032981 */ /* 0x000362000c1e1900 */
[----:B------:R-:W-:-:S04]  /*1f4e0*/  ISETP.NE.AND P0, PT, R10, RZ, PT ;  /* 0x000000ff0a00720c */ /* 0x000fc80003f05270 */
[----:B------:R-:W-:Y:S01]  /*1f4f0*/  SEL R6, R10, c[0x0][0x3d4], P0 ;  /* 0x0000f5000a067a07 */ /* 0x000fe20000000000 */
[----:B------:R-:W-:Y:S05]  /*1f500*/  @P1 BRA `(.L_x_1084) ;  /* 0x0000004000001947 */ /* 0x000fea0003800000 */
[----:B-1----:R-:W-:Y:S05]  /*1f510*/  @!P2 BRA `(.L_x_1084) ;  /* 0x000000300000a947 */ /* 0x002fea0003800000 */
[----:B------:R1:W2:Y:S04]  /*1f520*/  LDG.E R2, [R4.64] ;  /* 0x0000000804027981 */ /* 0x0002a8000c1e1900 */
[----:B-1----:R-:W2:Y:S02]  /*1f530*/  LDG.E R4, [R4.64+0x4] ;  /* 0x0000040804047981 */ /* 0x002ea4000c1e1900 */
[----:B--2--5:R-:W-:Y:S02]  /*1f540*/  IADD3 R17, -R2, R4, RZ ;  /* 0x0000000402117210 */ /* 0x024fe40007ffe1ff */
.L_x_1084:
[----:B-1----:R-:W2:Y:S04]  /*1f550*/  LDL R8, [R1+0x14] ;  /* 0x0000140001087983 */ /* 0x002ea80000100800 */
[----:B------:R-:W3:Y:S04]  /*1f560*/  LDL.LU R5, [R1+0x20] ;  /* 0x0000200001057983 */ /* 0x000ee80000300800 */
[----:B------:R-:W2:Y:S04]  /*1f570*/  LDL R28, [R1+0xc] ;  /* 0x00000c00011c7983 */ /* 0x000ea80000100800 */
[----:B------:R-:W4:Y:S04]  /*1f580*/  LDL R70, [R1+0x28] ;  /* 0x0000280001467983 */ /* 0x000f280000100800 */
[----:B------:R-:W4:Y:S01]  /*1f590*/  LDL R71, [R1+0x68] ;  /* 0x0000680001477983 */ /* 0x000f220000100800 */
        /* <DEDUP_REMOVED lines=10> */
[----:B------:R-:W-:Y:S02]  /*1f640*/  ISETP.NE.AND.EX P0, PT, RZ, c[0x0][0x504], PT, P0 ;  /* 0x00014100ff007a0c */ /* 0x000fe40003f05300 */
[----:B------:R-:W-:Y:S02]  /*1f650*/  SHF.R.S32.HI R4, RZ, 0x1f, R14 ;  /* 0x0000001fff047819 */ /* 0x000fe4000001140e */
[----:B------:R-:W-:Y:S01]  /*1f660*/  SEL R2, R14, RZ, !P0 ;  /* 0x000000ff0e027207 */ /* 0x000fe20004000000 */
[----:B------:R-:W1:Y:S01]  /*1f670*/  S2R R74, SR_TID.X ;  /* 0x00000000004a7919 */ /* 0x000e620000002100 */
[----:B---3--:R-:W-:Y:S01]  /*1f680*/  LOP3.LUT R5, R5, 0xffff, RZ, 0xc0, !PT ;  /* 0x0000ffff05057812 */ /* 0x008fe200078ec0ff */
[----:B--2---:R-:W-:Y:S01]  /*1f690*/  IMAD.IADD R6, R8, 0x1, R28 ;  /* 0x0000000108067824 */ /* 0x004fe200078e021c */
[----:B------:R-:W-:Y:S01]  /*1f6a0*/  SEL R8, R4, RZ, !P0 ;  /* 0x000000ff04087207 */ /* 0x000fe20004000000 */
[----:B-1----:R-:W-:-:S02]  /*1f6b0*/  IMAD R4, R11, R2, RZ ;  /* 0x000000020b047224 */ /* 0x002fc400078e02ff */
[----:B------:R-:W-:-:S04]  /*1f6c0*/  @P3 IMAD.HI.U32 R14, R6, c[0x0][0x4ec], RZ ;  /* 0x00013b00060e3a27 */ /* 0x000fc800078e00ff */
[C---:B------:R-:W-:Y:S02]  /*1f6d0*/  IMAD R16, R10.reuse, R8, R4 ;  /* 0x000000080a107224 */ /* 0x040fe400078e0204 */
[----:B------:R-:W-:-:S04]  /*1f6e0*/  IMAD.WIDE.U32 R8, R10, R2, RZ ;  /* 0x000000020a087225 */ /* 0x000fc800078e00ff */
[----:B------:R-:W-:-:S04]  /*1f6f0*/  IMAD.WIDE.U32 R10, R18, R5, RZ ;  /* 0x00000005120a7225 */ /* 0x000fc800078e00ff */
[----:B------:R-:W-:Y:S01]  /*1f700*/  IMAD.MOV.U32 R4, RZ, RZ, R6 ;  /* 0x000000ffff047224 */ /* 0x000fe200078e0006 */
[----:B------:R-:W-:Y:S01]  /*1f710*/  @P3 SHF.R.U32.HI R4, RZ, c[0x0][0x4f0], R14 ;  /* 0x00013c00ff043a19 */ /* 0x000fe2000001160e */
[----:B------:R-:W-:Y:S01]  /*1f720*/  IMAD R15, R19, R5, RZ ;  /* 0x00000005130f7224 */ /* 0x000fe200078e02ff */
[----:B----4-:R-:W-:Y:S01]  /*1f730*/  SEL R14, R70, RZ, P2 ;  /* 0x000000ff460e7207 */ /* 0x010fe20001000000 */
        /* <DEDUP_REMOVED lines=45> */
[----:B------:R-:W-:Y:S01]  /*1fa10*/  IADD3 R6, R0, R28, RZ ;  /* 0x0000001c00067210 */ /* 0x000fe20007ffe0ff */
        /* <DEDUP_REMOVED lines=34> */
[----:B------:R-:W-:Y:S02]  /*1fc40*/  IADD3 R5, R101, R28, RZ ;  /* 0x0000001c65057210 */ /* 0x000fe40007ffe0ff */
[----:B------:R-:W-:Y:S01]  /*1fc50*/  LEA.HI.X R6, R2, c[0x0][0x384], R3, 0x1, P0 ;  /* 0x0000e10002067a11 */ /* 0x000fe200000f0c03 */
[----:B------:R-:W-:Y:S05]  /*1fc60*/  BRA.DIV ~URZ, `(.L_x_1086) ;  /* 0x000055927f007947 */ /* 0x000fea000b800000 */
[----:B--234-:R2:W3:Y:S02]  /*1fc70*/  SHFL.IDX PT, R9, R6, RZ, 0x181f ;  /* 0x00181fff06097589 */ /* 0x01c4e400000e0000 */
.L_x_1174:
[----:B------:R-:W-:Y:S05]  /*1fc80*/  BRA.DIV ~URZ, `(.L_x_1087) ;  /* 0x000055e27f007947 */ /* 0x000fea000b800000 */
[----:B------:R4:W2:Y:S02]  /*1fc90*/  SHFL.IDX PT, R2, R8, RZ, 0x181f ;  /* 0x00181fff08027589 */ /* 0x0008a400000e0000 */
.L_x_1175:
[----:B------:R-:W-:Y:S01]  /*1fca0*/  ISETP.GE.AND P0, PT, R5, R4, PT ;  /* 0x000000040500720c */ /* 0x000fe20003f06270 */
[----:B------:R-:W-:-:S12]  /*1fcb0*/  BSSY B0, `(.L_x_1088) ;  /* 0x000000a000007945 */ /* 0x000fd80003800000 */
[----:B------:R-:W-:Y:S05]  /*1fcc0*/  @P0 BRA `(.L_x_1089) ;  /* 0x0000008000000947 */ /* 0x000fea0003800000 */
[----:B------:R-:W-:Y:S02]  /*1fcd0*/  ISETP.GE.AND P1, PT, R76, c[0x0][0x3c8], PT ;  /* 0x0000f2004c007a0c */ /* 0x000fe40003f26270 */
[----:B------:R-:W-:-:S11]  /*1fce0*/  ISETP.GE.AND P0, PT, R211, c[0x0][0x3c8], PT ;  /* 0x0000f200d3007a0c */ /* 0x000fd60003f06270 */
[CC--:B--2---:R-:W-:Y:S02]  /*1fcf0*/  @!P1 LEA R10, P3, R76.reuse, R2.reuse, 0x1 ;  /* 0x000000024c0a9211 */ /* 0x0c4fe400078608ff */
[C---:B------:R-:W-:Y:S02]  /*1fd00*/  @!P0 LEA R2, P2, R211.reuse, R2, 0x1 ;  /* 0x00000002d3028211 */ /* 0x040fe400078408ff */
[-C--:B---3--:R-:W-:Y:S02]  /*1fd10*/  @!P1 LEA.HI.X R11, R76, R9.reuse, R77, 0x1, P3 ;  /* 0x000000094c0b9211 */ /* 0x088fe400018f0c4d */
[----:B------:R-:W-:-:S03]  /*1fd20*/  @!P0 LEA.HI.X R3, R211, R9, R238, 0x1, P2 ;  /* 0x00000009d3038211 */ /* 0x000fc600010f0cee */
[----:B------:R2:W-:Y:S04]  /*1fd30*/  @!P1 ST.E.128 [R10.64], R20 ;  /* 0x000000140a009985 */ /* 0x0005e8000c101d08 */
[----:B-1----:R2:W-:Y:S02]  /*1fd40*/  @!P0 ST.E.128 [R2.64], R16 ;  /* 0x0000001002008985 */ /* 0x0025e4000c101d08 */
.L_x_1089:
[----:B------:R-:W-:Y:S05]  /*1fd50*/  BSYNC B0 ;  /* 0x0000000000007941 */ /* 0x000fea0003800000 */
.L_x_1088:
[----:B------:R-:W-:Y:S05]  /*1fd60*/  BRA.DIV ~URZ, `(.L_x_1090) ;  /* 0x000055727f007947 */ /* 0x000fea000b800000 */
[----:B---3--:R3:W4:Y:S04]  /*1fd70*/  SHFL.IDX PT, R9, R6, 0x1, 0x181f ;  /* 0x00381f0006097f89 */ /* 0x00872800000e0000 */
[----:B--2---:R3:W2:Y:S02]  /*1fd80*/  SHFL.IDX PT, R2, R8, 0x1, 0x181f ;  /* 0x00381f0008027f89 */ /* 0x0046a400000e0000 */
.L_x_1176:
[----:B------:R-:W-:Y:S01]  /*1fd90*/  IADD3 R3, R5, 0x20, RZ ;  /* 0x0000002005037810 */ /* 0x000fe20007ffe0ff */
[----:B------:R-:W-:Y:S03]  /*1fda0*/  BSSY B0, `(.L_x_1091) ;  /* 0x000000b000007945 */ /* 0x000fe60003800000 */
[----:B------:R-:W-:-:S13]  /*1fdb0*/  ISETP.GE.AND P0, PT, R3, R4, PT ;  /* 0x000000040300720c */ /* 0x000fda0003f06270 */
[----:B------:R-:W-:Y:S05]  /*1fdc0*/  @P0 BRA `(.L_x_1092) ;  /* 0x0000008000000947 */ /* 0x000fea0003800000 */
[----:B------:R-:W-:Y:S02]  /*1fdd0*/  ISETP.GE.AND P1, PT, R76, c[0x0][0x3c8], PT ;  /* 0x0000f2004c007a0c */ /* 0x000fe40003f26270 */
[----:B------:R-:W-:-:S11]  /*1fde0*/  ISETP.GE.AND P0, PT, R211, c[0x0][0x3c8], PT ;  /* 0x0000f200d3007a0c */ /* 0x000fd60003f06270 */
[CC--:B--2---:R-:W-:Y:S02]  /*1fdf0*/  @!P1 LEA R10, P3, R76.reuse, R2.reuse, 0x1 ;  /* 0x000000024c0a9211 */ /* 0x0c4fe400078608ff */
[C---:B------:R-:W-:Y:S02]  /*1fe00*/  @!P0 LEA R2, P2, R211.reuse, R2, 0x1 ;  /* 0x00000002d3028211 */ /* 0x040fe400078408ff */
[-C--:B----4-:R-:W-:Y:S02]  /*1fe10*/  @!P1 LEA.HI.X R11, R76, R9.reuse, R77, 0x1, P3 ;  /* 0x000000094c0b9211 */ /* 0x090fe400018f0c4d */
[----:B------:R-:W-:-:S03]  /*1fe20*/  @!P0 LEA.HI.X R3, R211, R9, R238, 0x1, P2 ;  /* 0x00000009d3038211 */ /* 0x000fc600010f0cee */
[----:B------:R2:W-:Y:S04]  /*1fe30*/  @!P1 ST.E.128 [R10.64], R32 ;  /* 0x000000200a009985 */ /* 0x0005e8000c101d08 */
[----:B-1----:R2:W-:Y:S02]  /*1fe40*/  @!P0 ST.E.128 [R2.64], R24 ;  /* 0x0000001802008985 */ /* 0x0025e4000c101d08 */
.L_x_1092:
[----:B------:R-:W-:Y:S05]  /*1fe50*/  BSYNC B0 ;  /* 0x0000000000007941 */ /* 0x000fea0003800000 */
.L_x_1091:
[----:B------:R-:W-:Y:S05]  /*1fe60*/  BRA.DIV ~URZ, `(.L_x_1093) ;  /* 0x000055427f007947 */ /* 0x000fea000b800000 */
[----:B----4-:R4:W3:Y:S02]  /*1fe70*/  SHFL.IDX PT, R9, R6, 0x2, 0x181f ;  /* 0x00581f0006097f89 */ /* 0x0108e400000e0000 */
.L_x_1177:
[----:B------:R-:W-:Y:S05]  /*1fe80*/  BRA.DIV ~URZ, `(.L_x_1094) ;  /* 0x000055927f007947 */ /* 0x000fea000b800000 */
[----:B--2---:R2:W4:Y:S02]  /*1fe90*/  SHFL.IDX PT, R2, R8, 0x2, 0x181f ;  /* 0x00581f0008027f89 */ /* 0x00452400000e0000 */
.L_x_1178:
[----:B------:R-:W-:Y:S01]  /*1fea0*/  IADD3 R3, R5, 0x40, RZ ;  /* 0x0000004005037810 */ /* 0x000fe20007ffe0ff */
[----:B------:R-:W-:Y:S03]  /*1feb0*/  BSSY B0, `(.L_x_1095) ;  /* 0x000000b000007945 */ /* 0x000fe60003800000 */
[----:B------:R-:W-:-:S13]  /*1fec0*/  ISETP.GE.AND P0, PT, R3, R4, PT ;  /* 0x000000040300720c */ /* 0x000fda0003f06270 */
[----:B------:R-:W-:Y:S05]  /*1fed0*/  @P0 BRA `(.L_x_1096) ;  /* 0x0000008000000947 */ /* 0x000fea0003800000 */
[----:B------:R-:W-:Y:S02]  /*1fee0*/  ISETP.GE.AND P1, PT, R76, c[0x0][0x3c8], PT ;  /* 0x0000f2004c007a0c */ /* 0x000fe40003f26270 */
[----:B------:R-:W-:-:S11]  /*1fef0*/  ISETP.GE.AND P0, PT, R211, c[0x0][0x3c8], PT ;  /* 0x0000f200d3007a0c */ /* 0x000fd60003f06270 */
[CC--:B----4-:R-:W-:Y:S02]  /*1ff00*/  @!P1 LEA R10, P3, R76.reuse, R2.reuse, 0x1 ;  /* 0x000000024c0a9211 */ /* 0x0d0fe400078608ff */
[C---:B------:R-:W-:Y:S02]  /*1ff10*/  @!P0 LEA R2, P2, R211.reuse, R2, 0x1 ;  /* 0x00000002d3028211 */ /* 0x040fe400078408ff */
[-C--:B---3--:R-:W-:Y:S02]  /*1ff20*/  @!P1 LEA.HI.X R11, R76, R9.reuse, R77, 0x1, P3 ;  /* 0x000000094c0b9211 */ /* 0x088fe400018f0c4d */
[----:B------:R-:W-:-:S03]  /*1ff30*/  @!P0 LEA.HI.X R3, R211, R9, R238, 0x1, P2 ;  /* 0x00000009d3038211 */ /* 0x000fc600010f0cee */
[----:B------:R3:W-:Y:S04]  /*1ff40*/  @!P1 ST.E.128 [R10.64], R40 ;  /* 0x000000280a009985 */ /* 0x0007e8000c101d08 */
[----:B-1----:R3:W-:Y:S02]  /*1ff50*/  @!P0 ST.E.128 [R2.64], R36 ;  /* 0x0000002402008985 */ /* 0x0027e4000c101d08 */
.L_x_1096:
[----:B------:R-:W-:Y:S05]  /*1ff60*/  BSYNC B0 ;  /* 0x0000000000007941 */ /* 0x000fea0003800000 */
.L_x_1095:
[----:B------:R-:W-:Y:S05]  /*1ff70*/  BRA.DIV ~URZ, `(.L_x_1097) ;  /* 0x000055127f007947 */ /* 0x000fea000b800000 */
[----:B---3--:R3:W2:Y:S04]  /*1ff80*/  SHFL.IDX PT, R9, R6, 0x3, 0x181f ;  /* 0x00781f0006097f89 */ /* 0x0086a800000e0000 */
[----:B----4-:R3:W4:Y:S02]  /*1ff90*/  SHFL.IDX PT, R6, R8, 0x3, 0x181f ;  /* 0x00781f0008067f89 */ /* 0x01072400000e0000 */
.L_x_1179:
        /* <DEDUP_REMOVED lines=13> */
.L_x_1085:
        /* <DEDUP_REMOVED lines=34> */
.L_x_1180:
[----:B------:R-:W-:Y:S05]  /*20290*/  BRA.DIV ~URZ, `(.L_x_1100) ;  /* 0x000053327f007947 */ /* 0x000fea000b800000 */
[----:B------:R3:W4:Y:S02]  /*202a0*/  SHFL.IDX PT, R2, R5, RZ, 0x1c1f ;  /* 0x001c1fff05027589 */ /* 0x00072400000e0000 */
.L_x_1181:
        /* <DEDUP_REMOVED lines=10> */
[----:B--2---:R-:W-:Y:S01]  /*20350*/  @!P1 IMAD.MOV.U32 R3, RZ, RZ, R4 ;  /* 0x000000ffff039224 */ /* 0x004fe200078e0004 */
[----:B------:R-:W-:Y:S02]  /*20360*/  SHF.R.S32.HI R16, RZ, 0x1f, R16 ;  /* 0x0000001fff107819 */ /* 0x000fe40000011410 */
[----:B----4-:R-:W-:Y:S01]  /*20370*/  @!P0 LEA R8, P2, R15, R2, 0x2 ;  /* 0x000000020f088211 */ /* 0x010fe200078410ff */
[C---:B------:R-:W-:Y:S01]  /*20380*/  @!P1 IMAD.WIDE R10, R245.reuse, 0x4, R2 ;  /* 0x00000004f50a9825 */ /* 0x040fe200078e0202 */
[----:B------:R-:W-:-:S02]  /*20390*/  IADD3 R19, R245, 0x20, RZ ;  /* 0x00000020f5137810 */ /* 0x000fc40007ffe0ff */
[----:B------:R-:W-:Y:S02]  /*203a0*/  @!P0 LEA.HI.X R9, R15, R4, R16, 0x2, P2 ;  /* 0x000000040f098211 */ /* 0x000fe400010f1410 */
[C---:B------:R-:W-:Y:S01]  /*203b0*/  IADD3 R15, R245.reuse, 0x28, RZ ;  /* 0x00000028f50f7810 */ /* 0x040fe20007ffe0ff */
[----:B------:R2:W-:Y:S01]  /*203c0*/  @!P1 ST.E.64 [R10.64], R54 ;  /* 0x000000360a009985 */ /* 0x0005e2000c101b08 */
[----:B------:R-:W-:Y:S02]  /*203d0*/  IADD3 R20, R245, 0x10, RZ ;  /* 0x00000010f5147810 */ /* 0x000fe40007ffe0ff */
[----:B------:R-:W-:Y:S01]  /*203e0*/  ISETP.GE.AND P2, PT, R19, c[0x0][0x3c8], PT ;  /* 0x0000f20013007a0c */ /* 0x000fe20003f46270 */
[----:B------:R4:W-:Y:S01]  /*203f0*/  @!P0 ST.E.64 [R8.64], R30 ;  /* 0x0000001e08008985 */ /* 0x0009e2000c101b08 */
[----:B------:R-:W-:Y:S02]  /*20400*/  IADD3 R16, R245, 0x18, RZ ;  /* 0x00000018f5107810 */ /* 0x000fe40007ffe0ff */
[----:B------:R-:W-:-:S02]  /*20410*/  ISETP.GE.AND P1, PT, R15, c[0x0][0x3c8], PT ;  /* 0x0000f2000f007a0c */ /* 0x000fc40003f26270 */
[----:B------:R-:W-:Y:S02]  /*20420*/  SHF.R.S32.HI R20, RZ, 0x1f, R20 ;  /* 0x0000001fff147819 */ /* 0x000fe40000011414 */
[----:B------:R-:W-:Y:S02]  /*20430*/  SHF.R.S32.HI R16, RZ, 0x1f, R16 ;  /* 0x0000001fff107819 */ /* 0x000fe40000011410 */
[C---:B------:R-:W-:Y:S02]  /*20440*/  IADD3 R21, R245.reuse, 0x20, RZ ;  /* 0x00000020f5157810 */ /* 0x040fe40007ffe0ff */
[----:B------:R-:W-:Y:S02]  /*20450*/  IADD3 R3, R245, 0x48, RZ ;  /* 0x00000048f5037810 */ /* 0x000fe40007ffe0ff */
[----:B------:R-:W-:Y:S02]  /*20460*/  SHF.R.S32.HI R21, RZ, 0x1f, R21 ;  /* 0x0000001fff157819 */ /* 0x000fe40000011415 */
[----:B------:R-:W-:-:S02]  /*20470*/  SHF.R.S32.HI R3, RZ, 0x1f, R3 ;  /* 0x0000001fff037819 */ /* 0x000fc40000011403 */
        /* <DEDUP_REMOVED lines=35> */
[----:B------:R-:W-:Y:S01]  /*206b0*/  @!P2 LEA R14, P0, R18, R2, 0x2 ;  /* 0x00000002120ea211 */ /* 0x000fe200078010ff */
[----:B------:R4:W-:Y:S01]  /*206c0*/  @!P4 ST.E.64 [R8.64], R42 ;  /* 0x0000002a0800c985 */ /* 0x0009e2000c101b08 */
[----:B------:R-:W-:Y:S02]  /*206d0*/  ISETP.GE.AND P5, PT, R20, c[0x0][0x3c8], PT ;  /* 0x0000f20014007a0c */ /* 0x000fe40003fa6270 */
[----:B------:R-:W-:-:S04]  /*206e0*/  SHF.R.S32.HI R21, RZ, 0x1f, R21 ;  /* 0x0000001fff157819 */ /* 0x000fc80000011415 */
[----:B------:R-:W-:Y:S02]  /*206f0*/  @!P2 LEA.HI.X R15, R18, R4, R21, 0x2, P0 ;  /* 0x00000004120fa211 */ /* 0x000fe400000f1415 */
[C---:B------:R-:W-:Y:S02]  /*20700*/  IADD3 R18, R245.reuse, 0x60, RZ ;  /* 0x00000060f5127810 */ /* 0x040fe40007ffe0ff */
[----:B------:R-:W-:Y:S01]  /*20710*/  IADD3 R21, R245, 0x58, RZ ;  /* 0x00000058f5157810 */ /* 0x000fe20007ffe0ff */
[----:B------:R5:W-:Y:S01]  /*20720*/  @!P2 ST.E.64 [R14.64], R92 ;  /* 0x0000005c0e00a985 */ /* 0x000be2000c101b08 */
[----:B------:R-:W-:Y:S02]  /*20730*/  ISETP.GE.AND P4, PT, R18, c[0x0][0x3c8], PT ;  /* 0x0000f20012007a0c */ /* 0x000fe40003f86270 */
[----:B------:R-:W-:Y:S02]  /*20740*/  SHF.R.S32.HI R21, RZ, 0x1f, R21 ;  /* 0x0000001fff157819 */ /* 0x000fe40000011415 */
[----:B--2---:R-:W-:-:S02]  /*20750*/  @!P6 LEA R10, P0, R16, R2, 0x2 ;  /* 0x00000002100ae211 */ /* 0x004fc400078010ff */
        /* <DEDUP_REMOVED lines=11> */
[----:B------:R-:W-:Y:S02]  /*20810*/  ISETP.GE.AND P1, PT, R19, c[0x0][0x3c8], PT ;  /* 0x0000f20013007a0c */ /* 0x000fe40003f26270 */
[----:B------:R-:W-:Y:S02]  /*20820*/  ISETP.GE.AND P0, PT, R16, c[0x0][0x3c8], PT ;  /* 0x0000f20010007a0c */ /* 0x000fe40003f06270 */
[-C--:B-----5:R-:W-:Y:S02]  /*20830*/  @!P4 LEA R14, P6, R18, R2.reuse, 0x2 ;  /* 0x00000002120ec211 */ /* 0x0a0fe400078c10ff */
[----:B--2---:R-:W-:-:S04]  /*20840*/  @!P5 LEA R8, P3, R20, R2, 0x2 ;  /* 0x000000021408d211 */ /* 0x004fc800078610ff */
[----:B------:R-:W-:Y:S02]  /*20850*/  @!P5 LEA.HI.X R9, R20, R4, R21, 0x2, P3 ;  /* 0x000000041409d211 */ /* 0x000fe400018f1415 */
[C---:B------:R-:W-:Y:S02]  /*20860*/  IADD3 R20, R245.reuse, 0x60, RZ ;  /* 0x00000060f5147810 */ /* 0x040fe40007ffe0ff */
[----:B------:R-:W-:Y:S01]  /*20870*/  IADD3 R21, R245, 0x68, RZ ;  /* 0x00000068f5157810 */ /* 0x000fe20007ffe0ff */
[----:B------:R2:W-:Y:S01]  /*20880*/  @!P5 ST.E.64 [R8.64], R48 ;  /* 0x000000300800d985 */ /* 0x0005e2000c101b08 */
[----:B------:R-:W-:Y:S02]  /*20890*/  SHF.R.S32.HI R20, RZ, 0x1f, R20 ;  /* 0x0000001fff147819 */ /* 0x000fe40000011414 */
[----:B----4-:R-:W-:Y:S02]  /*208a0*/  @!P2 LEA R10, P3, R3, R2, 0x2 ;  /* 0x00000002030aa211 */ /* 0x010fe400078610ff */
[----:B------:R-:W-:-:S02]  /*208b0*/  @!P4 LEA.HI.X R15, R18, R4, R20, 0x2, P6 ;  /* 0x00000004120fc211 */ /* 0x000fc400030f1414 */
[----:B------:R-:W-:Y:S02]  /*208c0*/  SHF.R.S32.HI R21, RZ, 0x1f, R21 ;  /* 0x0000001fff157819 */ /* 0x000fe40000011415 */
[C---:B------:R-:W-:Y:S01]  /*208d0*/  IADD3 R20, R245.reuse, 0x70, RZ ;  /* 0x00000070f5147810 */ /* 0x040fe20007ffe0ff */
[----:B------:R4:W-:Y:S01]  /*208e0*/  @!P4 ST.E.64 [R14.64], R84 ;  /* 0x000000540e00c985 */ /* 0x0009e2000c101b08 */
[----:B------:R-:W-:Y:S02]  /*208f0*/  IADD3 R18, R245, 0x78, RZ ;  /* 0x00000078f5127810 */ /* 0x000fe40007ffe0ff */
[----:B------:R-:W-:Y:S02]  /*20900*/  SHF.R.S32.HI R20, RZ, 0x1f, R20 ;  /* 0x0000001fff147819 */ /* 0x000fe40000011414 */
[----:B------:R-:W-:Y:S02]  /*20910*/  @!P2 LEA.HI.X R11, R3, R4, R21, 0x2, P3 ;  /* 0x00000004030ba211 */ /* 0x000fe400018f1415 */
[----:B------:R-:W-:-:S03]  /*20920*/  SHF.R.S32.HI R18, RZ, 0x1f, R18 ;  /* 0x0000001fff127819 */ /* 0x000fc60000011412 */
[----:B------:R4:W-:Y:S01]  /*20930*/  @!P2 ST.E.64 [R10.64], R64 ;  /* 0x000000400a00a985 */ /* 0x0009e2000c101b08 */
[CC--:B--2---:R-:W-:Y:S02]  /*20940*/  @!P1 LEA R8, P5, R19.reuse, R2.reuse, 0x2 ;  /* 0x0000000213089211 */ /* 0x0c4fe400078a10ff */
[C---:B------:R-:W-:Y:S02]  /*20950*/  @!P0 LEA R2, P3, R16.reuse, R2, 0x2 ;  /* 0x0000000210028211 */ /* 0x040fe400078610ff */
[-C--:B------:R-:W-:Y:S02]  /*20960*/  @!P1 LEA.HI.X R9, R19, R4.reuse, R20, 0x2, P5 ;  /* 0x0000000413099211 */ /* 0x080fe400028f1414 */
[----:B------:R-:W-:-:S03]  /*20970*/  @!P0 LEA.HI.X R3, R16, R4, R18, 0x2, P3 ;  /* 0x0000000410038211 */ /* 0x000fc600018f1412 */
[----:B------:R4:W-:Y:S04]  /*20980*/  @!P1 ST.E.64 [R8.64], R50 ;  /* 0x0000003208009985 */ /* 0x0009e8000c101b08 */
[----:B------:R4:W-:Y:S02]  /*20990*/  @!P0 ST.E.64 [R2.64], R26 ;  /* 0x0000001a02008985 */ /* 0x0009e4000c101b08 */
.L_x_1102:
[----:B------:R-:W-:Y:S05]  /*209a0*/  BSYNC B0 ;  /* 0x0000000000007941 */ /* 0x000fea0003800000 */
.L_x_1101:
[----:B------:R-:W-:Y:S05]  /*209b0*/  BRA.DIV ~URZ, `(.L_x_1103) ;  /* 0x00004c827f007947 */ /* 0x000fea000b800000 */
[----:B--2---:R2:W1:Y:S04]  /*209c0*/  SHFL.IDX PT, R4, R6, 0x1, 0x1c1f ;  /* 0x003c1f0006047f89 */ /* 0x00446800000e0000 */
[----:B----4-:R2:W4:Y:S02]  /*209d0*/  SHFL.IDX PT, R2, R5, 0x1, 0x1c1f ;  /* 0x003c1f0005027f89 */ /* 0x01052400000e0000 */
.L_x_1182:
[----:B------:R-:W-:-:S13]  /*209e0*/  ISETP.NE.AND P0, PT, R17, RZ, PT ;  /* 0x000000ff1100720c */ /* 0x000fda0003f05270 */
[----:B------:R-:W-:Y:S05]  /*209f0*/  @P0 BRA `(.L_x_1098) ;  /* 0x0000127000000947 */ /* 0x000fea0003800000 */
[C---:B------:R-:W-:Y:S02]  /*20a00*/  IADD3 R19, R245.reuse, 0x8, RZ ;  /* 0x00000008f5137810 */ /* 0x040fe40007ffe0ff */
[----:B------:R-:W-:Y:S02]  /*20a10*/  ISETP.GE.AND P2, PT, R245, c[0x0][0x3c8], PT ;  /* 0x0000f200f5007a0c */ /* 0x000fe40003f46270 */
[----:B------:R-:W-:Y:S02]  /*20a20*/  ISETP.GE.AND P1, PT, R19, c[0x0][0x3c8], PT ;  /* 0x0000f20013007a0c */ /* 0x000fe40003f26270 */
[C---:B-12---:R-:W-:Y:S02]  /*20a30*/  IADD3 R6, R245.reuse, 0x10, RZ ;  /* 0x00000010f5067810 */ /* 0x046fe40007ffe0ff */
[----:B------:R-:W-:Y:S02]  /*20a40*/  IADD3 R20, R245, 0x20, RZ ;  /* 0x00000020f5147810 */ /* 0x000fe40007ffe0ff */
[----:B------:R-:W-:-:S02]  /*20a50*/  ISETP.GE.AND P0, PT, R6, c[0x0][0x3c8], PT ;  /* 0x0000f20006007a0c */ /* 0x000fc40003f06270 */
[----:B------:R-:W-:Y:S02]  /*20a60*/  IADD3 R21, R245, 0x8, RZ ;  /* 0x00000008f5157810 */ /* 0x000fe40007ffe0ff */
[----:B------:R-:W-:Y:S01]  /*20a70*/  ISETP.GE.AND P4, PT, R20, c[0x0][0x3c8], PT ;  /* 0x0000f20014007a0c */ /* 0x000fe20003f86270 */
[----:B------:R-:W-:Y:S01]  /*20a80*/  @!P2 IMAD.MOV.U32 R3, RZ, RZ, R4 ;  /* 0x000000ffff03a224 */ /* 0x000fe200078e0004 */
[----:B------:R-:W-:Y:S02]  /*20a90*/  SHF.R.S32.HI R21, RZ, 0x1f, R21 ;  /* 0x0000001fff157819 */ /* 0x000fe40000011415 */
[----:B----4-:R-:W-:Y:S01]  /*20aa0*/  @!P1 LEA R10, P3, R19, R2, 0x2 ;  /* 0x00000002130a9211 */ /* 0x010fe200078610ff */
[C---:B------:R-:W-:Y:S01]  /*20ab0*/  @!P2 IMAD.WIDE R14, R245.reuse, 0x4, R2 ;  /* 0x00000004f50ea825 */ /* 0x040fe200078e0202 */
[----:B------:R-:W-:Y:S02]  /*20ac0*/  IADD3 R18, R245, 0x10, RZ ;  /* 0x00000010f5127810 */ /* 0x000fe40007ffe0ff */
[----:B------:R-:W-:-:S02]  /*20ad0*/  @!P1 LEA.HI.X R11, R19, R4, R21, 0x2, P3 ;  /* 0x00000004130b9211 */ /* 0x000fc400018f1415 */
[----:B---3--:R-:W-:Y:S01]  /*20ae0*/  IADD3 R5, R245, 0x18, RZ ;  /* 0x00000018f5057810 */ /* 0x008fe20007ffe0ff */
[----:B------:R1:W-:Y:S01]  /*20af0*/  @!P2 ST.E.64 [R14.64], R88 ;  /* 0x000000580e00a985 */ /* 0x0003e2000c101b08 */
[C---:B------:R-:W-:Y:S02]  /*20b00*/  @!P0 LEA R8, P6, R6.reuse, R2, 0x2 ;  /* 0x0000000206088211 */ /* 0x040fe400078c10ff */
[----:B------:R-:W-:Y:S01]  /*20b10*/  SHF.R.S32.HI R18, RZ, 0x1f, R18 ;  /* 0x0000001fff127819 */ /* 0x000fe20000011412 */
[----:B------:R2:W-:Y:S01]  /*20b20*/  @!P1 ST.E.64 [R10.64], R68 ;  /* 0x000000440a009985 */ /* 0x0005e2000c101b08 */
[----:B------:R-:W-:Y:S02]  /*20b30*/  ISETP.GE.AND P5, PT, R5, c[0x0][0x3c8], PT ;  /* 0x0000f20005007a0c */ /* 0x000fe40003fa6270 */
[----:B------:R-:W-:Y:S02]  /*20b40*/  @!P0 LEA.HI.X R9, R6, R4, R18, 0x2, P6 ;  /* 0x0000000406098211 */ /* 0x000fe400030f1412 */
[----:B------:R-:W-:-:S02]  /*20b50*/  IADD3 R16, R245, 0x28, RZ ;  /* 0x00000028f5107810 */ /* 0x000fc40007ffe0ff */
[C---:B------:R-:W-:Y:S01]  /*20b60*/  IADD3 R19, R245.reuse, 0x18, RZ ;  /* 0x00000018f5137810 */ /* 0x040fe20007ffe0ff */
[----:B------:R3:W-:Y:S01]  /*20b70*/  @!P0 ST.E.64 [R8.64], R52 ;  /* 0x0000003408008985 */ /* 0x0007e2000c101b08 */
[C---:B------:R-:W-:Y:S02]  /*20b80*/  IADD3 R18, R245.reuse, 0x38, RZ ;  /* 0x00000038f5127810 */ /* 0x040fe40007ffe0ff */
[----:B------:R-:W-:Y:S02]  /*20b90*/  ISETP.GE.AND P3, PT, R16, c[0x0][0x3c8], PT ;  /* 0x0000f20010007a0c */ /* 0x000fe40003f66270 */
[----:B------:R-:W-:Y:S02]  /*20ba0*/  SHF.R.S32.HI R19, RZ, 0x1f, R19 ;  /* 0x0000001fff137819 */ /* 0x000fe40000011413 */
[----:B------:R-:W-:Y:S02]  /*20bb0*/  IADD3 R21, R245, 0x20, RZ ;  /* 0x00000020f5157810 */ /* 0x000fe40007ffe0ff */
[----:B------:R-:W-:-:S02]  /*20bc0*/  ISETP.GE.AND P1, PT, R18, c[0x0][0x3c8], PT ;  /* 0x0000f20012007a0c */ /* 0x000fc40003f26270 */
[----:B------:R-:W-:Y:S02]  /*20bd0*/  IADD3 R6, R245, 0x30, RZ ;  /* 0x00000030f5067810 */ /* 0x000fe40007ffe0ff */
[----:B------:R-:W-:Y:S02]  /*20be0*/  SHF.R.S32.HI R21, RZ, 0x1f, R21 ;  /* 0x0000001fff157819 */ /* 0x000fe40000011415 */
[----:B------:R-:W-:Y:S02]  /*20bf0*/  ISETP.GE.AND P2, PT, R6, c[0x0][0x3c8], PT ;  /* 0x0000f20006007a0c */ /* 0x000fe40003f46270 */
[-C--:B-1----:R-:W-:Y:S02]  /*20c00*/  @!P5 LEA R14, P0, R5, R2.reuse, 0x2 ;  /* 0x00000002050ed211 */ /* 0x082fe400078010ff */
[----:B------:R-:W-:Y:S02]  /*20c10*/  IADD3 R17, R245, 0x38, RZ ;  /* 0x00000038f5117810 */ /* 0x000fe40007ffe0ff */
[----:B--2---:R-:W-:-:S02]  /*20c20*/  @!P4 LEA R10, P6, R20, R2, 0x2 ;  /* 0x00000002140ac211 */ /* 0x004fc400078c10ff */
[----:B------:R-:W-:Y:S02]  /*20c30*/  @!P5 LEA.HI.X R15, R5, R4, R19, 0x2, P0 ;  /* 0x00000004050fd211 */ /* 0x000fe400000f1413 */
[C---:B------:R-:W-:Y:S02]  /*20c40*/  IADD3 R19, R245.reuse, 0x28, RZ ;  /* 0x00000028f5137810 */ /* 0x040fe40007ffe0ff */
[----:B------:R-:W-:Y:S01]  /*20c50*/  IADD3 R5, R245, 0x40, RZ ;  /* 0x00000040f5057810 */ /* 0x000fe20007ffe0ff */
[----:B------:R1:W-:Y:S01]  /*20c60*/  @!P5 ST.E.64 [R14.64], R96 ;  /* 0x000000600e00d985 */ /* 0x0003e2000c101b08 */
[----:B------:R-:W-:Y:S02]  /*20c70*/  SHF.R.S32.HI R19, RZ, 0x1f, R19 ;  /* 0x0000001fff137819 */ /* 0x000fe40000011413 */
[----:B------:R-:W-:-:S03]  /*20c80*/  SHF.R.S32.HI R17, RZ, 0x1f, R17 ;  /* 0x0000001fff117819 */ /* 0x000fc60000011411 */
[----:B------:R-:W-:Y:S02]  /*20c90*/  P2R R3, PR, RZ, 0x40 ;  /* 0x00000040ff037803 */ /* 0x000fe40000000000 */
[C---:B---3--:R-:W-:Y:S02]  /*20ca0*/  @!P3 LEA R8, P6, R16.reuse, R2, 0x2 ;  /* 0x000000021008b211 */ /* 0x048fe400078c10ff */
[----:B------:R-:W-:Y:S02]  /*20cb0*/  ISETP.NE.AND P0, PT, R3, RZ, PT ;  /* 0x000000ff0300720c */ /* 0x000fe40003f05270 */
[-C--:B------:R-:W-:Y:S02]  /*20cc0*/  @!P3 LEA.HI.X R9, R16, R4.reuse, R19, 0x2, P6 ;  /* 0x000000041009b211 */ /* 0x080fe400030f1413 */
[----:B------:R-:W-:Y:S02]  /*20cd0*/  @!P4 LEA.HI.X R11, R20, R4, R21, 0x2, P0 ;  /* 0x00000004140bc211 */ /* 0x000fe400000f1415 */
[----:B------:R-:W-:-:S02]  /*20ce0*/  ISETP.GE.AND P0, PT, R5, c[0x0][0x3c8], PT ;  /* 0x0000f20005007a0c */ /* 0x000fc40003f06270 */
[C---:B------:R-:W-:Y:S01]  /*20cf0*/  IADD3 R20, R245.reuse, 0x30, RZ ;  /* 0x00000030f5147810 */ /* 0x040fe20007ffe0ff */
[----:B------:R2:W-:Y:S01]  /*20d00*/  @!P4 ST.E.64 [R10.64], R72 ;  /* 0x000000480a00c985 */ /* 0x0005e2000c101b08 */
[----:B------:R-:W-:Y:S02]  /*20d10*/  IADD3 R19, R245, 0x48, RZ ;  /* 0x00000048f5137810 */ /* 0x000fe40007ffe0ff */
[----:B------:R-:W-:Y:S01]  /*20d20*/  SHF.R.S32.HI R20, RZ, 0x1f, R20 ;  /* 0x0000001fff147819 */ /* 0x000fe20000011414 */
[----:B------:R3:W-:Y:S01]  /*20d30*/  @!P3 ST.E.64 [R8.64], R58 ;  /* 0x0000003a0800b985 */ /* 0x0007e2000c101b08 */
[----:B------:R-:W-:Y:S02]  /*20d40*/  ISETP.GE.AND P5, PT, R19, c[0x0][0x3c8], PT ;  /* 0x0000f20013007a0c */ /* 0x000fe40003fa6270 */
[C---:B------:R-:W-:Y:S02]  /*20d50*/  IADD3 R16, R245.reuse, 0x50, RZ ;  /* 0x00000050f5107810 */ /* 0x040fe40007ffe0ff */
[----:B------:R-:W-:-:S02]  /*20d60*/  IADD3 R21, R245, 0x48, RZ ;  /* 0x00000048f5157810 */ /* 0x000fc40007ffe0ff */
[C---:B-1----:R-:W-:Y:S02]  /*20d70*/  @!P2 LEA R14, P3, R6.reuse, R2, 0x2 ;  /* 0x00000002060ea211 */ /* 0x042fe400078610ff */
[----:B------:R-:W-:Y:S02]  /*20d80*/  SHF.R.S32.HI R21, RZ, 0x1f, R21 ;  /* 0x0000001fff157819 */ /* 0x000fe40000011415 */
[----:B------:R-:W-:Y:S02]  /*20d90*/  @!P2 LEA.HI.X R15, R6, R4, R20, 0x2, P3 ;  /* 0x00000004060fa211 */ /* 0x000fe400018f1414 */
[C---:B------:R-:W-:Y:S02]  /*20da0*/  IADD3 R6, R245.reuse, 0x40, RZ ;  /* 0x00000040f5067810 */ /* 0x040fe40007ffe0ff */
[----:B------:R-:W-:Y:S01]  /*20db0*/  IADD3 R20, R245, 0x60, RZ ;  /* 0x00000060f5147810 */ /* 0x000fe20007ffe0ff */
[----:B------:R-:W-:Y:S01]  /*20dc0*/  @!P2 ST.E.64 [R14.64], R106 ;  /* 0x0000006a0e00a985 */ /* 0x000fe2000c101b08 */
[----:B------:R-:W-:-:S02]  /*20dd0*/  SHF.R.S32.HI R6, RZ, 0x1f, R6 ;  /* 0x0000001fff067819 */ /* 0x000fc40000011406 */
[----:B------:R-:W-:Y:S02]  /*20de0*/  ISETP.GE.AND P2, PT, R20, c[0x0][0x3c8], PT ;  /* 0x0000f20014007a0c */ /* 0x000fe40003f46270 */
[-C--:B--2---:R-:W-:Y:S02]  /*20df0*/  @!P1 LEA R10, P4, R18, R2.reuse, 0x2 ;  /* 0x00000002120a9211 */ /* 0x084fe400078810ff */
[----:B---3--:R-:W-:-:S04]  /*20e00*/  @!P0 LEA R8, P6, R5, R2, 0x2 ;  /* 0x0000000205088211 */ /* 0x008fc800078c10ff */
[----:B------:R-:W-:Y:S02]  /*20e10*/  @!P0 LEA.HI.X R9, R5, R4, R6, 0x2, P6 ;  /* 0x0000000405098211 */ /* 0x000fe400030f1406 */
[C---:B------:R-:W-:Y:S02]  /*20e20*/  IADD3 R6, R245.reuse, 0x58, RZ ;  /* 0x00000058f5067810 */ /* 0x040fe40007ffe0ff */
[----:B------:R-:W-:-:S03]  /*20e30*/  IADD3 R5, R245, 0x70, RZ ;  /* 0x00000070f5057810 */ /* 0x000fc60007ffe0ff */
[----:B------:R-:W-:Y:S02]  /*20e40*/  P2R R3, PR, RZ, 0x10 ;  /* 0x00000010ff037803 */ /* 0x000fe40000000000 */
[----:B------:R-:W-:Y:S02]  /*20e50*/  ISETP.GE.AND P4, PT, R16, c[0x0][0x3c8], PT ;  /* 0x0000f20010007a0c */ /* 0x000fe40003f86270 */
[----:B------:R-:W-:-:S04]  /*20e60*/  ISETP.NE.AND P3, PT, R3, RZ, PT ;  /* 0x000000ff0300720c */ /* 0x000fc80003f65270 */
[----:B------:R-:W-:Y:S02]  /*20e70*/  @!P1 LEA.HI.X R11, R18, R4, R17, 0x2, P3 ;  /* 0x00000004120b9211 */ /* 0x000fe400018f1411 */
[----:B------:R-:W-:Y:S02]  /*20e80*/  ISETP.GE.AND P3, PT, R6, c[0x0][0x3c8], PT ;  /* 0x0000f20006007a0c */ /* 0x000fe40003f66270 */
[C---:B------:R-:W-:Y:S01]  /*20e90*/  IADD3 R17, R245.reuse, 0x50, RZ ;  /* 0x00000050f5117810 */ /* 0x040fe20007ffe0ff */
[----:B------:R1:W-:Y:S01]  /*20ea0*/  @!P1 ST.E.64 [R10.64], R98 ;  /* 0x000000620a009985 */ /* 0x0003e2000c101b08 */
[----:B------:R-:W-:Y:S02]  /*20eb0*/  IADD3 R18, R245, 0x68, RZ ;  /* 0x00000068f5127810 */ /* 0x000fe40007ffe0ff */
[----:B------:R-:W-:Y:S01]  /*20ec0*/  SHF.R.S32.HI R17, RZ, 0x1f, R17 ;  /* 0x0000001fff117819 */ /* 0x000fe20000011411 */
[----:B------:R2:W-:Y:S01]  /*20ed0*/  @!P0 ST.E.64 [R8.64], R60 ;  /* 0x0000003c08008985 */ /* 0x0005e2000c101b08 */
[----:B------:R-:W-:-:S02]  /*20ee0*/  ISETP.GE.AND P1, PT, R18, c[0x0][0x3c8], PT ;  /* 0x0000f20012007a0c */ /* 0x000fc40003f26270 */
[----:B-1----:R-:W-:-:S04]  /*20ef0*/  @!P5 LEA R10, P0, R19, R2, 0x2 ;  /* 0x00000002130ad211 */ /* 0x002fc800078010ff */
[----:B------:R-:W-:Y:S02]  /*20f00*/  @!P5 LEA.HI.X R11, R19, R4, R21, 0x2, P0 ;  /* 0x00000004130bd211 */ /* 0x000fe400000f1415 */
[C---:B--2---:R-:W-:Y:S02]  /*20f10*/  @!P4 LEA R8, P6, R16.reuse, R2, 0x2 ;  /* 0x000000021008c211 */ /* 0x044fe400078c10ff */
[----:B------:R-:W-:Y:S01]  /*20f20*/  IADD3 R19, R245, 0x58, RZ ;  /* 0x00000058f5137810 */ /* 0x000fe20007ffe0ff */
[----:B------:R1:W-:Y:S01]  /*20f30*/  @!P5 ST.E.64 [R10.64], R80 ;  /* 0x000000500a00d985 */ /* 0x0003e2000c101b08 */
[----:B------:R-:W-:Y:S02]  /*20f40*/  @!P4 LEA.HI.X R9, R16, R4, R17, 0x2, P6 ;  /* 0x000000041009c211 */ /* 0x000fe400030f1411 */
[----:B------:R-:W-:Y:S02]  /*20f50*/  @!P3 LEA R16, P5, R6, R2, 0x2 ;  /* 0x000000020610b211 */ /* 0x000fe400078a10ff */
[----:B------:R-:W-:Y:S01]  /*20f60*/  ISETP.GE.AND P0, PT, R5, c[0x0][0x3c8], PT ;  /* 0x0000f20005007a0c */ /* 0x000fe20003f06270 */
[----:B------:R2:W-:Y:S01]  /*20f70*/  @!P4 ST.E.64 [R8.64], R86 ;  /* 0x000000560800c985 */ /* 0x0005e2000c101b08 */
[----:B------:R-:W-:-:S02]  /*20f80*/  SHF.R.S32.HI R19, RZ, 0x1f, R19 ;  /* 0x0000001fff137819 */ /* 0x000fc40000011413 */
[----:B------:R-:W-:Y:S02]  /*20f90*/  IADD3 R21, R245, 0x60, RZ ;  /* 0x00000060f5157810 */ /* 0x000fe40007ffe0ff */
[----:B------:R-:W-:Y:S02]  /*20fa0*/  @!P2 LEA R14, P6, R20, R2, 0x2 ;  /* 0x00000002140ea211 */ /* 0x000fe400078c10ff */
[----:B------:R-:W-:-:S03]  /*20fb0*/  SHF.R.S32.HI R21, RZ, 0x1f, R21 ;  /* 0x0000001fff157819 */ /* 0x000fc60000011415 */
[----:B------:R-:W-:Y:S02]  /*20fc0*/  P2R R3, PR, RZ, 0x20 ;  /* 0x00000020ff037803 */ /* 0x000fe40000000000 */
[----:B------:R-:W-:Y:S02]  /*20fd0*/  @!P2 LEA.HI.X R15, R20, R4, R21, 0x2, P6 ;  /* 0x00000004140fa211 */ /* 0x000fe400030f1415 */
[----:B------:R-:W-:-:S04]  /*20fe0*/  ISETP.NE.AND P4, PT, R3, RZ, PT ;  /* 0x000000ff0300720c */ /* 0x000fc80003f85270 */
[----:B------:R-:W-:Y:S02]  /*20ff0*/  @!P3 LEA.HI.X R17, R6, R4, R19, 0x2, P4 ;  /* 0x000000040611b211 */ /* 0x000fe400020f1413 */
[C---:B------:R-:W-:Y:S02]  /*21000*/  IADD3 R19, R245.reuse, 0x68, RZ ;  /* 0x00000068f5137810 */ /* 0x040fe40007ffe0ff */
[----:B------:R-:W-:Y:S01]  /*21010*/  IADD3 R6, R245, 0x70, RZ ;  /* 0x00000070f5067810 */ /* 0x000fe20007ffe0ff */
[----:B------:R3:W-:Y:S01]  /*21020*/  @!P3 ST.E.64 [R16.64], R90 ;  /* 0x0000005a1000b985 */ /* 0x0007e2000c101b08 */
[----:B-1----:R-:W-:Y:S02]  /*21030*/  @!P1 LEA R10, P5, R18, R2, 0x2 ;  /* 0x00000002120a9211 */ /* 0x002fe400078a10ff */
[----:B------:R-:W-:Y:S01]  /*21040*/  SHF.R.S32.HI R19, RZ, 0x1f, R19 ;  /* 0x0000001fff137819 */ /* 0x000fe20000011413 */
[----:B------:R3:W-:Y:S01]  /*21050*/  @!P2 ST.E.64 [R14.64], R82 ;  /* 0x000000520e00a985 */ /* 0x0007e2000c101b08 */
[----:B------:R-:W-:-:S02]  /*21060*/  SHF.R.S32.HI R6, RZ, 0x1f, R6 ;  /* 0x0000001fff067819 */ /* 0x000fc40000011406 */
[C---:B--2---:R-:W-:Y:S02]  /*21070*/  @!P0 LEA R8, P4, R5.reuse, R2, 0x2 ;  /* 0x0000000205088211 */ /* 0x044fe400078810ff */
[-C--:B------:R-:W-:Y:S02]  /*21080*/  @!P1 LEA.HI.X R11, R18, R4.reuse, R19, 0x2, P5 ;  /* 0x00000004120b9211 */ /* 0x080fe400028f1413 */
[----:B------:R-:W-:Y:S02]  /*21090*/  @!P0 LEA.HI.X R9, R5, R4, R6, 0x2, P4 ;  /* 0x0000000405098211 */ /* 0x000fe400020f1406 */
[----:B------:R-:W-:Y:S01]  /*210a0*/  IADD3 R5, R245, 0x78, RZ ;  /* 0x00000078f5057810 */ /* 0x000fe20007ffe0ff */
[----:B------:R3:W-:Y:S04]  /*210b0*/  @!P1 ST.E.64 [R10.64], R66 ;  /* 0x000000420a009985 */ /* 0x0007e8000c101b08 */
[----:B------:R3:W-:Y:S01]  /*210c0*/  @!P0 ST.E.64 [R8.64], R62 ;  /* 0x0000003e08008985 */ /* 0x0007e2000c101b08 */
[----:B------:R-:W-:-:S13]  /*210d0*/  ISETP.GE.AND P0, PT, R5, c[0x0][0x3c8], PT ;  /* 0x0000f20005007a0c */ /* 0x000fda0003f06270 */
[----:B------:R-:W-:Y:S05]  /*210e0*/  @P0 BRA `(.L_x_1098) ;  /* 0x00000b8000000947 */ /* 0x000fea0003800000 */
[----:B------:R-:W-:Y:S02]  /*210f0*/  IADD3 R6, R245, 0x78, RZ ;  /* 0x00000078f5067810 */ /* 0x000fe40007ffe0ff */
[----:B------:R-:W-:Y:S02]  /*21100*/  LEA R2, P0, R5, R2, 0x2 ;  /* 0x0000000205027211 */ /* 0x000fe400078010ff */
[----:B------:R-:W-:-:S04]  /*21110*/  SHF.R.S32.HI R6, RZ, 0x1f, R6 ;  /* 0x0000001fff067819 */ /* 0x000fc80000011406 */
[----:B------:R-:W-:-:S05]  /*21120*/  LEA.HI.X R3, R5, R4, R6, 0x2, P0 ;  /* 0x0000000405037211 */ /* 0x000fca00000f1406 */
[----:B------:R1:W-:Y:S01]  /*21130*/  ST.E.64 [R2.64], R56 ;  /* 0x0000003802007985 */ /* 0x0003e2000c101b08 */
[----:B------:R-:W-:Y:S05]  /*21140*/  BRA `(.L_x_1098) ;  /* 0x00000b2000007947 */ /* 0x000fea0003800000 */
.L_x_1083:
[----:B------:R-:W2:Y:S04]  /*21150*/  LDL.LU R3, [R1+0x1c] ;  /* 0x00001c0001037983 */ /* 0x000ea80000300800 */
[----:B------:R-:W3:Y:S01]  /*21160*/  LDL R10, [R1+0x24] ;  /* 0x00002400010a7983 */ /* 0x000ee20000100800 */
[----:B------:R-:W-:Y:S01]  /*21170*/  ISETP.NE.U32.AND P0, PT, RZ, c[0x0][0x508], PT ;  /* 0x00014200ff007a0c */ /* 0x000fe20003f05070 */
[----:B------:R-:W-:Y:S01]  /*21180*/  IMAD.MOV.U32 R8, RZ, RZ, 0x4 ;  /* 0x00000004ff087424 */ /* 0x000fe200078e00ff */
[----:B------:R-:W-:Y:S01]  /*21190*/  ISETP.NE.U32.AND P2, PT, RZ, c[0x0][0x500], PT ;  /* 0x00014000ff007a0c */ /* 0x000fe20003f45070 */
[----:B------:R-:W-:Y:S01]  /*211a0*/  IMAD.MOV.U32 R21, RZ, RZ, c[0x0][0x388] ;  /* 0x0000e200ff157624 */ /* 0x000fe200078e00ff */
[----:B------:R-:W-:Y:S01]  /*211b0*/  ISETP.NE.AND.EX P0, PT, RZ, c[0x0][0x50c], PT, P0 ;  /* 0x00014300ff007a0c */ /* 0x000fe20003f05300 */
[----:B------:R-:W-:Y:S01]  /*211c0*/  IMAD.MOV.U32 R2, RZ, RZ, RZ ;  /* 0x000000ffff027224 */ /* 0x000fe200078e00ff */
[----:B------:R-:W-:Y:S01]  /*211d0*/  ISETP.NE.AND.EX P2, PT, RZ, c[0x0][0x504], PT, P2 ;  /* 0x00014100ff007a0c */ /* 0x000fe20003f45320 */
[----:B---3--:R-:W-:-:S10]  /*211e0*/  IMAD.WIDE R4, R10, R8, c[0x0][0x500] ;  /* 0x000140000a047625 */ /* 0x008fd400078e0208 */
[----:B------:R-:W-:Y:S02]  /*211f0*/  @P0 IMAD.WIDE R8, R10, R8, c[0x0][0x508] ;  /* 0x000142000a080625 */ /* 0x000fe400078e0208 */
[----:B------:R3:W5:Y:S04]  /*21200*/  @P2 LDG.E R2, [R4.64] ;  /* 0x0000000804022981 */ /* 0x000768000c1e1900 */
[----:B------:R3:W5:Y:S01]  /*21210*/  @P0 LDG.E R21, [R8.64] ;  /* 0x0000000808150981 */ /* 0x000762000c1e1900 */
[----:B--2---:R-:W-:-:S04]  /*21220*/  ISETP.NE.AND P1, PT, R3, RZ, PT ;  /* 0x000000ff0300720c */ /* 0x004fc80003f25270 */
[----:B------:R-:W-:Y:S01]  /*21230*/  SEL R23, R3, c[0x0][0x3d4], P1 ;  /* 0x0000f50003177a07 */ /* 0x000fe20000800000 */
[----:B------:R-:W-:Y:S05]  /*21240*/  @P0 BRA `(.L_x_1104) ;  /* 0x0000004000000947 */ /* 0x000fea0003800000 */
[----:B------:R-:W-:Y:S05]  /*21250*/  @!P2 BRA `(.L_x_1104) ;  /* 0x000000300000a947 */ /* 0x000fea0003800000 */
[----:B------:R2:W4:Y:S04]  /*21260*/  LDG.E R3, [R4.64] ;  /* 0x0000000804037981 */ /* 0x000528000c1e1900 */
[----:B--23--:R-:W4:Y:S02]  /*21270*/  LDG.E R4, [R4.64+0x4] ;  /* 0x0000040804047981 */ /* 0x00cf24000c1e1900 */
[----:B----45:R-:W-:Y:S02]  /*21280*/  IADD3 R21, -R3, R4, RZ ;  /* 0x0000000403157210 */ /* 0x030fe40007ffe1ff */
.L_x_1104:
[----:B---3--:R-:W2:Y:S01]  /*21290*/  LDL.LU R4, [R1+0x20] ;  /* 0x0000200001047983 */ /* 0x008ea20000300800 */
[----:B------:R-:W-:Y:S01]  /*212a0*/  SHF.R.S32.HI R3, RZ, 0x1f, R10 ;  /* 0x0000001fff037819 */ /* 0x000fe2000001140a */
[----:B------:R-:W-:Y:S01]  /*212b0*/  BSSY B0, `(.L_x_1105) ;  /* 0x0000039000007945 */ /* 0x000fe20003800000 */
[----:B-----5:R-:W-:Y:S01]  /*212c0*/  SHF.R.S32.HI R22, RZ, 0x1f, R2 ;  /* 0x0000001fff167819 */ /* 0x020fe20000011402 */
[----:B------:R-:W3:Y:S01]  /*212d0*/  S2R R5, SR_TID.X ;  /* 0x0000000000057919 */ /* 0x000ee20000002100 */
[----:B------:R-:W-:-:S02]  /*212e0*/  SEL R14, R10, RZ, !P2 ;  /* 0x000000ff0a0e7207 */ /* 0x000fc40005000000 */
[----:B------:R-:W-:Y:S02]  /*212f0*/  SEL R25, R3, RZ, !P2 ;  /* 0x000000ff03197207 */ /* 0x000fe40005000000 */
[----:B---3--:R-:W-:Y:S02]  /*21300*/  ISETP.GT.AND P0, PT, R5, 0x7f, PT ;  /* 0x0000007f0500780c */ /* 0x008fe40003f04270 */
[----:B--2---:R-:W-:-:S11]  /*21310*/  LOP3.LUT R6, R4, 0xffff, RZ, 0xc0, !PT ;  /* 0x0000ffff04067812 */ /* 0x004fd600078ec0ff */
[----:B------:R-:W-:Y:S05]  /*21320*/  @P0 BRA `(.L_x_1106) ;  /* 0x0000031000000947 */ /* 0x000fea0003800000 */
[----:B------:R-:W2:Y:S01]  /*21330*/  LDL R4, [R1+0xc] ;  /* 0x00000c0001047983 */ /* 0x000ea20000100800 */
[----:B------:R-:W-:Y:S01]  /*21340*/  IMAD R3, R21, c[0x0][0x4e8], RZ ;  /* 0x00013a0015037a24 */ /* 0x000fe200078e02ff */
[----:B--2---:R-:W-:-:S04]  /*21350*/  IADD3 R15, R4, R5, RZ ;  /* 0x00000005040f7210 */ /* 0x004fc80007ffe0ff */
[----:B------:R-:W-:-:S13]  /*21360*/  ISETP.GE.AND P0, PT, R15, R3, PT ;  /* 0x000000030f00720c */ /* 0x000fda0003f06270 */
[----:B------:R-:W-:Y:S05]  /*21370*/  @P0 BRA `(.L_x_1106) ;  /* 0x000002c000000947 */ /* 0x000fea0003800000 */
[----:B------:R-:W2:Y:S01]  /*21380*/  LDL.LU R26, [R1+0x28] ;  /* 0x00002800011a7983 */ /* 0x000ea20000300800 */
[----:B------:R-:W-:Y:S01]  /*21390*/  IMAD.MOV.U32 R3, RZ, RZ, 0x368 ;  /* 0x00000368ff037424 */ /* 0x000fe200078e00ff */
[----:B------:R-:W-:-:S04]  /*213a0*/  ISETP.GT.AND P2, PT, R23, 0x1, PT ;  /* 0x000000011700780c */ /* 0x000fc80003f44270 */
[----:B------:R-:W-:-:S04]  /*213b0*/  SEL R3, R3, 0x328, P2 ;  /* 0x0000032803037807 */ /* 0x000fc80001000000 */
[----:B------:R3:W4:Y:S08]  /*213c0*/  LDC.64 R10, c[0x0][R3+0x170] ;  /* 0x00005c00030a7b82 */ /* 0x0007300000000a00 */
[----:B------:R3:W5:Y:S08]  /*213d0*/  LDC.64 R8, c[0x0][R3+0x168] ;  /* 0x00005a0003087b82 */ /* 0x0007700000000a00 */
[----:B------:R3:W1:Y:S08]  /*213e0*/  LDC.64 R18, c[0x0][R3+0x178] ;  /* 0x00005e0003127b82 */ /* 0x0006700000000a00 */
[----:B------:R3:W1:Y:S02]  /*213f0*/  LDC.64 R16, c[0x0][R3+0x160] ;  /* 0x0000580003107b82 */ /* 0x0006640000000a00 */
[----:B---3--:R-:W-:-:S02]  /*21400*/  IMAD.MOV.U32 R3, RZ, RZ, c[0x0][0x4e8] ;  /* 0x00013a00ff037624 */ /* 0x008fc400078e00ff */
[-C--:B----4-:R-:W-:Y:S02]  /*21410*/  IMAD R11, R11, R14.reuse, RZ ;  /* 0x0000000e0b0b7224 */ /* 0x090fe400078e02ff */
[C---:B------:R-:W-:Y:S01]  /*21420*/  IMAD.WIDE.U32 R4, R10.reuse, R14, RZ ;  /* 0x0000000e0a047225 */ /* 0x040fe200078e00ff */
[----:B------:R-:W-:Y:S02]  /*21430*/  ISETP.NE.AND P0, PT, R3, 0x1, PT ;  /* 0x000000010300780c */ /* 0x000fe40003f05270 */
[----:B------:R-:W-:Y:S01]  /*21440*/  MOV R3, R15 ;  /* 0x0000000f00037202 */ /* 0x000fe20000000f00 */
[----:B------:R-:W-:Y:S02]  /*21450*/  IMAD R11, R10, R25, R11 ;  /* 0x000000190a0b7224 */ /* 0x000fe400078e020b */
[-C--:B-----5:R-:W-:Y:S02]  /*21460*/  IMAD R20, R9, R6.reuse, RZ ;  /* 0x0000000609147224 */ /* 0x0a0fe400078e02ff */
        /* <DEDUP_REMOVED lines=8> */
[----:B------:R-:W-:Y:S02]  /*214f0*/  IADD3.X R15, R5, R20, R22, P1, P0 ;  /* 0x00000014050f7210 */ /* 0x000fe40000fe0416 */
[----:B------:R-:W-:Y:S02]  /*21500*/  SHF.R.S32.HI R5, RZ, 0x1f, R3 ;  /* 0x0000001fff057819 */ /* 0x000fe40000011403 */
[----:B--2---:R-:W-:-:S05]  /*21510*/  SEL R10, R26, RZ, P2 ;  /* 0x000000ff1a0a7207 */ /* 0x004fca0001000000 */
[-C--:B-1----:R-:W-:Y:S02]  /*21520*/  IMAD R11, R19, R10.reuse, RZ ;  /* 0x0000000a130b7224 */ /* 0x082fe400078e02ff */
[----:B------:R-:W-:Y:S01]  /*21530*/  IMAD.WIDE.U32 R8, R18, R10, RZ ;  /* 0x0000000a12087225 */ /* 0x000fe200078e00ff */
[----:B------:R-:W-:-:S04]  /*21540*/  SHF.R.S32.HI R10, RZ, 0x1f, R4 ;  /* 0x0000001fff0a7819 */ /* 0x000fc80000011404 */
[----:B------:R-:W-:Y:S01]  /*21550*/  IADD3 R9, R9, R11, RZ ;  /* 0x0000000b09097210 */ /* 0x000fe20007ffe0ff */
[----:B------:R-:W-:Y:S01]  /*21560*/  IMAD.MOV.U32 R11, RZ, RZ, c[0x0][0x4a8] ;  /* 0x00012a00ff0b7624 */ /* 0x000fe200078e00ff */
[----:B------:R-:W-:Y:S01]  /*21570*/  IADD3 R8, P1, P0, R3, R24, R8 ;  /* 0x0000001803087210 */ /* 0x000fe2000783e008 */
[----:B------:R-:W-:-:S03]  /*21580*/  IMAD R3, R17, R4, RZ ;  /* 0x0000000411037224 */ /* 0x000fc600078e02ff */
[----:B------:R-:W-:Y:S01]  /*21590*/  IADD3.X R9, R5, R15, R9, P1, P0 ;  /* 0x0000000f05097210 */ /* 0x000fe20000fe0409 */
[----:B------:R-:W-:-:S04]  /*215a0*/  IMAD R3, R16, R10, R3 ;  /* 0x0000000a10037224 */ /* 0x000fc800078e0203 */
        /* <DEDUP_REMOVED lines=9> */
.L_x_1106:
[----:B------:R-:W-:Y:S05]  /*21640*/  BSYNC B0 ;  /* 0x0000000000007941 */ /* 0x000fea0003800000 */
.L_x_1105:
        /* <DEDUP_REMOVED lines=13> */
[----:B--2---:R-:W-:-:S04]  /*21720*/  IADD3 R3, R0, R10, RZ ;  /* 0x0000000a00037210 */ /* 0x004fc80007ffe0ff */
[----:B------:R-:W-:Y:S01]  /*21730*/  MOV R2, R3 ;  /* 0x0000000300027202 */ /* 0x000fe20000000f00 */
[----:B------:R-:W-:-:S05]  /*21740*/  @P0 IMAD.HI.U32 R9, R3, c[0x0][0x4ec], RZ ;  /* 0x00013b0003090a27 */ /* 0x000fca00078e00ff */
[----:B------:R-:W-:Y:S01]  /*21750*/  @P0 SHF.R.U32.HI R2, RZ, c[0x0][0x4f0], R9 ;  /* 0x00013c00ff020a19 */ /* 0x000fe20000011609 */
[----:B------:R-:W-:-:S03]  /*21760*/  IMAD R9, R14, c[0x0][0x3f4], R8 ;  /* 0x0000fd000e097a24 */ /* 0x000fc600078e0208 */
[----:B------:R-:W-:Y:S02]  /*21770*/  SHF.R.S32.HI R8, RZ, 0x1f, R2 ;  /* 0x0000001fff087819 */ /* 0x000fe40000011402 */
[----:B------:R-:W-:Y:S02]  /*21780*/  IADD3 R6, -R2, RZ, RZ ;  /* 0x000000ff02067210 */ /* 0x000fe40007ffe1ff */
[----:B------:R-:W-:Y:S01]  /*21790*/  IADD3 R5, R5, R9, RZ ;  /* 0x0000000905057210 */ /* 0x000fe20007ffe0ff */
[----:B------:R-:W-:Y:S02]  /*217a0*/  IMAD R8, R8, c[0x0][0x3e0], RZ ;  /* 0x0000f80008087a24 */ /* 0x000fe400078e02ff */
        /* <DEDUP_REMOVED lines=13> */
[----:B------:R1:W2:Y:S02]  /*21880*/  SHFL.IDX PT, R9, R5, RZ, 0x181f ;  /* 0x00181fff05097589 */ /* 0x0002a400000e0000 */
.L_x_1183:
[----:B------:R-:W-:Y:S05]  /*21890*/  BRA.DIV ~URZ, `(.L_x_1108) ;  /* 0x00003ee27f007947 */ /* 0x000fea000b800000 */
[----:B------:R3:W4:Y:S02]  /*218a0*/  SHFL.IDX PT, R2, R8, RZ, 0x181f ;  /* 0x00181fff08027589 */ /* 0x00072400000e0000 */
.L_x_1184:
[----:B------:R-:W-:Y:S01]  /*218b0*/  IMAD R4, R21, c[0x0][0x4e8], RZ ;  /* 0x00013a0015047a24 */ /* 0x000fe200078e02ff */
[----:B------:R-:W-:Y:S04]  /*218c0*/  BSSY B0, `(.L_x_1109) ;  /* 0x000000b000007945 */ /* 0x000fe80003800000 */
[----:B------:R-:W-:-:S13]  /*218d0*/  ISETP.GE.AND P0, PT, R6, R4, PT ;  /* 0x000000040600720c */ /* 0x000fda0003f06270 */
[----:B------:R-:W-:Y:S05]  /*218e0*/  @P0 BRA `(.L_x_1110) ;  /* 0x0000008000000947 */ /* 0x000fea0003800000 */
[----:B------:R-:W-:Y:S02]  /*218f0*/  ISETP.GE.AND P1, PT, R76, c[0x0][0x3c8], PT ;  /* 0x0000f2004c007a0c */ /* 0x000fe40003f26270 */
[----:B------:R-:W-:-:S11]  /*21900*/  ISETP.GE.AND P0, PT, R211, c[0x0][0x3c8], PT ;  /* 0x0000f200d3007a0c */ /* 0x000fd60003f06270 */
[CC--:B----4-:R-:W-:Y:S02]  /*21910*/  @!P1 LEA R10, P3, R76.reuse, R2.reuse, 0x1 ;  /* 0x000000024c0a9211 */ /* 0x0d0fe400078608ff */
[C---:B------:R-:W-:Y:S02]  /*21920*/  @!P0 LEA R2, P2, R211.reuse, R2, 0x1 ;  /* 0x00000002d3028211 */ /* 0x040fe400078408ff */
[-C--:B--2---:R-:W-:Y:S02]  /*21930*/  @!P1 LEA.HI.X R11, R76, R9.reuse, R77, 0x1, P3 ;  /* 0x000000094c0b9211 */ /* 0x084fe400018f0c4d */
[----:B------:R-:W-:-:S03]  /*21940*/  @!P0 LEA.HI.X R3, R211, R9, R238, 0x1, P2 ;  /* 0x00000009d3038211 */ /* 0x000fc600010f0cee */
[----:B------:R2:W-:Y:S04]  /*21950*/  @!P1 ST.E.128 [R10.64], RZ ;  /* 0x000000ff0a009985 */ /* 0x0005e8000c101d08 */
[----:B------:R2:W-:Y:S02]  /*21960*/  @!P0 ST.E.128 [R2.64], RZ ;  /* 0x000000ff02008985 */ /* 0x0005e4000c101d08 */
.L_x_1110:
[----:B------:R-:W-:Y:S05]  /*21970*/  BSYNC B0 ;  /* 0x0000000000007941 */ /* 0x000fea0003800000 */
.L_x_1109:
[----:B------:R-:W-:Y:S05]  /*21980*/  BRA.DIV ~URZ, `(.L_x_1111) ;  /* 0x00003e627f007947 */ /* 0x000fea000b800000 */
[----:B--2---:R2:W1:Y:S04]  /*21990*/  SHFL.IDX PT, R9, R5, 0x1, 0x181f ;  /* 0x00381f0005097f89 */ /* 0x00446800000e0000 */
[----:B----4-:R2:W4:Y:S02]  /*219a0*/  SHFL.IDX PT, R2, R8, 0x1, 0x181f ;  /* 0x00381f0008027f89 */ /* 0x01052400000e0000 */
.L_x_1185:
        /* <DEDUP_REMOVED lines=8> */
[-C--:B-1----:R-:W-:Y:S02]  /*21a30*/  @!P1 LEA.HI.X R11, R76, R9.reuse, R77, 0x1, P3 ;  /* 0x000000094c0b9211 */ /* 0x082fe400018f0c4d */
[----:B------:R-:W-:-:S03]  /*21a40*/  @!P0 LEA.HI.X R3, R211, R9, R238, 0x1, P2 ;  /* 0x00000009d3038211 */ /* 0x000fc600010f0cee */
[----:B------:R1:W-:Y:S04]  /*21a50*/  @!P1 ST.E.128 [R10.64], RZ ;  /* 0x000000ff0a009985 */ /* 0x0003e8000c101d08 */
[----:B------:R1:W-:Y:S02]  /*21a60*/  @!P0 ST.E.128 [R2.64], RZ ;  /* 0x000000ff02008985 */ /* 0x0003e4000c101d08 */
.L_x_1113:
[----:B------:R-:W-:Y:S05]  /*21a70*/  BSYNC B0 ;  /* 0x0000000000007941 */ /* 0x000fea0003800000 */
.L_x_1112:
[----:B------:R-:W-:Y:S05]  /*21a80*/  BRA.DIV ~URZ, `(.L_x_1114) ;  /* 0x00003e327f007947 */ /* 0x000fea000b800000 */
[----:B-1----:R1:W2:Y:S02]  /*21a90*/  SHFL.IDX PT, R9, R5, 0x2, 0x181f ;  /* 0x00581f0005097f89 */ /* 0x0022a400000e0000 */
.L_x_1186:
[----:B------:R-:W-:Y:S05]  /*21aa0*/  BRA.DIV ~URZ, `(.L_x_1115) ;  /* 0x00003e827f007947 */ /* 0x000fea000b800000 */
[----:B----4-:R4:W1:Y:S02]  /*21ab0*/  SHFL.IDX PT, R2, R8, 0x2, 0x181f ;  /* 0x00581f0008027f89 */ /* 0x01086400000e0000 */
.L_x_1187:
[----:B------:R-:W-:Y:S01]  /*21ac0*/  IADD3 R3, R6, 0x40, RZ ;  /* 0x0000004006037810 */ /* 0x000fe20007ffe0ff */
[----:B------:R-:W-:Y:S03]  /*21ad0*/  BSSY B0, `(.L_x_1116) ;  /* 0x000000b000007945 */ /* 0x000fe60003800000 */
[----:B------:R-:W-:-:S13]  /*21ae0*/  ISETP.GE.AND P0, PT, R3, R4, PT ;  /* 0x000000040300720c */ /* 0x000fda0003f06270 */
[----:B------:R-:W-:Y:S05]  /*21af0*/  @P0 BRA `(.L_x_1117) ;  /* 0x0000008000000947 */ /* 0x000fea0003800000 */
[----:B------:R-:W-:Y:S02]  /*21b00*/  ISETP.GE.AND P1, PT, R76, c[0x0][0x3c8], PT ;  /* 0x0000f2004c007a0c */ /* 0x000fe40003f26270 */
[----:B------:R-:W-:-:S11]  /*21b10*/  ISETP.GE.AND P0, PT, R211, c[0x0][0x3c8], PT ;  /* 0x0000f200d3007a0c */ /* 0x000fd60003f06270 */
[CC--:B-1----:R-:W-:Y:S02]  /*21b20*/  @!P1 LEA R10, P3, R76.reuse, R2.reuse, 0x1 ;  /* 0x000000024c0a9211 */ /* 0x0c2fe400078608ff */
[C---:B------:R-:W-:Y:S02]  /*21b30*/  @!P0 LEA R2, P2, R211.reuse, R2, 0x1 ;  /* 0x00000002d3028211 */ /* 0x040fe400078408ff */
[-C--:B--2---:R-:W-:Y:S02]  /*21b40*/  @!P1 LEA.HI.X R11, R76, R9.reuse, R77, 0x1, P3 ;  /* 0x000000094c0b9211 */ /* 0x084fe400018f0c4d */
[----:B------:R-:W-:-:S03]  /*21b50*/  @!P0 LEA.HI.X R3, R211, R9, R238, 0x1, P2 ;  /* 0x00000009d3038211 */ /* 0x000fc600010f0cee */
[----:B------:R1:W-:Y:S04]  /*21b60*/  @!P1 ST.E.128 [R10.64], RZ ;  /* 0x000000ff0a009985 */ /* 0x0003e8000c101d08 */
[----:B------:R1:W-:Y:S02]  /*21b70*/  @!P0 ST.E.128 [R2.64], RZ ;  /* 0x000000ff02008985 */ /* 0x0003e4000c101d08 */
.L_x_1117:
[----:B------:R-:W-:Y:S05]  /*21b80*/  BSYNC B0 ;  /* 0x0000000000007941 */ /* 0x000fea0003800000 */
.L_x_1116:
[----:B------:R-:W-:Y:S05]  /*21b90*/  BRA.DIV ~URZ, `(.L_x_1118) ;  /* 0x00003e027f007947 */ /* 0x000fea000b800000 */
[----:B--2---:R2:W3:Y:S04]  /*21ba0*/  SHFL.IDX PT, R9, R5, 0x3, 0x181f ;  /* 0x00781f0005097f89 */ /* 0x0044e800000e0000 */
[----:B-1----:R2:W1:Y:S02]  /*21bb0*/  SHFL.IDX PT, R2, R8, 0x3, 0x181f ;  /* 0x00781f0008027f89 */ /* 0x00246400000e0000 */
.L_x_1188:
[----:B------:R-:W-:-:S04]  /*21bc0*/  IADD3 R6, R6, 0x60, RZ ;  /* 0x0000006006067810 */ /* 0x000fc80007ffe0ff */
[----:B------:R-:W-:-:S13]  /*21bd0*/  ISETP.GE.AND P0, PT, R6, R4, PT ;  /* 0x000000040600720c */ /* 0x000fda0003f06270 */
[----:B------:R-:W-:Y:S05]  /*21be0*/  @P0 BRA `(.L_x_1098) ;  /* 0x0000008000000947 */ /* 0x000fea0003800000 */
[----:B------:R-:W-:Y:S02]  /*21bf0*/  ISETP.GE.AND P1, PT, R76, c[0x0][0x3c8], PT ;  /* 0x0000f2004c007a0c */ /* 0x000fe40003f26270 */
[----:B------:R-:W-:-:S11]  /*21c00*/  ISETP.GE.AND P0, PT, R211, c[0x0][0x3c8], PT ;  /* 0x0000f200d3007a0c */ /* 0x000fd60003f06270 */
[CC--:B-1----:R-:W-:Y:S02]  /*21c10*/  @!P1 LEA R4, P3, R76.reuse, R2.reuse, 0x1 ;  /* 0x000000024c049211 */ /* 0x0c2fe400078608ff */
[C---:B------:R-:W-:Y:S02]  /*21c20*/  @!P0 LEA R2, P2, R211.reuse, R2, 0x1 ;  /* 0x00000002d3028211 */ /* 0x040fe400078408ff */
[-C--:B--23--:R-:W-:Y:S02]  /*21c30*/  @!P1 LEA.HI.X R5, R76, R9.reuse, R77, 0x1, P3 ;  /* 0x000000094c059211 */ /* 0x08cfe400018f0c4d */
[----:B------:R-:W-:-:S03]  /*21c40*/  @!P0 LEA.HI.X R3, R211, R9, R238, 0x1, P2 ;  /* 0x00000009d3038211 */ /* 0x000fc600010f0cee */
[----:B------:R1:W-:Y:S04]  /*21c50*/  @!P1 ST.E.128 [R4.64], RZ ;  /* 0x000000ff04009985 */ /* 0x0003e8000c101d08 */
[----:B------:R1:W-:Y:S02]  /*21c60*/  @!P0 ST.E.128 [R2.64], RZ ;  /* 0x000000ff02008985 */ /* 0x0003e4000c101d08 */
.L_x_1098:
[----:B------:R-:W-:Y:S05]  /*21c70*/  BSYNC B1 ;  /* 0x0000000000017941 */ /* 0x000fea0003800000 */
.L_x_1082:
[----:B-1--4-:R-:W4:Y:S02]  /*21c80*/  LDL R2, [R1+0x5c] ;  /* 0x00005c0001027983 */ /* 0x012f240000100800 */
[----:B----4-:R-:W-:-:S13]  /*21c90*/  ISETP.NE.AND P0, PT, R2, RZ, PT ;  /* 0x000000ff0200720c */ /* 0x010fda0003f05270 */
[----:B------:R-:W-:Y:S01]  /*21ca0*/  @P0 WARPSYNC 0xffffffff ;  /* 0xffffffff00000948 */ /* 0x000fe20003800000 */
[----:B------:R-:W-:Y:S06]  /*21cb0*/  @P0 BAR.SYNC.DEFER_BLOCKING 0x5, 0x100 ;  /* 0x0144000000000b1d */ /* 0x000fec0000010000 */
[----:B--23--:R-:W1:Y:S04]  /*21cc0*/  @P0 LDS.128 R8, [0xe100] ;  /* 0x00e10000ff080984 */ /* 0x00ce680000000c00 */
        /* <DEDUP_REMOVED lines=10> */
.L_x_1189:
[----:B------:R-:W-:Y:S05]  /*21d70*/  BRA.DIV ~URZ, `(.L_x_1121) ;  /* 0x00003d627f007947 */ /* 0x000fea000b800000 */
[----:B------:R3:W4:Y:S02]  /*21d80*/  SHFL.IDX PT, R9, R29, 0x1, 0x1f ;  /* 0x00201f001d097f89 */ /* 0x00072400000e0000 */
.L_x_1190:
        /* <DEDUP_REMOVED lines=19> */
.L_x_1191:
        /* <DEDUP_REMOVED lines=16> */
.L_x_1192:
[----:B---3--:R-:W-:Y:S01]  /*21fc0*/  IMAD R2, R2, c[0x0][0x538], RZ ;  /* 0x00014e0002027a24 */ /* 0x008fe200078e02ff */
[----:B------:R-:W-:Y:S04]  /*21fd0*/  BSSY B1, `(.L_x_1124) ;  /* 0x00000cf000017945 */ /* 0x000fe80003800000 */
[----:B----4-:R-:W-:-:S04]  /*21fe0*/  IADD3 R9, R2, R9, RZ ;  /* 0x0000000902097210 */ /* 0x010fc80007ffe0ff */
[----:B--2---:R-:W-:-:S13]  /*21ff0*/  ISETP.GT.AND P0, PT, R9, R10, PT ;  /* 0x0000000a0900720c */ /* 0x004fda0003f04270 */
[----:B------:R-:W-:Y:S05]  /*22000*/  @P0 BRA `(.L_x_1125) ;  /* 0x0000026000000947 */ /* 0x000fea0003800000 */
.L_x_1129:
        /* <DEDUP_REMOVED lines=18> */
.L_x_1193:
        /* <DEDUP_REMOVED lines=16> */
.L_x_1194:
[----:B--2---:R-:W-:-:S05]  /*22230*/  IMAD R2, R2, c[0x0][0x538], RZ ;  /* 0x00014e0002027a24 */ /* 0x004fca00078e02ff */
[----:B------:R-:W-:-:S04]  /*22240*/  IADD3 R9, R2, R9, RZ ;  /* 0x0000000902097210 */ /* 0x000fc80007ffe0ff */
[----:B------:R-:W-:-:S13]  /*22250*/  ISETP.GT.AND P0, PT, R9, R10, PT ;  /* 0x0000000a0900720c */ /* 0x000fda0003f04270 */
[----:B-1----:R-:W-:Y:S05]  /*22260*/  @!P0 BRA `(.L_x_1129) ;  /* 0xfffffda000008947 */ /* 0x002fea000383ffff */
.L_x_1125:
[----:B------:R-:W-:-:S05]  /*22270*/  IADD3 R11, -R2, R9, RZ ;  /* 0x00000009020b7210 */ /* 0x000fca0007ffe1ff */
[----:B------:R-:W-:-:S05]  /*22280*/  IMAD R2, R4, c[0x0][0x538], R11 ;  /* 0x00014e0004027a24 */ /* 0x000fca00078e020b */
[----:B------:R-:W-:Y:S01]  /*22290*/  ISETP.GT.AND P0, PT, R2, R10, PT ;  /* 0x0000000a0200720c */ /* 0x000fe20003f04270 */
[----:B------:R-:W-:-:S12]  /*222a0*/  BRA.DIV ~URZ, `(.L_x_1130) ;  /* 0x00003c827f007947 */ /* 0x000fd8000b800000 */
[----:B------:R-:W-:-:S03]  /*222b0*/  VOTE.ANY R14, PT, !P0 ;  /* 0x00000000000e7806 */ /* 0x000fc600040e0100 */
.L_x_1195:
[----:B------:R-:W2:Y:S01]  /*222c0*/  LDL.LU R2, [R1+0x24] ;  /* 0x0000240001027983 */ /* 0x000ea20000300800 */
[----:B------:R-:W2:Y:S02]  /*222d0*/  POPC R9, R14 ;  /* 0x0000000e00097309 */ /* 0x000ea40000000000 */
[----:B--2---:R-:W-:-:S05]  /*222e0*/  IADD3 R2, R9, R2, RZ ;  /* 0x0000000209027210 */ /* 0x004fca0007ffe0ff */
[----:B------:R2:W-:Y:S01]  /*222f0*/  STL [R1+0x24], R2 ;  /* 0x0000240201007387 */ /* 0x0005e20000100800 */
[----:B------:R-:W-:Y:S05]  /*22300*/  BRA.DIV ~URZ, `(.L_x_1131) ;  /* 0x00003c627f007947 */ /* 0x000fea000b800000 */
[----:B------:R3:W4:Y:S04]  /*22310*/  SHFL.IDX PT, R6, R6, R9, 0x1f ;  /* 0x00001f0906067589 */ /* 0x00072800000e0000 */
[----:B------:R3:W1:Y:S02]  /*22320*/  SHFL.IDX PT, R5, R8, R9, 0x1f ;  /* 0x00001f0908057589 */ /* 0x00066400000e0000 */
.L_x_1196:
[----:B------:R-:W-:Y:S01]  /*22330*/  ISETP.NE.AND P0, PT, R14, RZ, PT ;  /* 0x000000ff0e00720c */ /* 0x000fe20003f05270 */
[----:B------:R-:W-:-:S12]  /*22340*/  BSSY B0, `(.L_x_1132) ;  /* 0x0000005000007945 */ /* 0x000fd80003800000 */
[----:B------:R-:W-:Y:S05]  /*22350*/  @!P0 BRA `(.L_x_1133) ;  /* 0x0000003000008947 */ /* 0x000fea0003800000 */
[----:B---3--:R-:W-:Y:S01]  /*22360*/  IADD3 R9, R9, -0x1, RZ ;  /* 0xffffffff09097810 */ /* 0x008fe20007ffe0ff */
[----:B------:R-:W-:Y:S05]  /*22370*/  BRA.DIV ~URZ, `(.L_x_1134) ;  /* 0x00003cc27f007947 */ /* 0x000fea000b800000 */
[----:B------:R3:W2:Y:S02]  /*22380*/  SHFL.IDX PT, R15, R4, R9, 0x1f ;  /* 0x00001f09040f7589 */ /* 0x0006a400000e0000 */
.L_x_1133:
[----:B------:R-:W-:Y:S05]  /*22390*/  BSYNC B0 ;  /* 0x0000000000007941 */ /* 0x000fea0003800000 */
.L_x_1132:
[----:B--2---:R-:W-:Y:S01]  /*223a0*/  IMAD R2, R15, c[0x0][0x538], R11 ;  /* 0x00014e000f027a24 */ /* 0x004fe200078e020b */
[----:B-1----:R-:W-:Y:S01]  /*223b0*/  ISETP.NE.AND P0, PT, R5, 0x1, PT ;  /* 0x000000010500780c */ /* 0x002fe20003f05270 */
[----:B------:R-:W-:Y:S03]  /*223c0*/  BSSY B0, `(.L_x_1135) ;  /* 0x0000086000007945 */ /* 0x000fe60003800000 */
[----:B------:R1:W-:Y:S01]  /*223d0*/  STL [R1+0x18], R2 ;  /* 0x0000180201007387 */ /* 0x0003e20000100800 */
[----:B------:R-:W-:-:S08]  /*223e0*/  IADD3 R11, -R2, R10, RZ ;  /* 0x0000000a020b7210 */ /* 0x000fd00007ffe1ff */
[----:B------:R-:W-:Y:S05]  /*223f0*/  @!P0 BRA `(.L_x_1136) ;  /* 0x000003e000008947 */ /* 0x000fea0003800000 */
[-C--:B----4-:R-:W-:Y:S01]  /*22400*/  IABS R3, R6.reuse ;  /* 0x0000000600037213 */ /* 0x090fe20000000000 */
[----:B---3--:R-:W-:Y:S01]  /*22410*/  IMAD.MOV.U32 R8, RZ, RZ, RZ ;  /* 0x000000ffff087224 */ /* 0x008fe200078e00ff */
[----:B------:R-:W-:Y:S02]  /*22420*/  IABS R14, R6 ;  /* 0x00000006000e7213 */ /* 0x000fe40000000000 */
[----:B-1----:R-:W1:Y:S08]  /*22430*/  I2F.RP R2, R3 ;  /* 0x0000000300027306 */ /* 0x002e700000209400 */
[----:B-1----:R-:W1:Y:S02]  /*22440*/  MUFU.RCP R2, R2 ;  /* 0x0000000200027308 */ /* 0x002e640000001000 */
[----:B-1----:R-:W-:-:S06]  /*22450*/  IADD3 R2, R2, 0xffffffe, RZ ;  /* 0x0ffffffe02027810 */ /* 0x002fcc0007ffe0ff */
[----:B------:R1:W2:Y:S02]  /*22460*/  F2I.FTZ.U32.TRUNC.NTZ R9, R2 ;  /* 0x0000000200097305 */ /* 0x0002a4000021f000 */
[----:B-1----:R-:W-:Y:S01]  /*22470*/  IABS R2, R5 ;  /* 0x0000000500027213 */ /* 0x002fe20000000000 */
[----:B--2---:R-:W-:-:S04]  /*22480*/  IMAD.MOV R4, RZ, RZ, -R9 ;  /* 0x000000ffff047224 */ /* 0x004fc800078e0a09 */
[----:B------:R-:W-:Y:S01]  /*22490*/  IMAD.MOV.U32 R10, RZ, RZ, R2 ;  /* 0x000000ffff0a7224 */ /* 0x000fe200078e0002 */
[----:B------:R-:W-:Y:S01]  /*224a0*/  IABS R2, R11 ;  /* 0x0000000b00027213 */ /* 0x000fe20000000000 */
[----:B------:R-:W-:Y:S02]  /*224b0*/  IMAD R4, R4, R3, RZ ;  /* 0x0000000304047224 */ /* 0x000fe400078e02ff */
[----:B------:R-:W1:Y:S02]  /*224c0*/  I2F.RP R15, R10 ;  /* 0x0000000a000f7306 */ /* 0x000e640000209400 */
[----:B------:R-:W-:-:S04]  /*224d0*/  IMAD.HI.U32 R9, R9, R4, R8 ;  /* 0x0000000409097227 */ /* 0x000fc800078e0008 */
[----:B------:R-:W-:Y:S02]  /*224e0*/  IMAD.MOV.U32 R4, RZ, RZ, R2 ;  /* 0x000000ffff047224 */ /* 0x000fe400078e0002 */
[----:B------:R-:W-:-:S05]  /*224f0*/  IMAD.MOV R2, RZ, RZ, -R14 ;  /* 0x000000ffff027224 */ /* 0x000fca00078e0a0e */
[----:B------:R-:W-:Y:S01]  /*22500*/  MOV R8, R2 ;  /* 0x0000000200087202 */ /* 0x000fe20000000f00 */
[----:B------:R-:W-:-:S04]  /*22510*/  IMAD.HI.U32 R2, R9, R4, RZ ;  /* 0x0000000409027227 */ /* 0x000fc800078e00ff */
[----:B------:R-:W-:Y:S02]  /*22520*/  IMAD R4, R2, R8, R4 ;  /* 0x0000000802047224 */ /* 0x000fe400078e0204 */
[----:B-1----:R-:W1:Y:S03]  /*22530*/  MUFU.RCP R8, R15 ;  /* 0x0000000f00087308 */ /* 0x002e660000001000 */
[----:B------:R-:W-:Y:S02]  /*22540*/  ISETP.GT.U32.AND P0, PT, R3, R4, PT ;  /* 0x000000040300720c */ /* 0x000fe40003f04070 */
[----:B-1----:R-:W-:-:S11]  /*22550*/  IADD3 R8, R8, 0xffffffe, RZ ;  /* 0x0ffffffe08087810 */ /* 0x002fd60007ffe0ff */
[----:B------:R-:W-:Y:S01]  /*22560*/  @!P0 IMAD.IADD R4, R4, 0x1, -R3 ;  /* 0x0000000104048824 */ /* 0x000fe200078e0a03 */
[----:B------:R-:W-:Y:S01]  /*22570*/  @!P0 IADD3 R2, R2, 0x1, RZ ;  /* 0x0000000102028810 */ /* 0x000fe20007ffe0ff */
[----:B------:R-:W1:Y:S01]  /*22580*/  F2I.FTZ.U32.TRUNC.NTZ R9, R8 ;  /* 0x0000000800097305 */ /* 0x000e62000021f000 */
[----:B------:R-:W-:Y:S02]  /*22590*/  ISETP.NE.AND P0, PT, R6, RZ, PT ;  /* 0x000000ff0600720c */ /* 0x000fe40003f05270 */
[----:B------:R-:W-:Y:S02]  /*225a0*/  ISETP.GE.U32.AND P2, PT, R4, R3, PT ;  /* 0x000000030400720c */ /* 0x000fe40003f46070 */
[----:B------:R-:W-:-:S04]  /*225b0*/  LOP3.LUT R3, R11, R6, RZ, 0x3c, !PT ;  /* 0x000000060b037212 */ /* 0x000fc800078e3cff */
[----:B------:R-:W-:Y:S01]  /*225c0*/  ISETP.GE.AND P1, PT, R3, RZ, PT ;  /* 0x000000ff0300720c */ /* 0x000fe20003f26270 */
[----:B-1----:R-:W-:-:S06]  /*225d0*/  IMAD.MOV R3, RZ, RZ, -R9 ;  /* 0x000000ffff037224 */ /* 0x002fcc00078e0a09 */
[----:B------:R-:W-:Y:S01]  /*225e0*/  @P2 IADD3 R2, R2, 0x1, RZ ;  /* 0x0000000102022810 */ /* 0x000fe20007ffe0ff */
[----:B------:R-:W-:Y:S01]  /*225f0*/  IMAD.MOV.U32 R8, RZ, RZ, RZ ;  /* 0x000000ffff087224 */ /* 0x000fe200078e00ff */
[----:B------:R-:W-:-:S04]  /*22600*/  MOV R4, R3 ;  /* 0x0000000300047202 */ /* 0x000fc80000000f00 */
[----:B------:R-:W-:Y:S01]  /*22610*/  @!P1 IMAD.MOV R2, RZ, RZ, -R2 ;  /* 0x000000ffff029224 */ /* 0x000fe200078e0a02 */
[----:B------:R-:W-:Y:S02]  /*22620*/  @!P0 LOP3.LUT R2, RZ, R6, RZ, 0x33, !PT ;  /* 0x00000006ff028212 */ /* 0x000fe400078e33ff */
[----:B------:R-:W-:Y:S01]  /*22630*/  IABS R3, R5 ;  /* 0x0000000500037213 */ /* 0x000fe20000000000 */
[----:B------:R-:W-:Y:S01]  /*22640*/  IMAD R4, R4, R10, RZ ;  /* 0x0000000a04047224 */ /* 0x000fe200078e02ff */
[----:B------:R-:W-:-:S03]  /*22650*/  IABS R15, R2 ;  /* 0x00000002000f7213 */ /* 0x000fc60000000000 */
[----:B------:R-:W-:Y:S02]  /*22660*/  IMAD.MOV R14, RZ, RZ, -R3 ;  /* 0x000000ffff0e7224 */ /* 0x000fe400078e0a03 */
[----:B------:R-:W-:-:S03]  /*22670*/  IMAD.HI.U32 R3, R9, R4, R8 ;  /* 0x0000000409037227 */ /* 0x000fc600078e0008 */
[----:B------:R-:W-:Y:S01]  /*22680*/  MOV R8, R14 ;  /* 0x0000000e00087202 */ /* 0x000fe20000000f00 */
        /* <DEDUP_REMOVED lines=18> */
[----:B------:R-:W-:-:S05]  /*227b0*/  IMAD R2, R4, 0x10000, R2 ;  /* 0x0001000004027824 */ /* 0x000fca00078e0202 */
[----:B------:R1:W-:Y:S01]  /*227c0*/  STL [R1+0x20], R2 ;  /* 0x0000200201007387 */ /* 0x0003e20000100800 */
[----:B------:R-:W-:Y:S05]  /*227d0*/  BRA `(.L_x_1137) ;  /* 0x0000044000007947 */ /* 0x000fea0003800000 */
.L_x_1136:
[----:B---3--:R-:W2:Y:S01]  /*227e0*/  LDL R4, [R1+0x24] ;  /* 0x0000240001047983 */ /* 0x008ea20000100800 */
[----:B-1----:R-:W-:-:S04]  /*227f0*/  IMAD.MOV.U32 R2, RZ, RZ, 0x4 ;  /* 0x00000004ff027424 */ /* 0x002fc800078e00ff */
[----:B--2---:R-:W-:-:S05]  /*22800*/  IMAD.WIDE R2, R4, R2, c[0x0][0x590] ;  /* 0x0001640004027625 */ /* 0x004fca00078e0202 */
[----:B------:R-:W2:Y:S02]  /*22810*/  LDG.E R4, [R2.64] ;  /* 0x0000000802047981 */ /* 0x000ea4000c1e1900 */
[----:B--2-4-:R-:W-:-:S05]  /*22820*/  IMAD R10, R4, R6, RZ ;  /* 0x00000006040a7224 */ /* 0x014fca00078e02ff */
        /* <DEDUP_REMOVED lines=16> */
[----:B------:R-:W-:Y:S02]  /*22930*/  IMAD R3, R2, R3, R8 ;  /* 0x0000000302037224 */ /* 0x000fe400078e0208 */
[----:B------:R-:W-:-:S03]  /*22940*/  IMAD.MOV.U32 R8, RZ, RZ, RZ ;  /* 0x000000ffff087224 */ /* 0x000fc600078e00ff */
        /* <DEDUP_REMOVED lines=19> */
[----:B------:R-:W1:Y:S08]  /*22a80*/  I2F.RP R5, R4 ;  /* 0x0000000400057306 */ /* 0x000e700000209400 */
[----:B-1----:R-:W1:Y:S02]  /*22a90*/  MUFU.RCP R5, R5 ;  /* 0x0000000500057308 */ /* 0x002e640000001000 */
[----:B-1----:R-:W-:-:S06]  /*22aa0*/  IADD3 R5, R5, 0xffffffe, RZ ;  /* 0x0ffffffe05057810 */ /* 0x002fcc0007ffe0ff */
[----:B------:R-:W1:Y:S02]  /*22ab0*/  F2I.FTZ.U32.TRUNC.NTZ R9, R5 ;  /* 0x0000000500097305 */ /* 0x000e64000021f000 */
[----:B-1----:R-:W-:-:S04]  /*22ac0*/  IMAD.MOV R5, RZ, RZ, -R9 ;  /* 0x000000ffff057224 */ /* 0x002fc800078e0a09 */
[----:B------:R-:W-:Y:S01]  /*22ad0*/  IMAD R10, R5, R4, RZ ;  /* 0x00000004050a7224 */ /* 0x000fe200078e02ff */
[----:B------:R-:W-:Y:S01]  /*22ae0*/  MOV R5, R3 ;  /* 0x0000000300057202 */ /* 0x000fe20000000f00 */
[----:B------:R-:W-:Y:S02]  /*22af0*/  IMAD.MOV R3, RZ, RZ, -R15 ;  /* 0x000000ffff037224 */ /* 0x000fe400078e0a0f */
        /* <DEDUP_REMOVED lines=16> */
[----:B------:R-:W-:-:S05]  /*22c00*/  IMAD R2, R3, R4, R5 ;  /* 0x0000000403027224 */ /* 0x000fca00078e0205 */
[----:B------:R1:W-:Y:S02]  /*22c10*/  STL [R1+0x20], R2 ;  /* 0x0000200201007387 */ /* 0x0003e40000100800 */
.L_x_1137:
[----:B------:R-:W-:Y:S05]  /*22c20*/  BSYNC B0 ;  /* 0x0000000000007941 */ /* 0x000fea0003800000 */
.L_x_1135:
[----:B------:R-:W-:-:S04]  /*22c30*/  LOP3.LUT R3, RZ, R3, RZ, 0x33, !PT ;  /* 0x00000003ff037212 */ /* 0x000fc800078e33ff */
[----:B-1----:R-:W-:-:S05]  /*22c40*/  IADD3 R2, R3, R6, RZ ;  /* 0x0000000603027210 */ /* 0x002fca0007ffe0ff */
[----:B------:R1:W-:Y:S01]  /*22c50*/  STL [R1+0x1c], R2 ;  /* 0x00001c0201007387 */ /* 0x0003e20000100800 */
[----:B------:R-:W-:Y:S05]  /*22c60*/  BRA `(.L_x_1138) ;  /* 0x0000005000007947 */ /* 0x000fea0003800000 */
.L_x_1126:
[----:B------:R-:W-:Y:S01]  /*22c70*/  MOV R2, c[0x0][0x53c] ;  /* 0x00014f0000027a02 */ /* 0x000fe20000000f00 */
[----:B------:R2:W-:Y:S04]  /*22c80*/  STL [R1+0x18], R10 ;  /* 0x0000180a01007387 */ /* 0x0005e80000100800 */
[----:B------:R2:W-:Y:S04]  /*22c90*/  STL [R1+0x1c], RZ ;  /* 0x00001cff01007387 */ /* 0x0005e80000100800 */
[----:B------:R2:W-:Y:S04]  /*22ca0*/  STL [R1+0x20], RZ ;  /* 0x000020ff01007387 */ /* 0x0005e80000100800 */
[----:B------:R2:W-:Y:S02]  /*22cb0*/  STL [R1+0x24], R2 ;  /* 0x0000240201007387 */ /* 0x0005e40000100800 */
.L_x_1138:
[----:B------:R-:W-:Y:S05]  /*22cc0*/  BSYNC B1 ;  /* 0x0000000000017941 */ /* 0x000fea0003800000 */
.L_x_1124:
        /* <DEDUP_REMOVED lines=9> */
.L_x_1119:
[----:B-1----:R-:W3:Y:S02]  /*22d60*/  LDL R2, [R1+0x24] ;  /* 0x0000240001027983 */ /* 0x002ee40000100800 */
[----:B---3--:R-:W-:-:S13]  /*22d70*/  ISETP.GE.AND P0, PT, R2, c[0x0][0x53c], PT ;  /* 0x00014f0002007a0c */ /* 0x008fda0003f06270 */
[----:B--2---:R-:W-:Y:S01]  /*22d80*/  @P0 CALL.REL.NOINC `(.L_x_1139) ;  /* 0x0000001000000944 */ /* 0x004fe20003c00000 */
[----:B------:R-:W-:Y:S05]  /*22d90*/  BRA `(.L_x_1140) ;  /* 0xfffdef9000007947 */ /* 0x000fea000383ffff */
.L_x_1139:
[----:B------:R-:W-:Y:S05]  /*22da0*/  EXIT ;  /* 0x000000000000794d */ /* 0x000fea0003800000 */
.L_x_893:
[----:B------:R-:W-:Y:S02]  /*22db0*/  MOV R3, 0x1 ;  /* 0x0000000100037802 */ /* 0x000fe40000000f00 */
[----:B------:R-:W-:Y:S02]  /*22dc0*/  MOV R4, 0x22de0 ;  /* 0x00022de000047802 */ /* 0x000fe40000000f00 */
[----:B------:R-:W-:Y:S05]  /*22dd0*/  CALL.REL.NOINC `($__internal_16_$__cuda_sm70_shflsync_up_p) ;  /* 0x0000339000007944 */ /* 0x000fea0003c00000 */
[----:B------:R-:W-:Y:S01]  /*22de0*/  MOV R0, R3 ;  /* 0x0000000300007202 */ /* 0x000fe20000000f00 */
[----:B------:R-:W-:Y:S05]  /*22df0*/  BRA `(.L_x_1141) ;  /* 0xfffdd66000007947 */ /* 0x000fea000383ffff */
.L_x_894:
[----:B------:R-:W-:Y:S02]  /*22e00*/  MOV R3, 0x2 ;  /* 0x0000000200037802 */ /* 0x000fe40000000f00 */
[----:B------:R-:W-:Y:S02]  /*22e10*/  MOV R4, 0x22e30 ;  /* 0x00022e3000047802 */ /* 0x000fe40000000f00 */
[----:B------:R-:W-:Y:S05]  /*22e20*/  CALL.REL.NOINC `($__internal_16_$__cuda_sm70_shflsync_up_p) ;  /* 0x0000334000007944 */ /* 0x000fea0003c00000 */
[----:B------:R-:W-:Y:S02]  /*22e30*/  SEL R0, R3, RZ, P4 ;  /* 0x000000ff03007207 */ /* 0x000fe40002000000 */
[----:B------:R-:W-:Y:S02]  /*22e40*/  MOV R3, 0x4 ;  /* 0x0000000400037802 */ /* 0x000fe40000000f00 */
[----:B------:R-:W-:Y:S01]  /*22e50*/  MOV R4, 0x22e90 ;  /* 0x00022e9000047802 */ /* 0x000fe20000000f00 */
[----:B------:R-:W-:-:S04]  /*22e60*/  IMAD.IADD R0, R2, 0x1, R0 ;  /* 0x0000000102007824 */ /* 0x000fc800078e0200 */
[----:B------:R-:W-:Y:S02]  /*22e70*/  IMAD.MOV.U32 R2, RZ, RZ, R0 ;  /* 0x000000ffff027224 */ /* 0x000fe400078e0000 */
[----:B------:R-:W-:Y:S05]  /*22e80*/  CALL.REL.NOINC `($__internal_16_$__cuda_sm70_shflsync_up_p) ;  /* 0x000032e000007944 */ /* 0x000fea0003c00000 */
[----:B------:R-:W-:Y:S02]  /*22e90*/  SEL R3, R3, RZ, P3 ;  /* 0x000000ff03037207 */ /* 0x000fe40001800000 */
[----:B------:R-:W-:-:S03]  /*22ea0*/  MOV R4, 0x22ef0 ;  /* 0x00022ef000047802 */ /* 0x000fc60000000f00 */
[----:B------:R-:W-:Y:S01]  /*22eb0*/  IMAD.IADD R0, R0, 0x1, R3 ;  /* 0x0000000100007824 */ /* 0x000fe200078e0203 */
[----:B------:R-:W-:-:S03]  /*22ec0*/  MOV R3, 0x8 ;  /* 0x0000000800037802 */ /* 0x000fc60000000f00 */
        /* <DEDUP_REMOVED lines=8> */
[----:B------:R-:W-:Y:S01]  /*22f50*/  SEL R3, R3, RZ, P1 ;  /* 0x000000ff03037207 */ /* 0x000fe20000800000 */
[----:B------:R-:W-:Y:S01]  /*22f60*/  IMAD.MOV.U32 R2, RZ, RZ, 0x1f ;  /* 0x0000001fff027424 */ /* 0x000fe200078e00ff */
[----:B------:R-:W-:-:S03]  /*22f70*/  MOV R226, 0x1f ;  /* 0x0000001f00e27802 */ /* 0x000fc60000000f00 */
[----:B------:R-:W-:Y:S01]  /*22f80*/  IMAD.IADD R4, R0, 0x1, R3 ;  /* 0x0000000100047824 */ /* 0x000fe200078e0203 */
[----:B------:R-:W-:-:S03]  /*22f90*/  MOV R3, 0x22fc0 ;  /* 0x00022fc000037802 */ /* 0x000fc60000000f00 */
[----:B------:R-:W-:Y:S02]  /*22fa0*/  IMAD.MOV.U32 R28, RZ, RZ, R4 ;  /* 0x000000ffff1c7224 */ /* 0x000fe400078e0004 */
[----:B------:R-:W-:Y:S05]  /*22fb0*/  CALL.REL.NOINC `($__internal_15_$__cuda_sm70_shflsync_idx_p) ;  /* 0x0000315000007944 */ /* 0x000fea0003c00000 */
[----:B------:R-:W-:Y:S01]  /*22fc0*/  MOV R0, R28 ;  /* 0x0000001c00007202 */ /* 0x000fe20000000f00 */
[----:B------:R-:W-:Y:S05]  /*22fd0*/  BRA `(.L_x_1142) ;  /* 0xfffdd58000007947 */ /* 0x000fea000383ffff */
.L_x_896:
[----:B------:R-:W-:Y:S02]  /*22fe0*/  SEL R2, RZ, 0x1, P0 ;  /* 0x00000001ff027807 */ /* 0x000fe40000000000 */
[----:B------:R-:W-:Y:S02]  /*22ff0*/  MOV R3, 0x23010 ;  /* 0x0002301000037802 */ /* 0x000fe40000000f00 */
[----:B------:R-:W-:Y:S05]  /*23000*/  CALL.REL.NOINC `($__internal_17_$__cuda_sm70_votesync_ballot) ;  /* 0x000031c000007944 */ /* 0x000fea0003c00000 */
[----:B------:R-:W-:Y:S05]  /*23010*/  BRA `(.L_x_1143) ;  /* 0xfffdd5d000007947 */ /* 0x000fea000383ffff */
.L_x_897:
[----:B------:R-:W-:Y:S01]  /*23020*/  IMAD.MOV.U32 R28, RZ, RZ, R9 ;  /* 0x000000ffff1c7224 */ /* 0x000fe200078e0009 */
[----:B-1----:R-:W-:Y:S01]  /*23030*/  MOV R2, R0 ;  /* 0x0000000000027202 */ /* 0x002fe20000000f00 */
[----:B------:R-:W-:Y:S01]  /*23040*/  IMAD.MOV.U32 R226, RZ, RZ, 0x1f ;  /* 0x0000001fffe27424 */ /* 0x000fe200078e00ff */
[----:B------:R-:W-:Y:S02]  /*23050*/  MOV R3, 0x23070 ;  /* 0x0002307000037802 */ /* 0x000fe40000000f00 */
[----:B------:R-:W-:Y:S05]  /*23060*/  CALL.REL.NOINC `($__internal_15_$__cuda_sm70_shflsync_idx_p) ;  /* 0x000030a000007944 */ /* 0x000fea0003c00000 */
[----:B------:R-:W-:Y:S01]  /*23070*/  IMAD.MOV.U32 R12, RZ, RZ, R28 ;  /* 0x000000ffff0c7224 */ /* 0x000fe200078e001c */
[----:B------:R-:W-:Y:S01]  /*23080*/  MOV R28, R8 ;  /* 0x00000008001c7202 */ /* 0x000fe20000000f00 */
[----:B------:R-:W-:Y:S01]  /*23090*/  IMAD.MOV.U32 R5, RZ, RZ, RZ ;  /* 0x000000ffff057224 */ /* 0x000fe200078e00ff */
[----:B------:R-:W-:Y:S01]  /*230a0*/  MOV R2, R0 ;  /* 0x0000000000027202 */ /* 0x000fe20000000f00 */
[----:B------:R-:W-:Y:S01]  /*230b0*/  IMAD.MOV.U32 R226, RZ, RZ, 0x1f ;  /* 0x0000001fffe27424 */ /* 0x000fe200078e00ff */
[----:B------:R-:W-:-:S02]  /*230c0*/  MOV R3, 0x230e0 ;  /* 0x000230e000037802 */ /* 0x000fc40000000f00 */
[----:B------:R-:W-:Y:S05]  /*230d0*/  CALL.REL.NOINC `($__internal_15_$__cuda_sm70_shflsync_idx_p) ;  /* 0x0000303000007944 */ /* 0x000fea0003c00000 */
[----:B------:R-:W-:Y:S01]  /*230e0*/  MOV R9, R28 ;  /* 0x0000001c00097202 */ /* 0x000fe20000000f00 */
[----:B------:R-:W-:Y:S05]  /*230f0*/  BRA `(.L_x_1144) ;  /* 0xfffdd56000007947 */ /* 0x000fea000383ffff */
.L_x_900:
[----:B------:R-:W-:Y:S01]  /*23100*/  IMAD.MOV.U32 R28, RZ, RZ, R4 ;  /* 0x000000ffff1c7224 */ /* 0x000fe200078e0004 */
[----:B-1----:R-:W-:Y:S01]  /*23110*/  MOV R2, R0 ;  /* 0x0000000000027202 */ /* 0x002fe20000000f00 */
[----:B------:R-:W-:Y:S01]  /*23120*/  IMAD.MOV.U32 R226, RZ, RZ, 0x1f ;  /* 0x0000001fffe27424 */ /* 0x000fe200078e00ff */
[----:B------:R-:W-:-:S02]  /*23130*/  MOV R3, 0x23150 ;  /* 0x0002315000037802 */ /* 0x000fc40000000f00 */
[----:B---34-:R-:W-:Y:S05]  /*23140*/  CALL.REL.NOINC `($__internal_15_$__cuda_sm70_shflsync_idx_p) ;  /* 0x00002fc000007944 */ /* 0x018fea0003c00000 */
[----:B------:R-:W-:Y:S01]  /*23150*/  MOV R5, R28 ;  /* 0x0000001c00057202 */ /* 0x000fe20000000f00 */
[----:B------:R-:W-:Y:S05]  /*23160*/  BRA `(.L_x_899) ;  /* 0xfffdd55000007947 */ /* 0x000fea000383ffff */
.L_x_1003:
[----:B------:R-:W-:Y:S01]  /*23170*/  IMAD.MOV.U32 R28, RZ, RZ, R4 ;  /* 0x000000ffff1c7224 */ /* 0x000fe200078e0004 */
[----:B------:R-:W-:Y:S01]  /*23180*/  MOV R2, RZ ;  /* 0x000000ff00027202 */ /* 0x000fe20000000f00 */
[----:B------:R-:W-:Y:S01]  /*23190*/  IMAD.MOV.U32 R226, RZ, RZ, 0x181f ;  /* 0x0000181fffe27424 */ /* 0x000fe200078e00ff */
[----:B------:R-:W-:-:S02]  /*231a0*/  MOV R3, 0x231c0 ;  /* 0x000231c000037802 */ /* 0x000fc40000000f00 */
[----:B------:R-:W-:Y:S05]  /*231b0*/  CALL.REL.NOINC `($__internal_15_$__cuda_sm70_shflsync_idx_p) ;  /* 0x00002f5000007944 */ /* 0x000fea0003c00000 */
[----:B------:R-:W-:Y:S01]  /*231c0*/  MOV R9, R28 ;  /* 0x0000001c00097202 */ /* 0x000fe20000000f00 */
[----:B------:R-:W-:Y:S05]  /*231d0*/  BRA `(.L_x_1145) ;  /* 0xfffec20000007947 */ /* 0x000fea000383ffff */
.L_x_1004:
[----:B------:R-:W-:Y:S01]  /*231e0*/  IMAD.MOV.U32 R28, RZ, RZ, R5 ;  /* 0x000000ffff1c7224 */ /* 0x000fe200078e0005 */
[----:B------:R-:W-:Y:S01]  /*231f0*/  MOV R2, RZ ;  /* 0x000000ff00027202 */ /* 0x000fe20000000f00 */
[----:B------:R-:W-:Y:S01]  /*23200*/  IMAD.MOV.U32 R226, RZ, RZ, 0x181f ;  /* 0x0000181fffe27424 */ /* 0x000fe200078e00ff */
[----:B------:R-:W-:-:S02]  /*23210*/  MOV R3, 0x23230 ;  /* 0x0002323000037802 */ /* 0x000fc40000000f00 */
[----:B-12---:R-:W-:Y:S05]  /*23220*/  CALL.REL.NOINC `($__internal_15_$__cuda_sm70_shflsync_idx_p) ;  /* 0x00002ee000007944 */ /* 0x006fea0003c00000 */
[----:B------:R-:W-:Y:S01]  /*23230*/  ISETP.GE.AND P1, PT, R76, c[0x0][0x1d4], PT ;  /* 0x000075004c007a0c */ /* 0x000fe20003f26270 */
[----:B------:R-:W-:Y:S01]  /*23240*/  IMAD.MOV.U32 R226, RZ, RZ, 0x181f ;  /* 0x0000181fffe27424 */ /* 0x000fe200078e00ff */
[----:B------:R-:W-:-:S02]  /*23250*/  IADD3 R2, P0, R28, R64, RZ ;  /* 0x000000401c027210 */ /* 0x000fc40007f1e0ff */
[----:B------:R-:W-:-:S03]  /*23260*/  SEL R8, RZ, 0x10, P1 ;  /* 0x00000010ff087807 */ /* 0x000fc60000800000 */
[----:B------:R-:W-:Y:S01]  /*23270*/  IMAD.X R3, R9, 0x1, R66, P0 ;  /* 0x0000000109037824 */ /* 0x000fe200000e0642 */
[----:B------:R-:W-:-:S04]  /*23280*/  ISETP.GE.AND P0, PT, R211, c[0x0][0x1d4], PT ;  /* 0x00007500d3007a0c */ /* 0x000fc80003f06270 */
[----:B------:R-:W-:Y:S01]  /*23290*/  SEL R6, RZ, 0x10, P0 ;  /* 0x00000010ff067807 */ /* 0x000fe20000000000 */
[----:B------:R-:W-:Y:S01]  /*232a0*/  @!PT LDS RZ, [RZ] ;  /* 0x00000000fffff984 */ /* 0x000fe20000000800 */
[----:B------:R-:W-:Y:S01]  /*232b0*/  @!PT LDS RZ, [RZ] ;  /* 0x00000000fffff984 */ /* 0x000fe20000000800 */
[----:B------:R-:W-:Y:S01]  /*232c0*/  @!PT LDS RZ, [RZ] ;  /* 0x00000000fffff984 */ /* 0x000fe20000000800 */
[----:B------:R1:W-:Y:S02]  /*232d0*/  LDGSTS.E.BYPASS.LTC128B.128 [R210+0x8100], [R2.64], !P1 ;  /* 0x0810000002d27fae */ /* 0x0003e4000c901d48 */
[----:B-1----:R-:W-:Y:S01]  /*232e0*/  IADD3 R2, P2, R28, R67, RZ ;  /* 0x000000431c027210 */ /* 0x002fe20007f5e0ff */
[----:B------:R-:W-:-:S04]  /*232f0*/  IMAD.MOV.U32 R28, RZ, RZ, R4 ;  /* 0x000000ffff1c7224 */ /* 0x000fc800078e0004 */
[----:B------:R-:W-:-:S05]  /*23300*/  IMAD.X R3, R9, 0x1, R96, P2 ;  /* 0x0000000109037824 */ /* 0x000fca00010e0660 */
[----:B------:R1:W-:Y:S02]  /*23310*/  LDGSTS.E.BYPASS.LTC128B.128 [R210+0xb100], [R2.64], !P0 ;  /* 0x0b10000002d27fae */ /* 0x0003e4000c101d48 */
[----:B-1----:R-:W-:Y:S01]  /*23320*/  IMAD.MOV.U32 R2, RZ, RZ, 0x1 ;  /* 0x00000001ff027424 */ /* 0x002fe200078e00ff */
[----:B------:R-:W-:Y:S02]  /*23330*/  MOV R3, 0x23350 ;  /* 0x0002335000037802 */ /* 0x000fe40000000f00 */
[----:B------:R-:W-:Y:S05]  /*23340*/  CALL.REL.NOINC `($__internal_15_$__cuda_sm70_shflsync_idx_p) ;  /* 0x00002dc000007944 */ /* 0x000fea0003c00000 */
[----:B------:R-:W-:Y:S01]  /*23350*/  IMAD.MOV.U32 R9, RZ, RZ, R28 ;  /* 0x000000ffff097224 */ /* 0x000fe200078e001c */
[----:B------:R-:W-:Y:S01]  /*23360*/  MOV R2, 0x1 ;  /* 0x0000000100027802 */ /* 0x000fe20000000f00 */
[----:B------:R-:W-:Y:S01]  /*23370*/  IMAD.MOV.U32 R28, RZ, RZ, R5 ;  /* 0x000000ffff1c7224 */ /* 0x000fe200078e0005 */
[----:B------:R-:W-:Y:S02]  /*23380*/  MOV R226, 0x181f ;  /* 0x0000181f00e27802 */ /* 0x000fe40000000f00 */
[----:B------:R-:W-:Y:S02]  /*23390*/  MOV R3, 0x233b0 ;  /* 0x000233b000037802 */ /* 0x000fe40000000f00 */
[----:B------:R-:W-:Y:S05]  /*233a0*/  CALL.REL.NOINC `($__internal_15_$__cuda_sm70_shflsync_idx_p) ;  /* 0x00002d6000007944 */ /* 0x000fea0003c00000 */
[C---:B------:R-:W-:Y:S01]  /*233b0*/  IADD3 R2, -R8.reuse, 0x10, RZ ;  /* 0x0000001008027810 */ /* 0x040fe20007ffe1ff */
[----:B------:R-:W-:Y:S01]  /*233c0*/  IMAD.MOV.U32 R226, RZ, RZ, 0x181f ;  /* 0x0000181fffe27424 */ /* 0x000fe200078e00ff */
[----:B------:R-:W-:-:S02]  /*233d0*/  ISETP.NE.U32.AND P2, PT, R8, RZ, PT ;  /* 0x000000ff0800720c */ /* 0x000fc40003f45070 */
[----:B------:R-:W-:-:S04]  /*233e0*/  LOP3.LUT R2, R2, 0xf, RZ, 0xc0, !PT ;  /* 0x0000000f02027812 */ /* 0x000fc800078ec0ff */
[----:B------:R-:W-:-:S04]  /*233f0*/  IADD3 R2, P1, P0, R2, R28, R64 ;  /* 0x0000001c02027210 */ /* 0x000fc8000783e040 */
[----:B------:R-:W-:-:S05]  /*23400*/  IADD3.X R3, RZ, R9, R66, P1, P0 ;  /* 0x00000009ff037210 */ /* 0x000fca0000fe0442 */
[----:B------:R-:W-:Y:S01]  /*23410*/  @!PT LDS RZ, [RZ] ;  /* 0x00000000fffff984 */ /* 0x000fe20000000800 */
[----:B------:R-:W-:Y:S01]  /*23420*/  @!PT LDS RZ, [RZ] ;  /* 0x00000000fffff984 */ /* 0x000fe20000000800 */
[----:B------:R-:W-:Y:S01]  /*23430*/  @!PT LDS RZ, [RZ] ;  /* 0x00000000fffff984 */ /* 0x000fe20000000800 */
[----:B------:R1:W-:Y:S01]  /*23440*/  LDGSTS.E.BYPASS.LTC128B.128.ZFILL [R210+0x9100], [R2.64], P2 ;  /* 0x0910000002d27fae */ /* 0x0003e20009141d48 */
[C---:B------:R-:W-:Y:S02]  /*23450*/  ISETP.NE.U32.AND P2, PT, R6.reuse, RZ, PT ;  /* 0x000000ff0600720c */ /* 0x040fe40003f45070 */
[----:B-1----:R-:W-:-:S04]  /*23460*/  IADD3 R2, -R6, 0x10, RZ ;  /* 0x0000001006027810 */ /* 0x002fc80007ffe1ff */
[----:B------:R-:W-:-:S04]  /*23470*/  LOP3.LUT R2, R2, 0xf, RZ, 0xc0, !PT ;  /* 0x0000000f02027812 */ /* 0x000fc800078ec0ff */
[----:B------:R-:W-:Y:S01]  /*23480*/  IADD3 R2, P1, P0, R2, R28, R67 ;  /* 0x0000001c02027210 */ /* 0x000fe2000783e043 */
[----:B------:R-:W-:-:S03]  /*23490*/  IMAD.MOV.U32 R28, RZ, RZ, R4 ;  /* 0x000000ffff1c7224 */ /* 0x000fc600078e0004 */
[----:B------:R-:W-:-:S05]  /*234a0*/  IADD3.X R3, RZ, R9, R96, P1, P0 ;  /* 0x00000009ff037210 */ /* 0x000fca0000fe0460 */
[----:B------:R1:W-:Y:S02]  /*234b0*/  LDGSTS.E.BYPASS.LTC128B.128.ZFILL [R210+0xc100], [R2.64], P2 ;  /* 0x0c10000002d27fae */ /* 0x0003e40009141d48 */
        /* <DEDUP_REMOVED lines=9> */
[----:B------:R-:W-:Y:S01]  /*23550*/  MOV R2, R28 ;  /* 0x0000001c00027202 */ /* 0x000fe20000000f00 */
[----:B------:R-:W-:Y:S05]  /*23560*/  BRA `(.L_x_1146) ;  /* 0xfffebfd000007947 */ /* 0x000fea000383ffff */
.L_x_1005:
[----:B------:R-:W-:Y:S01]  /*23570*/  IMAD.MOV.U32 R28, RZ, RZ, R5 ;  /* 0x000000ffff1c7224 */ /* 0x000fe200078e0005 */
[----:B------:R-:W-:Y:S01]  /*23580*/  MOV R2, RZ ;  /* 0x000000ff00027202 */ /* 0x000fe20000000f00 */
[----:B------:R-:W-:Y:S01]  /*23590*/  IMAD.MOV.U32 R226, RZ, RZ, 0x1c1f ;  /* 0x00001c1fffe27424 */ /* 0x000fe200078e00ff */
[----:B------:R-:W-:-:S02]  /*235a0*/  MOV R3, 0x235c0 ;  /* 0x000235c000037802 */ /* 0x000fc40000000f00 */
[----:B------:R-:W-:Y:S05]  /*235b0*/  CALL.REL.NOINC `($__internal_15_$__cuda_sm70_shflsync_idx_p) ;  /* 0x00002b5000007944 */ /* 0x000fea0003c00000 */
[----:B------:R-:W-:Y:S01]  /*235c0*/  MOV R4, R28 ;  /* 0x0000001c00047202 */ /* 0x000fe20000000f00 */
[----:B------:R-:W-:Y:S05]  /*235d0*/  BRA `(.L_x_1147) ;  /* 0xfffec19000007947 */ /* 0x000fea000383ffff */
.L_x_1010:
[----:B------:R-:W-:Y:S01]  /*235e0*/  IMAD.MOV.U32 R28, RZ, RZ, R5 ;  /* 0x000000ffff1c7224 */ /* 0x000fe200078e0005 */
[----:B------:R-:W-:Y:S01]  /*235f0*/  MOV R2, 0x1 ;  /* 0x0000000100027802 */ /* 0x000fe20000000f00 */
[----:B------:R-:W-:Y:S01]  /*23600*/  IMAD.MOV.U32 R226, RZ, RZ, 0x1c1f ;  /* 0x00001c1fffe27424 */ /* 0x000fe200078e00ff */
[----:B------:R-:W-:-:S02]  /*23610*/  MOV R3, 0x23630 ;  /* 0x0002363000037802 */ /* 0x000fc40000000f00 */
[----:B-1----:R-:W-:Y:S05]  /*23620*/  CALL.REL.NOINC `($__internal_15_$__cuda_sm70_shflsync_idx_p) ;  /* 0x00002ae000007944 */ /* 0x002fea0003c00000 */
[----:B------:R-:W-:Y:S01]  /*23630*/  MOV R4, R28 ;  /* 0x0000001c00047202 */ /* 0x000fe20000000f00 */
[----:B------:R-:W-:Y:S05]  /*23640*/  BRA `(.L_x_1148) ;  /* 0xfffecb2000007947 */ /* 0x000fea000383ffff */
.L_x_1015:
[----:B------:R-:W-:Y:S01]  /*23650*/  IMAD.MOV.U32 R4, RZ, RZ, R5 ;  /* 0x000000ffff047224 */ /* 0x000fe200078e0005 */
[----:B------:R-:W-:-:S02]  /*23660*/  MOV R3, 0x2 ;  /* 0x0000000200037802 */ /* 0x000fc40000000f00 */
[----:B------:R-:W-:Y:S02]  /*23670*/  MOV R2, 0x23690 ;  /* 0x0002369000027802 */ /* 0x000fe40000000f00 */
[----:B------:R-:W-:Y:S05]  /*23680*/  CALL.REL.NOINC `($__internal_14_$__cuda_sm70_shflsync_bfly_p) ;  /* 0x00002a2000007944 */ /* 0x000fea0003c00000 */
[----:B------:R-:W-:Y:S01]  /*23690*/  MOV R2, R217 ;  /* 0x000000d900027202 */ /* 0x000fe20000000f00 */
[----:B------:R-:W-:Y:S05]  /*236a0*/  BRA `(.L_x_1149) ;  /* 0xfffed50000007947 */ /* 0x000fea000383ffff */
.L_x_1016:
[----:B------:R-:W-:Y:S01]  /*236b0*/  IMAD.MOV.U32 R4, RZ, RZ, R5 ;  /* 0x000000ffff047224 */ /* 0x000fe200078e0005 */
[----:B------:R-:W-:Y:S02]  /*236c0*/  MOV R3, 0x1 ;  /* 0x0000000100037802 */ /* 0x000fe40000000f00 */
[----:B------:R-:W-:Y:S02]  /*236d0*/  MOV R2, 0x236f0 ;  /* 0x000236f000027802 */ /* 0x000fe40000000f00 */
[----:B------:R-:W-:Y:S05]  /*236e0*/  CALL.REL.NOINC `($__internal_14_$__cuda_sm70_shflsync_bfly_p) ;  /* 0x000029c000007944 */ /* 0x000fea0003c00000 */
[----:B------:R-:W-:Y:S01]  /*236f0*/  FMNMX.FTZ R5, R5, R217, !PT ;  /* 0x000000d905057209 */ /* 0x000fe20007810000 */
[----:B------:R-:W-:Y:S01]  /*23700*/  IMAD.MOV.U32 R4, RZ, RZ, R6 ;  /* 0x000000ffff047224 */ /* 0x000fe200078e0006 */
[----:B------:R-:W-:Y:S01]  /*23710*/  MOV R2, 0x23740 ;  /* 0x0002374000027802 */ /* 0x000fe20000000f00 */
[----:B------:R-:W-:Y:S02]  /*23720*/  IMAD.MOV.U32 R3, RZ, RZ, 0x2 ;  /* 0x00000002ff037424 */ /* 0x000fe400078e00ff */
[----:B------:R-:W-:Y:S05]  /*23730*/  CALL.REL.NOINC `($__internal_14_$__cuda_sm70_shflsync_bfly_p) ;  /* 0x0000297000007944 */ /* 0x000fea0003c00000 */
[----:B------:R-:W-:Y:S01]  /*23740*/  FMNMX.FTZ R4, R6, R217, !PT ;  /* 0x000000d906047209 */ /* 0x000fe20007810000 */
[----:B------:R-:W-:Y:S01]  /*23750*/  IMAD.MOV.U32 R3, RZ, RZ, 0x1 ;  /* 0x00000001ff037424 */ /* 0x000fe200078e00ff */
[----:B------:R-:W-:Y:S02]  /*23760*/  MOV R2, 0x23780 ;  /* 0x0002378000027802 */ /* 0x000fe40000000f00 */
[----:B------:R-:W-:Y:S05]  /*23770*/  CALL.REL.NOINC `($__internal_14_$__cuda_sm70_shflsync_bfly_p) ;  /* 0x0000293000007944 */ /* 0x000fea0003c00000 */
[----:B------:R-:W-:Y:S01]  /*23780*/  MOV R6, R217 ;  /* 0x000000d900067202 */ /* 0x000fe20000000f00 */
[----:B------:R-:W-:Y:S05]  /*23790*/  BRA `(.L_x_1150) ;  /* 0xfffed48000007947 */ /* 0x000fea000383ffff */
.L_x_1024:
[----:B------:R-:W-:Y:S01]  /*237a0*/  MOV R2, RZ ;  /* 0x000000ff00027202 */ /* 0x000fe20000000f00 */
[----:B------:R-:W-:Y:S01]  /*237b0*/  IMAD.MOV.U32 R28, RZ, RZ, R4 ;  /* 0x000000ffff1c7224 */ /* 0x000fe200078e0004 */
[----:B------:R-:W-:Y:S01]  /*237c0*/  MOV R3, 0x237f0 ;  /* 0x000237f000037802 */ /* 0x000fe20000000f00 */
[----:B------:R-:W-:Y:S02]  /*237d0*/  IMAD.MOV.U32 R226, RZ, RZ, 0x181f ;  /* 0x0000181fffe27424 */ /* 0x000fe400078e00ff */
[----:B-1--4-:R-:W-:Y:S05]  /*237e0*/  CALL.REL.NOINC `($__internal_15_$__cuda_sm70_shflsync_idx_p) ;  /* 0x0000292000007944 */ /* 0x012fea0003c00000 */
[----:B------:R-:W-:Y:S01]  /*237f0*/  MOV R22, R28 ;  /* 0x0000001c00167202 */ /* 0x000fe20000000f00 */
[----:B------:R-:W-:-:S05]  /*23800*/  BRA `(.L_x_1151) ;  /* 0xfffeece000007947 */ /* 0x000fca000383ffff */
.L_x_1025:
[----:B------:R-:W-:Y:S01]  /*23810*/  MOV R2, RZ ;  /* 0x000000ff00027202 */ /* 0x000fe20000000f00 */
[----:B------:R-:W-:Y:S01]  /*23820*/  IMAD.MOV.U32 R28, RZ, RZ, R5 ;  /* 0x000000ffff1c7224 */ /* 0x000fe200078e0005 */
[----:B------:R-:W-:Y:S01]  /*23830*/  MOV R3, 0x23860 ;  /* 0x0002386000037802 */ /* 0x000fe20000000f00 */
[----:B------:R-:W-:Y:S02]  /*23840*/  IMAD.MOV.U32 R226, RZ, RZ, 0x181f ;  /* 0x0000181fffe27424 */ /* 0x000fe400078e00ff */
[----:B-1234-:R-:W-:Y:S05]  /*23850*/  CALL.REL.NOINC `($__internal_15_$__cuda_sm70_shflsync_idx_p) ;  /* 0x000028b000007944 */ /* 0x01efea0003c00000 */
[----:B------:R-:W-:Y:S01]  /*23860*/  ISETP.GE.AND P1, PT, R76, c[0x0][0x1d4], PT ;  /* 0x000075004c007a0c */ /* 0x000fe20003f26270 */
[----:B------:R-:W-:Y:S01]  /*23870*/  IMAD.MOV.U32 R226, RZ, RZ, 0x181f ;  /* 0x0000181fffe27424 */ /* 0x000fe200078e00ff */
[----:B------:R-:W-:Y:S02]  /*23880*/  IADD3 R20, P2, R28, R8, RZ ;  /* 0x000000081c147210 */ /* 0x000fe40007f5e0ff */
[----:B------:R-:W-:Y:S03]  /*23890*/  ISETP.GE.AND P0, PT, R211, c[0x0][0x1d4], PT ;  /* 0x00007500d3007a0c */ /* 0x000fe60003f06270 */
[----:B------:R-:W-:Y:S01]  /*238a0*/  IMAD.X R21, R22, 0x1, R9, P2 ;  /* 0x0000000116157824 */ /* 0x000fe200010e0609 */
[----:B------:R-:W-:Y:S01]  /*238b0*/  IADD3 R2, P2, R28, R10, RZ ;  /* 0x0000000a1c027210 */ /* 0x000fe20007f5e0ff */
[----:B------:R-:W-:Y:S04]  /*238c0*/  IMAD.MOV.U32 R28, RZ, RZ, R4 ;  /* 0x000000ffff1c7224 */ /* 0x000fe800078e0004 */
[----:B------:R-:W-:Y:S01]  /*238d0*/  @!PT LDS RZ, [RZ] ;  /* 0x00000000fffff984 */ /* 0x000fe20000000800 */
[----:B------:R-:W-:Y:S01]  /*238e0*/  @!PT LDS RZ, [RZ] ;  /* 0x00000000fffff984 */ /* 0x000fe20000000800 */
[----:B------:R-:W-:Y:S01]  /*238f0*/  @!PT LDS RZ, [RZ] ;  /* 0x00000000fffff984 */ /* 0x000fe20000000800 */
[----:B------:R1:W-:Y:S01]  /*23900*/  LDGSTS.E.BYPASS.LTC128B.128 [R210+0x100], [R20.64], !P1 ;  /* 0x0010000014d27fae */ /* 0x0003e2000c901d48 */
[----:B------:R-:W-:Y:S05]  /*23910*/  IMAD.X R3, R22, 0x1, R11, P2 ;  /* 0x0000000116037824 */ /* 0x000fea00010e060b */
[----:B------:R2:W-:Y:S01]  /*23920*/  LDGSTS.E.BYPASS.LTC128B.128 [R210+0x3100], [R2.64], !P0 ;  /* 0x0310000002d27fae */ /* 0x0005e2000c101d48 */
[----:B-1----:R-:W-:Y:S02]  /*23930*/  SEL R20, RZ, 0x10, P1 ;  /* 0x00000010ff147807 */ /* 0x002fe40000800000 */
[----:B------:R-:W-:Y:S02]  /*23940*/  SEL R21, RZ, 0x10, P0 ;  /* 0x00000010ff157807 */ /* 0x000fe40000000000 */
[----:B--2---:R-:W-:Y:S01]  /*23950*/  MOV R3, 0x23980 ;  /* 0x0002398000037802 */ /* 0x004fe20000000f00 */
[----:B------:R-:W-:Y:S02]  /*23960*/  IMAD.MOV.U32 R2, RZ, RZ, 0x1 ;  /* 0x00000001ff027424 */ /* 0x000fe400078e00ff */
[----:B------:R-:W-:Y:S05]  /*23970*/  CALL.REL.NOINC `($__internal_15_$__cuda_sm70_shflsync_idx_p) ;  /* 0x0000279000007944 */ /* 0x000fea0003c00000 */
[----:B------:R-:W-:Y:S01]  /*23980*/  MOV R2, 0x1 ;  /* 0x0000000100027802 */ /* 0x000fe20000000f00 */
[----:B------:R-:W-:Y:S01]  /*23990*/  IMAD.MOV.U32 R22, RZ, RZ, R28 ;  /* 0x000000ffff167224 */ /* 0x000fe200078e001c */
[----:B------:R-:W-:Y:S01]  /*239a0*/  MOV R226, 0x181f ;  /* 0x0000181f00e27802 */ /* 0x000fe20000000f00 */
[----:B------:R-:W-:Y:S01]  /*239b0*/  IMAD.MOV.U32 R28, RZ, RZ, R5 ;  /* 0x000000ffff1c7224 */ /* 0x000fe200078e0005 */
[----:B------:R-:W-:Y:S02]  /*239c0*/  MOV R3, 0x239e0 ;  /* 0x000239e000037802 */ /* 0x000fe40000000f00 */
[----:B------:R-:W-:Y:S05]  /*239d0*/  CALL.REL.NOINC `($__internal_15_$__cuda_sm70_shflsync_idx_p) ;  /* 0x0000273000007944 */ /* 0x000fea0003c00000 */
[C---:B------:R-:W-:Y:S01]  /*239e0*/  IADD3 R2, -R20.reuse, 0x10, RZ ;  /* 0x0000001014027810 */ /* 0x040fe20007ffe1ff */
[----:B------:R-:W-:Y:S01]  /*239f0*/  IMAD.MOV.U32 R226, RZ, RZ, 0x181f ;  /* 0x0000181fffe27424 */ /* 0x000fe200078e00ff */
        /* <DEDUP_REMOVED lines=12> */
[----:B------:R-:W-:Y:S03]  /*23ac0*/  IMAD.MOV.U32 R28, RZ, RZ, R4 ;  /* 0x000000ffff1c7224 */ /* 0x000fe600078e0004 */
[----:B------:R-:W-:Y:S05]  /*23ad0*/  IADD3.X R3, RZ, R22, R11, P1, P0 ;  /* 0x00000016ff037210 */ /* 0x000fea0000fe040b */
[----:B------:R1:W-:Y:S02]  /*23ae0*/  LDGSTS.E.BYPASS.LTC128B.128.ZFILL [R210+0x4100], [R2.64], P2 ;  /* 0x0410000002d27fae */ /* 0x0003e40009141d48 */
[----:B-1----:R-:W-:Y:S01]  /*23af0*/  MOV R3, 0x23b20 ;  /* 0x00023b2000037802 */ /* 0x002fe20000000f00 */
[----:B------:R-:W-:Y:S03]  /*23b00*/  IMAD.MOV.U32 R2, RZ, RZ, 0x2 ;  /* 0x00000002ff027424 */ /* 0x000fe600078e00ff */
[----:B------:R-:W-:Y:S05]  /*23b10*/  CALL.REL.NOINC `($__internal_15_$__cuda_sm70_shflsync_idx_p) ;  /* 0x000025f000007944 */ /* 0x000fea0003c00000 */
[----:B------:R-:W-:Y:S01]  /*23b20*/  MOV R2, 0x2 ;  /* 0x0000000200027802 */ /* 0x000fe20000000f00 */
[----:B------:R-:W-:Y:S01]  /*23b30*/  IMAD.MOV.U32 R4, RZ, RZ, R28 ;  /* 0x000000ffff047224 */ /* 0x000fe200078e001c */
[----:B------:R-:W-:Y:S01]  /*23b40*/  MOV R226, 0x181f ;  /* 0x0000181f00e27802 */ /* 0x000fe20000000f00 */
[----:B------:R-:W-:Y:S01]  /*23b50*/  IMAD.MOV.U32 R28, RZ, RZ, R5 ;  /* 0x000000ffff1c7224 */ /* 0x000fe200078e0005 */
[----:B------:R-:W-:Y:S02]  /*23b60*/  MOV R3, 0x23b80 ;  /* 0x00023b8000037802 */ /* 0x000fe40000000f00 */
[----:B------:R-:W-:Y:S05]  /*23b70*/  CALL.REL.NOINC `($__internal_15_$__cuda_sm70_shflsync_idx_p) ;  /* 0x0000259000007944 */ /* 0x000fea0003c00000 */
[----:B------:R-:W-:Y:S01]  /*23b80*/  MOV R5, R28 ;  /* 0x0000001c00057202 */ /* 0x000fe20000000f00 */
[----:B------:R-:W-:-:S05]  /*23b90*/  BRA `(.L_x_1152) ;  /* 0xfffeead000007947 */ /* 0x000fca000383ffff */
.L_x_1028:
[----:B------:R-:W-:Y:S01]  /*23ba0*/  MOV R2, RZ ;  /* 0x000000ff00027202 */ /* 0x000fe20000000f00 */
[----:B------:R-:W-:Y:S01]  /*23bb0*/  IMAD.MOV.U32 R28, RZ, RZ, R4 ;  /* 0x000000ffff1c7224 */ /* 0x000fe200078e0004 */
[----:B------:R-:W-:Y:S01]  /*23bc0*/  MOV R3, 0x23bf0 ;  /* 0x00023bf000037802 */ /* 0x000fe20000000f00 */
[----:B------:R-:W-:Y:S02]  /*23bd0*/  IMAD.MOV.U32 R226, RZ, RZ, 0x181f ;  /* 0x0000181fffe27424 */ /* 0x000fe400078e00ff */
[----:B------:R-:W-:Y:S05]  /*23be0*/  CALL.REL.NOINC `($__internal_15_$__cuda_sm70_shflsync_idx_p) ;  /* 0x0000252000007944 */ /* 0x000fea0003c00000 */
[----:B------:R-:W-:Y:S01]  /*23bf0*/  MOV R18, R28 ;  /* 0x0000001c00127202 */ /* 0x000fe20000000f00 */
[----:B------:R-:W-:-:S05]  /*23c00*/  BRA `(.L_x_1153) ;  /* 0xfffefc8000007947 */ /* 0x000fca000383ffff */
.L_x_1029:
[----:B------:R-:W-:Y:S01]  /*23c10*/  MOV R2, RZ ;  /* 0x000000ff00027202 */ /* 0x000fe20000000f00 */
[----:B------:R-:W-:Y:S01]  /*23c20*/  IMAD.MOV.U32 R28, RZ, RZ, R5 ;  /* 0x000000ffff1c7224 */ /* 0x000fe200078e0005 */
[----:B------:R-:W-:Y:S01]  /*23c30*/  MOV R3, 0x23c60 ;  /* 0x00023c6000037802 */ /* 0x000fe20000000f00 */
[----:B------:R-:W-:Y:S02]  /*23c40*/  IMAD.MOV.U32 R226, RZ, RZ, 0x181f ;  /* 0x0000181fffe27424 */ /* 0x000fe400078e00ff */
[----:B-12---:R-:W-:Y:S05]  /*23c50*/  CALL.REL.NOINC `($__internal_15_$__cuda_sm70_shflsync_idx_p) ;  /* 0x000024b000007944 */ /* 0x006fea0003c00000 */
        /* <DEDUP_REMOVED lines=52> */
.L_x_1030:
[----:B------:R-:W-:Y:S01]  /*23fa0*/  MOV R2, RZ ;  /* 0x000000ff00027202 */ /* 0x000fe20000000f00 */
[----:B------:R-:W-:Y:S01]  /*23fb0*/  IMAD.MOV.U32 R28, RZ, RZ, R8 ;  /* 0x000000ffff1c7224 */ /* 0x000fe200078e0008 */
[----:B------:R-:W-:Y:S01]  /*23fc0*/  MOV R3, 0x23ff0 ;  /* 0x00023ff000037802 */ /* 0x000fe20000000f00 */
[----:B------:R-:W-:Y:S02]  /*23fd0*/  IMAD.MOV.U32 R226, RZ, RZ, 0x1c1f ;  /* 0x00001c1fffe27424 */ /* 0x000fe400078e00ff */
[----:B------:R-:W-:Y:S05]  /*23fe0*/  CALL.REL.NOINC `($__internal_15_$__cuda_sm70_shflsync_idx_p) ;  /* 0x0000212000007944 */ /* 0x000fea0003c00000 */
[----:B------:R-:W-:Y:S01]  /*23ff0*/  MOV R5, R28 ;  /* 0x0000001c00057202 */ /* 0x000fe20000000f00 */
[----:B------:R-:W-:-:S05]  /*24000*/  BRA `(.L_x_1155) ;  /* 0xfffefbf000007947 */ /* 0x000fca000383ffff */
.L_x_1035:
[----:B------:R-:W-:Y:S01]  /*24010*/  MOV R2, 0x1 ;  /* 0x0000000100027802 */ /* 0x000fe20000000f00 */
[----:B------:R-:W-:Y:S01]  /*24020*/  IMAD.MOV.U32 R28, RZ, RZ, R8 ;  /* 0x000000ffff1c7224 */ /* 0x000fe200078e0008 */
[----:B------:R-:W-:Y:S01]  /*24030*/  MOV R3, 0x24060 ;  /* 0x0002406000037802 */ /* 0x000fe20000000f00 */
[----:B------:R-:W-:Y:S02]  /*24040*/  IMAD.MOV.U32 R226, RZ, RZ, 0x1c1f ;  /* 0x00001c1fffe27424 */ /* 0x000fe400078e00ff */
[----:B-1----:R-:W-:Y:S05]  /*24050*/  CALL.REL.NOINC `($__internal_15_$__cuda_sm70_shflsync_idx_p) ;  /* 0x000020b000007944 */ /* 0x002fea0003c00000 */
[----:B------:R-:W-:Y:S01]  /*24060*/  MOV R5, R28 ;  /* 0x0000001c00057202 */ /* 0x000fe20000000f00 */
[----:B------:R-:W-:-:S05]  /*24070*/  BRA `(.L_x_1156) ;  /* 0xffff05d000007947 */ /* 0x000fca000383ffff */
.L_x_1040:
[----:B------:R-:W-:Y:S02]  /*24080*/  MOV R3, 0x2 ;  /* 0x0000000200037802 */ /* 0x000fe40000000f00 */
[----:B------:R-:W-:Y:S02]  /*24090*/  MOV R2, 0x240b0 ;  /* 0x000240b000027802 */ /* 0x000fe40000000f00 */
[----:B------:R-:W-:Y:S05]  /*240a0*/  CALL.REL.NOINC `($__internal_14_$__cuda_sm70_shflsync_bfly_p) ;  /* 0x0000200000007944 */ /* 0x000fea0003c00000 */
[----:B------:R-:W-:Y:S01]  /*240b0*/  MOV R2, R217 ;  /* 0x000000d900027202 */ /* 0x000fe20000000f00 */
[----:B------:R-:W-:-:S05]  /*240c0*/  BRA `(.L_x_1157) ;  /* 0xffff102000007947 */ /* 0x000fca000383ffff */
.L_x_1041:
[----:B------:R-:W-:Y:S02]  /*240d0*/  MOV R3, 0x1 ;  /* 0x0000000100037802 */ /* 0x000fe40000000f00 */
[----:B------:R-:W-:Y:S02]  /*240e0*/  MOV R2, 0x24100 ;  /* 0x0002410000027802 */ /* 0x000fe40000000f00 */
[----:B------:R-:W-:Y:S05]  /*240f0*/  CALL.REL.NOINC `($__internal_14_$__cuda_sm70_shflsync_bfly_p) ;  /* 0x00001fb000007944 */ /* 0x000fea0003c00000 */
[----:B------:R-:W-:Y:S01]  /*24100*/  IMAD.MOV.U32 R3, RZ, RZ, 0x2 ;  /* 0x00000002ff037424 */ /* 0x000fe200078e00ff */
[----:B------:R-:W-:Y:S01]  /*24110*/  FMNMX.FTZ R5, R4, R217, !PT ;  /* 0x000000d904057209 */ /* 0x000fe20007810000 */
[----:B------:R-:W-:Y:S01]  /*24120*/  IMAD.MOV.U32 R4, RZ, RZ, R8 ;  /* 0x000000ffff047224 */ /* 0x000fe200078e0008 */
[----:B------:R-:W-:Y:S02]  /*24130*/  MOV R2, 0x24150 ;  /* 0x0002415000027802 */ /* 0x000fe40000000f00 */
[----:B------:R-:W-:Y:S05]  /*24140*/  CALL.REL.NOINC `($__internal_14_$__cuda_sm70_shflsync_bfly_p) ;  /* 0x00001f6000007944 */ /* 0x000fea0003c00000 */
[----:B------:R-:W-:Y:S01]  /*24150*/  FMNMX.FTZ R4, R8, R217, !PT ;  /* 0x000000d908047209 */ /* 0x000fe20007810000 */
[----:B------:R-:W-:Y:S01]  /*24160*/  IMAD.MOV.U32 R3, RZ, RZ, 0x1 ;  /* 0x00000001ff037424 */ /* 0x000fe200078e00ff */
[----:B------:R-:W-:Y:S02]  /*24170*/  MOV R2, 0x24190 ;  /* 0x0002419000027802 */ /* 0x000fe40000000f00 */
[----:B------:R-:W-:Y:S05]  /*24180*/  CALL.REL.NOINC `($__internal_14_$__cuda_sm70_shflsync_bfly_p) ;  /* 0x00001f2000007944 */ /* 0x000fea0003c00000 */
[----:B------:R-:W-:Y:S01]  /*24190*/  MOV R2, R217 ;  /* 0x000000d900027202 */ /* 0x000fe20000000f00 */
[----:B------:R-:W-:-:S05]  /*241a0*/  BRA `(.L_x_1158) ;  /* 0xffff0fb000007947 */ /* 0x000fca000383ffff */
.L_x_1050:
[----:B------:R-:W-:Y:S01]  /*241b0*/  MOV R2, RZ ;  /* 0x000000ff00027202 */ /* 0x000fe20000000f00 */
[----:B------:R-:W-:Y:S01]  /*241c0*/  IMAD.MOV.U32 R28, RZ, RZ, R4 ;  /* 0x000000ffff1c7224 */ /* 0x000fe200078e0004 */
[----:B------:R-:W-:Y:S01]  /*241d0*/  MOV R3, 0x24200 ;  /* 0x0002420000037802 */ /* 0x000fe20000000f00 */
[----:B------:R-:W-:Y:S02]  /*241e0*/  IMAD.MOV.U32 R226, RZ, RZ, 0x181f ;  /* 0x0000181fffe27424 */ /* 0x000fe400078e00ff */
[----:B-1--4-:R-:W-:Y:S05]  /*241f0*/  CALL.REL.NOINC `($__internal_15_$__cuda_sm70_shflsync_idx_p) ;  /* 0x00001f1000007944 */ /* 0x012fea0003c00000 */
[----:B------:R-:W-:Y:S01]  /*24200*/  MOV R22, R28 ;  /* 0x0000001c00167202 */ /* 0x000fe20000000f00 */
[----:B------:R-:W-:-:S05]  /*24210*/  BRA `(.L_x_1159) ;  /* 0xffff2ce000007947 */ /* 0x000fca000383ffff */
.L_x_1051:
        /* <DEDUP_REMOVED lines=57> */
.L_x_1054:
[----:B------:R-:W-:Y:S01]  /*245b0*/  MOV R2, RZ ;  /* 0x000000ff00027202 */ /* 0x000fe20000000f00 */
[----:B------:R-:W-:Y:S01]  /*245c0*/  IMAD.MOV.U32 R28, RZ, RZ, R4 ;  /* 0x000000ffff1c7224 */ /* 0x000fe200078e0004 */
[----:B------:R-:W-:Y:S01]  /*245d0*/  MOV R3, 0x24600 ;  /* 0x0002460000037802 */ /* 0x000fe20000000f00 */
[----:B------:R-:W-:Y:S02]  /*245e0*/  IMAD.MOV.U32 R226, RZ, RZ, 0x181f ;  /* 0x0000181fffe27424 */ /* 0x000fe400078e00ff */
[----:B------:R-:W-:Y:S05]  /*245f0*/  CALL.REL.NOINC `($__internal_15_$__cuda_sm70_shflsync_idx_p) ;  /* 0x00001b1000007944 */ /* 0x000fea0003c00000 */
[----:B------:R-:W-:Y:S01]  /*24600*/  MOV R18, R28 ;  /* 0x0000001c00127202 */ /* 0x000fe20000000f00 */
[----:B------:R-:W-:-:S05]  /*24610*/  BRA `(.L_x_1161) ;  /* 0xffff3c7000007947 */ /* 0x000fca000383ffff */
.L_x_1055:
        /* <DEDUP_REMOVED lines=57> */
.L_x_1056:
[----:B------:R-:W-:Y:S02]  /*249b0*/  MOV R3, 0x2 ;  /* 0x0000000200037802 */ /* 0x000fe40000000f00 */
[----:B------:R-:W-:Y:S02]  /*249c0*/  MOV R2, 0x249e0 ;  /* 0x000249e000027802 */ /* 0x000fe40000000f00 */
[----:B------:R-:W-:Y:S05]  /*249d0*/  CALL.REL.NOINC `($__internal_14_$__cuda_sm70_shflsync_bfly_p) ;  /* 0x000016d000007944 */ /* 0x000fea0003c00000 */
[----:B------:R-:W-:Y:S01]  /*249e0*/  MOV R2, R217 ;  /* 0x000000d900027202 */ /* 0x000fe20000000f00 */
[----:B------:R-:W-:-:S05]  /*249f0*/  BRA `(.L_x_1163) ;  /* 0xffff3e4000007947 */ /* 0x000fca000383ffff */
.L_x_1057:
        /* <DEDUP_REMOVED lines=14> */
.L_x_1060:
[----:B--23--:R-:W-:Y:S01]  /*24ae0*/  MOV R2, RZ ;  /* 0x000000ff00027202 */ /* 0x00cfe20000000f00 */
[----:B------:R-:W-:Y:S01]  /*24af0*/  IMAD.MOV.U32 R28, RZ, RZ, R4 ;  /* 0x000000ffff1c7224 */ /* 0x000fe200078e0004 */
[----:B------:R-:W-:Y:S01]  /*24b00*/  MOV R3, 0x24b30 ;  /* 0x00024b3000037802 */ /* 0x000fe20000000f00 */
[----:B------:R-:W-:Y:S02]  /*24b10*/  IMAD.MOV.U32 R226, RZ, RZ, 0x181f ;  /* 0x0000181fffe27424 */ /* 0x000fe400078e00ff */
[----:B-1--4-:R-:W-:Y:S05]  /*24b20*/  CALL.REL.NOINC `($__internal_15_$__cuda_sm70_shflsync_idx_p) ;  /* 0x000015e000007944 */ /* 0x012fea0003c00000 */
[----:B------:R-:W-:-:S05]  /*24b30*/  BRA `(.L_x_1165) ;  /* 0xffff586000007947 */ /* 0x000fca000383ffff */
.L_x_1063:
[----:B------:R-:W-:Y:S01]  /*24b40*/  MOV R2, RZ ;  /* 0x000000ff00027202 */ /* 0x000fe20000000f00 */
[----:B------:R-:W-:Y:S01]  /*24b50*/  IMAD.MOV.U32 R28, RZ, RZ, R4 ;  /* 0x000000ffff1c7224 */ /* 0x000fe200078e0004 */
[----:B------:R-:W-:Y:S01]  /*24b60*/  MOV R3, 0x24b90 ;  /* 0x00024b9000037802 */ /* 0x000fe20000000f00 */
[----:B------:R-:W-:Y:S02]  /*24b70*/  IMAD.MOV.U32 R226, RZ, RZ, 0x181f ;  /* 0x0000181fffe27424 */ /* 0x000fe400078e00ff */
[----:B-1----:R-:W-:Y:S05]  /*24b80*/  CALL.REL.NOINC `($__internal_15_$__cuda_sm70_shflsync_idx_p) ;  /* 0x0000158000007944 */ /* 0x002fea0003c00000 */
[----:B------:R-:W-:Y:S01]  /*24b90*/  MOV R18, R28 ;  /* 0x0000001c00127202 */ /* 0x000fe20000000f00 */
[----:B------:R-:W-:-:S05]  /*24ba0*/  BRA `(.L_x_1166) ;  /* 0xffff6b1000007947 */ /* 0x000fca000383ffff */
.L_x_1064:
[----:B------:R-:W-:Y:S01]  /*24bb0*/  MOV R2, RZ ;  /* 0x000000ff00027202 */ /* 0x000fe20000000f00 */
[----:B------:R-:W-:Y:S01]  /*24bc0*/  IMAD.MOV.U32 R28, RZ, RZ, R5 ;  /* 0x000000ffff1c7224 */ /* 0x000fe200078e0005 */
[----:B------:R-:W-:Y:S01]  /*24bd0*/  MOV R3, 0x24c00 ;  /* 0x00024c0000037802 */ /* 0x000fe20000000f00 */
[----:B------:R-:W-:Y:S02]  /*24be0*/  IMAD.MOV.U32 R226, RZ, RZ, 0x181f ;  /* 0x0000181fffe27424 */ /* 0x000fe400078e00ff */
[----:B-123--:R-:W-:Y:S05]  /*24bf0*/  CALL.REL.NOINC `($__internal_15_$__cuda_sm70_shflsync_idx_p) ;  /* 0x0000151000007944 */ /* 0x00efea0003c00000 */
[----:B------:R-:W-:Y:S02]  /*24c00*/  IADD3 R16, P0, R28, R8, RZ ;  /* 0x000000081c107210 */ /* 0x000fe40007f1e0ff */
[----:B------:R-:W-:Y:S03]  /*24c10*/  MOV R226, 0x181f ;  /* 0x0000181f00e27802 */ /* 0x000fe60000000f00 */
[----:B------:R-:W-:Y:S01]  /*24c20*/  IMAD.X R17, R18, 0x1, R9, P0 ;  /* 0x0000000112117824 */ /* 0x000fe200000e0609 */
[----:B------:R-:W-:Y:S02]  /*24c30*/  IADD3 R2, P0, R28, R10, RZ ;  /* 0x0000000a1c027210 */ /* 0x000fe40007f1e0ff */
[----:B------:R-:W-:Y:S02]  /*24c40*/  MOV R28, R4 ;  /* 0x00000004001c7202 */ /* 0x000fe40000000f00 */
[----:B------:R-:W-:Y:S01]  /*24c50*/  @!PT LDS RZ, [RZ] ;  /* 0x00000000fffff984 */ /* 0x000fe20000000800 */
[----:B------:R-:W-:Y:S01]  /*24c60*/  @!PT LDS RZ, [RZ] ;  /* 0x00000000fffff984 */ /* 0x000fe20000000800 */
[----:B------:R-:W-:Y:S01]  /*24c70*/  @!PT LDS RZ, [RZ] ;  /* 0x00000000fffff984 */ /* 0x000fe20000000800 */
[----:B------:R1:W-:Y:S01]  /*24c80*/  LDGSTS.E.BYPASS.LTC128B.128 [R210+0x8100], [R16.64], !P3 ;  /* 0x0810000010d27fae */ /* 0x0003e2000d901d48 */
[----:B------:R-:W-:Y:S05]  /*24c90*/  IMAD.X R3, R18, 0x1, R11, P0 ;  /* 0x0000000112037824 */ /* 0x000fea00000e060b */
[----:B------:R2:W-:Y:S02]  /*24ca0*/  LDGSTS.E.BYPASS.LTC128B.128 [R210+0xb100], [R2.64], !P2 ;  /* 0x0b10000002d27fae */ /* 0x0005e4000d101d48 */
[----:B--2---:R-:W-:Y:S01]  /*24cb0*/  MOV R3, 0x24ce0 ;  /* 0x00024ce000037802 */ /* 0x004fe20000000f00 */
[----:B------:R-:W-:Y:S02]  /*24cc0*/  IMAD.MOV.U32 R2, RZ, RZ, 0x1 ;  /* 0x00000001ff027424 */ /* 0x000fe400078e00ff */
[----:B-1----:R-:W-:Y:S05]  /*24cd0*/  CALL.REL.NOINC `($__internal_15_$__cuda_sm70_shflsync_idx_p) ;  /* 0x0000143000007944 */ /* 0x002fea0003c00000 */
[----:B------:R-:W-:Y:S01]  /*24ce0*/  MOV R2, 0x1 ;  /* 0x0000000100027802 */ /* 0x000fe20000000f00 */
[----:B------:R-:W-:Y:S01]  /*24cf0*/  IMAD.MOV.U32 R18, RZ, RZ, R28 ;  /* 0x000000ffff127224 */ /* 0x000fe200078e001c */
[----:B------:R-:W-:Y:S01]  /*24d00*/  MOV R226, 0x181f ;  /* 0x0000181f00e27802 */ /* 0x000fe20000000f00 */
[----:B------:R-:W-:Y:S01]  /*24d10*/  IMAD.MOV.U32 R28, RZ, RZ, R5 ;  /* 0x000000ffff1c7224 */ /* 0x000fe200078e0005 */
[----:B------:R-:W-:Y:S02]  /*24d20*/  MOV R3, 0x24d40 ;  /* 0x00024d4000037802 */ /* 0x000fe40000000f00 */
[----:B------:R-:W-:Y:S05]  /*24d30*/  CALL.REL.NOINC `($__internal_15_$__cuda_sm70_shflsync_idx_p) ;  /* 0x000013d000007944 */ /* 0x000fea0003c00000 */
        /* <DEDUP_REMOVED lines=22> */
.L_x_1065:
[----:B------:R-:W-:Y:S01]  /*24ea0*/  MOV R2, RZ ;  /* 0x000000ff00027202 */ /* 0x000fe20000000f00 */
[----:B------:R-:W-:Y:S01]  /*24eb0*/  IMAD.MOV.U32 R28, RZ, RZ, R8 ;  /* 0x000000ffff1c7224 */ /* 0x000fe200078e0008 */
[----:B------:R-:W-:Y:S01]  /*24ec0*/  MOV R3, 0x24ef0 ;  /* 0x00024ef000037802 */ /* 0x000fe20000000f00 */
[----:B------:R-:W-:Y:S02]  /*24ed0*/  IMAD.MOV.U32 R226, RZ, RZ, 0x1c1f ;  /* 0x00001c1fffe27424 */ /* 0x000fe400078e00ff */
[----:B------:R-:W-:Y:S05]  /*24ee0*/  CALL.REL.NOINC `($__internal_15_$__cuda_sm70_shflsync_idx_p) ;  /* 0x0000122000007944 */ /* 0x000fea0003c00000 */
[----:B------:R-:W-:Y:S01]  /*24ef0*/  MOV R5, R28 ;  /* 0x0000001c00057202 */ /* 0x000fe20000000f00 */
[----:B------:R-:W-:-:S05]  /*24f00*/  BRA `(.L_x_1168) ;  /* 0xffff6a8000007947 */ /* 0x000fca000383ffff */
.L_x_1070:
[----:B------:R-:W-:Y:S01]  /*24f10*/  MOV R2, 0x1 ;  /* 0x0000000100027802 */ /* 0x000fe20000000f00 */
[----:B------:R-:W-:Y:S01]  /*24f20*/  IMAD.MOV.U32 R28, RZ, RZ, R8 ;  /* 0x000000ffff1c7224 */ /* 0x000fe200078e0008 */
[----:B------:R-:W-:Y:S01]  /*24f30*/  MOV R3, 0x24f60 ;  /* 0x00024f6000037802 */ /* 0x000fe20000000f00 */
[----:B------:R-:W-:Y:S02]  /*24f40*/  IMAD.MOV.U32 R226, RZ, RZ, 0x1c1f ;  /* 0x00001c1fffe27424 */ /* 0x000fe400078e00ff */
[----:B-1----:R-:W-:Y:S05]  /*24f50*/  CALL.REL.NOINC `($__internal_15_$__cuda_sm70_shflsync_idx_p) ;  /* 0x000011b000007944 */ /* 0x002fea0003c00000 */
[----:B------:R-:W-:Y:S01]  /*24f60*/  MOV R5, R28 ;  /* 0x0000001c00057202 */ /* 0x000fe20000000f00 */
[----:B------:R-:W-:-:S05]  /*24f70*/  BRA `(.L_x_1169) ;  /* 0xffff746000007947 */ /* 0x000fca000383ffff */
.L_x_1075:
[----:B------:R-:W-:Y:S02]  /*24f80*/  MOV R3, 0x2 ;  /* 0x0000000200037802 */ /* 0x000fe40000000f00 */
[----:B------:R-:W-:Y:S02]  /*24f90*/  MOV R2, 0x24fb0 ;  /* 0x00024fb000027802 */ /* 0x000fe40000000f00 */
[----:B------:R-:W-:Y:S05]  /*24fa0*/  CALL.REL.NOINC `($__internal_14_$__cuda_sm70_shflsync_bfly_p) ;  /* 0x0000110000007944 */ /* 0x000fea0003c00000 */
[----:B------:R-:W-:Y:S01]  /*24fb0*/  MOV R2, R217 ;  /* 0x000000d900027202 */ /* 0x000fe20000000f00 */
[----:B------:R-:W-:-:S05]  /*24fc0*/  BRA `(.L_x_1170) ;  /* 0xffff7eb000007947 */ /* 0x000fca000383ffff */
.L_x_1076:
        /* <DEDUP_REMOVED lines=14> */
.L_x_1078:
[----:B------:R-:W-:Y:S01]  /*250b0*/  IMAD.MOV.U32 R4, RZ, RZ, R228 ;  /* 0x000000ffff047224 */ /* 0x000fe200078e00e4 */
[----:B------:R-:W-:-:S02]  /*250c0*/  MOV R3, 0x2 ;  /* 0x0000000200037802 */ /* 0x000fc40000000f00 */
[----:B------:R-:W-:Y:S02]  /*250d0*/  MOV R2, 0x250f0 ;  /* 0x000250f000027802 */ /* 0x000fe40000000f00 */
[----:B------:R-:W-:Y:S05]  /*250e0*/  CALL.REL.NOINC `($__internal_14_$__cuda_sm70_shflsync_bfly_p) ;  /* 0x00000fc000007944 */ /* 0x000fea0003c00000 */
[----:B------:R-:W-:Y:S01]  /*250f0*/  MOV R2, R217 ;  /* 0x000000d900027202 */ /* 0x000fe20000000f00 */
[----:B------:R-:W-:Y:S05]  /*25100*/  BRA `(.L_x_1172) ;  /* 0xffff970000007947 */ /* 0x000fea000383ffff */
.L_x_1079:
[----:B------:R-:W-:Y:S01]  /*25110*/  IMAD.MOV.U32 R4, RZ, RZ, R6 ;  /* 0x000000ffff047224 */ /* 0x000fe200078e0006 */
[----:B------:R-:W-:Y:S02]  /*25120*/  MOV R3, 0x1 ;  /* 0x0000000100037802 */ /* 0x000fe40000000f00 */
[----:B------:R-:W-:Y:S02]  /*25130*/  MOV R2, 0x25150 ;  /* 0x0002515000027802 */ /* 0x000fe40000000f00 */
[----:B-1----:R-:W-:Y:S05]  /*25140*/  CALL.REL.NOINC `($__internal_14_$__cuda_sm70_shflsync_bfly_p) ;  /* 0x00000f6000007944 */ /* 0x002fea0003c00000 */
[----:B------:R-:W-:Y:S01]  /*25150*/  FADD.FTZ R6, R6, R217 ;  /* 0x000000d906067221 */ /* 0x000fe20000010000 */
[----:B------:R-:W-:Y:S02]  /*25160*/  MOV R4, R236 ;  /* 0x000000ec00047202 */ /* 0x000fe40000000f00 */
[----:B------:R-:W-:Y:S02]  /*25170*/  MOV R3, 0x2 ;  /* 0x0000000200037802 */ /* 0x000fe40000000f00 */
[----:B------:R-:W-:Y:S02]  /*25180*/  MOV R2, 0x251a0 ;  /* 0x000251a000027802 */ /* 0x000fe40000000f00 */
[----:B------:R-:W-:Y:S05]  /*25190*/  CALL.REL.NOINC `($__internal_14_$__cuda_sm70_shflsync_bfly_p) ;  /* 0x00000f1000007944 */ /* 0x000fea0003c00000 */
[----:B------:R-:W-:Y:S01]  /*251a0*/  FADD.FTZ R4, R236, R217 ;  /* 0x000000d9ec047221 */ /* 0x000fe20000010000 */
[----:B------:R-:W-:-:S02]  /*251b0*/  MOV R3, 0x1 ;  /* 0x0000000100037802 */ /* 0x000fc40000000f00 */
[----:B------:R-:W-:Y:S02]  /*251c0*/  MOV R2, 0x251e0 ;  /* 0x000251e000027802 */ /* 0x000fe40000000f00 */
[----:B------:R-:W-:Y:S05]  /*251d0*/  CALL.REL.NOINC `($__internal_14_$__cuda_sm70_shflsync_bfly_p) ;  /* 0x00000ed000007944 */ /* 0x000fea0003c00000 */
[----:B------:R-:W-:Y:S01]  /*251e0*/  MOV R2, R217 ;  /* 0x000000d900027202 */ /* 0x000fe20000000f00 */
[----:B------:R-:W-:Y:S05]  /*251f0*/  BRA `(.L_x_1173) ;  /* 0xffff968000007947 */ /* 0x000fea000383ffff */
.L_x_1086:
[----:B--234-:R-:W-:Y:S01]  /*25200*/  IMAD.MOV.U32 R28, RZ, RZ, R6 ;  /* 0x000000ffff1c7224 */ /* 0x01cfe200078e0006 */
[----:B------:R-:W-:Y:S01]  /*25210*/  MOV R2, RZ ;  /* 0x000000ff00027202 */ /* 0x000fe20000000f00 */
[----:B------:R-:W-:Y:S01]  /*25220*/  IMAD.MOV.U32 R226, RZ, RZ, 0x181f ;  /* 0x0000181fffe27424 */ /* 0x000fe200078e00ff */
[----:B------:R-:W-:Y:S02]  /*25230*/  MOV R3, 0x25250 ;  /* 0x0002525000037802 */ /* 0x000fe40000000f00 */
[----:B-1----:R-:W-:Y:S05]  /*25240*/  CALL.REL.NOINC `($__internal_15_$__cuda_sm70_shflsync_idx_p) ;  /* 0x00000ec000007944 */ /* 0x002fea0003c00000 */
[----:B------:R-:W-:Y:S01]  /*25250*/  MOV R9, R28 ;  /* 0x0000001c00097202 */ /* 0x000fe20000000f00 */
[----:B------:R-:W-:Y:S05]  /*25260*/  BRA `(.L_x_1174) ;  /* 0xffffaa1000007947 */ /* 0x000fea000383ffff */
.L_x_1087:
[----:B------:R-:W-:Y:S01]  /*25270*/  IMAD.MOV.U32 R28, RZ, RZ, R8 ;  /* 0x000000ffff1c7224 */ /* 0x000fe200078e0008 */
[----:B------:R-:W-:Y:S01]  /*25280*/  MOV R2, RZ ;  /* 0x000000ff00027202 */ /* 0x000fe20000000f00 */
[----:B------:R-:W-:Y:S01]  /*25290*/  IMAD.MOV.U32 R226, RZ, RZ, 0x181f ;  /* 0x0000181fffe27424 */ /* 0x000fe200078e00ff */
[----:B------:R-:W-:Y:S02]  /*252a0*/  MOV R3, 0x252c0 ;  /* 0x000252c000037802 */ /* 0x000fe40000000f00 */
[----:B-123--:R-:W-:Y:S05]  /*252b0*/  CALL.REL.NOINC `($__internal_15_$__cuda_sm70_shflsync_idx_p) ;  /* 0x00000e5000007944 */ /* 0x00efea0003c00000 */
[----:B------:R-:W-:Y:S01]  /*252c0*/  MOV R2, R28 ;  /* 0x0000001c00027202 */ /* 0x000fe20000000f00 */
[----:B------:R-:W-:Y:S05]  /*252d0*/  BRA `(.L_x_1175) ;  /* 0xffffa9c000007947 */ /* 0x000fea000383ffff */
.L_x_1090:
[----:B------:R-:W-:Y:S01]  /*252e0*/  IMAD.MOV.U32 R28, RZ, RZ, R6 ;  /* 0x000000ffff1c7224 */ /* 0x000fe200078e0006 */
[----:B--2---:R-:W-:Y:S01]  /*252f0*/  MOV R2, 0x1 ;  /* 0x0000000100027802 */ /* 0x004fe20000000f00 */
[----:B------:R-:W-:Y:S01]  /*25300*/  IMAD.MOV.U32 R226, RZ, RZ, 0x181f ;  /* 0x0000181fffe27424 */ /* 0x000fe200078e00ff */
[----:B------:R-:W-:-:S02]  /*25310*/  MOV R3, 0x25330 ;  /* 0x0002533000037802 */ /* 0x000fc40000000f00 */
[----:B-1-34-:R-:W-:Y:S05]  /*25320*/  CALL.REL.NOINC `($__internal_15_$__cuda_sm70_shflsync_idx_p) ;  /* 0x00000de000007944 */ /* 0x01afea0003c00000 */
[----:B------:R-:W-:Y:S01]  /*25330*/  IMAD.MOV.U32 R9, RZ, RZ, R28 ;  /* 0x000000ffff097224 */ /* 0x000fe200078e001c */
[----:B------:R-:W-:Y:S01]  /*25340*/  MOV R2, 0x1 ;  /* 0x0000000100027802 */ /* 0x000fe20000000f00 */
[----:B------:R-:W-:Y:S01]  /*25350*/  IMAD.MOV.U32 R28, RZ, RZ, R8 ;  /* 0x000000ffff1c7224 */ /* 0x000fe200078e0008 */
[----:B------:R-:W-:-:S02]  /*25360*/  MOV R226, 0x181f ;  /* 0x0000181f00e27802 */ /* 0x000fc40000000f00 */
[----:B------:R-:W-:Y:S02]  /*25370*/  MOV R3, 0x25390 ;  /* 0x0002539000037802 */ /* 0x000fe40000000f00 */
[----:B------:R-:W-:Y:S05]  /*25380*/  CALL.REL.NOINC `($__internal_15_$__cuda_sm70_shflsync_idx_p) ;  /* 0x00000d8000007944 */ /* 0x000fea0003c00000 */
[----:B------:R-:W-:Y:S01]  /*25390*/  MOV R2, R28 ;  /* 0x0000001c00027202 */ /* 0x000fe20000000f00 */
[----:B------:R-:W-:Y:S05]  /*253a0*/  BRA `(.L_x_1176) ;  /* 0xffffa9e000007947 */ /* 0x000fea000383ffff */
.L_x_1093:
[----:B------:R-:W-:Y:S01]  /*253b0*/  IMAD.MOV.U32 R28, RZ, RZ, R6 ;  /* 0x000000ffff1c7224 */ /* 0x000fe200078e0006 */
[----:B--2---:R-:W-:Y:S01]  /*253c0*/  MOV R2, 0x2 ;  /* 0x0000000200027802 */ /* 0x004fe20000000f00 */
[----:B------:R-:W-:Y:S01]  /*253d0*/  IMAD.MOV.U32 R226, RZ, RZ, 0x181f ;  /* 0x0000181fffe27424 */ /* 0x000fe200078e00ff */
[----:B------:R-:W-:Y:S02]  /*253e0*/  MOV R3, 0x25400 ;  /* 0x0002540000037802 */ /* 0x000fe40000000f00 */
[----:B-1-34-:R-:W-:Y:S05]  /*253f0*/  CALL.REL.NOINC `($__internal_15_$__cuda_sm70_shflsync_idx_p) ;  /* 0x00000d1000007944 */ /* 0x01afea0003c00000 */
[----:B------:R-:W-:Y:S01]  /*25400*/  MOV R9, R28 ;  /* 0x0000001c00097202 */ /* 0x000fe20000000f00 */
[----:B------:R-:W-:Y:S05]  /*25410*/  BRA `(.L_x_1177) ;  /* 0xffffaa6000007947 */ /* 0x000fea000383ffff */
.L_x_1094:
[----:B------:R-:W-:Y:S01]  /*25420*/  IMAD.MOV.U32 R28, RZ, RZ, R8 ;  /* 0x000000ffff1c7224 */ /* 0x000fe200078e0008 */
[----:B--2---:R-:W-:Y:S01]  /*25430*/  MOV R2, 0x2 ;  /* 0x0000000200027802 */ /* 0x004fe20000000f00 */
[----:B------:R-:W-:Y:S01]  /*25440*/  IMAD.MOV.U32 R226, RZ, RZ, 0x181f ;  /* 0x0000181fffe27424 */ /* 0x000fe200078e00ff */
[----:B------:R-:W-:Y:S02]  /*25450*/  MOV R3, 0x25470 ;  /* 0x0002547000037802 */ /* 0x000fe40000000f00 */
[----:B-1-34-:R-:W-:Y:S05]  /*25460*/  CALL.REL.NOINC `($__internal_15_$__cuda_sm70_shflsync_idx_p) ;  /* 0x00000ca000007944 */ /* 0x01afea0003c00000 */
[----:B------:R-:W-:Y:S01]  /*25470*/  MOV R2, R28 ;  /* 0x0000001c00027202 */ /* 0x000fe20000000f00 */
[----:B------:R-:W-:Y:S05]  /*25480*/  BRA `(.L_x_1178) ;  /* 0xffffaa1000007947 */ /* 0x000fea000383ffff */
.L_x_1097:
[----:B------:R-:W-:Y:S01]  /*25490*/  IMAD.MOV.U32 R28, RZ, RZ, R6 ;  /* 0x000000ffff1c7224 */ /* 0x000fe200078e0006 */
[----:B---34-:R-:W-:Y:S01]  /*254a0*/  MOV R2, 0x3 ;  /* 0x0000000300027802 */ /* 0x018fe20000000f00 */
[----:B------:R-:W-:Y:S01]  /*254b0*/  IMAD.MOV.U32 R226, RZ, RZ, 0x181f ;  /* 0x0000181fffe27424 */ /* 0x000fe200078e00ff */
[----:B------:R-:W-:-:S02]  /*254c0*/  MOV R3, 0x254e0 ;  /* 0x000254e000037802 */ /* 0x000fc40000000f00 */
[----:B-12---:R-:W-:Y:S05]  /*254d0*/  CALL.REL.NOINC `($__internal_15_$__cuda_sm70_shflsync_idx_p) ;  /* 0x00000c3000007944 */ /* 0x006fea0003c00000 */
        /* <DEDUP_REMOVED lines=8> */
.L_x_1099:
[----:B------:R-:W-:Y:S01]  /*25560*/  IMAD.MOV.U32 R28, RZ, RZ, R6 ;  /* 0x000000ffff1c7224 */ /* 0x000fe200078e0006 */
[----:B------:R-:W-:Y:S01]  /*25570*/  MOV R2, RZ ;  /* 0x000000ff00027202 */ /* 0x000fe20000000f00 */
[----:B------:R-:W-:Y:S01]  /*25580*/  IMAD.MOV.U32 R226, RZ, RZ, 0x1c1f ;  /* 0x00001c1fffe27424 */ /* 0x000fe200078e00ff */
[----:B------:R-:W-:Y:S02]  /*25590*/  MOV R3, 0x255b0 ;  /* 0x000255b000037802 */ /* 0x000fe40000000f00 */
[----:B------:R-:W-:Y:S05]  /*255a0*/  CALL.REL.NOINC `($__internal_15_$__cuda_sm70_shflsync_idx_p) ;  /* 0x00000b6000007944 */ /* 0x000fea0003c00000 */
[----:B------:R-:W-:Y:S01]  /*255b0*/  MOV R4, R28 ;  /* 0x0000001c00047202 */ /* 0x000fe20000000f00 */
[----:B------:R-:W-:Y:S05]  /*255c0*/  BRA `(.L_x_1180) ;  /* 0xffffacc000007947 */ /* 0x000fea000383ffff */
.L_x_1100:
[----:B------:R-:W-:Y:S01]  /*255d0*/  IMAD.MOV.U32 R28, RZ, RZ, R5 ;  /* 0x000000ffff1c7224 */ /* 0x000fe200078e0005 */
[----:B------:R-:W-:Y:S01]  /*255e0*/  MOV R2, RZ ;  /* 0x000000ff00027202 */ /* 0x000fe20000000f00 */
[----:B------:R-:W-:Y:S01]  /*255f0*/  IMAD.MOV.U32 R226, RZ, RZ, 0x1c1f ;  /* 0x00001c1fffe27424 */ /* 0x000fe200078e00ff */
[----:B------:R-:W-:Y:S02]  /*25600*/  MOV R3, 0x25620 ;  /* 0x0002562000037802 */ /* 0x000fe40000000f00 */
[----:B-12---:R-:W-:Y:S05]  /*25610*/  CALL.REL.NOINC `($__internal_15_$__cuda_sm70_shflsync_idx_p) ;  /* 0x00000af000007944 */ /* 0x006fea0003c00000 */
[----:B------:R-:W-:Y:S01]  /*25620*/  MOV R2, R28 ;  /* 0x0000001c00027202 */ /* 0x000fe20000000f00 */
[----:B------:R-:W-:Y:S05]  /*25630*/  BRA `(.L_x_1181) ;  /* 0xffffac7000007947 */ /* 0x000fea000383ffff */
.L_x_1103:
[----:B------:R-:W-:Y:S01]  /*25640*/  IMAD.MOV.U32 R28, RZ, RZ, R6 ;  /* 0x000000ffff1c7224 */ /* 0x000fe200078e0006 */
[----:B----4-:R-:W-:Y:S01]  /*25650*/  MOV R2, 0x1 ;  /* 0x0000000100027802 */ /* 0x010fe20000000f00 */
[----:B------:R-:W-:Y:S01]  /*25660*/  IMAD.MOV.U32 R226, RZ, RZ, 0x1c1f ;  /* 0x00001c1fffe27424 */ /* 0x000fe200078e00ff */
[----:B------:R-:W-:-:S02]  /*25670*/  MOV R3, 0x25690 ;  /* 0x0002569000037802 */ /* 0x000fc40000000f00 */
[----:B-123--:R-:W-:Y:S05]  /*25680*/  CALL.REL.NOINC `($__internal_15_$__cuda_sm70_shflsync_idx_p) ;  /* 0x00000a8000007944 */ /* 0x00efea0003c00000 */
        /* <DEDUP_REMOVED lines=8> */
.L_x_1107:
[----:B------:R-:W-:Y:S01]  /*25710*/  IMAD.MOV.U32 R28, RZ, RZ, R5 ;  /* 0x000000ffff1c7224 */ /* 0x000fe200078e0005 */
[----:B------:R-:W-:Y:S01]  /*25720*/  MOV R2, RZ ;  /* 0x000000ff00027202 */ /* 0x000fe20000000f00 */
[----:B------:R-:W-:Y:S01]  /*25730*/  IMAD.MOV.U32 R226, RZ, RZ, 0x181f ;  /* 0x0000181fffe27424 */ /* 0x000fe200078e00ff */
[----:B------:R-:W-:Y:S02]  /*25740*/  MOV R3, 0x25760 ;  /* 0x0002576000037802 */ /* 0x000fe40000000f00 */
[----:B------:R-:W-:Y:S05]  /*25750*/  CALL.REL.NOINC `($__internal_15_$__cuda_sm70_shflsync_idx_p) ;  /* 0x000009b000007944 */ /* 0x000fea0003c00000 */
[----:B------:R-:W-:Y:S01]  /*25760*/  MOV R9, R28 ;  /* 0x0000001c00097202 */ /* 0x000fe20000000f00 */
[----:B------:R-:W-:Y:S05]  /*25770*/  BRA `(.L_x_1183) ;  /* 0xffffc11000007947 */ /* 0x000fea000383ffff */
.L_x_1108:
[----:B------:R-:W-:Y:S01]  /*25780*/  IMAD.MOV.U32 R28, RZ, RZ, R8 ;  /* 0x000000ffff1c7224 */ /* 0x000fe200078e0008 */
[----:B------:R-:W-:Y:S01]  /*25790*/  MOV R2, RZ ;  /* 0x000000ff00027202 */ /* 0x000fe20000000f00 */
[----:B------:R-:W-:Y:S01]  /*257a0*/  IMAD.MOV.U32 R226, RZ, RZ, 0x181f ;  /* 0x0000181fffe27424 */ /* 0x000fe200078e00ff */
[----:B------:R-:W-:Y:S02]  /*257b0*/  MOV R3, 0x257d0 ;  /* 0x000257d000037802 */ /* 0x000fe40000000f00 */
[----:B-12---:R-:W-:Y:S05]  /*257c0*/  CALL.REL.NOINC `($__internal_15_$__cuda_sm70_shflsync_idx_p) ;  /* 0x0000094000007944 */ /* 0x006fea0003c00000 */
[----:B------:R-:W-:Y:S01]  /*257d0*/  MOV R2, R28 ;  /* 0x0000001c00027202 */ /* 0x000fe20000000f00 */
[----:B------:R-:W-:Y:S05]  /*257e0*/  BRA `(.L_x_1184) ;  /* 0xffffc0c000007947 */ /* 0x000fea000383ffff */
.L_x_1111:
[----:B------:R-:W-:Y:S01]  /*257f0*/  IMAD.MOV.U32 R28, RZ, RZ, R5 ;  /* 0x000000ffff1c7224 */ /* 0x000fe200078e0005 */
[----:B--2-4-:R-:W-:Y:S01]  /*25800*/  MOV R2, 0x1 ;  /* 0x0000000100027802 */ /* 0x014fe20000000f00 */
[----:B------:R-:W-:Y:S01]  /*25810*/  IMAD.MOV.U32 R226, RZ, RZ, 0x181f ;  /* 0x0000181fffe27424 */ /* 0x000fe200078e00ff */
[----:B------:R-:W-:-:S02]  /*25820*/  MOV R3, 0x25840 ;  /* 0x0002584000037802 */ /* 0x000fc40000000f00 */
[----:B-1-3--:R-:W-:Y:S05]  /*25830*/  CALL.REL.NOINC `($__internal_15_$__cuda_sm70_shflsync_idx_p) ;  /* 0x000008d000007944 */ /* 0x00afea0003c00000 */
        /* <DEDUP_REMOVED lines=8> */
.L_x_1114:
[----:B------:R-:W-:Y:S01]  /*258c0*/  IMAD.MOV.U32 R28, RZ, RZ, R5 ;  /* 0x000000ffff1c7224 */ /* 0x000fe200078e0005 */
[----:B-1--4-:R-:W-:Y:S01]  /*258d0*/  MOV R2, 0x2 ;  /* 0x0000000200027802 */ /* 0x012fe20000000f00 */
[----:B------:R-:W-:Y:S01]  /*258e0*/  IMAD.MOV.U32 R226, RZ, RZ, 0x181f ;  /* 0x0000181fffe27424 */ /* 0x000fe200078e00ff */
[----:B------:R-:W-:Y:S02]  /*258f0*/  MOV R3, 0x25910 ;  /* 0x0002591000037802 */ /* 0x000fe40000000f00 */
[----:B--23--:R-:W-:Y:S05]  /*25900*/  CALL.REL.NOINC `($__internal_15_$__cuda_sm70_shflsync_idx_p) ;  /* 0x0000080000007944 */ /* 0x00cfea0003c00000 */
[----:B------:R-:W-:Y:S01]  /*25910*/  MOV R9, R28 ;  /* 0x0000001c00097202 */ /* 0x000fe20000000f00 */
[----:B------:R-:W-:Y:S05]  /*25920*/  BRA `(.L_x_1186) ;  /* 0xffffc17000007947 */ /* 0x000fea000383ffff */
.L_x_1115:
[----:B------:R-:W-:Y:S01]  /*25930*/  IMAD.MOV.U32 R28, RZ, RZ, R8 ;  /* 0x000000ffff1c7224 */ /* 0x000fe200078e0008 */
[----:B----4-:R-:W-:Y:S01]  /*25940*/  MOV R2, 0x2 ;  /* 0x0000000200027802 */ /* 0x010fe20000000f00 */
[----:B------:R-:W-:Y:S01]  /*25950*/  IMAD.MOV.U32 R226, RZ, RZ, 0x181f ;  /* 0x0000181fffe27424 */ /* 0x000fe200078e00ff */
[----:B------:R-:W-:Y:S02]  /*25960*/  MOV R3, 0x25980 ;  /* 0x0002598000037802 */ /* 0x000fe40000000f00 */
[----:B-123--:R-:W-:Y:S05]  /*25970*/  CALL.REL.NOINC `($__internal_15_$__cuda_sm70_shflsync_idx_p) ;  /* 0x0000079000007944 */ /* 0x00efea0003c00000 */
[----:B------:R-:W-:Y:S01]  /*25980*/  MOV R2, R28 ;  /* 0x0000001c00027202 */ /* 0x000fe20000000f00 */
[----:B------:R-:W-:Y:S05]  /*25990*/  BRA `(.L_x_1187) ;  /* 0xffffc12000007947 */ /* 0x000fea000383ffff */
.L_x_1118:
[----:B------:R-:W-:Y:S01]  /*259a0*/  IMAD.MOV.U32 R28, RZ, RZ, R5 ;  /* 0x000000ffff1c7224 */ /* 0x000fe200078e0005 */
[----:B-1----:R-:W-:Y:S01]  /*259b0*/  MOV R2, 0x3 ;  /* 0x0000000300027802 */ /* 0x002fe20000000f00 */
[----:B------:R-:W-:Y:S01]  /*259c0*/  IMAD.MOV.U32 R226, RZ, RZ, 0x181f ;  /* 0x0000181fffe27424 */ /* 0x000fe200078e00ff */
[----:B------:R-:W-:-:S02]  /*259d0*/  MOV R3, 0x259f0 ;  /* 0x000259f000037802 */ /* 0x000fc40000000f00 */
[----:B--234-:R-:W-:Y:S05]  /*259e0*/  CALL.REL.NOINC `($__internal_15_$__cuda_sm70_shflsync_idx_p) ;  /* 0x0000072000007944 */ /* 0x01cfea0003c00000 */
        /* <DEDUP_REMOVED lines=8> */
.L_x_1120:
[----:B------:R-:W-:Y:S01]  /*25a70*/  IMAD.MOV.U32 R28, RZ, RZ, R29 ;  /* 0x000000ffff1c7224 */ /* 0x000fe200078e001d */
[----:B------:R-:W-:Y:S01]  /*25a80*/  MOV R2, RZ ;  /* 0x000000ff00027202 */ /* 0x000fe20000000f00 */
[----:B------:R-:W-:Y:S01]  /*25a90*/  IMAD.MOV.U32 R226, RZ, RZ, 0x1f ;  /* 0x0000001fffe27424 */ /* 0x000fe200078e00ff */
[----:B------:R-:W-:Y:S02]  /*25aa0*/  MOV R3, 0x25ac0 ;  /* 0x00025ac000037802 */ /* 0x000fe40000000f00 */
[----:B------:R-:W-:Y:S05]  /*25ab0*/  CALL.REL.NOINC `($__internal_15_$__cuda_sm70_shflsync_idx_p) ;  /* 0x0000065000007944 */ /* 0x000fea0003c00000 */
[----:B------:R-:W-:Y:S01]  /*25ac0*/  MOV R10, R28 ;  /* 0x0000001c000a7202 */ /* 0x000fe20000000f00 */
[----:B------:R-:W-:Y:S05]  /*25ad0*/  BRA `(.L_x_1189) ;  /* 0xffffc29000007947 */ /* 0x000fea000383ffff */
.L_x_1121:
[----:B------:R-:W-:Y:S01]  /*25ae0*/  IMAD.MOV.U32 R28, RZ, RZ, R29 ;  /* 0x000000ffff1c7224 */ /* 0x000fe200078e001d */
[----:B------:R-:W-:Y:S01]  /*25af0*/  MOV R2, 0x1 ;  /* 0x0000000100027802 */ /* 0x000fe20000000f00 */
[----:B------:R-:W-:Y:S01]  /*25b00*/  IMAD.MOV.U32 R226, RZ, RZ, 0x1f ;  /* 0x0000001fffe27424 */ /* 0x000fe200078e00ff */
[----:B------:R-:W-:Y:S02]  /*25b10*/  MOV R3, 0x25b30 ;  /* 0x00025b3000037802 */ /* 0x000fe40000000f00 */
[----:B-12---:R-:W-:Y:S05]  /*25b20*/  CALL.REL.NOINC `($__internal_15_$__cuda_sm70_shflsync_idx_p) ;  /* 0x000005e000007944 */ /* 0x006fea0003c00000 */
[----:B------:R-:W-:Y:S01]  /*25b30*/  MOV R9, R28 ;  /* 0x0000001c00097202 */ /* 0x000fe20000000f00 */
[----:B------:R-:W-:Y:S05]  /*25b40*/  BRA `(.L_x_1190) ;  /* 0xffffc24000007947 */ /* 0x000fea000383ffff */
.L_x_1122:
[----:B------:R-:W-:Y:S02]  /*25b50*/  MOV R3, 0x1 ;  /* 0x0000000100037802 */ /* 0x000fe40000000f00 */
[----:B------:R-:W-:-:S02]  /*25b60*/  MOV R4, 0x25b80 ;  /* 0x00025b8000047802 */ /* 0x000fc40000000f00 */
[----:B-1234-:R-:W-:Y:S05]  /*25b70*/  CALL.REL.NOINC `($__internal_16_$__cuda_sm70_shflsync_up_p) ;  /* 0x000005f000007944 */ /* 0x01efea0003c00000 */
[----:B------:R-:W-:Y:S05]  /*25b80*/  BRA `(.L_x_1191) ;  /* 0xffffc33000007947 */ /* 0x000fea000383ffff */
.L_x_1123:
[----:B------:R-:W-:Y:S02]  /*25b90*/  MOV R3, 0x2 ;  /* 0x0000000200037802 */ /* 0x000fe40000000f00 */
[----:B------:R-:W-:-:S02]  /*25ba0*/  MOV R4, 0x25bc0 ;  /* 0x00025bc000047802 */ /* 0x000fc40000000f00 */
[----:B--2-4-:R-:W-:Y:S05]  /*25bb0*/  CALL.REL.NOINC `($__internal_16_$__cuda_sm70_shflsync_up_p) ;  /* 0x000005b000007944 */ /* 0x014fea0003c00000 */
[----:B------:R-:W-:Y:S02]  /*25bc0*/  SEL R3, R3, RZ, P1 ;  /* 0x000000ff03037207 */ /* 0x000fe40000800000 */
[----:B------:R-:W-:-:S03]  /*25bd0*/  MOV R4, 0x25c10 ;  /* 0x00025c1000047802 */ /* 0x000fc60000000f00 */
[----:B------:R-:W-:Y:S02]  /*25be0*/  IMAD.IADD R2, R2, 0x1, R3 ;  /* 0x0000000102027824 */ /* 0x000fe400078e0203 */
[----:B------:R-:W-:Y:S02]  /*25bf0*/  IMAD.MOV.U32 R3, RZ, RZ, 0x4 ;  /* 0x00000004ff037424 */ /* 0x000fe400078e00ff */
[----:B------:R-:W-:Y:S05]  /*25c00*/  CALL.REL.NOINC `($__internal_16_$__cuda_sm70_shflsync_up_p) ;  /* 0x0000056000007944 */ /* 0x000fea0003c00000 */
        /* <DEDUP_REMOVED lines=12> */
[----:B------:R-:W-:Y:S01]  /*25cd0*/  IMAD.IADD R4, R3, 0x1, R2 ;  /* 0x0000000103047824 */ /* 0x000fe200078e0202 */
[----:B------:R-:W-:Y:S01]  /*25ce0*/  MOV R3, 0x25d20 ;  /* 0x00025d2000037802 */ /* 0x000fe20000000f00 */
[----:B------:R-:W-:Y:S02]  /*25cf0*/  IMAD.MOV.U32 R2, RZ, RZ, 0x1f ;  /* 0x0000001fff027424 */ /* 0x000fe400078e00ff */
[----:B------:R-:W-:Y:S02]  /*25d00*/  IMAD.MOV.U32 R28, RZ, RZ, R4 ;  /* 0x000000ffff1c7224 */ /* 0x000fe400078e0004 */
[----:B------:R-:W-:Y:S05]  /*25d10*/  CALL.REL.NOINC `($__internal_15_$__cuda_sm70_shflsync_idx_p) ;  /* 0x000003f000007944 */ /* 0x000fea0003c00000 */
[----:B------:R-:W-:Y:S01]  /*25d20*/  MOV R2, R28 ;  /* 0x0000001c00027202 */ /* 0x000fe20000000f00 */
[----:B------:R-:W-:Y:S05]  /*25d30*/  BRA `(.L_x_1192) ;  /* 0xffffc28000007947 */ /* 0x000fea000383ffff */
.L_x_1127:
[----:B------:R-:W-:Y:S02]  /*25d40*/  MOV R3, 0x1 ;  /* 0x0000000100037802 */ /* 0x000fe40000000f00 */
[----:B------:R-:W-:Y:S02]  /*25d50*/  MOV R4, 0x25d70 ;  /* 0x00025d7000047802 */ /* 0x000fe40000000f00 */
[----:B------:R-:W-:Y:S05]  /*25d60*/  CALL.REL.NOINC `($__internal_16_$__cuda_sm70_shflsync_up_p) ;  /* 0x0000040000007944 */ /* 0x000fea0003c00000 */
[----:B------:R-:W-:Y:S05]  /*25d70*/  BRA `(.L_x_1193) ;  /* 0xffffc3b000007947 */ /* 0x000fea000383ffff */
.L_x_1128:
[----:B------:R-:W-:Y:S02]  /*25d80*/  MOV R3, 0x2 ;  /* 0x0000000200037802 */ /* 0x000fe40000000f00 */
[----:B------:R-:W-:Y:S02]  /*25d90*/  MOV R4, 0x25db0 ;  /* 0x00025db000047802 */ /* 0x000fe40000000f00 */
        /* <DEDUP_REMOVED lines=25> */
.L_x_1130:
[----:B------:R-:W-:Y:S02]  /*25f30*/  SEL R2, RZ, 0x1, P0 ;  /* 0x00000001ff027807 */ /* 0x000fe40000000000 */
[----:B------:R-:W-:Y:S02]  /*25f40*/  MOV R3, 0x25f60 ;  /* 0x00025f6000037802 */ /* 0x000fe40000000f00 */
[----:B-1----:R-:W-:Y:S05]  /*25f50*/  CALL.REL.NOINC `($__internal_17_$__cuda_sm70_votesync_ballot) ;  /* 0x0000027000007944 */ /* 0x002fea0003c00000 */
[----:B------:R-:W-:Y:S05]  /*25f60*/  BRA `(.L_x_1195) ;  /* 0xffffc35000007947 */ /* 0x000fea000383ffff */
.L_x_1131:
[----:B------:R-:W-:Y:S01]  /*25f70*/  IMAD.MOV.U32 R28, RZ, RZ, R6 ;  /* 0x000000ffff1c7224 */ /* 0x000fe200078e0006 */
[----:B--2---:R-:W-:Y:S01]  /*25f80*/  MOV R2, R9 ;  /* 0x0000000900027202 */ /* 0x004fe20000000f00 */
[----:B------:R-:W-:Y:S01]  /*25f90*/  IMAD.MOV.U32 R226, RZ, RZ, 0x1f ;  /* 0x0000001fffe27424 */ /* 0x000fe200078e00ff */
[----:B------:R-:W-:-:S02]  /*25fa0*/  MOV R3, 0x25fc0 ;  /* 0x00025fc000037802 */ /* 0x000fc40000000f00 */
[----:B-1----:R-:W-:Y:S05]  /*25fb0*/  CALL.REL.NOINC `($__internal_15_$__cuda_sm70_shflsync_idx_p) ;  /* 0x0000015000007944 */ /* 0x002fea0003c00000 */
[----:B------:R-:W-:Y:S01]  /*25fc0*/  IMAD.MOV.U32 R6, RZ, RZ, R28 ;  /* 0x000000ffff067224 */ /* 0x000fe200078e001c */
[----:B------:R-:W-:Y:S01]  /*25fd0*/  MOV R2, R9 ;  /* 0x0000000900027202 */ /* 0x000fe20000000f00 */
[----:B------:R-:W-:Y:S01]  /*25fe0*/  IMAD.MOV.U32 R28, RZ, RZ, R8 ;  /* 0x000000ffff1c7224 */ /* 0x000fe200078e0008 */
[----:B------:R-:W-:-:S02]  /*25ff0*/  MOV R226, 0x1f ;  /* 0x0000001f00e27802 */ /* 0x000fc40000000f00 */
[----:B------:R-:W-:Y:S02]  /*26000*/  MOV R3, 0x26020 ;  /* 0x0002602000037802 */ /* 0x000fe40000000f00 */
[----:B------:R-:W-:Y:S05]  /*26010*/  CALL.REL.NOINC `($__internal_15_$__cuda_sm70_shflsync_idx_p) ;  /* 0x000000f000007944 */ /* 0x000fea0003c00000 */
[----:B------:R-:W-:Y:S01]  /*26020*/  MOV R5, R28 ;  /* 0x0000001c00057202 */ /* 0x000fe20000000f00 */
[----:B------:R-:W-:Y:S05]  /*26030*/  BRA `(.L_x_1196) ;  /* 0xffffc2f000007947 */ /* 0x000fea000383ffff */
.L_x_1134:
[----:B------:R-:W-:Y:S01]  /*26040*/  IMAD.MOV.U32 R28, RZ, RZ, R4 ;  /* 0x000000ffff1c7224 */ /* 0x000fe200078e0004 */
[----:B--2---:R-:W-:Y:S01]  /*26050*/  MOV R2, R9 ;  /* 0x0000000900027202 */ /* 0x004fe20000000f00 */
[----:B------:R-:W-:Y:S01]  /*26060*/  IMAD.MOV.U32 R226, RZ, RZ, 0x1f ;  /* 0x0000001fffe27424 */ /* 0x000fe200078e00ff */
[----:B------:R-:W-:Y:S02]  /*26070*/  MOV R3, 0x26090 ;  /* 0x0002609000037802 */ /* 0x000fe40000000f00 */
[----:B-1--4-:R-:W-:Y:S05]  /*26080*/  CALL.REL.NOINC `($__internal_15_$__cuda_sm70_shflsync_idx_p) ;  /* 0x0000008000007944 */ /* 0x012fea0003c00000 */
[----:B------:R-:W-:Y:S01]  /*26090*/  MOV R15, R28 ;  /* 0x0000001c000f7202 */ /* 0x000fe20000000f00 */
[----:B------:R-:W-:Y:S05]  /*260a0*/  BRA `(.L_x_1133) ;  /* 0xffffc2e000007947 */ /* 0x000fea000383ffff */
        .weak           $__internal_14_$__cuda_sm70_shflsync_bfly_p
        .type           $__internal_14_$__cuda_sm70_shflsync_bfly_p,@function
        .size           $__internal_14_$__cuda_sm70_shflsync_bfly_p,($__internal_15_$__cuda_sm70_shflsync_idx_p - $__internal_14_$__cuda_sm70_shflsync_bfly_p)
$__internal_14_$__cuda_sm70_shflsync_bfly_p:
[----:B------:R-:W-:Y:S02]  /*260b0*/  MOV R217, 0x1f ;  /* 0x0000001f00d97802 */ /* 0x000fe40000000f00 */
[----:B------:R-:W-:-:S04]  /*260c0*/  MOV R218, 0xffffffff ;  /* 0xffffffff00da7802 */ /* 0x000fc80000000f00 */
[----:B------:R-:W-:Y:S04]  /*260d0*/  WARPSYNC R218 ;  /* 0x000000da00007348 */ /* 0x000fe80003800000 */
[----:B------:R1:W2:Y:S02]  /*260e0*/  SHFL.BFLY PT, R217, R4, R3, R217 ;  /* 0x0c00000304d97389 */ /* 0x0002a400000e00d9 */
[----:B-1----:R-:W-:-:S04]  /*260f0*/  MOV R3, 0x0 ;  /* 0x0000000000037802 */ /* 0x002fc80000000f00 */
[----:B--2---:R-:W-:Y:S05]  /*26100*/  RET.REL.NODEC R2 `(_ZN7cutlass13device_kernelIN5flash19enable_sm80_to_sm89INS1_16FlashAttnFwdSm80INS1_25CollectiveMainloopFwdSm80ILi8ELi1ELb1EN4cute5tupleIJNS5_1CILi128EEENS7_ILi96EEES8_EEELi128ENS_6half_tEfNS_4arch4Sm80ELb0ELb1ELb1ELb1ELb1ELb1ELb1ELb1EEENS1_21CollectiveEpilogueFwdINS6_IJS8_S8_S9_EEENS6_IJNS7_ILi1EEESH_SH_EEESB_SD_Li256ELb1ELb1ELb1ELb0EEENS1_36VarlenDynamicPersistentTileSchedulerILi128ELi96ELi256ELi256ELb1ELb1ELb0ELb1ELb0ELb1EEEEEEEEEvNT_6ParamsE) ;  /* 0xfffd9ef002007950 */ /* 0x004fea0003c3ffff */
        .weak           $__internal_15_$__cuda_sm70_shflsync_idx_p
        .type           $__internal_15_$__cuda_sm70_shflsync_idx_p,@function
        .size           $__internal_15_$__cuda_sm70_shflsync_idx_p,($__internal_16_$__cuda_sm70_shflsync_up_p - $__internal_15_$__cuda_sm70_shflsync_idx_p)
$__internal_15_$__cuda_sm70_shflsync_idx_p:
[----:B------:R-:W-:-:S04]  /*26110*/  MOV R227, 0xffffffff ;  /* 0xffffffff00e37802 */ /* 0x000fc80000000f00 */
[----:B------:R-:W-:Y:S04]  /*26120*/  WARPSYNC R227 ;  /* 0x000000e300007348 */ /* 0x000fe80003800000 */
[----:B------:R1:W2:Y:S02]  /*26130*/  SHFL.IDX PT, R28, R28, R2, R226 ;  /* 0x000000021c1c7389 */ /* 0x0002a400000e00e2 */
[----:B-1----:R-:W-:Y:S02]  /*26140*/  MOV R2, R3 ;  /* 0x0000000300027202 */ /* 0x002fe40000000f00 */
[----:B------:R-:W-:-:S04]  /*26150*/  MOV R3, 0x0 ;  /* 0x0000000000037802 */ /* 0x000fc80000000f00 */
[----:B--2---:R-:W-:Y:S05]  /*26160*/  RET.REL.NODEC R2 `(_ZN7cutlass13device_kernelIN5flash19enable_sm80_to_sm89INS1_16FlashAttnFwdSm80INS1_25CollectiveMainloopFwdSm80ILi8ELi1ELb1EN4cute5tupleIJNS5_1CILi128EEENS7_ILi96EEES8_EEELi128ENS_6half_tEfNS_4arch4Sm80ELb0ELb1ELb1ELb1ELb1ELb1ELb1ELb1EEENS1_21CollectiveEpilogueFwdINS6_IJS8_S8_S9_EEENS6_IJNS7_ILi1EEESH_SH_EEESB_SD_Li256ELb1ELb1ELb1ELb0EEENS1_36VarlenDynamicPersistentTileSchedulerILi128ELi96ELi256ELi256ELb1ELb1ELb0ELb1ELb0ELb1EEEEEEEEEvNT_6ParamsE) ;  /* 0xfffd9e9002007950 */ /* 0x004fea0003c3ffff */
        .weak           $__internal_16_$__cuda_sm70_shflsync_up_p
        .type           $__internal_16_$__cuda_sm70_shflsync_up_p,@function
        .size           $__internal_16_$__cuda_sm70_shflsync_up_p,($__internal_17_$__cuda_sm70_votesync_ballot - $__internal_16_$__cuda_sm70_shflsync_up_p)
$__internal_16_$__cuda_sm70_shflsync_up_p:
[----:B------:R-:W-:Y:S02]  /*26170*/  MOV R11, 0xffffffff ;  /* 0xffffffff000b7802 */ /* 0x000fe40000000f00 */
[----:B------:R-:W-:Y:S02]  /*26180*/  MOV R5, RZ ;  /* 0x000000ff00057202 */ /* 0x000fe40000000f00 */
[----:B------:R-:W-:Y:S04]  /*26190*/  WARPSYNC R11 ;  /* 0x0000000b00007348 */ /* 0x000fe80003800000 */
[----:B------:R1:W2:Y:S02]  /*261a0*/  SHFL.UP PT, R3, R2, R3, R5 ;  /* 0x0400000302037389 */ /* 0x0002a400000e0005 */
[----:B-1----:R-:W-:-:S04]  /*261b0*/  MOV R5, 0x0 ;  /* 0x0000000000057802 */ /* 0x002fc80000000f00 */
[----:B--2---:R-:W-:Y:S05]  /*261c0*/  RET.REL.NODEC R4 `(_ZN7cutlass13device_kernelIN5flash19enable_sm80_to_sm89INS1_16FlashAttnFwdSm80INS1_25CollectiveMainloopFwdSm80ILi8ELi1ELb1EN4cute5tupleIJNS5_1CILi128EEENS7_ILi96EEES8_EEELi128ENS_6half_tEfNS_4arch4Sm80ELb0ELb1ELb1ELb1ELb1ELb1ELb1ELb1EEENS1_21CollectiveEpilogueFwdINS6_IJS8_S8_S9_EEENS6_IJNS7_ILi1EEESH_SH_EEESB_SD_Li256ELb1ELb1ELb1ELb0EEENS1_36VarlenDynamicPersistentTileSchedulerILi128ELi96ELi256ELi256ELb1ELb1ELb0ELb1ELb0ELb1EEEEEEEEEvNT_6ParamsE) ;  /* 0xfffd9e3004007950 */ /* 0x004fea0003c3ffff */
        .weak           $__internal_17_$__cuda_sm70_votesync_ballot
        .type           $__internal_17_$__cuda_sm70_votesync_ballot,@function
        .size           $__internal_17_$__cuda_sm70_votesync_ballot,(.L_x_1806 - $__internal_17_$__cuda_sm70_votesync_ballot)
$__internal_17_$__cuda_sm70_votesync_ballot:
[----:B------:R-:W-:Y:S01]  /*261d0*/  ISETP.NE.U32.AND P0, PT, R2, 0x1, PT ;  /* 0x000000010200780c */ /* 0x000fe20003f05070 */
[----:B------:R-:W-:-:S04]  /*261e0*/  IMAD.MOV.U32 R5, RZ, RZ, -0x1 ;  /* 0xffffffffff057424 */ /* 0x000fc800078e00ff */
[----:B------:R-:W-:Y:S08]  /*261f0*/  WARPSYNC R5 ;  /* 0x0000000500007348 */ /* 0x000ff00003800000 */
[----:B------:R-:W-:-:S04]  /*26200*/  VOTE.ANY R2, PT, !P0 ;  /* 0x0000000000027806 */ /* 0x000fc800040e0100 */
[----:B------:R-:W-:Y:S01]  /*26210*/  LOP3.LUT R14, R2, R5, RZ, 0xc0, !PT ;  /* 0x00000005020e7212 */ /* 0x000fe200078ec0ff */
[----:B------:R-:W-:Y:S02]  /*26220*/  IMAD.MOV.U32 R2, RZ, RZ, R3 ;  /* 0x000000ffff027224 */ /* 0x000fe400078e0003 */
[----:B------:R-:W-:-:S04]  /*26230*/  IMAD.MOV.U32 R3, RZ, RZ, 0x0 ;  /* 0x00000000ff037424 */ /* 0x000fc800078e00ff */
[----:B------:R-:W-:Y:S05]  /*26240*/  RET.REL.NODEC R2 `(_ZN7cutlass13device_kernelIN5flash19enable_sm80_to_sm89INS1_16FlashAttnFwdSm80INS1_25CollectiveMainloopFwdSm80ILi8ELi1ELb1EN4cute5tupleIJNS5_1CILi128EEENS7_ILi96EEES8_EEELi128ENS_6half_tEfNS_4arch4Sm80ELb0ELb1ELb1ELb1ELb1ELb1ELb1ELb1EEENS1_21CollectiveEpilogueFwdINS6_IJS8_S8_S9_EEENS6_IJNS7_ILi1EEESH_SH_EEESB_SD_Li256ELb1ELb1ELb1ELb0EEENS1_36VarlenDynamicPersistentTileSchedulerILi128ELi96ELi256ELi256ELb1ELb1ELb0ELb1ELb0ELb1EEEEEEEEEvNT_6ParamsE) ;  /* 0xfffd9db002007950 */ /* 0x000fea0003c3ffff */
.L_x_1197:
        /* <DEDUP_REMOVED lines=11> */
.L_x_1806:


//--------------------- .text._ZN7cutlass13device_kernelIN5flash19enable_sm80_to_sm89INS1_16FlashAttnFwdSm80INS1_25CollectiveMainloopFwdSm80ILi4ELi1ELb0EN4cute5tupleIJNS5_1CILi128EEENS7_ILi64EEES8_EEELi128ENS_6half_tEfNS_4arch4Sm80ELb1ELb0ELb1ELb0ELb1ELb0ELb1ELb1EEENS1_21CollectiveEpilogueFwdINS6_IJS8_S8_S9_EEENS6_IJNS7_ILi1EEESH_SH_EEESB_SD_Li128ELb0ELb1ELb1ELb0EEENS1_30DynamicPersistentTileSchedulerILi128ELi128ELb1ELb1ELb0EEEEEEEEEvNT_6ParamsE --------------------------
	.section	.text._ZN7cutlass13device_kernelIN5flash19enable_sm80_to_sm89INS1_16FlashAttnFwdSm80INS1_25CollectiveMainloopFwdSm80ILi4ELi1ELb0EN4cute5tupleIJNS5_1CILi128EEENS7_ILi64EEES8_EEELi128ENS_6half_tEfNS_4arch4Sm80ELb1ELb0ELb1ELb0ELb1ELb0ELb1ELb1EEENS1_21CollectiveEpilogueFwdINS6_IJS8_S8_S9_EEENS6_IJNS7_ILi1EEESH_SH_EEESB_SD_Li128ELb0ELb1ELb1ELb0EEENS1_30DynamicPersistentTileSchedulerILi128ELi128ELb1ELb1ELb0EEEEEEEEEvNT_6ParamsE,"ax",@progbits
	.sectioninfo	@"SHI_REGISTERS=255"
	.align	128
.text._ZN7cutlass13device_kernelIN5flash19enable_sm80_to_sm89INS1_16FlashAttnFwdSm80INS1_25CollectiveMainloopFwdSm80ILi4ELi1ELb0EN4cute5tupleIJNS5_1CILi128EEENS7_ILi64EEES8_EEELi128ENS_6half_tEfNS_4arch4Sm80ELb1ELb0ELb1ELb0ELb1ELb0ELb1ELb1EEENS1_21CollectiveEpilogueFwdINS6_IJS8_S8_S9_EEENS6_IJNS7_ILi1EEESH_SH_EEESB_SD_Li128ELb0ELb1ELb1ELb0EEENS1_30DynamicPersistentTileSchedulerILi128ELi128ELb1ELb1ELb0EEEEEEEEEvNT_6ParamsE:
        .type           _ZN7cutlass13device_kernelIN5flash19enable_sm80_to_sm89INS1_16FlashAttnFwdSm80INS1_25CollectiveMainloopFwdSm80ILi4ELi1ELb0EN4cute5tupleIJNS5_1CILi128EEENS7_ILi64EEES8_EEELi128ENS_6half_tEfNS_4arch4Sm80ELb1ELb0ELb1ELb0ELb1ELb0ELb1ELb1EEENS1_21CollectiveEpilogueFwdINS6_IJS8_S8_S9_EEENS6_IJNS7_ILi1EEESH_SH_EEESB_SD_Li128ELb0ELb1ELb1ELb0EEENS1_30DynamicPersistentTileSchedulerILi128ELi128ELb1ELb1ELb0EEEEEEEEEvNT_6ParamsE,@function
        .size           _ZN7cutlass13device_kernelIN5flash19enable_sm80_to_sm89INS1_16FlashAttnFwdSm80INS1_25CollectiveMainloopFwdSm80ILi4ELi1ELb0EN4cute5tupleIJNS5_1CILi128EEENS7_ILi64EEES8_EEELi128ENS_6half_tEfNS_4arch4Sm80ELb1ELb0ELb1ELb0ELb1ELb0ELb1ELb1EEENS1_21CollectiveEpilogueFwdINS6_IJS8_S8_S9_EEENS6_IJNS7_ILi1EEESH_SH_EEESB_SD_Li128ELb0ELb1ELb1ELb0EEENS1_30DynamicPersistentTileSchedulerILi128ELi128ELb1ELb1ELb0EEEEEEEEEvNT_6ParamsE,(.L_x_1811 - _ZN7cutlass13device_kernelIN5flash19enable_sm80_to_sm89INS1_16FlashAttnFwdSm80INS1_25CollectiveMainloopFwdSm80ILi4ELi1ELb0EN4cute5tupleIJNS5_1CILi128EEENS7_ILi64EEES8_EEELi128ENS_6half_tEfNS_4arch4Sm80ELb1ELb0ELb1ELb0ELb1ELb0ELb1ELb1EEENS1_21CollectiveEpilogueFwdINS6_IJS8_S8_S9_EEENS6_IJNS7_ILi1EEESH_SH_EEESB_SD_Li128ELb0ELb1ELb1ELb0EEENS1_30DynamicPersistentTileSchedulerILi128ELi128ELb1ELb1ELb0EEEEEEEEEvNT_6ParamsE)
        .other          _ZN7cutlass13device_kernelIN5flash19enable_sm80_to_sm89INS1_16FlashAttnFwdSm80INS1_25CollectiveMainloopFwdSm80ILi4ELi1ELb0EN4cute5tupleIJNS5_1CILi128EEENS7_ILi64EEES8_EEELi128ENS_6half_tEfNS_4arch4Sm80ELb1ELb0ELb1ELb0ELb1ELb0ELb1ELb1EEENS1_21CollectiveEpilogueFwdINS6_IJS8_S8_S9_EEENS6_IJNS7_ILi1EEESH_SH_EEESB_SD_Li128ELb0ELb1ELb1ELb0EEENS1_30DynamicPersistentTileSchedulerILi128ELi128ELb1ELb1ELb0EEEEEEEEEvNT_6ParamsE,@"STO_CUDA_ENTRY STV_DEFAULT"
_ZN7cutlass13device_kernelIN5flash19enable_sm80_to_sm89INS1_16FlashAttnFwdSm80INS1_25CollectiveMainloopFwdSm80ILi4ELi1ELb0EN4cute5tupleIJNS5_1CILi128EEENS7_ILi64EEES8_EEELi128ENS_6half_tEfNS_4arch4Sm80ELb1ELb0ELb1ELb0ELb1ELb0ELb1ELb1EEENS1_21CollectiveEpilogueFwdINS6_IJS8_S8_S9_EEENS6_IJNS7_ILi1EEESH_SH_EEESB_SD_Li128ELb0ELb1ELb1ELb0EEENS1_30DynamicPersistentTileSchedulerILi128ELi128ELb1ELb1ELb0EEEEEEEEEvNT_6ParamsE:
[----:B------:R-:W-:-:S03]  /*0000*/  MOV R1, c[0x0][0x28] ;  /* 0x00000a0000017a02 */ /* 0x000fc60000000f00 */
[----:B------:R-:W1:Y:S01]  /*0010*/  S2R R17, SR_TID.X ;  /* 0x0000000000117919 */ /* 0x000e620000002100 */
[----:B------:R-:W-:-:S03]  /*0020*/  IADD3 R1, R1, -0xf8, RZ ;  /* 0xffffff0801017810 */ /* 0x000fc60007ffe0ff */
[----:B------:R-:W2:Y:S01]  /*0030*/  S2R R5, SR_CTAID.X ;  /* 0x0000000000057919 */ /* 0x000ea20000002500 */
[----:B-1----:R-:W-:-:S05]  /*0040*/  SHF.R.U32.HI R0, RZ, 0x5, R17 ;  /* 0x00000005ff007819 */ /* 0x002fca0000011611 */
[----:B------:R-:W1:Y:S04]  /*0050*/  SHFL.IDX PT, R2, R0, RZ, 0x1f ;  /* 0x00001fff00027589 */ /* 0x000e6800000e0000 */
[----:B------:R-:W3:Y:S01]  /*0060*/  SHFL.IDX PT, R0, R0, RZ, 0x1f ;  /* 0x00001fff00007589 */ /* 0x000ee200000e0000 */
[----:B-1----:R-:W-:Y:S01]  /*0070*/  ISETP.GE.AND P0, PT, R2, 0x1, PT ;  /* 0x000000010200780c */ /* 0x002fe20003f06270 */
[----:B---3--:R1:W3:-:S12]  /*0080*/  R2UR UR6, R0 ;  /* 0x00000000000673c2 */ /* 0x0082d800000e0000 */
[----:B------:R-:W-:Y:S06]  /*0090*/  @P0 BAR.ARV 0x4, 0x80 ;  /* 0x0102000000000b1d */ /* 0x000fec0000002000 */
[----:B--2---:R-:W-:-:S13]  /*00a0*/  ISETP.GE.AND P0, PT, R5, c[0x0][0x538], PT ;  /* 0x00014e0005007a0c */ /* 0x004fda0003f06270 */
[----:B------:R-:W-:Y:S05]  /*00b0*/  @P0 EXIT ;  /* 0x000000000000094d */ /* 0x000fea0003800000 */
[----:B-1-3--:R-:W-:Y:S01]  /*00c0*/  SHF.R.S32.HI R4, RZ, 0x1f, R17 ;  /* 0x0000001fff047819 */ /* 0x00afe20000011411 */
[----:B------:R-:W-:Y:S01]  /*00d0*/  IMAD.MOV.U32 R240, RZ, RZ, 0x20 ;  /* 0x00000020fff07424 */ /* 0x000fe200078e00ff */
[----:B------:R-:W-:Y:S01]  /*00e0*/  ULDC.64 UR8, c[0x0][0x118] ;  /* 0x0000460000087ab9 */ /* 0x000fe20000000a00 */
[----:B------:R-:W-:Y:S01]  /*00f0*/  IMAD.MOV.U32 R243, RZ, RZ, 0x40 ;  /* 0x00000040fff37424 */ /* 0x000fe200078e00ff */
[CC--:B------:R-:W-:Y:S02]  /*0100*/  LEA.HI R9, R4.reuse, R17.reuse, RZ, 0x3 ;  /* 0x0000001104097211 */ /* 0x0c0fe400078f18ff */
[----:B------:R-:W-:Y:S02]  /*0110*/  LEA.HI R7, R4, R17, RZ, 0x4 ;  /* 0x0000001104077211 */ /* 0x000fe400078f20ff */
[----:B------:R-:W-:Y:S02]  /*0120*/  SHF.R.S32.HI R3, RZ, 0x3, R9 ;  /* 0x00000003ff037819 */ /* 0x000fe40000011409 */
[----:B------:R-:W-:-:S02]  /*0130*/  LOP3.LUT R2, R9, 0xfffffff8, RZ, 0xc0, !PT ;  /* 0xfffffff809027812 */ /* 0x000fc400078ec0ff */
[----:B------:R-:W-:Y:S01]  /*0140*/  LEA.HI R10, R4, R17, RZ, 0x2 ;  /* 0x00000011040a7211 */ /* 0x000fe200078f10ff */
[----:B------:R-:W-:Y:S01]  /*0150*/  IMAD.SHL.U32 R8, R3, 0x40, RZ ;  /* 0x0000004003087824 */ /* 0x000fe200078e00ff */
[----:B------:R-:W-:Y:S01]  /*0160*/  LOP3.LUT R0, R7, 0xfffffff0, RZ, 0xc0, !PT ;  /* 0xfffffff007007812 */ /* 0x000fe200078ec0ff */
[C---:B------:R-:W-:Y:S01]  /*0170*/  IMAD.IADD R12, R17.reuse, 0x1, -R2 ;  /* 0x00000001110c7824 */ /* 0x040fe200078e0a02 */
[----:B------:R-:W-:Y:S02]  /*0180*/  LOP3.LUT R10, R10, 0xfffffffc, RZ, 0xc0, !PT ;  /* 0xfffffffc0a0a7812 */ /* 0x000fe400078ec0ff */
[----:B------:R-:W-:Y:S01]  /*0190*/  LOP3.LUT R8, R8, 0x1c0, RZ, 0xc0, !PT ;  /* 0x000001c008087812 */ /* 0x000fe200078ec0ff */
[C---:B------:R-:W-:Y:S01]  /*01a0*/  IMAD.IADD R0, R17.reuse, 0x1, -R0 ;  /* 0x0000000111007824 */ /* 0x040fe200078e0a00 */
[----:B------:R-:W-:Y:S01]  /*01b0*/  SHF.R.S32.HI R11, RZ, 0x4, R7 ;  /* 0x00000004ff0b7819 */ /* 0x000fe20000011407 */
[C---:B------:R-:W-:Y:S01]  /*01c0*/  IMAD.SHL.U32 R16, R12.reuse, 0x8, RZ ;  /* 0x000000080c107824 */ /* 0x040fe200078e00ff */
[----:B------:R-:W-:Y:S01]  /*01d0*/  SHF.R.U32.HI R3, RZ, 0x3, R8 ;  /* 0x00000003ff037819 */ /* 0x000fe20000011608 */
[----:B------:R-:W-:Y:S01]  /*01e0*/  IMAD.IADD R10, R17, 0x1, -R10 ;  /* 0x00000001110a7824 */ /* 0x000fe200078e0a0a */
[----:B------:R-:W-:Y:S01]  /*01f0*/  SHF.R.S32.HI R6, RZ, 0x1f, R0 ;  /* 0x0000001fff067819 */ /* 0x000fe20000011400 */
[----:B------:R-:W-:Y:S01]  /*0200*/  IMAD.SHL.U32 R250, R12, 0x40, RZ ;  /* 0x000000400cfa7824 */ /* 0x000fe200078e00ff */
[----:B------:R-:W-:Y:S01]  /*0210*/  LOP3.LUT R8, R8, 0x38, R16, 0xf8, !PT ;  /* 0x0000003808087812 */ /* 0x000fe200078ef810 */
[----:B------:R-:W-:Y:S01]  /*0220*/  STL [R1+0x18], R16 ;  /* 0x0000181001007387 */ /* 0x000fe20000100800 */
[----:B------:R-:W-:-:S02]  /*0230*/  LEA.HI R7, R7, R11, RZ, 0x1 ;  /* 0x0000000b07077211 */ /* 0x000fc400078f08ff */
[----:B------:R-:W-:Y:S02]  /*0240*/  LEA.HI R2, R10, R10, RZ, 0x1 ;  /* 0x0000000a0a027211 */ /* 0x000fe400078f08ff */
[----:B------:R-:W-:Y:S02]  /*0250*/  LEA.HI R6, R6, R0, RZ, 0x3 ;  /* 0x0000000006067211 */ /* 0x000fe400078f18ff */
[----:B------:R-:W-:Y:S02]  /*0260*/  LOP3.LUT R3, R8, R3, RZ, 0x3c, !PT ;  /* 0x0000000308037212 */ /* 0x000fe400078e3cff */
[----:B------:R-:W-:Y:S02]  /*0270*/  LOP3.LUT R7, R7, 0xfffffffe, RZ, 0xc0, !PT ;  /* 0xfffffffe07077812 */ /* 0x000fe400078ec0ff */
[C---:B------:R-:W-:Y:S01]  /*0280*/  LOP3.LUT R13, R2.reuse, 0x1ffffffe, RZ, 0xc0, !PT ;  /* 0x1ffffffe020d7812 */ /* 0x040fe200078ec0ff */
[----:B------:R-:W-:Y:S01]  /*0290*/  IMAD.SHL.U32 R2, R2, 0x20, RZ ;  /* 0x0000002002027824 */ /* 0x000fe200078e00ff */
[----:B------:R-:W-:Y:S01]  /*02a0*/  LOP3.LUT R8, R6, 0xfffffff8, RZ, 0xc0, !PT ;  /* 0xfffffff806087812 */ /* 0x000fe200078ec0ff */
[----:B------:R-:W-:Y:S01]  /*02b0*/  IMAD.IADD R7, R11, 0x1, -R7 ;  /* 0x000000010b077824 */ /* 0x000fe200078e0a07 */
[-C--:B------:R-:W-:Y:S01]  /*02c0*/  LEA.HI R12, R4, R17.reuse, RZ, 0x5 ;  /* 0x00000011040c7211 */ /* 0x080fe200078f28ff */
[----:B------:R-:W-:Y:S01]  /*02d0*/  IMAD.IADD R13, R10, 0x1, -R13 ;  /* 0x000000010a0d7824 */ /* 0x000fe200078e0a0d */
[----:B------:R-:W-:Y:S01]  /*02e0*/  LOP3.LUT R250, R250, 0x1c0, RZ, 0xc0, !PT ;  /* 0x000001c0fafa7812 */ /* 0x000fe200078ec0ff */
[----:B------:R-:W-:Y:S01]  /*02f0*/  IMAD.IADD R8, R0, 0x1, -R8 ;  /* 0x0000000100087824 */ /* 0x000fe200078e0a08 */
[----:B------:R-:W-:Y:S01]  /*0300*/  LEA.HI R0, R4, R17, RZ, 0x6 ;  /* 0x0000001104007211 */ /* 0x000fe200078f30ff */
[----:B------:R-:W-:Y:S01]  /*0310*/  IMAD.SHL.U32 R6, R6, 0x40, RZ ;  /* 0x0000004006067824 */ /* 0x000fe200078e00ff */
[--C-:B------:R-:W-:Y:S01]  /*0320*/  SHF.R.S32.HI R11, RZ, 0x5, R12.reuse ;  /* 0x00000005ff0b7819 */ /* 0x100fe2000001140c */
[----:B------:R-:W-:Y:S01]  /*0330*/  IMAD.SHL.U32 R246, R8, 0x40, RZ ;  /* 0x0000004008f67824 */ /* 0x000fe200078e00ff */
[----:B------:R-:W-:Y:S01]  /*0340*/  SHF.R.S32.HI R10, RZ, 0x1f, R12 ;  /* 0x0000001fff0a7819 */ /* 0x000fe2000001140c */
[----:B------:R-:W-:Y:S01]  /*0350*/  IMAD.SHL.U32 R0, R0, 0x8, RZ ;  /* 0x0000000800007824 */ /* 0x000fe200078e00ff */
[----:B------:R-:W-:-:S02]  /*0360*/  LOP3.LUT R12, R12, 0xffffffe0, RZ, 0xc0, !PT ;  /* 0xffffffe00c0c7812 */ /* 0x000fc400078ec0ff */
[----:B------:R-:W-:Y:S02]  /*0370*/  LEA.HI R10, R10, R11, RZ, 0x2 ;  /* 0x0000000b0a0a7211 */ /* 0x000fe400078f10ff */
[----:B------:R-:W-:Y:S01]  /*0380*/  LOP3.LUT R3, R3, 0x7ffffe00, R0, 0xf8, !PT ;  /* 0x7ffffe0003037812 */ /* 0x000fe200078ef800 */
[----:B------:R-:W-:Y:S01]  /*0390*/  IMAD.IADD R15, R17, 0x1, -R12 ;  /* 0x00000001110f7824 */ /* 0x000fe200078e0a0c */
[----:B------:R-:W-:Y:S01]  /*03a0*/  LOP3.LUT R9, R250, 0x8, R9, 0xf8, !PT ;  /* 0x00000008fa097812 */ /* 0x000fe200078ef809 */
[----:B------:R-:W-:Y:S01]  /*03b0*/  IMAD.SHL.U32 R12, R7, 0x8, RZ ;  /* 0x00000008070c7824 */ /* 0x000fe200078e00ff */
[----:B------:R-:W-:Y:S01]  /*03c0*/  SHF.R.U32.HI R250, RZ, 0x3, R250 ;  /* 0x00000003fffa7819 */ /* 0x000fe200000116fa */
[----:B------:R-:W-:Y:S01]  /*03d0*/  IMAD.SHL.U32 R3, R3, 0x2, RZ ;  /* 0x0000000203037824 */ /* 0x000fe200078e00ff */
[----:B------:R-:W-:Y:S02]  /*03e0*/  SHF.R.S32.HI R0, RZ, 0x1f, R15 ;  /* 0x0000001fff007819 */ /* 0x000fe4000001140f */
[----:B------:R-:W-:-:S02]  /*03f0*/  LOP3.LUT R10, R10, 0xffffffc, RZ, 0xc0, !PT ;  /* 0x0ffffffc0a0a7812 */ /* 0x000fc400078ec0ff */
[----:B------:R-:W-:Y:S02]  /*0400*/  LOP3.LUT R246, R246, 0x1c0, RZ, 0xc0, !PT ;  /* 0x000001c0f6f67812 */ /* 0x000fe400078ec0ff */
[----:B------:R-:W-:Y:S01]  /*0410*/  LEA.HI R0, R0, R15, RZ, 0x2 ;  /* 0x0000000f00007211 */ /* 0x000fe200078f10ff */
[----:B------:R-:W-:Y:S01]  /*0420*/  IMAD.IADD R10, R11, 0x1, -R10 ;  /* 0x000000010b0a7824 */ /* 0x000fe200078e0a0a */
[----:B------:R-:W-:Y:S02]  /*0430*/  LOP3.LUT R250, R9, R250, RZ, 0x3c, !PT ;  /* 0x000000fa09fa7212 */ /* 0x000fe400078e3cff */
[----:B------:R-:W-:Y:S02]  /*0440*/  LOP3.LUT R12, R246, 0x8, R12, 0xf8, !PT ;  /* 0x00000008f60c7812 */ /* 0x000fe400078ef80c */
[----:B------:R-:W-:Y:S01]  /*0450*/  SHF.R.S32.HI R9, RZ, 0x2, R0 ;  /* 0x00000002ff097819 */ /* 0x000fe20000011400 */
[----:B------:R-:W-:Y:S01]  /*0460*/  IMAD R250, R7, 0x200, R250 ;  /* 0x0000020007fa7824 */ /* 0x000fe200078e02fa */
[----:B------:R-:W-:-:S02]  /*0470*/  SHF.R.U32.HI R246, RZ, 0x3, R246 ;  /* 0x00000003fff67819 */ /* 0x000fc400000116f6 */
[----:B------:R-:W-:Y:S01]  /*0480*/  LOP3.LUT R6, R6, 0xfffffe00, RZ, 0xc0, !PT ;  /* 0xfffffe0006067812 */ /* 0x000fe200078ec0ff */
[----:B------:R-:W-:Y:S01]  /*0490*/  IMAD R14, R10, 0x10, R9 ;  /* 0x000000100a0e7824 */ /* 0x000fe200078e0209 */
[----:B------:R-:W-:Y:S02]  /*04a0*/  LOP3.LUT R246, R12, R246, RZ, 0x3c, !PT ;  /* 0x000000f60cf67212 */ /* 0x000fe400078e3cff */
[----:B------:R-:W-:Y:S01]  /*04b0*/  LOP3.LUT R2, R2, 0xffffffc0, RZ, 0xc0, !PT ;  /* 0xffffffc002027812 */ /* 0x000fe200078ec0ff */
[----:B------:R-:W-:Y:S01]  /*04c0*/  IMAD R251, R11, 0x400, R6 ;  /* 0x000004000bfb7824 */ /* 0x000fe200078e0206 */
[----:B------:R-:W-:Y:S01]  /*04d0*/  LOP3.LUT R0, R0, 0x7ffffffc, RZ, 0xc0, !PT ;  /* 0x7ffffffc00007812 */ /* 0x000fe200078ec0ff */
[----:B------:R1:W-:Y:S01]  /*04e0*/  STL [R1+0x14], R14 ;  /* 0x0000140e01007387 */ /* 0x0003e20000100800 */
[----:B------:R-:W-:Y:S01]  /*04f0*/  LEA.HI R4, R4, R17, RZ, 0x7 ;  /* 0x0000001104047211 */ /* 0x000fe200078f38ff */
[----:B------:R-:W-:Y:S01]  /*0500*/  IMAD.IADD R251, R251, 0x1, R246 ;  /* 0x00000001fbfb7824 */ /* 0x000fe200078e02f6 */
[----:B------:R-:W-:Y:S01]  /*0510*/  LOP3.LUT R246, R246, R6, RZ, 0xfc, !PT ;  /* 0x00000006f6f67212 */ /* 0x000fe200078efcff */
[----:B------:R-:W-:Y:S01]  /*0520*/  IMAD R2, R13, 0x8, R2 ;  /* 0x000000080d027824 */ /* 0x000fe200078e0202 */
[----:B------:R2:W-:Y:S01]  /*0530*/  STL [R1+0x1c], R5 ;  /* 0x00001c0501007387 */ /* 0x0005e20000100800 */
[----:B------:R-:W-:Y:S01]  /*0540*/  SHF.R.S32.HI R6, RZ, 0x7, R4 ;  /* 0x00000007ff067819 */ /* 0x000fe20000011404 */
[----:B------:R-:W-:Y:S01]  /*0550*/  IMAD.IADD R0, R15, 0x1, -R0 ;  /* 0x000000010f007824 */ /* 0x000fe200078e0a00 */
[----:B------:R-:W-:Y:S01]  /*0560*/  SHF.R.S32.HI R4, RZ, 0x1f, R16 ;  /* 0x0000001fff047819 */ /* 0x000fe20000011410 */
[----:B------:R-:W-:Y:S01]  /*0570*/  IMAD.IADD R2, R14, 0x1, R2 ;  /* 0x000000010e027824 */ /* 0x000fe200078e0202 */
[----:B------:R-:W-:Y:S01]  /*0580*/  R2P PR, R8, 0x6 ;  /* 0x0000000608007804 */ /* 0x000fe20000000000 */
[----:B------:R-:W-:Y:S01]  /*0590*/  IMAD.SHL.U32 R0, R0, 0x2, RZ ;  /* 0x0000000200007824 */ /* 0x000fe200078e00ff */
[----:B------:R-:W-:-:S02]  /*05a0*/  LEA R251, R251, 0x8100, 0x1 ;  /* 0x00008100fbfb7811 */ /* 0x000fc400078e08ff */
[----:B------:R-:W-:Y:S02]  /*05b0*/  LEA R246, R246, 0x100, 0x1 ;  /* 0x00000100f6f67811 */ /* 0x000fe400078e08ff */
[C---:B------:R-:W-:Y:S02]  /*05c0*/  IADD3 R15, R0.reuse, 0x8, RZ ;  /* 0x00000008000f7810 */ /* 0x040fe40007ffe0ff */
[C---:B------:R-:W-:Y:S02]  /*05d0*/  IADD3 R13, R0.reuse, 0x18, RZ ;  /* 0x00000018000d7810 */ /* 0x040fe40007ffe0ff */
[C---:B------:R-:W-:Y:S02]  /*05e0*/  IADD3 R12, R0.reuse, 0x20, RZ ;  /* 0x00000020000c7810 */ /* 0x040fe40007ffe0ff */
[C---:B------:R-:W-:Y:S02]  /*05f0*/  IADD3 R11, R0.reuse, 0x28, RZ ;  /* 0x00000028000b7810 */ /* 0x040fe40007ffe0ff */
[----:B------:R-:W-:-:S02]  /*0600*/  IADD3 R10, R0, 0x30, RZ ;  /* 0x00000030000a7810 */ /* 0x000fc40007ffe0ff */
[C---:B-1----:R-:W-:Y:S02]  /*0610*/  IADD3 R14, R0.reuse, 0x10, RZ ;  /* 0x00000010000e7810 */ /* 0x042fe40007ffe0ff */
[----:B------:R-:W-:Y:S02]  /*0620*/  IADD3 R9, R0, 0x38, RZ ;  /* 0x0000003800097810 */ /* 0x000fe40007ffe0ff */
[----:B--2---:R-:W-:Y:S02]  /*0630*/  IADD3 R5, R16, 0x40, RZ ;  /* 0x0000004010057810 */ /* 0x004fe40007ffe0ff */
[C---:B------:R-:W-:Y:S02]  /*0640*/  IADD3 R8, R0.reuse, 0x40, RZ ;  /* 0x0000004000087810 */ /* 0x040fe40007ffe0ff */
[----:B------:R-:W-:Y:S01]  /*0650*/  IADD3 R7, R0, 0x48, RZ ;  /* 0x0000004800077810 */ /* 0x000fe20007ffe0ff */
[----:B------:R1:W-:Y:S01]  /*0660*/  STL [R1+0x4], R5 ;  /* 0x0000040501007387 */ /* 0x0003e20000100800 */
[----:B------:R-:W-:-:S02]  /*0670*/  SHF.R.S32.HI R252, RZ, 0x1f, R5 ;  /* 0x0000001ffffc7819 */ /* 0x000fc40000011405 */
[----:B------:R-:W-:Y:S01]  /*0680*/  IADD3 R6, R0, 0x50, RZ ;  /* 0x0000005000067810 */ /* 0x000fe20007ffe0ff */
[----:B------:R2:W-:Y:S01]  /*0690*/  STL [R1], R4 ;  /* 0x0000000401007387 */ /* 0x0005e20000100800 */
[----:B------:R-:W-:Y:S02]  /*06a0*/  SEL R240, R240, 0xffffffe0, !P1 ;  /* 0xffffffe0f0f07807 */ /* 0x000fe40004800000 */
[----:B------:R-:W-:Y:S01]  /*06b0*/  SEL R243, R243, 0xffffffc0, !P2 ;  /* 0xffffffc0f3f37807 */ /* 0x000fe20005000000 */
[----:B------:R3:W-:Y:S01]  /*06c0*/  STL [R1+0x8], R3 ;  /* 0x0000080301007387 */ /* 0x0007e20000100800 */
[----:B------:R-:W-:Y:S01]  /*06d0*/  LEA R250, R250, 0x4100, 0x1 ;  /* 0x00004100fafa7811 */ /* 0x000fe200078e08ff */
[C---:B------:R-:W-:Y:S02]  /*06e0*/  IMAD.IADD R249, R251.reuse, 0x1, R240 ;  /* 0x00000001fbf97824 */ /* 0x040fe400078e02f0 */
[----:B------:R4:W-:Y:S01]  /*06f0*/  STL [R1+0x10], R2 ;  /* 0x0000100201007387 */ /* 0x0009e20000100800 */
[----:B------:R-:W-:-:S02]  /*0700*/  IMAD.IADD R248, R251, 0x1, R243 ;  /* 0x00000001fbf87824 */ /* 0x000fc400078e02f3 */
[C-C-:B------:R-:W-:Y:S01]  /*0710*/  IMAD.IADD R245, R240.reuse, 0x1, R246.reuse ;  /* 0x00000001f0f57824 */ /* 0x140fe200078e02f6 */
[----:B------:R-:W-:Y:S01]  /*0720*/  STL [R1+0xc], R0 ;  /* 0x00000c0001007387 */ /* 0x000fe20000100800 */
[----:B------:R-:W-:Y:S02]  /*0730*/  IMAD.IADD R244, R243, 0x1, R246 ;  /* 0x00000001f3f47824 */ /* 0x000fe400078e02f6 */
[----:B------:R-:W-:Y:S02]  /*0740*/  IMAD.IADD R247, R249, 0x1, R243 ;  /* 0x00000001f9f77824 */ /* 0x000fe400078e02f3 */
[----:B------:R-:W-:Y:S02]  /*0750*/  IMAD.IADD R240, R240, 0x1, R248 ;  /* 0x00000001f0f07824 */ /* 0x000fe400078e02f8 */
[----:B------:R-:W-:Y:S01]  /*0760*/  IMAD.IADD R243, R243, 0x1, R245 ;  /* 0x00000001f3f37824 */ /* 0x000fe200078e02f5 */
[C---:B-1----:R-:W-:Y:S02]  /*0770*/  IADD3 R5, R0.reuse, 0x58, RZ ;  /* 0x0000005800057810 */ /* 0x042fe40007ffe0ff */
[----:B--2---:R-:W-:-:S02]  /*0780*/  IADD3 R4, R0, 0x60, RZ ;  /* 0x0000006000047810 */ /* 0x004fc40007ffe0ff */
[----:B---3--:R-:W-:Y:S02]  /*0790*/  IADD3 R3, R0, 0x68, RZ ;  /* 0x0000006800037810 */ /* 0x008fe40007ffe0ff */
[----:B----4-:R-:W-:-:S05]  /*07a0*/  SHF.R.S32.HI R2, RZ, 0x1f, R0 ;  /* 0x0000001fff027819 */ /* 0x010fca0000011400 */
[----:B------:R1:W-:Y:S04]  /*07b0*/  STL [R1+0x54], R2 ;  /* 0x0000540201007387 */ /* 0x0003e80000100800 */
[----:B------:R2:W-:Y:S04]  /*07c0*/  STL [R1+0x90], R15 ;  /* 0x0000900f01007387 */ /* 0x0005e80000100800 */
[----:B------:R3:W-:Y:S04]  /*07d0*/  STL [R1+0x8c], R14 ;  /* 0x00008c0e01007387 */ /* 0x0007e80000100800 */
[----:B------:R4:W-:Y:S04]  /*07e0*/  STL [R1+0x88], R13 ;  /* 0x0000880d01007387 */ /* 0x0009e80000100800 */
[----:B------:R5:W-:Y:S04]  /*07f0*/  STL [R1+0x84], R12 ;  /* 0x0000840c01007387 */ /* 0x000be80000100800 */
[----:B------:R5:W-:Y:S04]  /*0800*/  STL [R1+0x80], R11 ;  /* 0x0000800b01007387 */ /* 0x000be80000100800 */
[----:B------:R5:W-:Y:S01]  /*0810*/  STL [R1+0x7c], R10 ;  /* 0x00007c0a01007387 */ /* 0x000be20000100800 */
[----:B-1----:R-:W-:-:S02]  /*0820*/  IADD3 R2, R0, 0x70, RZ ;  /* 0x0000007000027810 */ /* 0x002fc40007ffe0ff */
[----:B------:R-:W-:Y:S01]  /*0830*/  IADD3 R0, R0, 0x78, RZ ;  /* 0x0000007800007810 */ /* 0x000fe20007ffe0ff */
[----:B------:R1:W-:Y:S01]  /*0840*/  STL [R1+0x78], R9 ;  /* 0x0000780901007387 */ /* 0x0003e20000100800 */
[----:B--2---:R-:W-:-:S03]  /*0850*/  SHF.R.S32.HI R15, RZ, 0x1f, R15 ;  /* 0x0000001fff0f7819 */ /* 0x004fc6000001140f */
[----:B------:R2:W-:Y:S01]  /*0860*/  STL [R1+0x74], R8 ;  /* 0x0000740801007387 */ /* 0x0005e20000100800 */
[----:B---3--:R-:W-:-:S03]  /*0870*/  SHF.R.S32.HI R14, RZ, 0x1f, R14 ;  /* 0x0000001fff0e7819 */ /* 0x008fc6000001140e */
[----:B------:R3:W-:Y:S01]  /*0880*/  STL [R1+0x70], R7 ;  /* 0x0000700701007387 */ /* 0x0007e20000100800 */
[----:B----4-:R-:W-:-:S03]  /*0890*/  SHF.R.S32.HI R13, RZ, 0x1f, R13 ;  /* 0x0000001fff0d7819 */ /* 0x010fc6000001140d */
[----:B------:R4:W-:Y:S01]  /*08a0*/  STL [R1+0x6c], R6 ;  /* 0x00006c0601007387 */ /* 0x0009e20000100800 */
[----:B-----5:R-:W-:-:S03]  /*08b0*/  SHF.R.S32.HI R12, RZ, 0x1f, R12 ;  /* 0x0000001fff0c7819 */ /* 0x020fc6000001140c */
[----:B------:R5:W-:Y:S01]  /*08c0*/  STL [R1+0x68], R5 ;  /* 0x0000680501007387 */ /* 0x000be20000100800 */
[----:B------:R-:W-:-:S03]  /*08d0*/  SHF.R.S32.HI R11, RZ, 0x1f, R11 ;  /* 0x0000001fff0b7819 */ /* 0x000fc6000001140b */
[----:B------:R5:W-:Y:S01]  /*08e0*/  STL [R1+0x64], R4 ;  /* 0x0000640401007387 */ /* 0x000be20000100800 */
[----:B------:R-:W-:-:S03]  /*08f0*/  SHF.R.S32.HI R10, RZ, 0x1f, R10 ;  /* 0x0000001fff0a7819 */ /* 0x000fc6000001140a */
[----:B------:R5:W-:Y:S01]  /*0900*/  STL [R1+0x60], R3 ;  /* 0x0000600301007387 */ /* 0x000be20000100800 */
[----:B-1----:R-:W-:-:S03]  /*0910*/  SHF.R.S32.HI R9, RZ, 0x1f, R9 ;  /* 0x0000001fff097819 */ /* 0x002fc60000011409 */
[----:B------:R-:W-:Y:S01]  /*0920*/  STL [R1+0x50], R15 ;  /* 0x0000500f01007387 */ /* 0x000fe20000100800 */
[----:B--2---:R-:W-:-:S03]  /*0930*/  SHF.R.S32.HI R8, RZ, 0x1f, R8 ;  /* 0x0000001fff087819 */ /* 0x004fc60000011408 */
[----:B------:R1:W-:Y:S01]  /*0940*/  STL [R1+0x5c], R2 ;  /* 0x00005c0201007387 */ /* 0x0003e20000100800 */
[----:B---3--:R-:W-:-:S03]  /*0950*/  SHF.R.S32.HI R7, RZ, 0x1f, R7 ;  /* 0x0000001fff077819 */ /* 0x008fc60000011407 */
[----:B------:R-:W-:Y:S01]  /*0960*/  STL [R1+0x4c], R14 ;  /* 0x00004c0e01007387 */ /* 0x000fe20000100800 */
[----:B----4-:R-:W-:-:S03]  /*0970*/  SHF.R.S32.HI R6, RZ, 0x1f, R6 ;  /* 0x0000001fff067819 */ /* 0x010fc60000011406 */
[----:B------:R2:W-:Y:S01]  /*0980*/  STL [R1+0x58], R0 ;  /* 0x0000580001007387 */ /* 0x0005e20000100800 */
[----:B-----5:R-:W-:-:S03]  /*0990*/  SHF.R.S32.HI R5, RZ, 0x1f, R5 ;  /* 0x0000001fff057819 */ /* 0x020fc60000011405 */
[----:B------:R3:W-:Y:S01]  /*09a0*/  STL [R1+0x48], R13 ;  /* 0x0000480d01007387 */ /* 0x0007e20000100800 */
[----:B------:R-:W-:-:S03]  /*09b0*/  SHF.R.S32.HI R4, RZ, 0x1f, R4 ;  /* 0x0000001fff047819 */ /* 0x000fc60000011404 */
[----:B------:R3:W-:Y:S01]  /*09c0*/  STL [R1+0x44], R12 ;  /* 0x0000440c01007387 */ /* 0x0007e20000100800 */
[----:B------:R-:W-:-:S03]  /*09d0*/  SHF.R.S32.HI R3, RZ, 0x1f, R3 ;  /* 0x0000001fff037819 */ /* 0x000fc60000011403 */
[----:B------:R3:W-:Y:S04]  /*09e0*/  STL [R1+0x40], R11 ;  /* 0x0000400b01007387 */ /* 0x0007e80000100800 */
[----:B------:R3:W-:Y:S01]  /*09f0*/  STL [R1+0x3c], R10 ;  /* 0x00003c0a01007387 */ /* 0x0007e20000100800 */
[----:B-1----:R-:W-:-:S03]  /*0a00*/  SHF.R.S32.HI R2, RZ, 0x1f, R2 ;  /* 0x0000001fff027819 */ /* 0x002fc60000011402 */
[----:B------:R3:W-:Y:S04]  /*0a10*/  STL [R1+0x38], R9 ;  /* 0x0000380901007387 */ /* 0x0007e80000100800 */
[----:B------:R3:W-:Y:S01]  /*0a20*/  STL [R1+0x34], R8 ;  /* 0x0000340801007387 */ /* 0x0007e20000100800 */
[----:B--2---:R-:W-:-:S03]  /*0a30*/  SHF.R.S32.HI R0, RZ, 0x1f, R0 ;  /* 0x0000001fff007819 */ /* 0x004fc60000011400 */
[----:B------:R3:W-:Y:S04]  /*0a40*/  STL [R1+0x30], R7 ;  /* 0x0000300701007387 */ /* 0x0007e80000100800 */
[----:B------:R3:W-:Y:S04]  /*0a50*/  STL [R1+0x2c], R6 ;  /* 0x00002c0601007387 */ /* 0x0007e80000100800 */
[----:B------:R3:W-:Y:S04]  /*0a60*/  STL [R1+0x28], R5 ;  /* 0x0000280501007387 */ /* 0x0007e80000100800 */
[----:B------:R3:W-:Y:S04]  /*0a70*/  STL [R1+0x24], R4 ;  /* 0x0000240401007387 */ /* 0x0007e80000100800 */
[----:B------:R3:W-:Y:S04]  /*0a80*/  STL [R1+0x20], R3 ;  /* 0x0000200301007387 */ /* 0x0007e80000100800 */
[----:B------:R3:W-:Y:S04]  /*0a90*/  STL [R1+0x94], R2 ;  /* 0x0000940201007387 */ /* 0x0007e80000100800 */
[----:B------:R3:W-:Y:S02]  /*0aa0*/  STL [R1+0x98], R0 ;  /* 0x0000980001007387 */ /* 0x0007e40000100800 */
.L_x_1273:
[----:B---3--:R-:W2:Y:S01]  /*0ab0*/  LDL R2, [R1+0x1c] ;  /* 0x00001c0001027983 */ /* 0x008ea20000100800 */
        /* <DEDUP_REMOVED lines=11> */
[----:B------:R-:W-:Y:S02]  /*0b70*/  MOV R2, c[0x0][0x56c] ;  /* 0x00015b0000027a02 */ /* 0x000fe40000000f00 */
[----:B------:R-:W-:Y:S02]  /*0b80*/  MOV R4, R0 ;  /* 0x0000000000047202 */ /* 0x000fe40000000f00 */
[----:B------:R-:W-:-:S13]  /*0b90*/  ISETP.NE.AND P0, PT, R2, 0x1, PT ;  /* 0x000000010200780c */ /* 0x000fda0003f05270 */
[----:B------:R-:W-:-:S05]  /*0ba0*/  @P0 IMAD.HI.U32 R2, R0, c[0x0][0x570], RZ ;  /* 0x00015c0000020a27 */ /* 0x000fca00078e00ff */
[----:B------:R-:W-:-:S05]  /*0bb0*/  @P0 SHF.R.U32.HI R4, RZ, c[0x0][0x574], R2 ;  /* 0x00015d00ff040a19 */ /* 0x000fca0000011602 */
[----:B------:R-:W-:Y:S01]  /*0bc0*/  IMAD R3, R4, c[0x0][0x56c], RZ ;  /* 0x00015b0004037a24 */ /* 0x000fe200078e02ff */
[----:B------:R-:W-:Y:S05]  /*0bd0*/  BRA `(.L_x_1200) ;  /* 0x0000006000007947 */ /* 0x000fea0003800000 */
.L_x_1199:
[----:B------:R-:W-:Y:S02]  /*0be0*/  MOV R2, c[0x0][0x554] ;  /* 0x0001550000027a02 */ /* 0x000fe40000000f00 */
[----:B------:R-:W-:Y:S02]  /*0bf0*/  MOV R4, R0 ;  /* 0x0000000000047202 */ /* 0x000fe40000000f00 */
[----:B------:R-:W-:-:S13]  /*0c00*/  ISETP.NE.AND P0, PT, R2, 0x1, PT ;  /* 0x000000010200780c */ /* 0x000fda0003f05270 */
[----:B------:R-:W-:-:S05]  /*0c10*/  @P0 IMAD.HI.U32 R2, R0, c[0x0][0x558], RZ ;  /* 0x0001560000020a27 */ /* 0x000fca00078e00ff */
[----:B------:R-:W-:-:S05]  /*0c20*/  @P0 SHF.R.U32.HI R4, RZ, c[0x0][0x55c], R2 ;  /* 0x00015700ff040a19 */ /* 0x000fca0000011602 */
[----:B------:R-:W-:Y:S02]  /*0c30*/  IMAD R3, R4, c[0x0][0x554], RZ ;  /* 0x0001550004037a24 */ /* 0x000fe400078e02ff */
.L_x_1200:
[----:B------:R-:W-:Y:S05]  /*0c40*/  BSYNC B0 ;  /* 0x0000000000007941 */ /* 0x000fea0003800000 */
.L_x_1198:
        /* <DEDUP_REMOVED lines=12> */
[----:B------:R1:W-:Y:S04]  /*0d10*/  STL [R1+0xc4], R14 ;  /* 0x0000c40e01007387 */ /* 0x0003e80000100800 */
[----:B------:R2:W3:Y:S01]  /*0d20*/  @P0 LDG.E R6, [R2.64] ;  /* 0x0000000802060981 */ /* 0x0004e2000c1e1900 */
[----:B------:R-:W-:Y:S01]  /*0d30*/  IMAD.MOV.U32 R10, RZ, RZ, R4 ;  /* 0x000000ffff0a7224 */ /* 0x000fe200078e0004 */
[----:B------:R-:W-:Y:S01]  /*0d40*/  BSSY B0, `(.L_x_1201) ;  /* 0x0000042000007945 */ /* 0x000fe20003800000 */
[----:B--2---:R-:W-:-:S05]  /*0d50*/  IMAD.MOV.U32 R2, RZ, RZ, c[0x0][0x53c] ;  /* 0x00014f00ff027624 */ /* 0x004fca00078e00ff */
[----:B------:R-:W-:Y:S02]  /*0d60*/  ISETP.NE.AND P0, PT, R2, 0x1, PT ;  /* 0x000000010200780c */ /* 0x000fe40003f05270 */
[----:B------:R-:W-:-:S04]  /*0d70*/  LOP3.LUT R2, R4, 0x1ffffff, RZ, 0x3c, !PT ;  /* 0x01ffffff04027812 */ /* 0x000fc800078e3cff */
[----:B------:R-:W-:-:S07]  /*0d80*/  IADD3 R2, R2, c[0x0][0x53c], RZ ;  /* 0x00014f0002027a10 */ /* 0x000fce0007ffe0ff */
[----:B------:R-:W-:-:S05]  /*0d90*/  @P0 IMAD.HI.U32 R3, R4, c[0x0][0x540], RZ ;  /* 0x0001500004030a27 */ /* 0x000fca00078e00ff */
[----:B------:R-:W-:Y:S02]  /*0da0*/  @P0 SHF.R.U32.HI R10, RZ, c[0x0][0x544], R3 ;  /* 0x00015100ff0a0a19 */ /* 0x000fe40000011603 */
[----:B------:R-:W-:-:S03]  /*0db0*/  MOV R3, c[0x0][0x2c4] ;  /* 0x0000b10000037a02 */ /* 0x000fc60000000f00 */
[----:B------:R-:W-:Y:S01]  /*0dc0*/  IMAD R2, R10, c[0x0][0x53c], R2 ;  /* 0x00014f000a027a24 */ /* 0x000fe200078e0202 */
[----:B------:R-:W-:Y:S01]  /*0dd0*/  ISETP.NE.AND P4, PT, R3, 0x1, PT ;  /* 0x000000010300780c */ /* 0x000fe20003f85270 */
[----:B------:R-:W-:Y:S01]  /*0de0*/  IMAD.MOV.U32 R3, RZ, RZ, 0x40 ;  /* 0x00000040ff037424 */ /* 0x000fe200078e00ff */
[----:B------:R1:W-:Y:S01]  /*0df0*/  STL [R1+0xc0], R10 ;  /* 0x0000c00a01007387 */ /* 0x0003e20000100800 */
[----:B------:R-:W-:Y:S02]  /*0e00*/  IMAD.SHL.U32 R16, R2, 0x80, RZ ;  /* 0x0000008002107824 */ /* 0x000fe400078e00ff */
[----:B------:R-:W-:Y:S01]  /*0e10*/  IMAD.MOV.U32 R2, RZ, RZ, c[0x0][0x2ac] ;  /* 0x0000ab00ff027624 */ /* 0x000fe200078e00ff */
[----:B------:R-:W-:Y:S02]  /*0e20*/  IADD3 R3, R3, -c[0x0][0x168], RZ ;  /* 0x80005a0003037a10 */ /* 0x000fe40007ffe0ff */
[----:B------:R-:W-:Y:S01]  /*0e30*/  IADD3 R5, R16, 0x7f, RZ ;  /* 0x0000007f10057810 */ /* 0x000fe20007ffe0ff */
[C---:B------:R-:W-:Y:S01]  /*0e40*/  IMAD R65, R2.reuse, c[0x0][0x1d0], RZ ;  /* 0x0000740002417a24 */ /* 0x040fe200078e02ff */
[----:B------:R1:W-:Y:S01]  /*0e50*/  STL [R1+0xac], R16 ;  /* 0x0000ac1001007387 */ /* 0x0003e20000100800 */
[----:B------:R-:W-:-:S02]  /*0e60*/  IMAD R3, R2, c[0x0][0x1d0], R3 ;  /* 0x0000740002037a24 */ /* 0x000fc400078e0203 */
[----:B------:R-:W-:Y:S01]  /*0e70*/  @P4 IMAD.HI.U32 R4, R5, c[0x0][0x2c8], RZ ;  /* 0x0000b20005044a27 */ /* 0x000fe200078e00ff */
[----:B------:R-:W-:-:S04]  /*0e80*/  IADD3 R2, R65, 0x3f, RZ ;  /* 0x0000003f41027810 */ /* 0x000fc80007ffe0ff */
[----:B------:R-:W-:Y:S02]  /*0e90*/  @P4 SHF.R.U32.HI R5, RZ, c[0x0][0x2cc], R4 ;  /* 0x0000b300ff054a19 */ /* 0x000fe40000011604 */
[----:B------:R-:W-:Y:S02]  /*0ea0*/  SHF.R.S32.HI R4, RZ, 0x1f, R2 ;  /* 0x0000001fff047819 */ /* 0x000fe40000011402 */
[----:B------:R-:W-:Y:S02]  /*0eb0*/  IADD3 R5, R3, R5, RZ ;  /* 0x0000000503057210 */ /* 0x000fe40007ffe0ff */
[----:B------:R-:W-:Y:S01]  /*0ec0*/  LEA.HI R4, R4, R2, RZ, 0x6 ;  /* 0x0000000204047211 */ /* 0x000fe200078f30ff */
[----:B------:R-:W-:Y:S01]  /*0ed0*/  IMAD.MOV R2, RZ, RZ, -R14 ;  /* 0x000000ffff027224 */ /* 0x000fe200078e0a0e */
[----:B------:R-:W-:Y:S02]  /*0ee0*/  SHF.R.S32.HI R3, RZ, 0x1f, R5 ;  /* 0x0000001fff037819 */ /* 0x000fe40000011405 */
[----:B------:R-:W-:Y:S01]  /*0ef0*/  SHF.R.S32.HI R4, RZ, 0x6, R4 ;  /* 0x00000006ff047819 */ /* 0x000fe20000011404 */
[----:B------:R-:W-:Y:S01]  /*0f00*/  IMAD R7, R2, c[0x0][0x548], R0 ;  /* 0x0001520002077a24 */ /* 0x000fe200078e0200 */
[----:B------:R-:W-:-:S04]  /*0f10*/  LEA.HI R3, R3, R5, RZ, 0x6 ;  /* 0x0000000503037211 */ /* 0x000fc800078f30ff */
[----:B------:R-:W-:-:S04]  /*0f20*/  SHF.R.S32.HI R3, RZ, 0x6, R3 ;  /* 0x00000006ff037819 */ /* 0x000fc80000011403 */
[----:B------:R-:W-:Y:S01]  /*0f30*/  IMNMX R64, R4, R3, PT ;  /* 0x0000000304407217 */ /* 0x000fe20003800200 */
[----:B------:R-:W-:-:S03]  /*0f40*/  IMAD.MOV.U32 R3, RZ, RZ, RZ ;  /* 0x000000ffff037224 */ /* 0x000fc600078e00ff */
[----:B------:R-:W-:Y:S01]  /*0f50*/  ISETP.GE.AND P0, PT, R64, 0x1, PT ;  /* 0x000000014000780c */ /* 0x000fe20003f06270 */
[----:B---3--:R1:W-:Y:S04]  /*0f60*/  STL [R1+0xbc], R6 ;  /* 0x0000bc0601007387 */ /* 0x0083e80000100800 */
[----:B------:R1:W-:Y:S08]  /*0f70*/  STL [R1+0xb0], R7 ;  /* 0x0000b00701007387 */ /* 0x0003f00000100800 */
[----:B------:R-:W-:Y:S05]  /*0f80*/  @!P0 BRA `(.L_x_1202) ;  /* 0x000001d000008947 */ /* 0x000fea0003800000 */
[----:B------:R-:W-:-:S04]  /*0f90*/  SHF.R.U32.HI R3, RZ, 0x10, R10 ;  /* 0x00000010ff037819 */ /* 0x000fc8000001160a */
[----:B------:R-:W-:-:S04]  /*0fa0*/  ISETP.NE.AND P0, PT, R3, RZ, PT ;  /* 0x000000ff0300720c */ /* 0x000fc80003f05270 */
[----:B------:R-:W-:-:S04]  /*0fb0*/  SEL R3, R3, c[0x0][0x338], P0 ;  /* 0x0000ce0003037a07 */ /* 0x000fc80000000000 */
[-C--:B------:R-:W-:Y:S02]  /*0fc0*/  IABS R5, R3.reuse ;  /* 0x0000000300057213 */ /* 0x080fe40000000000 */
[----:B-1----:R-:W-:Y:S02]  /*0fd0*/  IADD3 R6, R3, -0x1, R64 ;  /* 0xffffffff03067810 */ /* 0x002fe40007ffe040 */
[----:B------:R-:W1:Y:S01]  /*0fe0*/  I2F.RP R8, R5 ;  /* 0x0000000500087306 */ /* 0x000e620000209400 */
[-C--:B------:R-:W-:Y:S02]  /*0ff0*/  IABS R0, R3.reuse ;  /* 0x0000000300007213 */ /* 0x080fe40000000000 */
[----:B------:R-:W-:Y:S02]  /*1000*/  IABS R2, R6 ;  /* 0x0000000600027213 */ /* 0x000fe40000000000 */
[----:B------:R-:W-:Y:S01]  /*1010*/  LOP3.LUT R6, R6, R3, RZ, 0x3c, !PT ;  /* 0x0000000306067212 */ /* 0x000fe200078e3cff */
        /* <DEDUP_REMOVED lines=18> */
[----:B------:R-:W-:-:S05]  /*1140*/  @!P1 LOP3.LUT R4, RZ, R3, RZ, 0x33, !PT ;  /* 0x00000003ff049212 */ /* 0x000fca00078e33ff */
[----:B------:R-:W-:Y:S02]  /*1150*/  IMAD.MOV.U32 R3, RZ, RZ, R4 ;  /* 0x000000ffff037224 */ /* 0x000fe400078e0004 */
.L_x_1202:
[----:B------:R-:W-:Y:S05]  /*1160*/  BSYNC B0 ;  /* 0x0000000000007941 */ /* 0x000fea0003800000 */
.L_x_1201:
[----:B------:R-:W-:Y:S01]  /*1170*/  LOP3.LUT R0, R10, 0xffff, RZ, 0xc0, !PT ;  /* 0x0000ffff0a007812 */ /* 0x000fe200078ec0ff */
[----:B------:R-:W-:Y:S01]  /*1180*/  IMAD.MOV.U32 R12, RZ, RZ, RZ ;  /* 0x000000ffff0c7224 */ /* 0x000fe200078e00ff */
[----:B------:R-:W-:Y:S01]  /*1190*/  PRMT R2, RZ, 0x7610, R2 ;  /* 0x00007610ff027816 */ /* 0x000fe20000000002 */
[----:B-1----:R-:W-:Y:S01]  /*11a0*/  CS2R R10, SRZ ;  /* 0x00000000000a7805 */ /* 0x002fe2000001ff00 */
[----:B------:R-:W-:Y:S01]  /*11b0*/  CS2R R126, SRZ ;  /* 0x00000000007e7805 */ /* 0x000fe2000001ff00 */
[----:B------:R-:W-:Y:S01]  /*11c0*/  IMAD R4, R0, R3, RZ ;  /* 0x0000000300047224 */ /* 0x000fe200078e02ff */
[----:B------:R-:W-:Y:S01]  /*11d0*/  CS2R R124, SRZ ;  /* 0x00000000007c7805 */ /* 0x000fe2000001ff00 */
[----:B------:R-:W-:Y:S01]  /*11e0*/  IMAD.MOV.U32 R0, RZ, RZ, RZ ;  /* 0x000000ffff007224 */ /* 0x000fe200078e00ff */
        /* <DEDUP_REMOVED lines=67> */
[----:B-1----:R-:W-:Y:S01]  /*1620*/  ISETP.NE.U32.AND P1, PT, RZ, c[0x0][0x340], PT ;  /* 0x0000d000ff007a0c */ /* 0x002fe20003f25070 */
[----:B------:R-:W2:Y:S03]  /*1630*/  LDL R15, [R1+0x18] ;  /* 0x00001800010f7983 */ /* 0x000ea60000100800 */
[----:B------:R-:W-:Y:S01]  /*1640*/  ISETP.NE.AND.EX P1, PT, RZ, c[0x0][0x344], PT, P1 ;  /* 0x0000d100ff007a0c */ /* 0x000fe20003f25310 */
[----:B------:R-:W3:Y:S04]  /*1650*/  LDL R9, [R1+0x4] ;  /* 0x0000040001097983 */ /* 0x000ee80000100800 */
[----:B------:R-:W1:Y:S08]  /*1660*/  S2R R6, SR_TID.X ;  /* 0x0000000000067919 */ /* 0x000e700000002100 */
[----:B------:R-:W-:-:S04]  /*1670*/  @P1 IMAD.MOV.U32 R0, RZ, RZ, 0x4 ;  /* 0x00000004ff001424 */ /* 0x000fc800078e00ff */
[----:B------:R-:W-:-:S05]  /*1680*/  @P1 IMAD.WIDE R2, R14, R0, c[0x0][0x340] ;  /* 0x0000d0000e021625 */ /* 0x000fca00078e0200 */
[----:B------:R4:W5:Y:S01]  /*1690*/  @P1 LDG.E R0, [R2.64] ;  /* 0x0000000802001981 */ /* 0x000962000c1e1900 */
[--C-:B-1----:R-:W-:Y:S02]  /*16a0*/  SHF.R.S32.HI R4, RZ, 0x1f, R6.reuse ;  /* 0x0000001fff047819 */ /* 0x102fe40000011406 */
[----:B------:R-:W-:Y:S02]  /*16b0*/  SHF.R.S32.HI R5, RZ, 0x1f, R6 ;  /* 0x0000001fff057819 */ /* 0x000fe40000011406 */
[-C--:B------:R-:W-:Y:S02]  /*16c0*/  LEA.HI R4, R4, R6.reuse, RZ, 0x3 ;  /* 0x0000000604047211 */ /* 0x080fe400078f18ff */
[----:B------:R-:W-:Y:S02]  /*16d0*/  LEA.HI R5, R5, R6, RZ, 0x3 ;  /* 0x0000000605057211 */ /* 0x000fe400078f18ff */
[----:B------:R-:W-:Y:S02]  /*16e0*/  LOP3.LUT R4, R4, 0xfffffff8, RZ, 0xc0, !PT ;  /* 0xfffffff804047812 */ /* 0x000fe400078ec0ff */
[----:B------:R-:W-:-:S03]  /*16f0*/  SHF.R.S32.HI R5, RZ, 0x3, R5 ;  /* 0x00000003ff057819 */ /* 0x000fc60000011405 */
[----:B------:R-:W-:Y:S01]  /*1700*/  IMAD.IADD R4, R6, 0x1, -R4 ;  /* 0x0000000106047824 */ /* 0x000fe200078e0a04 */
[----:B------:R-:W-:-:S04]  /*1710*/  SHF.R.S32.HI R10, RZ, 0x1f, R7 ;  /* 0x0000001fff0a7819 */ /* 0x000fc80000011407 */
[----:B----4-:R-:W-:Y:S01]  /*1720*/  LEA R2, R4, R5, 0x4 ;  /* 0x0000000504027211 */ /* 0x010fe200078e20ff */
[----:B------:R-:W-:Y:S01]  /*1730*/  IMAD R6, R10, c[0x0][0x1b8], RZ ;  /* 0x00006e000a067a24 */ /* 0x000fe200078e02ff */
[----:B------:R-:W-:Y:S01]  /*1740*/  SHF.R.S32.HI R8, RZ, 0x1f, R14 ;  /* 0x0000001fff087819 */ /* 0x000fe2000001140e */
[----:B------:R-:W-:-:S04]  /*1750*/  IMAD.WIDE.U32 R12, R7, c[0x0][0x1b8], RZ ;  /* 0x00006e00070c7a25 */ /* 0x000fc800078e00ff */
[----:B------:R-:W-:Y:S02]  /*1760*/  IMAD.IADD R2, R16, 0x1, R2 ;  /* 0x0000000110027824 */ /* 0x000fe400078e0202 */
[----:B------:R-:W-:Y:S02]  /*1770*/  IMAD R6, R7, c[0x0][0x1bc], R6 ;  /* 0x00006f0007067a24 */ /* 0x000fe400078e0206 */
[----:B------:R-:W-:Y:S01]  /*1780*/  @P4 IMAD.HI.U32 R3, R2, c[0x0][0x2c8], RZ ;  /* 0x0000b20002034a27 */ /* 0x000fe200078e00ff */
[----:B------:R-:W-:-:S03]  /*1790*/  MOV R5, R2 ;  /* 0x0000000200057202 */ /* 0x000fc60000000f00 */
[----:B------:R-:W-:Y:S01]  /*17a0*/  IMAD.IADD R7, R13, 0x1, R6 ;  /* 0x000000010d077824 */ /* 0x000fe200078e0206 */
[----:B------:R-:W-:Y:S01]  /*17b0*/  MOV R6, R12 ;  /* 0x0000000c00067202 */ /* 0x000fe20000000f00 */
[----:B------:R-:W-:Y:S01]  /*17c0*/  IMAD R8, R8, c[0x0][0x1c0], RZ ;  /* 0x0000700008087a24 */ /* 0x000fe200078e02ff */
[----:B------:R-:W-:-:S03]  /*17d0*/  @P4 SHF.R.U32.HI R5, RZ, c[0x0][0x2cc], R3 ;  /* 0x0000b300ff054a19 */ /* 0x000fc60000011603 */
[C---:B------:R-:W-:Y:S01]  /*17e0*/  IMAD R8, R14.reuse, c[0x0][0x1c4], R8 ;  /* 0x000071000e087a24 */ /* 0x040fe200078e0208 */
[----:B------:R-:W-:Y:S01]  /*17f0*/  SHF.R.S32.HI R4, RZ, 0x1f, R5 ;  /* 0x0000001fff047819 */ /* 0x000fe20000011405 */
[----:B------:R-:W-:-:S04]  /*1800*/  IMAD.WIDE.U32 R6, R14, c[0x0][0x1c0], R6 ;  /* 0x000070000e067a25 */ /* 0x000fc800078e0006 */
[----:B------:R-:W-:Y:S01]  /*1810*/  IMAD.MOV R3, RZ, RZ, -R5 ;  /* 0x000000ffff037224 */ /* 0x000fe200078e0a05 */
[----:B------:R-:W-:Y:S01]  /*1820*/  IADD3 R7, R7, R8, RZ ;  /* 0x0000000807077210 */ /* 0x000fe20007ffe0ff */
[----:B------:R-:W-:Y:S02]  /*1830*/  IMAD R4, R4, c[0x0][0x1b0], RZ ;  /* 0x00006c0004047a24 */ /* 0x000fe400078e02ff */
[----:B------:R-:W-:Y:S02]  /*1840*/  IMAD R3, R3, c[0x0][0x2c4], R2 ;  /* 0x0000b10003037a24 */ /* 0x000fe400078e0202 */
[C---:B------:R-:W-:Y:S02]  /*1850*/  IMAD R4, R5.reuse, c[0x0][0x1b4], R4 ;  /* 0x00006d0005047a24 */ /* 0x040fe400078e0204 */
[----:B------:R-:W-:Y:S01]  /*1860*/  IMAD.WIDE.U32 R6, R5, c[0x0][0x1b0], R6 ;  /* 0x00006c0005067a25 */ /* 0x000fe200078e0006 */
[----:B------:R-:W-:-:S03]  /*1870*/  SHF.R.S32.HI R2, RZ, 0x1f, R3 ;  /* 0x0000001fff027819 */ /* 0x000fc60000011403 */
[----:B------:R-:W-:Y:S01]  /*1880*/  IMAD.IADD R5, R7, 0x1, R4 ;  /* 0x0000000107057824 */ /* 0x000fe200078e0204 */
[----:B------:R-:W-:Y:S01]  /*1890*/  MOV R4, R6 ;  /* 0x0000000600047202 */ /* 0x000fe20000000f00 */
[----:B------:R-:W-:-:S04]  /*18a0*/  IMAD R2, R2, c[0x0][0x1a8], RZ ;  /* 0x00006a0002027a24 */ /* 0x000fc800078e02ff */
[C---:B------:R-:W-:Y:S02]  /*18b0*/  IMAD R2, R3.reuse, c[0x0][0x1ac], R2 ;  /* 0x00006b0003027a24 */ /* 0x040fe400078e0202 */
[----:B------:R-:W-:-:S04]  /*18c0*/  IMAD.WIDE.U32 R4, R3, c[0x0][0x1a8], R4 ;  /* 0x00006a0003047a25 */ /* 0x000fc800078e0004 */
[----:B------:R-:W-:Y:S01]  /*18d0*/  IMAD.IADD R2, R5, 0x1, R2 ;  /* 0x0000000105027824 */ /* 0x000fe200078e0202 */
[----:B------:R-:W-:Y:S02]  /*18e0*/  LEA R12, P0, R4, c[0x0][0x160], 0x1 ;  /* 0x00005800040c7a11 */ /* 0x000fe400078008ff */
[----:B------:R-:W-:Y:S02]  /*18f0*/  IADD3 R3, R64, -0x1, RZ ;  /* 0xffffffff40037810 */ /* 0x000fe40007ffe0ff */
[----:B------:R-:W-:Y:S02]  /*1900*/  LEA.HI.X R11, R4, c[0x0][0x164], R2, 0x1, P0 ;  /* 0x00005900040b7a11 */ /* 0x000fe400000f0c02 */
[----:B--2---:R-:W-:Y:S02]  /*1910*/  ISETP.GE.AND P5, PT, R15, c[0x0][0x198], PT ;  /* 0x000066000f007a0c */ /* 0x004fe40003fa6270 */
[----:B---3--:R-:W-:Y:S02]  /*1920*/  ISETP.GE.AND P3, PT, R9, c[0x0][0x198], PT ;  /* 0x0000660009007a0c */ /* 0x008fe40003f66270 */
[----:B------:R-:W-:Y:S01]  /*1930*/  @!P1 MOV R0, R14 ;  /* 0x0000000e00009202 */ /* 0x000fe20000000f00 */
[----:B------:R-:W-:Y:S08]  /*1940*/  BRA.DIV ~URZ, `(.L_x_1204) ;  /* 0x00011e427f007947 */ /* 0x000ff0000b800000 */
[----:B------:R1:W2:Y:S02]  /*1950*/  SHFL.IDX PT, R13, R11, RZ, 0x181f ;  /* 0x00181fff0b0d7589 */ /* 0x0002a400000e0000 */
.L_x_1274:
[----:B------:R-:W-:Y:S05]  /*1960*/  BRA.DIV ~URZ, `(.L_x_1205) ;  /* 0x00011e927f007947 */ /* 0x000fea000b800000 */
[----:B------:R3:W4:Y:S02]  /*1970*/  SHFL.IDX PT, R4, R12, RZ, 0x181f ;  /* 0x00181fff0c047589 */ /* 0x00072400000e0000 */
.L_x_1275:
[----:B---3--:R-:W3:Y:S04]  /*1980*/  LDL R5, [R1+0xac] ;  /* 0x0000ac0001057983 */ /* 0x008ee80000100800 */
[----:B------:R-:W1:Y:S01]  /*1990*/  S2R R6, SR_TID.X ;  /* 0x0000000000067919 */ /* 0x000e620000002100 */
[----:B------:R-:W-:-:S04]  /*19a0*/  IMAD.MOV.U32 R14, RZ, RZ, c[0x0][0x2c4] ;  /* 0x0000b100ff0e7624 */ /* 0x000fc800078e00ff */
[----:B------:R-:W-:Y:S01]  /*19b0*/  IMAD R14, R14, c[0x0][0x168], RZ ;  /* 0x00005a000e0e7a24 */ /* 0x000fe200078e02ff */
[----:B-1----:R-:W-:-:S04]  /*19c0*/  SHF.R.S32.HI R2, RZ, 0x1f, R6 ;  /* 0x0000001fff027819 */ /* 0x002fc80000011406 */
[----:B------:R-:W-:-:S04]  /*19d0*/  LEA.HI R2, R2, R6, RZ, 0x3 ;  /* 0x0000000602027211 */ /* 0x000fc800078f18ff */
[----:B------:R-:W-:Y:S01]  /*19e0*/  SHF.R.S32.HI R2, RZ, 0x3, R2 ;  /* 0x00000003ff027819 */ /* 0x000fe20000011402 */
[----:B------:R-:W-:Y:S04]  /*19f0*/  BSSY B0, `(.L_x_1206) ;  /* 0x0000011000007945 */ /* 0x000fe80003800000 */
[----:B---3--:R-:W-:-:S05]  /*1a00*/  IMAD.IADD R2, R2, 0x1, R5 ;  /* 0x0000000102027824 */ /* 0x008fca00078e0205 */
[----:B------:R-:W-:-:S13]  /*1a10*/  ISETP.GE.AND P0, PT, R2, R14, PT ;  /* 0x0000000e0200720c */ /* 0x000fda0003f06270 */
[----:B------:R-:W-:Y:S05]  /*1a20*/  @P0 BRA `(.L_x_1207) ;  /* 0x000000d000000947 */ /* 0x000fea0003800000 */
[----:B------:R-:W3:Y:S04]  /*1a30*/  LDL R15, [R1+0x18] ;  /* 0x00001800010f7983 */ /* 0x000ee80000100800 */
[----:B----4-:R-:W4:Y:S04]  /*1a40*/  LDL R9, [R1+0x4] ;  /* 0x0000040001097983 */ /* 0x010f280000100800 */
[----:B--2---:R-:W2:Y:S04]  /*1a50*/  LDL R16, [R1] ;  /* 0x0000000001107983 */ /* 0x004ea80000100800 */
[----:B------:R-:W2:Y:S01]  /*1a60*/  LDL R8, [R1+0x8] ;  /* 0x0000080001087983 */ /* 0x000ea20000100800 */
[----:B---3--:R-:W-:-:S02]  /*1a70*/  LEA R6, P1, R15, R4, 0x1 ;  /* 0x000000040f067211 */ /* 0x008fc400078208ff */
[----:B----4-:R-:W-:Y:S02]  /*1a80*/  LEA R4, P0, R9, R4, 0x1 ;  /* 0x0000000409047211 */ /* 0x010fe400078008ff */
[-C--:B--2---:R-:W-:Y:S02]  /*1a90*/  LEA.HI.X R7, R15, R13.reuse, R16, 0x1, P1 ;  /* 0x0000000d0f077211 */ /* 0x084fe400008f0c10 */
[----:B------:R-:W-:-:S03]  /*1aa0*/  LEA.HI.X R5, R9, R13, R252, 0x1, P0 ;  /* 0x0000000d09057211 */ /* 0x000fc600000f0cfc */
[----:B------:R-:W-:Y:S01]  /*1ab0*/  @!PT LDS RZ, [RZ] ;  /* 0x00000000fffff984 */ /* 0x000fe20000000800 */
[----:B------:R-:W-:Y:S01]  /*1ac0*/  @!PT LDS RZ, [RZ] ;  /* 0x00000000fffff984 */ /* 0x000fe20000000800 */
[----:B------:R-:W-:Y:S01]  /*1ad0*/  @!PT LDS RZ, [RZ] ;  /* 0x00000000fffff984 */ /* 0x000fe20000000800 */
[----:B------:R1:W-:Y:S04]  /*1ae0*/  LDGSTS.E.BYPASS.LTC128B.128 [R8+0x8100], [R6.64], !P5 ;  /* 0x0810000006087fae */ /* 0x0003e8000e901d48 */
[----:B------:R1:W-:Y:S02]  /*1af0*/  LDGSTS.E.BYPASS.LTC128B.128 [R8+0xc100], [R4.64], !P3 ;  /* 0x0c10000004087fae */ /* 0x0003e4000d901d48 */
.L_x_1207:
[----:B------:R-:W-:Y:S05]  /*1b00*/  BSYNC B0 ;  /* 0x0000000000007941 */ /* 0x000fea0003800000 */
.L_x_1206:
[----:B------:R-:W-:Y:S05]  /*1b10*/  BRA.DIV ~URZ, `(.L_x_1208) ;  /* 0x00011d527f007947 */ /* 0x000fea000b800000 */
[----:B--2---:R2:W3:Y:S04]  /*1b20*/  SHFL.IDX PT, R13, R11, 0x1, 0x181f ;  /* 0x00381f000b0d7f89 */ /* 0x0044e800000e0000 */
[----:B-1--4-:R2:W1:Y:S02]  /*1b30*/  SHFL.IDX PT, R4, R12, 0x1, 0x181f ;  /* 0x00381f000c047f89 */ /* 0x01246400000e0000 */
.L_x_1276:
[----:B------:R-:W-:Y:S01]  /*1b40*/  IADD3 R5, R2, 0x10, RZ ;  /* 0x0000001002057810 */ /* 0x000fe20007ffe0ff */
[----:B------:R-:W-:Y:S03]  /*1b50*/  BSSY B0, `(.L_x_1209) ;  /* 0x0000010000007945 */ /* 0x000fe60003800000 */
[----:B------:R-:W-:-:S13]  /*1b60*/  ISETP.GE.AND P0, PT, R5, R14, PT ;  /* 0x0000000e0500720c */ /* 0x000fda0003f06270 */
[----:B------:R-:W-:Y:S05]  /*1b70*/  @P0 BRA `(.L_x_1210) ;  /* 0x000000d000000947 */ /* 0x000fea0003800000 */
[----:B------:R-:W4:Y:S04]  /*1b80*/  LDL R15, [R1+0x18] ;  /* 0x00001800010f7983 */ /* 0x000f280000100800 */
[----:B--2---:R-:W2:Y:S04]  /*1b90*/  LDL R9, [R1+0x4] ;  /* 0x0000040001097983 */ /* 0x004ea80000100800 */
[----:B---3--:R-:W3:Y:S04]  /*1ba0*/  LDL R16, [R1] ;  /* 0x0000000001107983 */ /* 0x008ee80000100800 */
[----:B------:R-:W3:Y:S01]  /*1bb0*/  LDL R8, [R1+0x8] ;  /* 0x0000080001087983 */ /* 0x000ee20000100800 */
[----:B-1--4-:R-:W-:-:S02]  /*1bc0*/  LEA R6, P1, R15, R4, 0x1 ;  /* 0x000000040f067211 */ /* 0x012fc400078208ff */
[----:B--2---:R-:W-:Y:S02]  /*1bd0*/  LEA R4, P0, R9, R4, 0x1 ;  /* 0x0000000409047211 */ /* 0x004fe400078008ff */
[-C--:B---3--:R-:W-:Y:S02]  /*1be0*/  LEA.HI.X R7, R15, R13.reuse, R16, 0x1, P1 ;  /* 0x0000000d0f077211 */ /* 0x088fe400008f0c10 */
[----:B------:R-:W-:-:S03]  /*1bf0*/  LEA.HI.X R5, R9, R13, R252, 0x1, P0 ;  /* 0x0000000d09057211 */ /* 0x000fc600000f0cfc */
[----:B------:R-:W-:Y:S01]  /*1c00*/  @!PT LDS RZ, [RZ] ;  /* 0x00000000fffff984 */ /* 0x000fe20000000800 */
[----:B------:R-:W-:Y:S01]  /*1c10*/  @!PT LDS RZ, [RZ] ;  /* 0x00000000fffff984 */ /* 0x000fe20000000800 */
[----:B------:R-:W-:Y:S01]  /*1c20*/  @!PT LDS RZ, [RZ] ;  /* 0x00000000fffff984 */ /* 0x000fe20000000800 */
[----:B------:R1:W-:Y:S04]  /*1c30*/  LDGSTS.E.BYPASS.LTC128B.128 [R8+0x8900], [R6.64], !P5 ;  /* 0x0890000006087fae */ /* 0x0003e8000e901d48 */
[----:B------:R1:W-:Y:S02]  /*1c40*/  LDGSTS.E.BYPASS.LTC128B.128 [R8+0xc900], [R4.64], !P3 ;  /* 0x0c90000004087fae */ /* 0x0003e4000d901d48 */
.L_x_1210:
[----:B------:R-:W-:Y:S05]  /*1c50*/  BSYNC B0 ;  /* 0x0000000000007941 */ /* 0x000fea0003800000 */
.L_x_1209:
[----:B------:R-:W-:Y:S05]  /*1c60*/  BRA.DIV ~URZ, `(.L_x_1211) ;  /* 0x00011cd27f007947 */ /* 0x000fea000b800000 */
[----:B---3--:R3:W4:Y:S02]  /*1c70*/  SHFL.IDX PT, R13, R11, 0x2, 0x181f ;  /* 0x00581f000b0d7f89 */ /* 0x00872400000e0000 */
.L_x_1277:
[----:B------:R-:W-:Y:S05]  /*1c80*/  BRA.DIV ~URZ, `(.L_x_1212) ;  /* 0x00011d227f007947 */ /* 0x000fea000b800000 */
[----:B-1----:R1:W2:Y:S02]  /*1c90*/  SHFL.IDX PT, R4, R12, 0x2, 0x181f ;  /* 0x00581f000c047f89 */ /* 0x0022a400000e0000 */
.L_x_1278:
[----:B------:R-:W-:Y:S01]  /*1ca0*/  IADD3 R5, R2, 0x20, RZ ;  /* 0x0000002002057810 */ /* 0x000fe20007ffe0ff */
[----:B------:R-:W-:Y:S03]  /*1cb0*/  BSSY B0, `(.L_x_1213) ;  /* 0x0000010000007945 */ /* 0x000fe60003800000 */
[----:B------:R-:W-:-:S13]  /*1cc0*/  ISETP.GE.AND P0, PT, R5, R14, PT ;  /* 0x0000000e0500720c */ /* 0x000fda0003f06270 */
[----:B------:R-:W-:Y:S05]  /*1cd0*/  @P0 BRA `(.L_x_1214) ;  /* 0x000000d000000947 */ /* 0x000fea0003800000 */
[----:B---3--:R-:W3:Y:S04]  /*1ce0*/  LDL R15, [R1+0x18] ;  /* 0x00001800010f7983 */ /* 0x008ee80000100800 */
        /* <DEDUP_REMOVED lines=12> */
.L_x_1214:
[----:B------:R-:W-:Y:S05]  /*1db0*/  BSYNC B0 ;  /* 0x0000000000007941 */ /* 0x000fea0003800000 */
.L_x_1213:
[----:B------:R-:W-:Y:S05]  /*1dc0*/  BRA.DIV ~URZ, `(.L_x_1215) ;  /* 0x00011c527f007947 */ /* 0x000fea000b800000 */
[----:B----4-:R4:W1:Y:S04]  /*1dd0*/  SHFL.IDX PT, R13, R11, 0x3, 0x181f ;  /* 0x00781f000b0d7f89 */ /* 0x01086800000e0000 */
[----:B--2---:R4:W2:Y:S02]  /*1de0*/  SHFL.IDX PT, R4, R12, 0x3, 0x181f ;  /* 0x00781f000c047f89 */ /* 0x0048a400000e0000 */
.L_x_1279:
        /* <DEDUP_REMOVED lines=10> */
[-C--:B-12---:R-:W-:Y:S02]  /*1e90*/  LEA.HI.X R7, R15, R13.reuse, R16, 0x1, P1 ;  /* 0x0000000d0f077211 */ /* 0x086fe400008f0c10 */
[----:B------:R-:W-:-:S03]  /*1ea0*/  LEA.HI.X R5, R9, R13, R252, 0x1, P0 ;  /* 0x0000000d09057211 */ /* 0x000fc600000f0cfc */
[----:B------:R-:W-:Y:S01]  /*1eb0*/  @!PT LDS RZ, [RZ] ;  /* 0x00000000fffff984 */ /* 0x000fe20000000800 */
[----:B------:R-:W-:Y:S01]  /*1ec0*/  @!PT LDS RZ, [RZ] ;  /* 0x00000000fffff984 */ /* 0x000fe20000000800 */
[----:B------:R-:W-:Y:S01]  /*1ed0*/  @!PT LDS RZ, [RZ] ;  /* 0x00000000fffff984 */ /* 0x000fe20000000800 */
[----:B------:R1:W-:Y:S04]  /*1ee0*/  LDGSTS.E.BYPASS.LTC128B.128 [R8+0x9900], [R6.64], !P5 ;  /* 0x0990000006087fae */ /* 0x0003e8000e901d48 */
[----:B------:R1:W-:Y:S02]  /*1ef0*/  LDGSTS.E.BYPASS.LTC128B.128 [R8+0xd900], [R4.64], !P3 ;  /* 0x0d90000004087fae */ /* 0x0003e4000d901d48 */
.L_x_1217:
[----:B------:R-:W-:Y:S05]  /*1f00*/  BSYNC B0 ;  /* 0x0000000000007941 */ /* 0x000fea0003800000 */
.L_x_1216:
[----:B------:R-:W-:Y:S05]  /*1f10*/  BRA.DIV ~URZ, `(.L_x_1218) ;  /* 0x00011bd27f007947 */ /* 0x000fea000b800000 */
[----:B-1----:R1:W3:Y:S02]  /*1f20*/  SHFL.IDX PT, R13, R11, 0x4, 0x181f ;  /* 0x00981f000b0d7f89 */ /* 0x0022e400000e0000 */
.L_x_1280:
[----:B------:R-:W-:Y:S05]  /*1f30*/  BRA.DIV ~URZ, `(.L_x_1219) ;  /* 0x00011c227f007947 */ /* 0x000fea000b800000 */
[----:B--2---:R2:W1:Y:S02]  /*1f40*/  SHFL.IDX PT, R4, R12, 0x4, 0x181f ;  /* 0x00981f000c047f89 */ /* 0x00446400000e0000 */
.L_x_1281:
[----:B------:R-:W-:Y:S01]  /*1f50*/  IADD3 R5, R2, 0x40, RZ ;  /* 0x0000004002057810 */ /* 0x000fe20007ffe0ff */
[----:B------:R-:W-:Y:S03]  /*1f60*/  BSSY B0, `(.L_x_1220) ;  /* 0x0000010000007945 */ /* 0x000fe60003800000 */
[----:B------:R-:W-:-:S13]  /*1f70*/  ISETP.GE.AND P0, PT, R5, R14, PT ;  /* 0x0000000e0500720c */ /* 0x000fda0003f06270 */
[----:B------:R-:W-:Y:S05]  /*1f80*/  @P0 BRA `(.L_x_1221) ;  /* 0x000000d000000947 */ /* 0x000fea0003800000 */
[----:B--2---:R-:W2:Y:S04]  /*1f90*/  LDL R15, [R1+0x18] ;  /* 0x00001800010f7983 */ /* 0x004ea80000100800 */
[----:B----4-:R-:W4:Y:S04]  /*1fa0*/  LDL R9, [R1+0x4] ;  /* 0x0000040001097983 */ /* 0x010f280000100800 */
[----:B---3--:R-:W3:Y:S04]  /*1fb0*/  LDL R16, [R1] ;  /* 0x0000000001107983 */ /* 0x008ee80000100800 */
[----:B------:R-:W3:Y:S01]  /*1fc0*/  LDL R8, [R1+0x8] ;  /* 0x0000080001087983 */ /* 0x000ee20000100800 */
[----:B-12---:R-:W-:-:S02]  /*1fd0*/  LEA R6, P1, R15, R4, 0x1 ;  /* 0x000000040f067211 */ /* 0x006fc400078208ff */
[----:B----4-:R-:W-:Y:S02]  /*1fe0*/  LEA R4, P0, R9, R4, 0x1 ;  /* 0x0000000409047211 */ /* 0x010fe400078008ff */
[-C--:B---3--:R-:W-:Y:S02]  /*1ff0*/  LEA.HI.X R7, R15, R13.reuse, R16, 0x1, P1 ;  /* 0x0000000d0f077211 */ /* 0x088fe400008f0c10 */
[----:B------:R-:W-:-:S03]  /*2000*/  LEA.HI.X R5, R9, R13, R252, 0x1, P0 ;  /* 0x0000000d09057211 */ /* 0x000fc600000f0cfc */
[----:B------:R-:W-:Y:S01]  /*2010*/  @!PT LDS RZ, [RZ] ;  /* 0x00000000fffff984 */ /* 0x000fe20000000800 */
[----:B------:R-:W-:Y:S01]  /*2020*/  @!PT LDS RZ, [RZ] ;  /* 0x00000000fffff984 */ /* 0x000fe20000000800 */
[----:B------:R-:W-:Y:S01]  /*2030*/  @!PT LDS RZ, [RZ] ;  /* 0x00000000fffff984 */ /* 0x000fe20000000800 */
[----:B------:R1:W-:Y:S04]  /*2040*/  LDGSTS.E.BYPASS.LTC128B.128 [R8+0xa100], [R6.64], !P5 ;  /* 0x0a10000006087fae */ /* 0x0003e8000e901d48 */
[----:B------:R1:W-:Y:S02]  /*2050*/  LDGSTS.E.BYPASS.LTC128B.128 [R8+0xe100], [R4.64], !P3 ;  /* 0x0e10000004087fae */ /* 0x0003e4000d901d48 */
.L_x_1221:
[----:B------:R-:W-:Y:S05]  /*2060*/  BSYNC B0 ;  /* 0x0000000000007941 */ /* 0x000fea0003800000 */
.L_x_1220:
[----:B------:R-:W-:Y:S05]  /*2070*/  BRA.DIV ~URZ, `(.L_x_1222) ;  /* 0x00011b527f007947 */ /* 0x000fea000b800000 */
[----:B---3--:R3:W2:Y:S04]  /*2080*/  SHFL.IDX PT, R13, R11, 0x5, 0x181f ;  /* 0x00b81f000b0d7f89 */ /* 0x0086a800000e0000 */
[----:B-1----:R3:W1:Y:S02]  /*2090*/  SHFL.IDX PT, R4, R12, 0x5, 0x181f ;  /* 0x00b81f000c047f89 */ /* 0x00266400000e0000 */
.L_x_1282:
        /* <DEDUP_REMOVED lines=8> */
[----:B-1-3--:R-:W-:-:S02]  /*2120*/  LEA R6, P1, R15, R4, 0x1 ;  /* 0x000000040f067211 */ /* 0x00afc400078208ff */
        /* <DEDUP_REMOVED lines=8> */
.L_x_1224:
[----:B------:R-:W-:Y:S05]  /*21b0*/  BSYNC B0 ;  /* 0x0000000000007941 */ /* 0x000fea0003800000 */
.L_x_1223:
[----:B------:R-:W-:Y:S05]  /*21c0*/  BRA.DIV ~URZ, `(.L_x_1225) ;  /* 0x00011ad27f007947 */ /* 0x000fea000b800000 */
[----:B--2---:R2:W3:Y:S02]  /*21d0*/  SHFL.IDX PT, R13, R11, 0x6, 0x181f ;  /* 0x00d81f000b0d7f89 */ /* 0x0044e400000e0000 */
.L_x_1283:
[----:B------:R-:W-:Y:S05]  /*21e0*/  BRA.DIV ~URZ, `(.L_x_1226) ;  /* 0x00011b227f007947 */ /* 0x000fea000b800000 */
[----:B-1----:R1:W2:Y:S02]  /*21f0*/  SHFL.IDX PT, R4, R12, 0x6, 0x181f ;  /* 0x00d81f000c047f89 */ /* 0x0022a400000e0000 */
.L_x_1284:
[----:B------:R-:W-:Y:S01]  /*2200*/  IADD3 R5, R2, 0x60, RZ ;  /* 0x0000006002057810 */ /* 0x000fe20007ffe0ff */
[----:B------:R-:W-:Y:S03]  /*2210*/  BSSY B0, `(.L_x_1227) ;  /* 0x0000010000007945 */ /* 0x000fe60003800000 */
[----:B------:R-:W-:-:S13]  /*2220*/  ISETP.GE.AND P0, PT, R5, R14, PT ;  /* 0x0000000e0500720c */ /* 0x000fda0003f06270 */
[----:B------:R-:W-:Y:S05]  /*2230*/  @P0 BRA `(.L_x_1228) ;  /* 0x000000d000000947 */ /* 0x000fea0003800000 */
[----:B----4-:R-:W4:Y:S04]  /*2240*/  LDL R15, [R1+0x18] ;  /* 0x00001800010f7983 */ /* 0x010f280000100800 */
[----:B---3--:R-:W3:Y:S04]  /*2250*/  LDL R9, [R1+0x4] ;  /* 0x0000040001097983 */ /* 0x008ee80000100800 */
[----:B--2---:R-:W2:Y:S04]  /*2260*/  LDL R16, [R1] ;  /* 0x0000000001107983 */ /* 0x004ea80000100800 */
[----:B------:R-:W2:Y:S01]  /*2270*/  LDL R8, [R1+0x8] ;  /* 0x0000080001087983 */ /* 0x000ea20000100800 */
[----:B----4-:R-:W-:-:S02]  /*2280*/  LEA R6, P1, R15, R4, 0x1 ;  /* 0x000000040f067211 */ /* 0x010fc400078208ff */
[----:B---3--:R-:W-:Y:S02]  /*2290*/  LEA R4, P0, R9, R4, 0x1 ;  /* 0x0000000409047211 */ /* 0x008fe400078008ff */
[-C--:B--2---:R-:W-:Y:S02]  /*22a0*/  LEA.HI.X R7, R15, R13.reuse, R16, 0x1, P1 ;  /* 0x0000000d0f077211 */ /* 0x084fe400008f0c10 */
[----:B------:R-:W-:-:S03]  /*22b0*/  LEA.HI.X R5, R9, R13, R252, 0x1, P0 ;  /* 0x0000000d09057211 */ /* 0x000fc600000f0cfc */
[----:B------:R-:W-:Y:S01]  /*22c0*/  @!PT LDS RZ, [RZ] ;  /* 0x00000000fffff984 */ /* 0x000fe20000000800 */
[----:B------:R-:W-:Y:S01]  /*22d0*/  @!PT LDS RZ, [RZ] ;  /* 0x00000000fffff984 */ /* 0x000fe20000000800 */
[----:B------:R-:W-:Y:S01]  /*22e0*/  @!PT LDS RZ, [RZ] ;  /* 0x00000000fffff984 */ /* 0x000fe20000000800 */
[----:B------:R2:W-:Y:S04]  /*22f0*/  LDGSTS.E.BYPASS.LTC128B.128 [R8+0xb100], [R6.64], !P5 ;  /* 0x0b10000006087fae */ /* 0x0005e8000e901d48 */
[----:B------:R2:W-:Y:S02]  /*2300*/  LDGSTS.E.BYPASS.LTC128B.128 [R8+0xf100], [R4.64], !P3 ;  /* 0x0f10000004087fae */ /* 0x0005e4000d901d48 */
.L_x_1228:
[----:B------:R-:W-:Y:S05]  /*2310*/  BSYNC B0 ;  /* 0x0000000000007941 */ /* 0x000fea0003800000 */
.L_x_1227:
[----:B------:R-:W-:Y:S05]  /*2320*/  BRA.DIV ~URZ, `(.L_x_1229) ;  /* 0x00011a527f007947 */ /* 0x000fea000b800000 */
[----:B--234-:R-:W2:Y:S04]  /*2330*/  SHFL.IDX PT, R11, R11, 0x7, 0x181f ;  /* 0x00f81f000b0b7f89 */ /* 0x01cea800000e0000 */
[----:B-1----:R-:W1:Y:S02]  /*2340*/  SHFL.IDX PT, R12, R12, 0x7, 0x181f ;  /* 0x00f81f000c0c7f89 */ /* 0x002e6400000e0000 */
.L_x_1285:
[----:B------:R-:W3:Y:S04]  /*2350*/  LDL R25, [R1+0x18] ;  /* 0x0000180001197983 */ /* 0x000ee80000100800 */
[----:B------:R-:W4:Y:S04]  /*2360*/  LDL R85, [R1+0x4] ;  /* 0x0000040001557983 */ /* 0x000f280000100800 */
[----:B--2---:R-:W2:Y:S04]  /*2370*/  LDL R26, [R1] ;  /* 0x00000000011a7983 */ /* 0x004ea80000100800 */
[----:B------:R-:W2:Y:S01]  /*2380*/  LDL R84, [R1+0x8] ;  /* 0x0000080001547983 */ /* 0x000ea20000100800 */
[----:B------:R-:W-:-:S03]  /*2390*/  IADD3 R2, R2, 0x70, RZ ;  /* 0x0000007002027810 */ /* 0x000fc60007ffe0ff */
[----:B------:R-:W1:Y:S01]  /*23a0*/  S2R R6, SR_TID.X ;  /* 0x0000000000067919 */ /* 0x000e620000002100 */
[----:B------:R-:W-:Y:S02]  /*23b0*/  ISETP.GE.AND P2, PT, R2, R14, PT ;  /* 0x0000000e0200720c */ /* 0x000fe40003f46270 */
[----:B-----5:R-:W-:Y:S01]  /*23c0*/  SHF.R.S32.HI R2, RZ, 0x1f, R0 ;  /* 0x0000001fff027819 */ /* 0x020fe20000011400 */
[----:B------:R-:W-:-:S04]  /*23d0*/  IMAD.WIDE.U32 R144, R0, c[0x0][0x2b0], RZ ;  /* 0x0000ac0000907a25 */ /* 0x000fc800078e00ff */
[----:B------:R-:W-:-:S04]  /*23e0*/  IMAD R2, R2, c[0x0][0x2b0], RZ ;  /* 0x0000ac0002027a24 */ /* 0x000fc800078e02ff */
[----:B------:R-:W-:-:S04]  /*23f0*/  IMAD R0, R0, c[0x0][0x2b4], R2 ;  /* 0x0000ad0000007a24 */ /* 0x000fc800078e0202 */
[----:B------:R-:W-:Y:S01]  /*2400*/  IMAD.IADD R142, R145, 0x1, R0 ;  /* 0x00000001918e7824 */ /* 0x000fe200078e0200 */
[----:B------:R2:W-:Y:S04]  /*2410*/  STL.64 [R1+0xd8], R144 ;  /* 0x0000d89001007387 */ /* 0x0005e80000100a00 */
[----:B------:R2:W-:Y:S01]  /*2420*/  STL [R1+0xa4], R142 ;  /* 0x0000a48e01007387 */ /* 0x0005e20000100800 */
[--C-:B-1----:R-:W-:Y:S02]  /*2430*/  SHF.R.S32.HI R19, RZ, 0x1f, R6.reuse ;  /* 0x0000001fff137819 */ /* 0x102fe40000011406 */
[----:B------:R-:W-:Y:S02]  /*2440*/  SHF.R.S32.HI R15, RZ, 0x1f, R6 ;  /* 0x0000001fff0f7819 */ /* 0x000fe40000011406 */
[----:B------:R-:W-:-:S02]  /*2450*/  LEA.HI R19, R19, R6, RZ, 0x3 ;  /* 0x0000000613137211 */ /* 0x000fc400078f18ff */
[----:B------:R-:W-:Y:S02]  /*2460*/  LEA.HI R15, R15, R6, RZ, 0x3 ;  /* 0x000000060f0f7211 */ /* 0x000fe400078f18ff */
[----:B------:R-:W-:Y:S02]  /*2470*/  LOP3.LUT R19, R19, 0xfffffff8, RZ, 0xc0, !PT ;  /* 0xfffffff813137812 */ /* 0x000fe400078ec0ff */
[----:B------:R-:W-:-:S03]  /*2480*/  SHF.R.S32.HI R15, RZ, 0x3, R15 ;  /* 0x00000003ff0f7819 */ /* 0x000fc6000001140f */
[----:B------:R-:W-:-:S04]  /*2490*/  IMAD.IADD R19, R6, 0x1, -R19 ;  /* 0x0000000106137824 */ /* 0x000fc800078e0a13 */
[----:B------:R-:W-:Y:S01]  /*24a0*/  IMAD R66, R19, 0x10, R15 ;  /* 0x0000001013427824 */ /* 0x000fe200078e020f */
[-C--:B---3--:R-:W-:Y:S02]  /*24b0*/  @!P2 LEA R4, P1, R25, R12.reuse, 0x1 ;  /* 0x0000000c1904a211 */ /* 0x088fe400078208ff */
[----:B----4-:R-:W-:Y:S02]  /*24c0*/  @!P2 LEA R12, P0, R85, R12, 0x1 ;  /* 0x0000000c550ca211 */ /* 0x010fe400078008ff */
[-C--:B--2---:R-:W-:Y:S02]  /*24d0*/  @!P2 LEA.HI.X R5, R25, R11.reuse, R26, 0x1, P1 ;  /* 0x0000000b1905a211 */ /* 0x084fe400008f0c1a */
[----:B------:R-:W-:-:S03]  /*24e0*/  @!P2 LEA.HI.X R13, R85, R11, R252, 0x1, P0 ;  /* 0x0000000b550da211 */ /* 0x000fc600000f0cfc */
[----:B------:R-:W-:Y:S01]  /*24f0*/  @!PT LDS RZ, [RZ] ;  /* 0x00000000fffff984 */ /* 0x000fe20000000800 */
[----:B------:R-:W-:Y:S01]  /*2500*/  @!PT LDS RZ, [RZ] ;  /* 0x00000000fffff984 */ /* 0x000fe20000000800 */
[----:B------:R-:W-:Y:S01]  /*2510*/  @!PT LDS RZ, [RZ] ;  /* 0x00000000fffff984 */ /* 0x000fe20000000800 */
[----:B------:R1:W-:Y:S04]  /*2520*/  @!P2 LDGSTS.E.BYPASS.LTC128B.128 [R84+0xb900], [R4.64], !P5 ;  /* 0x0b9000000454afae */ /* 0x0003e8000e901d48 */
[----:B------:R1:W-:Y:S04]  /*2530*/  @!P2 LDGSTS.E.BYPASS.LTC128B.128 [R84+0xf900], [R12.64], !P3 ;  /* 0x0f9000000c54afae */ /* 0x0003e8000d901d48 */
[----:B------:R-:W0:Y:S01]  /*2540*/  LDGDEPBAR ;  /* 0x00000000000079af */ /* 0x000e220000000000 */
[----:B------:R-:W-:Y:S02]  /*2550*/  WARPSYNC 0xffffffff ;  /* 0xffffffff00007948 */ /* 0x000fe40003800000 */
[----:B------:R-:W2:Y:S01]  /*2560*/  LDL R143, [R1+0xbc] ;  /* 0x0000bc00018f7983 */ /* 0x000ea20000100800 */
[----:B------:R-:W-:-:S03]  /*2570*/  MOV R0, c[0x0][0x2b8] ;  /* 0x0000ae0000007a02 */ /* 0x000fc60000000f00 */
[----:B------:R-:W3:Y:S01]  /*2580*/  LDL R20, [R1+0xb0] ;  /* 0x0000b00001147983 */ /* 0x000ee20000100800 */
[----:B------:R-:W-:Y:S01]  /*2590*/  ISETP.NE.AND P3, PT, R0, 0x1, PT ;  /* 0x000000010000780c */ /* 0x000fe20003f65270 */
[----:B------:R-:W-:-:S05]  /*25a0*/  IMAD R0, R3, 0x40, R66 ;  /* 0x0000004003007824 */ /* 0x000fca00078e0242 */
[----:B------:R-:W-:-:S04]  /*25b0*/  ISETP.GE.AND P1, PT, R0, R65, PT ;  /* 0x000000410000720c */ /* 0x000fc80003f26270 */
[----:B------:R-:W-:Y:S02]  /*25c0*/  ISETP.GT.OR P1, PT, R66, 0x3f, P1 ;  /* 0x0000003f4200780c */ /* 0x000fe40000f24670 */
[----:B------:R-:W-:Y:S01]  /*25d0*/  MOV R18, RZ ;  /* 0x000000ff00127202 */ /* 0x000fe20000000f00 */
[----:B------:R-:W-:Y:S01]  /*25e0*/  BAR.SYNC.DEFER_BLOCKING 0x0 ;  /* 0x0000000000007b1d */ /* 0x000fe20000010000 */
[----:B--2---:R-:W-:-:S05]  /*25f0*/  IADD3 R0, R0, R143, RZ ;  /* 0x0000008f00007210 */ /* 0x004fca0007ffe0ff */
[----:B-1----:R-:W-:-:S04]  /*2600*/  @P3 IMAD.HI.U32 R4, R0, c[0x0][0x2bc], RZ ;  /* 0x0000af0000043a27 */ /* 0x002fc800078e00ff */
[----:B------:R-:W-:Y:S01]  /*2610*/  IMAD.MOV.U32 R2, RZ, RZ, R0 ;  /* 0x000000ffff027224 */ /* 0x000fe200078e0000 */
        /* <DEDUP_REMOVED lines=9> */
[----:B------:R-:W-:-:S04]  /*26b0*/  IMAD R4, R9, c[0x0][0x1e0], RZ ;  /* 0x0000780009047a24 */ /* 0x000fc800078e02ff */
[C---:B------:R-:W-:Y:S02]  /*26c0*/  IMAD R4, R21.reuse, c[0x0][0x1e4], R4 ;  /* 0x0000790015047a24 */ /* 0x040fe400078e0204 */
[----:B-1----:R-:W-:-:S04]  /*26d0*/  IMAD.WIDE.U32 R6, R21, c[0x0][0x1e0], RZ ;  /* 0x0000780015067a25 */ /* 0x002fc800078e00ff */
[----:B------:R-:W-:Y:S01]  /*26e0*/  IMAD R0, R10, c[0x0][0x1e8], RZ ;  /* 0x00007a000a007a24 */ /* 0x000fe200078e02ff */
[----:B------:R-:W-:Y:S01]  /*26f0*/  IADD3 R5, R7, R4, RZ ;  /* 0x0000000407057210 */ /* 0x000fe20007ffe0ff */
[----:B------:R-:W-:Y:S02]  /*2700*/  IMAD.MOV.U32 R4, RZ, RZ, R6 ;  /* 0x000000ffff047224 */ /* 0x000fe400078e0006 */
[----:B---3--:R-:W-:-:S04]  /*2710*/  IMAD.WIDE.U32 R140, R20, c[0x0][0x1e8], RZ ;  /* 0x00007a00148c7a25 */ /* 0x008fc800078e00ff */
[----:B------:R-:W-:-:S05]  /*2720*/  IMAD R0, R20, c[0x0][0x1ec], R0 ;  /* 0x00007b0014007a24 */ /* 0x000fca00078e0200 */
[----:B------:R-:W-:Y:S01]  /*2730*/  IADD3 R139, R141, R0, RZ ;  /* 0x000000008d8b7210 */ /* 0x000fe20007ffe0ff */
[----:B------:R-:W-:Y:S02]  /*2740*/  IMAD R2, R3, -0x40, R65 ;  /* 0xffffffc003027824 */ /* 0x000fe400078e0241 */
[----:B------:R-:W-:-:S04]  /*2750*/  IMAD R9, R9, c[0x0][0x208], RZ ;  /* 0x0000820009097a24 */ /* 0x000fc800078e02ff */
[----:B------:R-:W-:Y:S02]  /*2760*/  IMAD R9, R21, c[0x0][0x20c], R9 ;  /* 0x0000830015097a24 */ /* 0x000fe400078e0209 */
[----:B------:R-:W-:Y:S01]  /*2770*/  IMAD R10, R10, c[0x0][0x210], RZ ;  /* 0x000084000a0a7a24 */ /* 0x000fe200078e02ff */
[----:B------:R-:W-:Y:S03]  /*2780*/  STL [R1+0xb8], R21 ;  /* 0x0000b81501007387 */ /* 0x000fe60000100800 */
[----:B------:R-:W-:Y:S01]  /*2790*/  IMAD R10, R20, c[0x0][0x214], R10 ;  /* 0x00008500140a7a24 */ /* 0x000fe200078e020a */
[----:B------:R-:W-:Y:S01]  /*27a0*/  SHF.L.U32 R136, R25, 0x1, RZ ;  /* 0x0000000119887819 */ /* 0x000fe200000006ff */
[----:B------:R-:W-:Y:S01]  /*27b0*/  IMAD.SHL.U32 R138, R85, 0x2, RZ ;  /* 0x00000002558a7824 */ /* 0x000fe200078e00ff */
[----:B------:R-:W-:Y:S02]  /*27c0*/  IADD3 R242, R250, 0x20, RZ ;  /* 0x00000020faf27810 */ /* 0x000fe40007ffe0ff */
[----:B------:R-:W-:-:S02]  /*27d0*/  SHF.L.U64.HI R67, R25, 0x1, R26 ;  /* 0x0000000119437819 */ /* 0x000fc4000001021a */
[----:B------:R-:W-:Y:S02]  /*27e0*/  SHF.L.U64.HI R137, R85, 0x1, R252 ;  /* 0x0000000155897819 */ /* 0x000fe400000102fc */
[----:B--2---:R-:W-:Y:S01]  /*27f0*/  SHF.R.S32.HI R8, RZ, 0x1f, R18 ;  /* 0x0000001fff087819 */ /* 0x004fe20000011412 */
[----:B------:R-:W-:-:S04]  /*2800*/  IMAD.WIDE.U32 R4, R18, c[0x0][0x1f0], R4 ;  /* 0x00007c0012047a25 */ /* 0x000fc800078e0004 */
[----:B------:R-:W-:Y:S01]  /*2810*/  IMAD R12, R8, c[0x0][0x1f0], RZ ;  /* 0x00007c00080c7a24 */ /* 0x000fe200078e02ff */
[----:B------:R-:W-:-:S03]  /*2820*/  IADD3 R0, P0, R4, R140, RZ ;  /* 0x0000008c04007210 */ /* 0x000fc60007f1e0ff */
[----:B------:R-:W-:-:S05]  /*2830*/  IMAD R12, R18, c[0x0][0x1f4], R12 ;  /* 0x00007d00120c7a24 */ /* 0x000fca00078e020c */
[----:B------:R-:W-:Y:S02]  /*2840*/  IADD3.X R12, R139, R5, R12, P0, !PT ;  /* 0x000000058b0c7210 */ /* 0x000fe400007fe40c */
[----:B------:R-:W-:-:S04]  /*2850*/  LEA R13, P0, R0, c[0x0][0x1c8], 0x1 ;  /* 0x00007200000d7a11 */ /* 0x000fc800078008ff */
[----:B------:R-:W-:Y:S01]  /*2860*/  LEA.HI.X R12, R0, c[0x0][0x1cc], R12, 0x1, P0 ;  /* 0x00007300000c7a11 */ /* 0x000fe200000f0c0c */
[----:B------:R-:W1:Y:S01]  /*2870*/  SHFL.IDX PT, R16, R13, RZ, 0x181f ;  /* 0x00181fff0d107589 */ /* 0x000e6200000e0000 */
[----:B------:R-:W-:-:S03]  /*2880*/  IADD3 R0, -R15, R2, RZ ;  /* 0x000000020f007210 */ /* 0x000fc60007ffe1ff */
[----:B------:R-:W2:Y:S01]  /*2890*/  SHFL.IDX PT, R11, R12, RZ, 0x181f ;  /* 0x00181fff0c0b7589 */ /* 0x000ea200000e0000 */
[----:B------:R-:W-:-:S03]  /*28a0*/  ISETP.GE.AND P5, PT, R0, 0x1, PT ;  /* 0x000000010000780c */ /* 0x000fc60003fa6270 */
[----:B------:R-:W3:Y:S04]  /*28b0*/  SHFL.IDX PT, R6, R13, 0x1, 0x181f ;  /* 0x00381f000d067f89 */ /* 0x000ee800000e0000 */
[----:B------:R-:W4:Y:S01]  /*28c0*/  SHFL.IDX PT, R7, R12, 0x1, 0x181f ;  /* 0x00381f000c077f89 */ /* 0x000f2200000e0000 */
[----:B------:R-:W-:-:S05]  /*28d0*/  ISETP.GE.AND P2, PT, R0, 0x11, PT ;  /* 0x000000110000780c */ /* 0x000fca0003f46270 */
[C---:B------:R-:W-:Y:S01]  /*28e0*/  @P5 ISETP.GE.AND P1, PT, R25.reuse, c[0x0][0x1d4], PT ;  /* 0x0000750019005a0c */ /* 0x040fe20003f26270 */
[----:B------:R-:W5:Y:S01]  /*28f0*/  SHFL.IDX PT, R4, R13, 0x2, 0x181f ;  /* 0x00581f000d047f89 */ /* 0x000f6200000e0000 */
[----:B-1----:R-:W-:-:S04]  /*2900*/  @P5 LEA R14, P0, R25, R16, 0x1 ;  /* 0x00000010190e5211 */ /* 0x002fc800078008ff */
[----:B--2---:R-:W-:Y:S01]  /*2910*/  @P5 LEA.HI.X R15, R25, R11, R26, 0x1, P0 ;  /* 0x0000000b190f5211 */ /* 0x004fe200000f0c1a */
[----:B------:R-:W1:Y:S06]  /*2920*/  SHFL.IDX PT, R5, R12, 0x2, 0x181f ;  /* 0x00581f000c057f89 */ /* 0x000e6c00000e0000 */
[----:B------:R3:W-:Y:S01]  /*2930*/  @P5 LDGSTS.E.BYPASS.LTC128B.128 [R84+0x4100], [R14.64], !P1 ;  /* 0x041000000e545fae */ /* 0x0007e2000c901d48 */
[C---:B------:R-:W-:Y:S02]  /*2940*/  @P5 LEA R16, P1, R85.reuse, R16, 0x1 ;  /* 0x0000001055105211 */ /* 0x040fe400078208ff */
[----:B------:R-:W-:-:S02]  /*2950*/  @P5 ISETP.GE.AND P0, PT, R85, c[0x0][0x1d4], PT ;  /* 0x0000750055005a0c */ /* 0x000fc40003f06270 */
[----:B------:R-:W-:Y:S02]  /*2960*/  @P5 LEA.HI.X R17, R85, R11, R252, 0x1, P1 ;  /* 0x0000000b55115211 */ /* 0x000fe400008f0cfc */
[C---:B------:R-:W-:Y:S01]  /*2970*/  @P2 ISETP.GE.AND P1, PT, R25.reuse, c[0x0][0x1d4], PT ;  /* 0x0000750019002a0c */ /* 0x040fe20003f26270 */
[----:B------:R-:W2:Y:S04]  /*2980*/  SHFL.IDX PT, R13, R13, 0x3, 0x181f ;  /* 0x00781f000d0d7f89 */ /* 0x000ea800000e0000 */
[----:B------:R-:W1:Y:S04]  /*2990*/  SHFL.IDX PT, R12, R12, 0x3, 0x181f ;  /* 0x00781f000c0c7f89 */ /* 0x000e6800000e0000 */
[----:B------:R1:W-:Y:S01]  /*29a0*/  @P5 LDGSTS.E.BYPASS.LTC128B.128 [R84+0x6100], [R16.64], !P0 ;  /* 0x0610000010545fae */ /* 0x0003e2000c101d48 */
[----:B---3--:R-:W-:-:S04]  /*29b0*/  @P2 LEA R14, P6, R25, R6, 0x1 ;  /* 0x00000006190e2211 */ /* 0x008fc800078c08ff */
[-C--:B----4-:R-:W-:Y:S02]  /*29c0*/  @P2 LEA.HI.X R15, R25, R7.reuse, R26, 0x1, P6 ;  /* 0x00000007190f2211 */ /* 0x090fe400030f0c1a */
[----:B------:R-:W-:Y:S02]  /*29d0*/  ISETP.GE.AND P6, PT, R0, 0x21, PT ;  /* 0x000000210000780c */ /* 0x000fe40003fc6270 */
[C---:B------:R-:W-:Y:S01]  /*29e0*/  @P2 LEA R6, P0, R85.reuse, R6, 0x1 ;  /* 0x0000000655062211 */ /* 0x040fe200078008ff */
[----:B------:R5:W-:Y:S01]  /*29f0*/  @P2 LDGSTS.E.BYPASS.LTC128B.128 [R84+0x4900], [R14.64], !P1 ;  /* 0x049000000e542fae */ /* 0x000be2000c901d48 */
[C---:B------:R-:W-:Y:S02]  /*2a00*/  @P2 ISETP.GE.AND P1, PT, R85.reuse, c[0x0][0x1d4], PT ;  /* 0x0000750055002a0c */ /* 0x040fe40003f26270 */
[----:B------:R-:W-:-:S07]  /*2a10*/  @P2 LEA.HI.X R7, R85, R7, R252, 0x1, P0 ;  /* 0x0000000755072211 */ /* 0x000fce00000f0cfc */
[----:B------:R-:W-:-:S04]  /*2a20*/  @P6 ISETP.GE.AND P0, PT, R25, c[0x0][0x1d4], PT ;  /* 0x0000750019006a0c */ /* 0x000fc80003f06270 */
[----:B------:R2:W-:Y:S01]  /*2a30*/  @P2 LDGSTS.E.BYPASS.LTC128B.128 [R84+0x6900], [R6.64], !P1 ;  /* 0x0690000006542fae */ /* 0x0005e2000c901d48 */
[----:B-----5:R-:W-:-:S04]  /*2a40*/  @P6 LEA R14, P5, R25, R4, 0x1 ;  /* 0x00000004190e6211 */ /* 0x020fc800078a08ff */
[-C--:B-1----:R-:W-:Y:S02]  /*2a50*/  @P6 LEA.HI.X R15, R25, R5.reuse, R26, 0x1, P5 ;  /* 0x00000005190f6211 */ /* 0x082fe400028f0c1a */
[----:B------:R-:W-:Y:S02]  /*2a60*/  ISETP.GE.AND P5, PT, R0, 0x31, PT ;  /* 0x000000310000780c */ /* 0x000fe40003fa6270 */
[C---:B------:R-:W-:Y:S01]  /*2a70*/  @P6 LEA R4, P2, R85.reuse, R4, 0x1 ;  /* 0x0000000455046211 */ /* 0x040fe200078408ff */
[----:B------:R1:W-:Y:S03]  /*2a80*/  @P6 LDGSTS.E.BYPASS.LTC128B.128 [R84+0x5100], [R14.64], !P0 ;  /* 0x051000000e546fae */ /* 0x0003e6000c101d48 */
[C---:B------:R-:W-:Y:S02]  /*2a90*/  @P6 LEA.HI.X R5, R85.reuse, R5, R252, 0x1, P2 ;  /* 0x0000000555056211 */ /* 0x040fe400010f0cfc */
[----:B------:R-:W-:-:S05]  /*2aa0*/  @P6 ISETP.GE.AND P2, PT, R85, c[0x0][0x1d4], PT ;  /* 0x0000750055006a0c */ /* 0x000fca0003f46270 */
[----:B--2---:R-:W-:-:S04]  /*2ab0*/  @P5 LEA R6, P1, R25, R13, 0x1 ;  /* 0x0000000d19065211 */ /* 0x004fc800078208ff */
[C---:B------:R-:W-:Y:S02]  /*2ac0*/  @P5 LEA.HI.X R7, R25.reuse, R12, R26, 0x1, P1 ;  /* 0x0000000c19075211 */ /* 0x040fe400008f0c1a */
[----:B------:R-:W-:Y:S02]  /*2ad0*/  @P5 ISETP.GE.AND P1, PT, R25, c[0x0][0x1d4], PT ;  /* 0x0000750019005a0c */ /* 0x000fe40003f26270 */
[----:B------:R2:W-:Y:S01]  /*2ae0*/  @P6 LDGSTS.E.BYPASS.LTC128B.128 [R84+0x7100], [R4.64], !P2 ;  /* 0x0710000004546fae */ /* 0x0005e2000d101d48 */
[----:B-1----:R-:W-:-:S10]  /*2af0*/  @P5 LEA R14, P0, R85, R13, 0x1 ;  /* 0x0000000d550e5211 */ /* 0x002fd400078008ff */
[----:B------:R2:W-:Y:S01]  /*2b00*/  @P5 LDGSTS.E.BYPASS.LTC128B.128 [R84+0x5900], [R6.64], !P1 ;  /* 0x0590000006545fae */ /* 0x0005e2000c901d48 */
[C---:B------:R-:W-:Y:S02]  /*2b10*/  @P5 LEA.HI.X R15, R85.reuse, R12, R252, 0x1, P0 ;  /* 0x0000000c550f5211 */ /* 0x040fe400000f0cfc */
[----:B------:R-:W-:-:S13]  /*2b20*/  @P5 ISETP.GE.AND P0, PT, R85, c[0x0][0x1d4], PT ;  /* 0x0000750055005a0c */ /* 0x000fda0003f06270 */
[----:B------:R1:W-:Y:S04]  /*2b30*/  @P5 LDGSTS.E.BYPASS.LTC128B.128 [R84+0x7900], [R14.64], !P0 ;  /* 0x079000000e545fae */ /* 0x0003e8000c101d48 */
[----:B------:R-:W0:Y:S01]  /*2b40*/  LDGDEPBAR ;  /* 0x00000000000079af */ /* 0x000e220000000000 */
[----:B------:R-:W-:-:S04]  /*2b50*/  DEPBAR.LE SB0, 0x1 ;  /* 0x000080400000791a */ /* 0x000fc80000000000 */
[----:B------:R-:W-:-:S04]  /*2b60*/  DEPBAR.LE SB0, 0x0 ;  /* 0x000080000000791a */ /* 0x000fc80000000000 */
[----:B------:R-:W-:Y:S01]  /*2b70*/  BAR.SYNC.DEFER_BLOCKING 0x0 ;  /* 0x0000000000007b1d */ /* 0x000fe20000010000 */
[----:B------:R-:W-:-:S04]  /*2b80*/  IMAD.WIDE.U32 R12, R21, c[0x0][0x208], RZ ;  /* 0x00008200150c7a25 */ /* 0x000fc800078e00ff */
[----:B------:R-:W-:Y:S02]  /*2b90*/  IMAD.IADD R13, R13, 0x1, R9 ;  /* 0x000000010d0d7824 */ /* 0x000fe400078e0209 */
[----:B------:R-:W-:Y:S02]  /*2ba0*/  IMAD R21, R8, c[0x0][0x218], RZ ;  /* 0x0000860008157a24 */ /* 0x000fe400078e02ff */
[----:B-1----:R-:W-:Y:S01]  /*2bb0*/  IMAD.WIDE.U32 R14, R20, c[0x0][0x210], RZ ;  /* 0x00008400140e7a25 */ /* 0x002fe200078e00ff */
[----:B------:R-:W-:Y:S04]  /*2bc0*/  LDSM.16.M88.4 R28, [R251+0x2000] ;  /* 0x00200000fb1c783b */ /* 0x000fe80000000200 */
[----:B--2---:R-:W1:Y:S04]  /*2bd0*/  LDSM.16.M88.4 R4, [R250+0x1800] ;  /* 0x00180000fa04783b */ /* 0x004e680000000200 */
[----:B------:R-:W2:Y:S01]  /*2be0*/  LDSM.16.M88.4 R88, [R251] ;  /* 0x00000000fb58783b */ /* 0x000ea20000000200 */
[----:B------:R-:W-:Y:S01]  /*2bf0*/  IMAD.WIDE.U32 R8, R18, c[0x0][0x218], R12 ;  /* 0x0000860012087a25 */ /* 0x000fe200078e000c */
[----:B------:R-:W-:-:S02]  /*2c00*/  R2P PR, R19, 0x6 ;  /* 0x0000000613007804 */ /* 0x000fc40000000000 */
[----:B------:R-:W-:Y:S01]  /*2c10*/  IADD3 R10, R15, R10, RZ ;  /* 0x0000000a0f0a7210 */ /* 0x000fe20007ffe0ff */
[----:B------:R-:W-:Y:S01]  /*2c20*/  IMAD R21, R18, c[0x0][0x21c], R21 ;  /* 0x0000870012157a24 */ /* 0x000fe200078e0215 */
[----:B------:R-:W-:Y:S01]  /*2c30*/  IADD3 R8, P0, R8, R14, RZ ;  /* 0x0000000e08087210 */ /* 0x000fe20007f1e0ff */
[----:B------:R-:W-:Y:S03]  /*2c40*/  LDSM.16.M88.4 R112, [R250] ;  /* 0x00000000fa70783b */ /* 0x000fe60000000200 */
[----:B------:R-:W-:Y:S01]  /*2c50*/  IADD3.X R21, R10, R9, R21, P0, !PT ;  /* 0x000000090a157210 */ /* 0x000fe200007fe415 */
[----:B------:R-:W-:Y:S01]  /*2c60*/  LDSM.16.M88.4 R68, [R250+0x800] ;  /* 0x00080000fa44783b */ /* 0x000fe20000000200 */
[----:B------:R-:W-:-:S03]  /*2c70*/  LEA R20, P0, R8, c[0x0][0x1f8], 0x1 ;  /* 0x00007e0008147a11 */ /* 0x000fc600078008ff */
[----:B------:R-:W-:Y:S01]  /*2c80*/  LDSM.16.M88.4 R120, [R250+0x1000] ;  /* 0x00100000fa78783b */ /* 0x000fe20000000200 */
[----:B------:R-:W-:-:S03]  /*2c90*/  LEA.HI.X R21, R8, c[0x0][0x1fc], R21, 0x1, P0 ;  /* 0x00007f0008157a11 */ /* 0x000fc600000f0c15 */
[----:B------:R-:W3:Y:S04]  /*2ca0*/  SHFL.IDX PT, R60, R20, RZ, 0x181f ;  /* 0x00181fff143c7589 */ /* 0x000ee800000e0000 */
[----:B------:R-:W4:Y:S04]  /*2cb0*/  SHFL.IDX PT, R36, R20, 0x1, 0x181f ;  /* 0x00381f0014247f89 */ /* 0x000f2800000e0000 */
[----:B------:R-:W5:Y:S04]  /*2cc0*/  SHFL.IDX PT, R23, R21, RZ, 0x181f ;  /* 0x00181fff15177589 */ /* 0x000f6800000e0000 */
[----:B------:R-:W-:Y:S04]  /*2cd0*/  SHFL.IDX PT, R24, R20, 0x2, 0x181f ;  /* 0x00581f0014187f89 */ /* 0x000fe800000e0000 */
[----:B------:R-:W5:Y:S01]  /*2ce0*/  SHFL.IDX PT, R22, R21, 0x1, 0x181f ;  /* 0x00381f0015167f89 */ /* 0x000f6200000e0000 */
[-C--:B-1----:R-:W-:Y:S03]  /*2cf0*/  HMMA.16816.F32 R32, R28, R4.reuse, RZ ;  /* 0x000000041c20723c */ /* 0x082fe600000018ff */
[----:B------:R-:W-:Y:S05]  /*2d00*/  SHFL.IDX PT, R20, R20, 0x3, 0x181f ;  /* 0x00781f0014147f89 */ /* 0x000fea00000e0000 */
[----:B--2---:R-:W-:Y:S01]  /*2d10*/  HMMA.16816.F32 R92, R88, R4, RZ ;  /* 0x00000004585c723c */ /* 0x004fe200000018ff */
[----:B------:R-:W1:Y:S04]  /*2d20*/  SHFL.IDX PT, R4, R21, 0x2, 0x181f ;  /* 0x00581f0015047f89 */ /* 0x000e6800000e0000 */
[----:B------:R-:W2:Y:S01]  /*2d30*/  SHFL.IDX PT, R21, R21, 0x3, 0x181f ;  /* 0x00781f0015157f89 */ /* 0x000ea200000e0000 */
[----:B---3--:R-:W-:-:S02]  /*2d40*/  IADD3 R62, P0, R60, R136, RZ ;  /* 0x000000883c3e7210 */ /* 0x008fc40007f1e0ff */
[----:B------:R-:W-:Y:S02]  /*2d50*/  @P1 IADD3 R242, R250, -0x20, RZ ;  /* 0xffffffe0faf21810 */ /* 0x000fe40007ffe0ff */
[----:B------:R-:W-:Y:S02]  /*2d60*/  IADD3 R60, P5, R60, R138, RZ ;  /* 0x0000008a3c3c7210 */ /* 0x000fe40007fbe0ff */
[C---:B----4-:R-:W-:Y:S02]  /*2d70*/  IADD3 R38, P1, R36.reuse, R136, RZ ;  /* 0x0000008824267210 */ /* 0x050fe40007f3e0ff */
[----:B------:R-:W-:Y:S01]  /*2d80*/  ISETP.GE.AND P6, PT, R25, c[0x0][0x1d4], PT ;  /* 0x0000750019007a0c */ /* 0x000fe20003fc6270 */
[----:B------:R-:W-:Y:S01]  /*2d90*/  STL [R1+0xb4], R18 ;  /* 0x0000b41201007387 */ /* 0x000fe20000100800 */
[C---:B-----5:R-:W-:Y:S02]  /*2da0*/  IADD3.X R63, R23.reuse, R67, RZ, P0, !PT ;  /* 0x00000043173f7210 */ /* 0x060fe400007fe4ff */
[----:B------:R-:W-:Y:S01]  /*2db0*/  IADD3 R36, P0, R36, R138, RZ ;  /* 0x0000008a24247210 */ /* 0x000fe20007f1e0ff */
[----:B------:R-:W-:Y:S01]  /*2dc0*/  IMAD.X R39, R22, 0x1, R67, P1 ;  /* 0x0000000116277824 */ /* 0x000fe200008e0643 */
[----:B------:R-:W-:Y:S01]  /*2dd0*/  IADD3.X R61, R23, R137, RZ, P5, !PT ;  /* 0x00000089173d7210 */ /* 0x000fe20002ffe4ff */
[----:B------:R-:W-:Y:S01]  /*2de0*/  HMMA.16816.F32 R108, R28, R112, RZ ;  /* 0x000000701c6c723c */ /* 0x000fe200000018ff */
[C---:B------:R-:W-:Y:S01]  /*2df0*/  IADD3 R26, P5, R24.reuse, R136, RZ ;  /* 0x00000088181a7210 */ /* 0x040fe20007fbe0ff */
[----:B------:R-:W-:Y:S01]  /*2e00*/  LDSM.16.M88.4 R16, [R249+0x2000] ;  /* 0x00200000f910783b */ /* 0x000fe20000000200 */
[----:B------:R-:W-:-:S02]  /*2e10*/  IADD3 R24, P1, R24, R138, RZ ;  /* 0x0000008a18187210 */ /* 0x000fc40007f3e0ff */
[----:B------:R-:W-:Y:S01]  /*2e20*/  IADD3.X R37, R22, R137, RZ, P0, !PT ;  /* 0x0000008916257210 */ /* 0x000fe200007fe4ff */
[----:B------:R-:W3:Y:S01]  /*2e30*/  LDSM.16.M88.4 R96, [R242] ;  /* 0x00000000f260783b */ /* 0x000ee20000000200 */
[----:B------:R-:W-:Y:S01]  /*2e40*/  ISETP.LT.OR P0, PT, R0, 0x1, P6 ;  /* 0x000000010000780c */ /* 0x000fe20003701670 */
[C---:B-1----:R-:W-:Y:S01]  /*2e50*/  IMAD.X R25, R4.reuse, 0x1, R137, P1 ;  /* 0x0000000104197824 */ /* 0x042fe200008e0689 */
[-C--:B------:R-:W-:Y:S01]  /*2e60*/  IADD3.X R27, R4, R67.reuse, RZ, P5, !PT ;  /* 0x00000043041b7210 */ /* 0x080fe20002ffe4ff */
[C---:B------:R-:W-:Y:S01]  /*2e70*/  HMMA.16816.F32 R76, R28.reuse, R68, RZ ;  /* 0x000000441c4c723c */ /* 0x040fe200000018ff */
[----:B------:R-:W-:Y:S01]  /*2e80*/  IADD3 R22, P5, R20, R136, RZ ;  /* 0x0000008814167210 */ /* 0x000fe20007fbe0ff */
[----:B------:R-:W1:Y:S01]  /*2e90*/  LDSM.16.M88.4 R40, [R242+0x800] ;  /* 0x00080000f228783b */ /* 0x000e620000000200 */
[----:B------:R-:W-:Y:S02]  /*2ea0*/  ISETP.GE.AND P1, PT, R85, c[0x0][0x1d4], PT ;  /* 0x0000750055007a0c */ /* 0x000fe40003f26270 */
[----:B--2---:R-:W-:Y:S01]  /*2eb0*/  IADD3.X R23, R21, R67, RZ, P5, !PT ;  /* 0x0000004315177210 */ /* 0x004fe20002ffe4ff */
[----:B------:R-:W-:Y:S01]  /*2ec0*/  STL.64 [R1+0xd0], R140 ;  /* 0x0000d08c01007387 */ /* 0x000fe20000100a00 */
[----:B------:R-:W-:Y:S01]  /*2ed0*/  ISETP.LT.OR P5, PT, R0, 0x1, P1 ;  /* 0x000000010000780c */ /* 0x000fe20000fa1670 */
[C---:B------:R-:W-:Y:S02]  /*2ee0*/  HMMA.16816.F32 R48, R28.reuse, R120, RZ ;  /* 0x000000781c30723c */ /* 0x040fe400000018ff */
[----:B------:R-:W-:Y:S04]  /*2ef0*/  STL [R1+0xa0], R139 ;  /* 0x0000a08b01007387 */ /* 0x000fe80000100800 */
[----:B------:R-:W-:Y:S02]  /*2f00*/  STL.64 [R1+0xc8], R14 ;  /* 0x0000c80e01007387 */ /* 0x000fe40000100a00 */
[C---:B------:R-:W-:Y:S02]  /*2f10*/  HMMA.16816.F32 R116, R28.reuse, R114, RZ ;  /* 0x000000721c74723c */ /* 0x040fe400000018ff */
[----:B------:R-:W-:Y:S04]  /*2f20*/  STL [R1+0x9c], R10 ;  /* 0x00009c0a01007387 */ /* 0x000fe80000100800 */
[----:B------:R-:W2:Y:S02]  /*2f30*/  LDSM.16.M88.4 R12, [R242+0x1000] ;  /* 0x00100000f20c783b */ /* 0x000ea40000000200 */
[C---:B------:R-:W-:Y:S02]  /*2f40*/  HMMA.16816.F32 R72, R28.reuse, R70, RZ ;  /* 0x000000461c48723c */ /* 0x040fe400000018ff */
[----:B------:R-:W4:Y:S06]  /*2f50*/  LDSM.16.M88.4 R8, [R242+0x1800] ;  /* 0x00180000f208783b */ /* 0x000f2c0000000200 */
[----:B------:R-:W-:Y:S08]  /*2f60*/  HMMA.16816.F32 R44, R28, R122, RZ ;  /* 0x0000007a1c2c723c */ /* 0x000ff000000018ff */
[C---:B------:R-:W-:Y:S08]  /*2f70*/  HMMA.16816.F32 R56, R88.reuse, R112, RZ ;  /* 0x000000705838723c */ /* 0x040ff000000018ff */
[C---:B------:R-:W-:Y:S08]  /*2f80*/  HMMA.16816.F32 R80, R88.reuse, R68, RZ ;  /* 0x000000445850723c */ /* 0x040ff000000018ff */
[C---:B------:R-:W-:Y:S01]  /*2f90*/  HMMA.16816.F32 R52, R88.reuse, R120, RZ ;  /* 0x000000785834723c */ /* 0x040fe200000018ff */
[----:B------:R-:W-:Y:S01]  /*2fa0*/  IADD3 R239, R242, 0x2000, RZ ;  /* 0x00002000f2ef7810 */ /* 0x000fe20007ffe0ff */
[----:B------:R-:W5:Y:S06]  /*2fb0*/  LDL R146, [R1+0xa8] ;  /* 0x0000a80001927983 */ /* 0x000f6c0000100800 */
[C---:B------:R-:W-:Y:S08]  /*2fc0*/  HMMA.16816.F32 R112, R88.reuse, R114, RZ ;  /* 0x000000725870723c */ /* 0x040ff000000018ff */
[C---:B------:R-:W-:Y:S08]  /*2fd0*/  HMMA.16816.F32 R68, R88.reuse, R70, RZ ;  /* 0x000000465844723c */ /* 0x040ff000000018ff */
[----:B------:R-:W-:Y:S08]  /*2fe0*/  HMMA.16816.F32 R120, R88, R122, RZ ;  /* 0x0000007a5878723c */ /* 0x000ff000000018ff */
[-C--:B------:R-:W-:Y:S08]  /*2ff0*/  HMMA.16816.F32 R28, R28, R6.reuse, RZ ;  /* 0x000000061c1c723c */ /* 0x080ff000000018ff */
[----:B------:R-:W-:Y:S01]  /*3000*/  HMMA.16816.F32 R88, R88, R6, RZ ;  /* 0x000000065858723c */ /* 0x000fe200000018ff */
[----:B------:R-:W1:Y:S04]  /*3010*/  LDSM.16.M88.4 R4, [R249] ;  /* 0x00000000f904783b */ /* 0x000e680000000200 */
[----:B------:R-:W-:Y:S01]  /*3020*/  @!PT LDS RZ, [RZ] ;  /* 0x00000000fffff984 */ /* 0x000fe20000000800 */
[----:B------:R-:W-:Y:S01]  /*3030*/  @!PT LDS RZ, [RZ] ;  /* 0x00000000fffff984 */ /* 0x000fe20000000800 */
[----:B------:R-:W-:Y:S01]  /*3040*/  @!PT LDS RZ, [RZ] ;  /* 0x00000000fffff984 */ /* 0x000fe20000000800 */
[----:B------:R1:W-:Y:S01]  /*3050*/  LDGSTS.E.BYPASS.LTC128B.128 [R84+0x100], [R62.64], !P0 ;  /* 0x001000003e547fae */ /* 0x0003e2000c101d48 */
[----:B------:R-:W-:-:S03]  /*3060*/  ISETP.LT.OR P0, PT, R0, 0x11, P6 ;  /* 0x000000110000780c */ /* 0x000fc60003701670 */
[----:B------:R1:W-:Y:S01]  /*3070*/  LDGSTS.E.BYPASS.LTC128B.128 [R84+0x2100], [R60.64], !P5 ;  /* 0x021000003c547fae */ /* 0x0003e2000e901d48 */
[----:B------:R-:W-:-:S09]  /*3080*/  ISETP.LT.OR P5, PT, R0, 0x11, P1 ;  /* 0x000000110000780c */ /* 0x000fd20000fa1670 */
[----:B------:R1:W-:Y:S01]  /*3090*/  LDGSTS.E.BYPASS.LTC128B.128 [R84+0x900], [R38.64], !P0 ;  /* 0x0090000026547fae */ /* 0x0003e2000c101d48 */
[----:B------:R-:W-:-:S03]  /*30a0*/  ISETP.LT.OR P0, PT, R0, 0x21, P6 ;  /* 0x000000210000780c */ /* 0x000fc60003701670 */
[----:B------:R1:W-:Y:S01]  /*30b0*/  LDGSTS.E.BYPASS.LTC128B.128 [R84+0x2900], [R36.64], !P5 ;  /* 0x0290000024547fae */ /* 0x0003e2000e901d48 */
[C---:B------:R-:W-:Y:S02]  /*30c0*/  ISETP.LT.OR P5, PT, R0.reuse, 0x31, P6 ;  /* 0x000000310000780c */ /* 0x040fe400037a1670 */
[C---:B------:R-:W-:Y:S02]  /*30d0*/  ISETP.LT.OR P6, PT, R0.reuse, 0x21, P1 ;  /* 0x000000210000780c */ /* 0x040fe40000fc1670 */
[----:B------:R-:W-:Y:S02]  /*30e0*/  ISETP.LT.OR P1, PT, R0, 0x31, P1 ;  /* 0x000000310000780c */ /* 0x000fe40000f21670 */
[----:B------:R-:W-:-:S03]  /*30f0*/  MOV R0, 0x40 ;  /* 0x0000004000007802 */ /* 0x000fc60000000f00 */
[----:B------:R4:W-:Y:S01]  /*3100*/  LDGSTS.E.BYPASS.LTC128B.128 [R84+0x1100], [R26.64], !P0 ;  /* 0x011000001a547fae */ /* 0x0009e2000c101d48 */
[----:B------:R-:W-:Y:S02]  /*3110*/  IADD3 R20, P0, R20, R138, RZ ;  /* 0x0000008a14147210 */ /* 0x000fe40007f1e0ff */
[----:B------:R-:W-:-:S03]  /*3120*/  SEL R0, R0, 0xffffffc0, !P2 ;  /* 0xffffffc000007807 */ /* 0x000fc60005000000 */
[----:B------:R-:W-:Y:S01]  /*3130*/  IMAD.X R21, R21, 0x1, R137, P0 ;  /* 0x0000000115157824 */ /* 0x000fe200000e0689 */
[-C--:B------:R-:W-:Y:S01]  /*3140*/  IADD3 R241, R250, R0.reuse, RZ ;  /* 0x00000000faf17210 */ /* 0x080fe20007ffe0ff */
[----:B------:R4:W-:Y:S01]  /*3150*/  LDGSTS.E.BYPASS.LTC128B.128 [R84+0x3100], [R24.64], !P6 ;  /* 0x0310000018547fae */ /* 0x0009e2000f101d48 */
[C---:B---3--:R-:W-:Y:S03]  /*3160*/  HMMA.16816.F32 R108, R16.reuse, R96, R108 ;  /* 0x00000060106c723c */ /* 0x048fe6000000186c */
[----:B------:R3:W-:Y:S04]  /*3170*/  LDGSTS.E.BYPASS.LTC128B.128 [R84+0x1900], [R22.64], !P5 ;  /* 0x0190000016547fae */ /* 0x0007e8000e901d48 */
[----:B------:R3:W-:Y:S01]  /*3180*/  LDGSTS.E.BYPASS.LTC128B.128 [R84+0x3900], [R20.64], !P1 ;  /* 0x0390000014547fae */ /* 0x0007e2000c901d48 */
[C---:B-1----:R-:W-:Y:S08]  /*3190*/  HMMA.16816.F32 R76, R16.reuse, R40, R76 ;  /* 0x00000028104c723c */ /* 0x042ff0000000184c */
[C---:B--2---:R-:W-:Y:S08]  /*31a0*/  HMMA.16816.F32 R48, R16.reuse, R12, R48 ;  /* 0x0000000c1030723c */ /* 0x044ff00000001830 */
[C---:B----4-:R-:W-:Y:S08]  /*31b0*/  HMMA.16816.F32 R32, R16.reuse, R8, R32 ;  /* 0x000000081020723c */ /* 0x050ff00000001820 */
[C---:B------:R-:W-:Y:S08]  /*31c0*/  HMMA.16816.F32 R116, R16.reuse, R98, R116 ;  /* 0x000000621074723c */ /* 0x040ff00000001874 */
[C---:B------:R-:W-:Y:S01]  /*31d0*/  HMMA.16816.F32 R72, R16.reuse, R42, R72 ;  /* 0x0000002a1048723c */ /* 0x040fe20000001848 */
[----:B---3--:R-:W-:Y:S07]  /*31e0*/  LDSM.16.M88.4 R84, [R241] ;  /* 0x00000000f154783b */ /* 0x008fee0000000200 */
[C---:B------:R-:W-:Y:S08]  /*31f0*/  HMMA.16816.F32 R44, R16.reuse, R14, R44 ;  /* 0x0000000e102c723c */ /* 0x040ff0000000182c */
[----:B------:R-:W-:Y:S01]  /*3200*/  HMMA.16816.F32 R28, R16, R10, R28 ;  /* 0x0000000a101c723c */ /* 0x000fe2000000181c */
[----:B------:R-:W1:Y:S01]  /*3210*/  LDSM.16.M88.4 R16, [R248] ;  /* 0x00000000f810783b */ /* 0x000e620000000200 */
[----:B------:R-:W-:-:S03]  /*3220*/  IADD3 R238, R239, R0, RZ ;  /* 0x00000000efee7210 */ /* 0x000fc60007ffe0ff */
[----:B------:R-:W-:Y:S03]  /*3230*/  LDSM.16.M88.4 R100, [R247] ;  /* 0x00000000f764783b */ /* 0x000fe60000000200 */
[C---:B------:R-:W-:Y:S01]  /*3240*/  HMMA.16816.F32 R56, R4.reuse, R96, R56 ;  /* 0x000000600438723c */ /* 0x040fe20000001838 */
[----:B------:R-:W-:Y:S04]  /*3250*/  LDSM.16.M88.4 R60, [R248+0x2000] ;  /* 0x00200000f83c783b */ /* 0x000fe80000000200 */
[----:B------:R-:W-:Y:S03]  /*3260*/  LDSM.16.M88.4 R24, [R241+0x1000] ;  /* 0x00100000f118783b */ /* 0x000fe60000000200 */
[C---:B------:R-:W-:Y:S01]  /*3270*/  HMMA.16816.F32 R52, R4.reuse, R12, R52 ;  /* 0x0000000c0434723c */ /* 0x040fe20000001834 */
[----:B------:R-:W-:Y:S04]  /*3280*/  LDSM.16.M88.4 R132, [R250+0x2000] ;  /* 0x00200000fa84783b */ /* 0x000fe80000000200 */
[----:B------:R-:W-:Y:S03]  /*3290*/  LDSM.16.M88.4 R36, [R241+0x800] ;  /* 0x00080000f124783b */ /* 0x000fe60000000200 */
[C---:B------:R-:W-:Y:S01]  /*32a0*/  HMMA.16816.F32 R120, R4.reuse, R14, R120 ;  /* 0x0000000e0478723c */ /* 0x040fe20000001878 */
[----:B------:R-:W2:Y:S04]  /*32b0*/  LDSM.16.M88.4 R12, [R238+-0x2000] ;  /* 0xffe00000ee0c783b */ /* 0x000ea80000000200 */
[----:B------:R-:W-:Y:S03]  /*32c0*/  LDSM.16.M88.4 R20, [R241+0x1800] ;  /* 0x00180000f114783b */ /* 0x000fe60000000200 */
[----:B------:R-:W-:Y:S01]  /*32d0*/  HMMA.16816.F32 R80, R4, R40, R80 ;  /* 0x000000280450723c */ /* 0x000fe20000001850 */
[----:B------:R-:W-:Y:S04]  /*32e0*/  LDSM.16.M88.4 R128, [R239] ;  /* 0x00000000ef80783b */ /* 0x000fe80000000200 */
[----:B------:R-:W-:Y:S03]  /*32f0*/  LDSM.16.M88.4 R124, [R238+-0x1000] ;  /* 0xfff00000ee7c783b */ /* 0x000fe60000000200 */
[----:B-1----:R-:W-:Y:S01]  /*3300*/  HMMA.16816.F32 R56, R16, R84, R56 ;  /* 0x000000541038723c */ /* 0x002fe20000001838 */
[----:B------:R-:W-:Y:S01]  /*3310*/  LDSM.16.M88.4 R104, [R241+0x2000] ;  /* 0x00200000f168783b */ /* 0x000fe20000000200 */
[----:B------:R-:W-:-:S02]  /*3320*/  IADD3 R235, R242, 0x2800, RZ ;  /* 0x00002800f2eb7810 */ /* 0x000fc40007ffe0ff */
[----:B------:R-:W-:Y:S01]  /*3330*/  IADD3 R236, R242, 0x3000, RZ ;  /* 0x00003000f2ec7810 */ /* 0x000fe20007ffe0ff */
[----:B------:R-:W0:Y:S03]  /*3340*/  LDGDEPBAR ;  /* 0x00000000000079af */ /* 0x000e260000000000 */
[C---:B------:R-:W-:Y:S01]  /*3350*/  HMMA.16816.F32 R68, R4.reuse, R42, R68 ;  /* 0x0000002a0444723c */ /* 0x040fe20000001844 */
[----:B------:R-:W1:Y:S07]  /*3360*/  LDSM.16.M88.4 R40, [R251+0x4000] ;  /* 0x00400000fb28783b */ /* 0x000e6e0000000200 */
[----:B------:R-:W-:Y:S01]  /*3370*/  HMMA.16816.F32 R112, R4, R98, R112 ;  /* 0x000000620470723c */ /* 0x000fe20000001870 */
[----:B------:R-:W-:Y:S07]  /*3380*/  LDSM.16.M88.4 R96, [R238+-0x800] ;  /* 0xfff80000ee60783b */ /* 0x000fee0000000200 */
[----:B--2---:R-:W-:Y:S08]  /*3390*/  HMMA.16816.F32 R56, R100, R12, R56 ;  /* 0x0000000c6438723c */ /* 0x004ff00000001838 */
[C---:B------:R-:W-:Y:S08]  /*33a0*/  HMMA.16816.F32 R92, R4.reuse, R8, R92 ;  /* 0x00000008045c723c */ /* 0x040ff0000000185c */
[----:B------:R-:W-:Y:S01]  /*33b0*/  HMMA.16816.F32 R88, R4, R10, R88 ;  /* 0x0000000a0458723c */ /* 0x000fe20000001858 */
[----:B------:R-:W-:Y:S04]  /*33c0*/  LDSM.16.M88.4 R8, [R247+0x2000] ;  /* 0x00200000f708783b */ /* 0x000fe80000000200 */
[----:B------:R-:W-:Y:S03]  /*33d0*/  LDSM.16.M88.4 R4, [R238+-0x1800] ;  /* 0xffe80000ee04783b */ /* 0x000fe60000000200 */
[C---:B------:R-:W-:Y:S08]  /*33e0*/  HMMA.16816.F32 R48, R60.reuse, R24, R48 ;  /* 0x000000183c30723c */ /* 0x040ff00000001830 */
[----:B------:R-:W-:Y:S08]  /*33f0*/  HMMA.16816.F32 R44, R60, R26, R44 ;  /* 0x0000001a3c2c723c */ /* 0x000ff0000000182c */
[C---:B------:R-:W-:Y:S08]  /*3400*/  HMMA.16816.F32 R52, R16.reuse, R24, R52 ;  /* 0x000000181034723c */ /* 0x040ff00000001834 */
[----:B------:R-:W-:Y:S01]  /*3410*/  HMMA.16816.F32 R120, R16, R26, R120 ;  /* 0x0000001a1078723c */ /* 0x000fe20000001878 */
[----:B------:R-:W2:Y:S07]  /*3420*/  LDSM.16.M88.4 R24, [R249+0x4000] ;  /* 0x00400000f918783b */ /* 0x000eae0000000200 */
[----:B-1----:R-:W-:Y:S08]  /*3430*/  HMMA.16816.F32 R56, R40, R132, R56 ;  /* 0x000000842838723c */ /* 0x002ff00000001838 */
[C---:B------:R-:W-:Y:S08]  /*3440*/  HMMA.16816.F32 R108, R60.reuse, R84, R108 ;  /* 0x000000543c6c723c */ /* 0x040ff0000000186c */
[-C--:B------:R-:W-:Y:S08]  /*3450*/  HMMA.16816.F32 R116, R60, R86.reuse, R116 ;  /* 0x000000563c74723c */ /* 0x080ff00000001874 */
[----:B------:R-:W-:Y:S01]  /*3460*/  HMMA.16816.F32 R112, R16, R86, R112 ;  /* 0x000000561070723c */ /* 0x000fe20000001870 */
[----:B------:R-:W-:Y:S07]  /*3470*/  LDSM.16.M88.4 R84, [R250+0x2800] ;  /* 0x00280000fa54783b */ /* 0x000fee0000000200 */
[C---:B------:R-:W-:Y:S08]  /*3480*/  HMMA.16816.F32 R76, R60.reuse, R36, R76 ;  /* 0x000000243c4c723c */ /* 0x040ff0000000184c */
[C---:B------:R-:W-:Y:S08]  /*3490*/  HMMA.16816.F32 R32, R60.reuse, R20, R32 ;  /* 0x000000143c20723c */ /* 0x040ff00000001820 */
[C---:B------:R-:W-:Y:S08]  /*34a0*/  HMMA.16816.F32 R72, R60.reuse, R38, R72 ;  /* 0x000000263c48723c */ /* 0x040ff00000001848 */
[----:B------:R-:W-:Y:S01]  /*34b0*/  HMMA.16816.F32 R28, R60, R22, R28 ;  /* 0x000000163c1c723c */ /* 0x000fe2000000181c */
[----:B------:R-:W-:Y:S07]  /*34c0*/  LDSM.16.M88.4 R60, [R238] ;  /* 0x00000000ee3c783b */ /* 0x000fee0000000200 */
[C---:B------:R-:W-:Y:S08]  /*34d0*/  HMMA.16816.F32 R80, R16.reuse, R36, R80 ;  /* 0x000000241050723c */ /* 0x040ff00000001850 */
[C---:B------:R-:W-:Y:S01]  /*34e0*/  HMMA.16816.F32 R68, R16.reuse, R38, R68 ;  /* 0x000000261044723c */ /* 0x040fe20000001844 */
[----:B------:R-:W-:Y:S07]  /*34f0*/  LDSM.16.M88.4 R36, [R251+0x6000] ;  /* 0x00600000fb24783b */ /* 0x000fee0000000200 */
[C---:B------:R-:W-:Y:S08]  /*3500*/  HMMA.16816.F32 R92, R16.reuse, R20, R92 ;  /* 0x00000014105c723c */ /* 0x040ff0000000185c */
[----:B------:R-:W-:Y:S01]  /*3510*/  HMMA.16816.F32 R88, R16, R22, R88 ;  /* 0x000000161058723c */ /* 0x000fe20000001858 */
[----:B------:R-:W1:Y:S04]  /*3520*/  LDSM.16.M88.4 R16, [R248+0x4000] ;  /* 0x00400000f810783b */ /* 0x000e680000000200 */
[----:B------:R-:W-:Y:S03]  /*3530*/  LDSM.16.M88.4 R20, [R249+0x6000] ;  /* 0x00600000f914783b */ /* 0x000fe60000000200 */
[----:B--2---:R-:W-:Y:S08]  /*3540*/  HMMA.16816.F32 R56, R24, R128, R56 ;  /* 0x000000801838723c */ /* 0x004ff00000001838 */
[C---:B------:R-:W-:Y:S08]  /*3550*/  HMMA.16816.F32 R108, R8.reuse, R12, R108 ;  /* 0x0000000c086c723c */ /* 0x040ff0000000186c */
[-C--:B------:R-:W-:Y:S08]  /*3560*/  HMMA.16816.F32 R116, R8, R14.reuse, R116 ;  /* 0x0000000e0874723c */ /* 0x080ff00000001874 */
[----:B------:R-:W-:Y:S01]  /*3570*/  HMMA.16816.F32 R112, R100, R14, R112 ;  /* 0x0000000e6470723c */ /* 0x000fe20000001870 */
[----:B------:R-:W-:Y:S07]  /*3580*/  LDSM.16.M88.4 R12, [R248+0x6000] ;  /* 0x00600000f80c783b */ /* 0x000fee0000000200 */
[C---:B------:R-:W-:Y:S08]  /*3590*/  HMMA.16816.F32 R76, R8.reuse, R4, R76 ;  /* 0x00000004084c723c */ /* 0x040ff0000000184c */
[C---:B------:R-:W-:Y:S08]  /*35a0*/  HMMA.16816.F32 R72, R8.reuse, R6, R72 ;  /* 0x000000060848723c */ /* 0x040ff00000001848 */
[C---:B------:R-:W-:Y:S08]  /*35b0*/  HMMA.16816.F32 R48, R8.reuse, R124, R48 ;  /* 0x0000007c0830723c */ /* 0x040ff00000001830 */
[C---:B------:R-:W-:Y:S08]  /*35c0*/  HMMA.16816.F32 R44, R8.reuse, R126, R44 ;  /* 0x0000007e082c723c */ /* 0x040ff0000000182c */
[C---:B------:R-:W-:Y:S08]  /*35d0*/  HMMA.16816.F32 R32, R8.reuse, R96, R32 ;  /* 0x000000600820723c */ /* 0x040ff00000001820 */
[----:B------:R-:W-:Y:S01]  /*35e0*/  HMMA.16816.F32 R28, R8, R98, R28 ;  /* 0x00000062081c723c */ /* 0x000fe2000000181c */
[----:B------:R-:W2:Y:S07]  /*35f0*/  LDSM.16.M88.4 R8, [R247+0x4000] ;  /* 0x00400000f708783b */ /* 0x000eae0000000200 */
[----:B-1----:R-:W-:Y:S08]  /*3600*/  HMMA.16816.F32 R56, R16, R104, R56 ;  /* 0x000000681038723c */ /* 0x002ff00000001838 */
[----:B------:R-:W-:Y:S08]  /*3610*/  HMMA.16816.F32 R108, R36, R132, R108 ;  /* 0x00000084246c723c */ /* 0x000ff0000000186c */
[-C--:B------:R-:W-:Y:S08]  /*3620*/  HMMA.16816.F32 R112, R40, R134.reuse, R112 ;  /* 0x000000862870723c */ /* 0x080ff00000001870 */
[----:B------:R-:W-:Y:S08]  /*3630*/  HMMA.16816.F32 R116, R36, R134, R116 ;  /* 0x000000862474723c */ /* 0x000ff00000001874 */
[C---:B------:R-:W-:Y:S08]  /*3640*/  HMMA.16816.F32 R80, R100.reuse, R4, R80 ;  /* 0x000000046450723c */ /* 0x040ff00000001850 */
[C---:B------:R-:W-:Y:S01]  /*3650*/  HMMA.16816.F32 R68, R100.reuse, R6, R68 ;  /* 0x000000066444723c */ /* 0x040fe20000001844 */
[----:B------:R-:W-:Y:S07]  /*3660*/  LDSM.16.M88.4 R4, [R240+0x6000] ;  /* 0x00600000f004783b */ /* 0x000fee0000000200 */
[C---:B------:R-:W-:Y:S08]  /*3670*/  HMMA.16816.F32 R52, R100.reuse, R124, R52 ;  /* 0x0000007c6434723c */ /* 0x040ff00000001834 */
[----:B------:R-:W-:Y:S08]  /*3680*/  HMMA.16816.F32 R120, R100, R126, R120 ;  /* 0x0000007e6478723c */ /* 0x000ff00000001878 */
[----:B--2---:R-:W-:Y:S01]  /*3690*/  HMMA.16816.F32 R124, R8, R60, R56 ;  /* 0x0000003c087c723c */ /* 0x004fe20000001838 */
[----:B------:R-:W1:Y:S07]  /*36a0*/  LDSM.16.M88.4 R56, [R235] ;  /* 0x00000000eb38783b */ /* 0x000e6e0000000200 */
[----:B------:R-:W-:Y:S08]  /*36b0*/  HMMA.16816.F32 R108, R20, R128, R108 ;  /* 0x00000080146c723c */ /* 0x000ff0000000186c */
[-C--:B------:R-:W-:Y:S08]  /*36c0*/  HMMA.16816.F32 R112, R24, R130.reuse, R112 ;  /* 0x000000821870723c */ /* 0x080ff00000001870 */
[----:B------:R-:W-:Y:S08]  /*36d0*/  HMMA.16816.F32 R116, R20, R130, R116 ;  /* 0x000000821474723c */ /* 0x000ff00000001874 */
[-C--:B------:R-:W-:Y:S08]  /*36e0*/  HMMA.16816.F32 R80, R40, R84.reuse, R80 ;  /* 0x000000542850723c */ /* 0x080ff00000001850 */
[----:B------:R-:W-:Y:S08]  /*36f0*/  HMMA.16816.F32 R76, R36, R84, R76 ;  /* 0x00000054244c723c */ /* 0x000ff0000000184c */
[-C--:B------:R-:W-:Y:S08]  /*3700*/  HMMA.16816.F32 R68, R40, R86.reuse, R68 ;  /* 0x000000562844723c */ /* 0x080ff00000001844 */
[----:B------:R-:W-:Y:S01]  /*3710*/  HMMA.16816.F32 R72, R36, R86, R72 ;  /* 0x000000562448723c */ /* 0x000fe20000001848 */
[----:B------:R-:W-:Y:S07]  /*3720*/  LDSM.16.M88.4 R84, [R236] ;  /* 0x00000000ec54783b */ /* 0x000fee0000000200 */
[C---:B------:R-:W-:Y:S08]  /*3730*/  HMMA.16816.F32 R92, R100.reuse, R96, R92 ;  /* 0x00000060645c723c */ /* 0x040ff0000000185c */
[----:B------:R-:W-:Y:S01]  /*3740*/  HMMA.16816.F32 R88, R100, R98, R88 ;  /* 0x000000626458723c */ /* 0x000fe20000001858 */
[----:B------:R-:W2:Y:S07]  /*3750*/  LDSM.16.M88.4 R96, [R241+0x2800] ;  /* 0x00280000f160783b */ /* 0x000eae0000000200 */
[----:B------:R-:W-:Y:S08]  /*3760*/  HMMA.16816.F32 R108, R12, R104, R108 ;  /* 0x000000680c6c723c */ /* 0x000ff0000000186c */
[-C--:B------:R-:W-:Y:S08]  /*3770*/  HMMA.16816.F32 R112, R16, R106.reuse, R112 ;  /* 0x0000006a1070723c */ /* 0x080ff00000001870 */
[----:B------:R-:W-:Y:S08]  /*3780*/  HMMA.16816.F32 R116, R12, R106, R116 ;  /* 0x0000006a0c74723c */ /* 0x000ff00000001874 */
[-C--:B-1----:R-:W-:Y:S08]  /*3790*/  HMMA.16816.F32 R80, R24, R56.reuse, R80 ;  /* 0x000000381850723c */ /* 0x082ff00000001850 */
[----:B------:R-:W-:Y:S01]  /*37a0*/  HMMA.16816.F32 R100, R20, R56, R76 ;  /* 0x000000381464723c */ /* 0x000fe2000000184c */
[----:B------:R-:W1:Y:S07]  /*37b0*/  LDSM.16.M88.4 R76, [R238+0x800] ;  /* 0x00080000ee4c783b */ /* 0x000e6e0000000200 */
[-C--:B------:R-:W-:Y:S08]  /*37c0*/  HMMA.16816.F32 R68, R24, R58.reuse, R68 ;  /* 0x0000003a1844723c */ /* 0x080ff00000001844 */
[----:B------:R-:W-:Y:S01]  /*37d0*/  HMMA.16816.F32 R72, R20, R58, R72 ;  /* 0x0000003a1448723c */ /* 0x000fe20000001848 */
[----:B------:R-:W-:Y:S07]  /*37e0*/  LDSM.16.M88.4 R56, [R241+0x3000] ;  /* 0x00300000f138783b */ /* 0x000fee0000000200 */
[----:B------:R-:W-:Y:S08]  /*37f0*/  HMMA.16816.F32 R108, R4, R60, R108 ;  /* 0x0000003c046c723c */ /* 0x000ff0000000186c */
[-C--:B------:R-:W-:Y:S08]  /*3800*/  HMMA.16816.F32 R112, R8, R62.reuse, R112 ;  /* 0x0000003e0870723c */ /* 0x080ff00000001870 */
[----:B------:R-:W-:Y:S01]  /*3810*/  HMMA.16816.F32 R116, R4, R62, R116 ;  /* 0x0000003e0474723c */ /* 0x000fe20000001874 */
[----:B------:R-:W3:Y:S07]  /*3820*/  LDSM.16.M88.4 R60, [R250+0x3000] ;  /* 0x00300000fa3c783b */ /* 0x000eee0000000200 */
[-C--:B--2---:R-:W-:Y:S08]  /*3830*/  HMMA.16816.F32 R80, R16, R96.reuse, R80 ;  /* 0x000000601050723c */ /* 0x084ff00000001850 */
[----:B------:R-:W-:Y:S08]  /*3840*/  HMMA.16816.F32 R100, R12, R96, R100 ;  /* 0x000000600c64723c */ /* 0x000ff00000001864 */
[-C--:B------:R-:W-:Y:S08]  /*3850*/  HMMA.16816.F32 R68, R16, R98.reuse, R68 ;  /* 0x000000621044723c */ /* 0x080ff00000001844 */
[----:B------:R-:W-:Y:S08]  /*3860*/  HMMA.16816.F32 R72, R12, R98, R72 ;  /* 0x000000620c48723c */ /* 0x000ff00000001848 */
[----:B-1----:R-:W-:Y:S08]  /*3870*/  HMMA.16816.F32 R80, R8, R76, R80 ;  /* 0x0000004c0850723c */ /* 0x002ff00000001850 */
[-C--:B---3--:R-:W-:Y:S08]  /*3880*/  HMMA.16816.F32 R52, R40, R60.reuse, R52 ;  /* 0x0000003c2834723c */ /* 0x088ff00000001834 */
[----:B------:R-:W-:Y:S08]  /*3890*/  HMMA.16816.F32 R48, R36, R60, R48 ;  /* 0x0000003c2430723c */ /* 0x000ff00000001830 */
[----:B------:R-:W-:Y:S08]  /*38a0*/  HMMA.16816.F32 R100, R4, R76, R100 ;  /* 0x0000004c0464723c */ /* 0x000ff00000001864 */
[-C--:B------:R-:W-:Y:S08]  /*38b0*/  HMMA.16816.F32 R68, R8, R78.reuse, R68 ;  /* 0x0000004e0844723c */ /* 0x080ff00000001844 */
[----:B------:R-:W-:Y:S01]  /*38c0*/  HMMA.16816.F32 R72, R4, R78, R72 ;  /* 0x0000004e0448723c */ /* 0x000fe20000001848 */
[----:B------:R-:W1:Y:S01]  /*38d0*/  LDSM.16.M88.4 R76, [R250+0x3800] ;  /* 0x00380000fa4c783b */ /* 0x000e620000000200 */
[----:B------:R-:W-:-:S02]  /*38e0*/  FMUL.FTZ R80, R80, c[0x0][0x320] ;  /* 0x0000c80050507a20 */ /* 0x000fc40000410000 */
[----:B------:R-:W-:Y:S02]  /*38f0*/  FMUL.FTZ R81, R81, c[0x0][0x320] ;  /* 0x0000c80051517a20 */ /* 0x000fe40000410000 */
[----:B------:R-:W-:Y:S02]  /*3900*/  FMUL.FTZ R82, R82, c[0x0][0x320] ;  /* 0x0000c80052527a20 */ /* 0x000fe40000410000 */
[----:B------:R-:W-:Y:S01]  /*3910*/  FMUL.FTZ R83, R83, c[0x0][0x320] ;  /* 0x0000c80053537a20 */ /* 0x000fe20000410000 */
[----:B------:R-:W-:Y:S01]  /*3920*/  IADD3 R237, R242, 0x3800, RZ ;  /* 0x00003800f2ed7810 */ /* 0x000fe20007ffe0ff */
[----:B------:R-:W-:Y:S02]  /*3930*/  FMUL.FTZ R96, R114, c[0x0][0x320] ;  /* 0x0000c80072607a20 */ /* 0x000fe40000410000 */
[----:B------:R-:W-:Y:S01]  /*3940*/  FMUL.FTZ R97, R115, c[0x0][0x320] ;  /* 0x0000c80073617a20 */ /* 0x000fe20000410000 */
[----:B------:R-:W2:Y:S01]  /*3950*/  MUFU.TANH R98, R82 ;  /* 0x0000005200627308 */ /* 0x000ea20000002400 */
[----:B------:R-:W-:-:S02]  /*3960*/  FMUL.FTZ R114, R117, c[0x0][0x320] ;  /* 0x0000c80075727a20 */ /* 0x000fc40000410000 */
[----:B------:R-:W-:Y:S01]  /*3970*/  FMUL.FTZ R115, R118, c[0x0][0x320] ;  /* 0x0000c80076737a20 */ /* 0x000fe20000410000 */
[----:B------:R-:W-:Y:S04]  /*3980*/  HMMA.16816.F32 R52, R24, R84, R52 ;  /* 0x000000541834723c */ /* 0x000fe80000001834 */
[----:B------:R-:W3:Y:S04]  /*3990*/  MUFU.TANH R117, R80 ;  /* 0x0000005000757308 */ /* 0x000ee80000002400 */
[-C--:B------:R-:W-:Y:S04]  /*39a0*/  HMMA.16816.F32 R120, R40, R62.reuse, R120 ;  /* 0x0000003e2878723c */ /* 0x080fe80000001878 */
[----:B------:R-:W4:Y:S04]  /*39b0*/  MUFU.TANH R118, R81 ;  /* 0x0000005100767308 */ /* 0x000f280000002400 */
[----:B------:R-:W-:Y:S01]  /*39c0*/  HMMA.16816.F32 R44, R36, R62, R44 ;  /* 0x0000003e242c723c */ /* 0x000fe2000000182c */
[----:B------:R-:W2:Y:S03]  /*39d0*/  LDSM.16.M88.4 R60, [R237] ;  /* 0x00000000ed3c783b */ /* 0x000ea60000000200 */
[----:B------:R1:W1:Y:S04]  /*39e0*/  MUFU.TANH R99, R83 ;  /* 0x0000005300637308 */ /* 0x0002680000002400 */
[----:B-1----:R-:W-:Y:S01]  /*39f0*/  HMMA.16816.F32 R80, R20, R84, R48 ;  /* 0x000000541450723c */ /* 0x002fe20000001830 */
[----:B------:R-:W-:Y:S01]  /*3a00*/  FMUL.FTZ R68, R68, c[0x0][0x320] ;  /* 0x0000c80044447a20 */ /* 0x000fe20000410000 */
[----:B------:R-:W1:Y:S01]  /*3a10*/  LDSM.16.M88.4 R48, [R238+0x1000] ;  /* 0x00100000ee30783b */ /* 0x000e620000000200 */
[----:B------:R-:W-:-:S05]  /*3a20*/  FMUL.FTZ R69, R69, c[0x0][0x320] ;  /* 0x0000c80045457a20 */ /* 0x000fca0000410000 */
[-C--:B------:R-:W-:Y:S01]  /*3a30*/  HMMA.16816.F32 R32, R36, R76.reuse, R32 ;  /* 0x0000004c2420723c */ /* 0x080fe20000001820 */
[----:B------:R-:W-:Y:S02]  /*3a40*/  FMUL.FTZ R84, R101, c[0x0][0x320] ;  /* 0x0000c80065547a20 */ /* 0x000fe40000410000 */
[----:B------:R-:W-:Y:S02]  /*3a50*/  FMUL.FTZ R85, R102, c[0x0][0x320] ;  /* 0x0000c80066557a20 */ /* 0x000fe40000410000 */
[----:B------:R-:W-:Y:S01]  /*3a60*/  FMUL.FTZ R101, R103, c[0x0][0x320] ;  /* 0x0000c80067657a20 */ /* 0x000fe20000410000 */
[----:B------:R-:W1:Y:S02]  /*3a70*/  MUFU.TANH R102, R68 ;  /* 0x0000004400667308 */ /* 0x000e640000002400 */
[C---:B------:R-:W-:Y:S06]  /*3a80*/  HMMA.16816.F32 R92, R40.reuse, R76, R92 ;  /* 0x0000004c285c723c */ /* 0x040fec000000185c */
[----:B------:R1:W1:Y:S02]  /*3a90*/  MUFU.TANH R103, R69 ;  /* 0x0000004500677308 */ /* 0x0002640000002400 */
[----:B------:R-:W-:Y:S01]  /*3aa0*/  HMMA.16816.F32 R88, R40, R78, R88 ;  /* 0x0000004e2858723c */ /* 0x000fe20000001858 */
[----:B------:R-:W-:Y:S07]  /*3ab0*/  LDSM.16.M88.4 R40, [R238+0x1800] ;  /* 0x00180000ee28783b */ /* 0x000fee0000000200 */
[-C--:B------:R-:W-:Y:S08]  /*3ac0*/  HMMA.16816.F32 R52, R16, R56.reuse, R52 ;  /* 0x000000381034723c */ /* 0x080ff00000001834 */
[----:B------:R-:W-:Y:S07]  /*3ad0*/  HMMA.16816.F32 R80, R12, R56, R80 ;  /* 0x000000380c50723c */ /* 0x000fee0000001850 */
[----:B------:R-:W-:Y:S01]  /*3ae0*/  FMUL.FTZ R56, R70, c[0x0][0x320] ;  /* 0x0000c80046387a20 */ /* 0x000fe20000410000 */
[----:B------:R-:W-:Y:S01]  /*3af0*/  HMMA.16816.F32 R28, R36, R78, R28 ;  /* 0x0000004e241c723c */ /* 0x000fe2000000181c */
[----:B------:R-:W-:-:S02]  /*3b00*/  FMUL.FTZ R57, R71, c[0x0][0x320] ;  /* 0x0000c80047397a20 */ /* 0x000fc40000410000 */
[----:B-1----:R-:W1:Y:S05]  /*3b10*/  LDSM.16.M88.4 R68, [R241+0x3800] ;  /* 0x00380000f144783b */ /* 0x002e6a0000000200 */
[C---:B--2---:R-:W-:Y:S08]  /*3b20*/  HMMA.16816.F32 R32, R20.reuse, R60, R32 ;  /* 0x0000003c1420723c */ /* 0x044ff00000001820 */
[-C--:B------:R-:W-:Y:S08]  /*3b30*/  HMMA.16816.F32 R44, R20, R86.reuse, R44 ;  /* 0x00000056142c723c */ /* 0x080ff0000000182c */
[C---:B------:R-:W-:Y:S08]  /*3b40*/  HMMA.16816.F32 R120, R24.reuse, R86, R120 ;  /* 0x000000561878723c */ /* 0x040ff00000001878 */
[C---:B------:R-:W-:Y:S08]  /*3b50*/  HMMA.16816.F32 R92, R24.reuse, R60, R92 ;  /* 0x0000003c185c723c */ /* 0x040ff0000000185c */
[-C--:B------:R-:W-:Y:S08]  /*3b60*/  HMMA.16816.F32 R88, R24, R62.reuse, R88 ;  /* 0x0000003e1858723c */ /* 0x080ff00000001858 */
[----:B------:R-:W-:Y:S08]  /*3b70*/  HMMA.16816.F32 R28, R20, R62, R28 ;  /* 0x0000003e141c723c */ /* 0x000ff0000000181c */
[-C--:B------:R-:W-:Y:S08]  /*3b80*/  HMMA.16816.F32 R52, R8, R48.reuse, R52 ;  /* 0x000000300834723c */ /* 0x080ff00000001834 */
[----:B------:R-:W-:Y:S01]  /*3b90*/  HMMA.16816.F32 R80, R4, R48, R80 ;  /* 0x000000300450723c */ /* 0x000fe20000001850 */
[----:B------:R-:W-:-:S02]  /*3ba0*/  FMUL.FTZ R107, R108, c[0x0][0x320] ;  /* 0x0000c8006c6b7a20 */ /* 0x000fc40000410000 */
[----:B------:R-:W-:Y:S02]  /*3bb0*/  FMUL.FTZ R0, R124, c[0x0][0x320] ;  /* 0x0000c8007c007a20 */ /* 0x000fe40000410000 */
[----:B------:R-:W-:Y:S02]  /*3bc0*/  FMUL.FTZ R104, R125, c[0x0][0x320] ;  /* 0x0000c8007d687a20 */ /* 0x000fe40000410000 */
[----:B------:R-:W-:Y:S01]  /*3bd0*/  FMUL.FTZ R105, R126, c[0x0][0x320] ;  /* 0x0000c8007e697a20 */ /* 0x000fe20000410000 */
[----:B-1----:R-:W-:Y:S01]  /*3be0*/  HMMA.16816.F32 R32, R12, R68, R32 ;  /* 0x000000440c20723c */ /* 0x002fe20000001820 */
[----:B------:R-:W-:Y:S02]  /*3bf0*/  FMUL.FTZ R106, R127, c[0x0][0x320] ;  /* 0x0000c8007f6a7a20 */ /* 0x000fe40000410000 */
[----:B------:R-:W-:Y:S02]  /*3c00*/  FMUL.FTZ R100, R100, c[0x0][0x320] ;  /* 0x0000c80064647a20 */ /* 0x000fe40000410000 */
[----:B------:R-:W-:-:S02]  /*3c10*/  FMUL.FTZ R72, R72, c[0x0][0x320] ;  /* 0x0000c80048487a20 */ /* 0x000fc40000410000 */
[----:B------:R-:W-:Y:S01]  /*3c20*/  FMUL.FTZ R73, R73, c[0x0][0x320] ;  /* 0x0000c80049497a20 */ /* 0x000fe20000410000 */
[----:B------:R-:W-:Y:S01]  /*3c30*/  HMMA.16816.F32 R44, R12, R58, R44 ;  /* 0x0000003a0c2c723c */ /* 0x000fe2000000182c */
[----:B-----5:R-:W-:Y:S01]  /*3c40*/  ISETP.GT.AND P0, PT, R3, R146, PT ;  /* 0x000000920300720c */ /* 0x020fe20003f04270 */
[----:B------:R-:W1:Y:S01]  /*3c50*/  MUFU.TANH R96, R96 ;  /* 0x0000006000607308 */ /* 0x000e620000002400 */
[----:B------:R-:W-:-:S05]  /*3c60*/  DEPBAR.LE SB0, 0x0 ;  /* 0x000080000000791a */ /* 0x000fca0000000000 */
[C---:B------:R-:W-:Y:S08]  /*3c70*/  HMMA.16816.F32 R120, R16.reuse, R58, R120 ;  /* 0x0000003a1078723c */ /* 0x040ff00000001878 */
[C---:B------:R-:W-:Y:S08]  /*3c80*/  HMMA.16816.F32 R92, R16.reuse, R68, R92 ;  /* 0x00000044105c723c */ /* 0x040ff0000000185c */
[-C--:B------:R-:W-:Y:S08]  /*3c90*/  HMMA.16816.F32 R88, R16, R70.reuse, R88 ;  /* 0x000000461058723c */ /* 0x080ff00000001858 */
[----:B------:R-:W-:Y:S08]  /*3ca0*/  HMMA.16816.F32 R28, R12, R70, R28 ;  /* 0x000000460c1c723c */ /* 0x000ff0000000181c */
[C---:B------:R-:W-:Y:S08]  /*3cb0*/  HMMA.16816.F32 R32, R4.reuse, R40, R32 ;  /* 0x000000280420723c */ /* 0x040ff00000001820 */
[-C--:B------:R-:W-:Y:S08]  /*3cc0*/  HMMA.16816.F32 R44, R4, R50.reuse, R44 ;  /* 0x00000032042c723c */ /* 0x080ff0000000182c */
[C---:B------:R-:W-:Y:S08]  /*3cd0*/  HMMA.16816.F32 R120, R8.reuse, R50, R120 ;  /* 0x000000320878723c */ /* 0x040ff00000001878 */
[C---:B------:R-:W-:Y:S08]  /*3ce0*/  HMMA.16816.F32 R92, R8.reuse, R40, R92 ;  /* 0x00000028085c723c */ /* 0x040ff0000000185c */
[-C--:B------:R-:W-:Y:S08]  /*3cf0*/  HMMA.16816.F32 R88, R8, R42.reuse, R88 ;  /* 0x0000002a0858723c */ /* 0x080ff00000001858 */
[----:B------:R-:W-:Y:S01]  /*3d00*/  HMMA.16816.F32 R28, R4, R42, R28 ;  /* 0x0000002a041c723c */ /* 0x000fe2000000181c */
[----:B------:R-:W-:-:S02]  /*3d10*/  FMUL.FTZ R108, R109, c[0x0][0x320] ;  /* 0x0000c8006d6c7a20 */ /* 0x000fc40000410000 */
[----:B------:R-:W-:Y:S02]  /*3d20*/  FMUL.FTZ R52, R52, c[0x0][0x320] ;  /* 0x0000c80034347a20 */ /* 0x000fe40000410000 */
[----:B------:R-:W-:Y:S02]  /*3d30*/  FMUL.FTZ R53, R53, c[0x0][0x320] ;  /* 0x0000c80035357a20 */ /* 0x000fe40000410000 */
[----:B------:R-:W-:Y:S02]  /*3d40*/  FMUL.FTZ R109, R110, c[0x0][0x320] ;  /* 0x0000c8006e6d7a20 */ /* 0x000fe40000410000 */
[----:B------:R-:W-:Y:S02]  /*3d50*/  FMUL.FTZ R32, R32, c[0x0][0x320] ;  /* 0x0000c80020207a20 */ /* 0x000fe40000410000 */
[----:B------:R-:W-:Y:S02]  /*3d60*/  FMUL.FTZ R110, R111, c[0x0][0x320] ;  /* 0x0000c8006f6e7a20 */ /* 0x000fe40000410000 */
[----:B------:R-:W-:-:S02]  /*3d70*/  FMUL.FTZ R111, R112, c[0x0][0x320] ;  /* 0x0000c800706f7a20 */ /* 0x000fc40000410000 */
[----:B------:R-:W-:Y:S02]  /*3d80*/  FMUL.FTZ R48, R74, c[0x0][0x320] ;  /* 0x0000c8004a307a20 */ /* 0x000fe40000410000 */
[----:B------:R-:W-:Y:S01]  /*3d90*/  FMUL.FTZ R49, R75, c[0x0][0x320] ;  /* 0x0000c8004b317a20 */ /* 0x000fe20000410000 */
[----:B------:R2:W1:Y:S01]  /*3da0*/  MUFU.TANH R74, R52 ;  /* 0x00000034004a7308 */ /* 0x0004620000002400 */
[----:B------:R-:W-:Y:S02]  /*3db0*/  FMUL.FTZ R112, R113, c[0x0][0x320] ;  /* 0x0000c80071707a20 */ /* 0x000fe40000410000 */
[----:B------:R-:W-:Y:S02]  /*3dc0*/  FMUL.FTZ R113, R116, c[0x0][0x320] ;  /* 0x0000c80074717a20 */ /* 0x000fe40000410000 */
[----:B------:R-:W-:-:S03]  /*3dd0*/  FMUL.FTZ R20, R46, c[0x0][0x320] ;  /* 0x0000c8002e147a20 */ /* 0x000fc60000410000 */
[----:B------:R5:W1:Y:S01]  /*3de0*/  MUFU.TANH R75, R53 ;  /* 0x00000035004b7308 */ /* 0x000a620000002400 */
[----:B------:R-:W-:Y:S02]  /*3df0*/  FMUL.FTZ R116, R119, c[0x0][0x320] ;  /* 0x0000c80077747a20 */ /* 0x000fe40000410000 */
[----:B------:R-:W-:Y:S02]  /*3e00*/  FMUL.FTZ R58, R81, c[0x0][0x320] ;  /* 0x0000c800513a7a20 */ /* 0x000fe40000410000 */
[----:B------:R-:W-:Y:S02]  /*3e10*/  FMUL.FTZ R50, R83, c[0x0][0x320] ;  /* 0x0000c80053327a20 */ /* 0x000fe40000410000 */
[----:B------:R-:W-:Y:S01]  /*3e20*/  FMUL.FTZ R51, R120, c[0x0][0x320] ;  /* 0x0000c80078337a20 */ /* 0x000fe20000410000 */
[----:B------:R1:W1:Y:S01]  /*3e30*/  MUFU.TANH R40, R32 ;  /* 0x0000002000287308 */ /* 0x0002620000002400 */
[----:B--2---:R-:W-:Y:S02]  /*3e40*/  FMUL.FTZ R52, R54, c[0x0][0x320] ;  /* 0x0000c80036347a20 */ /* 0x004fe40000410000 */
[----:B------:R-:W-:-:S02]  /*3e50*/  FMUL.FTZ R54, R80, c[0x0][0x320] ;  /* 0x0000c80050367a20 */ /* 0x000fc40000410000 */
[----:B------:R-:W-:Y:S02]  /*3e60*/  FMUL.FTZ R36, R121, c[0x0][0x320] ;  /* 0x0000c80079247a20 */ /* 0x000fe40000410000 */
[----:B------:R-:W-:Y:S02]  /*3e70*/  FMUL.FTZ R25, R122, c[0x0][0x320] ;  /* 0x0000c8007a197a20 */ /* 0x000fe40000410000 */
[----:B-----5:R-:W-:Y:S02]  /*3e80*/  FMUL.FTZ R53, R55, c[0x0][0x320] ;  /* 0x0000c80037357a20 */ /* 0x020fe40000410000 */
[----:B------:R-:W-:Y:S02]  /*3e90*/  FMUL.FTZ R55, R82, c[0x0][0x320] ;  /* 0x0000c80052377a20 */ /* 0x000fe40000410000 */
[----:B------:R-:W-:Y:S02]  /*3ea0*/  FMUL.FTZ R79, R123, c[0x0][0x320] ;  /* 0x0000c8007b4f7a20 */ /* 0x000fe40000410000 */
[----:B------:R-:W-:-:S02]  /*3eb0*/  FMUL.FTZ R37, R44, c[0x0][0x320] ;  /* 0x0000c8002c257a20 */ /* 0x000fc40000410000 */
[----:B------:R-:W-:Y:S02]  /*3ec0*/  FMUL.FTZ R26, R45, c[0x0][0x320] ;  /* 0x0000c8002d1a7a20 */ /* 0x000fe40000410000 */
[----:B------:R-:W-:Y:S02]  /*3ed0*/  FMUL.FTZ R27, R47, c[0x0][0x320] ;  /* 0x0000c8002f1b7a20 */ /* 0x000fe40000410000 */
[----:B------:R-:W-:Y:S02]  /*3ee0*/  FMUL.FTZ R19, R92, c[0x0][0x320] ;  /* 0x0000c8005c137a20 */ /* 0x000fe40000410000 */
[----:B------:R-:W-:Y:S02]  /*3ef0*/  FMUL.FTZ R18, R93, c[0x0][0x320] ;  /* 0x0000c8005d127a20 */ /* 0x000fe40000410000 */
[----:B------:R-:W-:Y:S02]  /*3f00*/  FMUL.FTZ R78, R94, c[0x0][0x320] ;  /* 0x0000c8005e4e7a20 */ /* 0x000fe40000410000 */
[----:B------:R-:W-:-:S02]  /*3f10*/  FMUL.FTZ R77, R95, c[0x0][0x320] ;  /* 0x0000c8005f4d7a20 */ /* 0x000fc40000410000 */
[----:B-1----:R-:W-:Y:S02]  /*3f20*/  FMUL.FTZ R32, R33, c[0x0][0x320] ;  /* 0x0000c80021207a20 */ /* 0x002fe40000410000 */
[----:B------:R-:W-:Y:S02]  /*3f30*/  FMUL.FTZ R11, R34, c[0x0][0x320] ;  /* 0x0000c800220b7a20 */ /* 0x000fe40000410000 */
[----:B------:R-:W-:Y:S02]  /*3f40*/  FMUL.FTZ R10, R35, c[0x0][0x320] ;  /* 0x0000c800230a7a20 */ /* 0x000fe40000410000 */
[----:B------:R-:W-:Y:S02]  /*3f50*/  FMUL.FTZ R17, R88, c[0x0][0x320] ;  /* 0x0000c80058117a20 */ /* 0x000fe40000410000 */
[----:B------:R-:W-:Y:S02]  /*3f60*/  FMUL.FTZ R16, R89, c[0x0][0x320] ;  /* 0x0000c80059107a20 */ /* 0x000fe40000410000 */
[----:B------:R-:W-:-:S02]  /*3f70*/  FMUL.FTZ R76, R90, c[0x0][0x320] ;  /* 0x0000c8005a4c7a20 */ /* 0x000fc40000410000 */
[----:B------:R-:W-:Y:S02]  /*3f80*/  FMUL.FTZ R46, R91, c[0x0][0x320] ;  /* 0x0000c8005b2e7a20 */ /* 0x000fe40000410000 */
[----:B------:R-:W-:Y:S02]  /*3f90*/  FMUL.FTZ R28, R28, c[0x0][0x320] ;  /* 0x0000c8001c1c7a20 */ /* 0x000fe40000410000 */
[----:B------:R-:W-:Y:S02]  /*3fa0*/  FMUL.FTZ R29, R29, c[0x0][0x320] ;  /* 0x0000c8001d1d7a20 */ /* 0x000fe40000410000 */
[----:B------:R-:W-:Y:S02]  /*3fb0*/  FMUL.FTZ R30, R30, c[0x0][0x320] ;  /* 0x0000c8001e1e7a20 */ /* 0x000fe40000410000 */
[----:B------:R-:W-:Y:S01]  /*3fc0*/  FMUL.FTZ R31, R31, c[0x0][0x320] ;  /* 0x0000c8001f1f7a20 */ /* 0x000fe20000410000 */
[----:B------:R-:W1:Y:S08]  /*3fd0*/  MUFU.TANH R0, R0 ;  /* 0x0000000000007308 */ /* 0x000e700000002400 */
[----:B------:R-:W2:Y:S08]  /*3fe0*/  MUFU.TANH R104, R104 ;  /* 0x0000006800687308 */ /* 0x000eb00000002400 */
[----:B------:R-:W1:Y:S08]  /*3ff0*/  MUFU.TANH R105, R105 ;  /* 0x0000006900697308 */ /* 0x000e700000002400 */
        /* <DEDUP_REMOVED lines=47> */
[----:B------:R1:W1:Y:S08]  /*42f0*/  MUFU.TANH R33, R28 ;  /* 0x0000001c00217308 */ /* 0x0002700000002400 */
[----:B------:R1:W1:Y:S08]  /*4300*/  MUFU.TANH R47, R29 ;  /* 0x0000001d002f7308 */ /* 0x0002700000002400 */
[----:B------:R1:W1:Y:S08]  /*4310*/  MUFU.TANH R45, R30 ;  /* 0x0000001e002d7308 */ /* 0x0002700000002400 */
[----:B------:R1:W1:Y:S01]  /*4320*/  MUFU.TANH R44, R31 ;  /* 0x0000001f002c7308 */ /* 0x0002620000002400 */
[----:B------:R-:W-:Y:S01]  /*4330*/  BSSY B0, `(.L_x_1230) ;  /* 0x0000056000007945 */ /* 0x000fe20003800000 */
[----:B------:R-:W-:Y:S01]  /*4340*/  BAR.SYNC.DEFER_BLOCKING 0x0 ;  /* 0x0000000000007b1d */ /* 0x000fe20000010000 */
[----:B------:R-:W-:-:S02]  /*4350*/  ISETP.GT.AND P1, PT, R66, 0x3f, PT ;  /* 0x0000003f4200780c */ /* 0x000fc40003f24270 */
[C---:B------:R-:W-:Y:S02]  /*4360*/  IADD3 R234, R242.reuse, 0x1800, RZ ;  /* 0x00001800f2ea7810 */ /* 0x040fe40007ffe0ff */
[C---:B------:R-:W-:Y:S02]  /*4370*/  IADD3 R233, R242.reuse, 0x1000, RZ ;  /* 0x00001000f2e97810 */ /* 0x040fe40007ffe0ff */
[----:B------:R-:W-:Y:S01]  /*4380*/  IADD3 R232, R242, 0x800, RZ ;  /* 0x00000800f2e87810 */ /* 0x000fe20007ffe0ff */
[----:B------:R-:W-:Y:S05]  /*4390*/  @!P0 BRA `(.L_x_1231) ;  /* 0x000004f000008947 */ /* 0x000fea0003800000 */
[----:B--234-:R-:W-:Y:S01]  /*43a0*/  IMAD R4, R3, 0x40, R143 ;  /* 0x0000004003047824 */ /* 0x01cfe200078e028f */
[----:B------:R-:W-:-:S04]  /*43b0*/  MOV R13, RZ ;  /* 0x000000ff000d7202 */ /* 0x000fc80000000f00 */
[----:B------:R-:W-:-:S05]  /*43c0*/  IADD3 R66, R4, -0x40, R66 ;  /* 0xffffffc004427810 */ /* 0x000fca0007ffe042 */
[----:B------:R-:W-:-:S04]  /*43d0*/  @P3 IMAD.HI.U32 R5, R66, c[0x0][0x2bc], RZ ;  /* 0x0000af0042053a27 */ /* 0x000fc800078e00ff */
[----:B------:R-:W-:Y:S01]  /*43e0*/  IMAD.MOV.U32 R4, RZ, RZ, R66 ;  /* 0x000000ffff047224 */ /* 0x000fe200078e0042 */
        /* <DEDUP_REMOVED lines=9> */
[----:B------:R-:W-:Y:S01]  /*4480*/  SHF.R.S32.HI R4, RZ, 0x1f, R12 ;  /* 0x0000001fff047819 */ /* 0x000fe2000001140c */
[----:B------:R3:W-:Y:S04]  /*4490*/  STL [R1+0xb8], R12 ;  /* 0x0000b80c01007387 */ /* 0x0007e80000100800 */
[----:B------:R-:W-:-:S04]  /*44a0*/  IMAD R4, R4, c[0x0][0x1e0], RZ ;  /* 0x0000780004047a24 */ /* 0x000fc800078e02ff */
[----:B------:R-:W-:-:S05]  /*44b0*/  IMAD R4, R12, c[0x0][0x1e4], R4 ;  /* 0x000079000c047a24 */ /* 0x000fca00078e0204 */
[----:B------:R-:W-:Y:S02]  /*44c0*/  IADD3 R7, R7, R4, RZ ;  /* 0x0000000407077210 */ /* 0x000fe40007ffe0ff */
[----:B--2---:R-:W-:-:S03]  /*44d0*/  SHF.R.S32.HI R4, RZ, 0x1f, R13 ;  /* 0x0000001fff047819 */ /* 0x004fc6000001140d */
[----:B------:R-:W-:Y:S01]  /*44e0*/  IMAD.WIDE.U32 R6, R13, c[0x0][0x1f0], R6 ;  /* 0x00007c000d067a25 */ /* 0x000fe200078e0006 */
[----:B------:R2:W-:Y:S03]  /*44f0*/  STL [R1+0xb4], R13 ;  /* 0x0000b40d01007387 */ /* 0x0005e60000100800 */
[----:B------:R-:W-:Y:S01]  /*4500*/  IMAD R4, R4, c[0x0][0x1f0], RZ ;  /* 0x00007c0004047a24 */ /* 0x000fe200078e02ff */
[----:B---3--:R-:W-:-:S03]  /*4510*/  IADD3 R12, P2, R140, R6, RZ ;  /* 0x000000068c0c7210 */ /* 0x008fc60007f5e0ff */
[----:B------:R-:W-:-:S05]  /*4520*/  IMAD R4, R13, c[0x0][0x1f4], R4 ;  /* 0x00007d000d047a24 */ /* 0x000fca00078e0204 */
[----:B------:R-:W-:Y:S02]  /*4530*/  IADD3.X R4, R139, R7, R4, P2, !PT ;  /* 0x000000078b047210 */ /* 0x000fe400017fe404 */
[----:B--2---:R-:W-:-:S04]  /*4540*/  LEA R13, P0, R12, c[0x0][0x1c8], 0x1 ;  /* 0x000072000c0d7a11 */ /* 0x004fc800078008ff */
[----:B------:R-:W-:Y:S01]  /*4550*/  LEA.HI.X R12, R12, c[0x0][0x1cc], R4, 0x1, P0 ;  /* 0x000073000c0c7a11 */ /* 0x000fe200000f0c04 */
[----:B------:R-:W-:Y:S06]  /*4560*/  BRA.DIV ~URZ, `(.L_x_1232) ;  /* 0x0000f8e27f007947 */ /* 0x000fec000b800000 */
[----:B------:R2:W3:Y:S02]  /*4570*/  SHFL.IDX PT, R14, R12, RZ, 0x181f ;  /* 0x00181fff0c0e7589 */ /* 0x0004e400000e0000 */
.L_x_1286:
[----:B------:R-:W-:Y:S05]  /*4580*/  BRA.DIV ~URZ, `(.L_x_1233) ;  /* 0x0000f9327f007947 */ /* 0x000fea000b800000 */
[----:B------:R-:W4:Y:S04]  /*4590*/  LDL R22, [R1+0x18] ;  /* 0x0000180001167983 */ /* 0x000f280000100800 */
[----:B------:R-:W5:Y:S04]  /*45a0*/  LDL R9, [R1+0x4] ;  /* 0x0000040001097983 */ /* 0x000f680000100800 */
[----:B--2---:R-:W2:Y:S04]  /*45b0*/  LDL R24, [R1+0x8] ;  /* 0x0000080001187983 */ /* 0x004ea80000100800 */
[----:B------:R-:W3:Y:S04]  /*45c0*/  SHFL.IDX PT, R8, R13, RZ, 0x181f ;  /* 0x00181fff0d087589 */ /* 0x000ee800000e0000 */
[----:B------:R-:W1:Y:S04]  /*45d0*/  SHFL.IDX PT, R6, R13, 0x1, 0x181f ;  /* 0x00381f000d067f89 */ /* 0x000e6800000e0000 */
[----:B------:R-:W1:Y:S04]  /*45e0*/  SHFL.IDX PT, R7, R12, 0x1, 0x181f ;  /* 0x00381f000c077f89 */ /* 0x000e6800000e0000 */
[----:B------:R-:W1:Y:S04]  /*45f0*/  SHFL.IDX PT, R4, R13, 0x2, 0x181f ;  /* 0x00581f000d047f89 */ /* 0x000e6800000e0000 */
[----:B------:R-:W1:Y:S04]  /*4600*/  SHFL.IDX PT, R5, R12, 0x2, 0x181f ;  /* 0x00581f000c057f89 */ /* 0x000e6800000e0000 */
[----:B------:R-:W1:Y:S02]  /*4610*/  SHFL.IDX PT, R12, R12, 0x3, 0x181f ;  /* 0x00781f000c0c7f89 */ /* 0x000e6400000e0000 */
[----:B-1-3--:R-:W-:-:S02]  /*4620*/  IADD3 R28, P5, R8, R138, RZ ;  /* 0x0000008a081c7210 */ /* 0x00afc40007fbe0ff */
[----:B------:R-:W1:Y:S03]  /*4630*/  SHFL.IDX PT, R13, R13, 0x3, 0x181f ;  /* 0x00781f000d0d7f89 */ /* 0x000e6600000e0000 */
[----:B------:R-:W-:Y:S01]  /*4640*/  IMAD.X R29, R14, 0x1, R137, P5 ;  /* 0x000000010e1d7824 */ /* 0x000fe200028e0689 */
[----:B----4-:R-:W-:Y:S02]  /*4650*/  ISETP.GE.AND P2, PT, R22, c[0x0][0x1d4], PT ;  /* 0x0000750016007a0c */ /* 0x010fe40003f46270 */
[-C--:B------:R-:W-:Y:S02]  /*4660*/  IADD3 R22, P6, R8, R136.reuse, RZ ;  /* 0x0000008808167210 */ /* 0x080fe40007fde0ff */
[----:B-----5:R-:W-:Y:S02]  /*4670*/  ISETP.GE.AND P0, PT, R9, c[0x0][0x1d4], PT ;  /* 0x0000750009007a0c */ /* 0x020fe40003f06270 */
[----:B------:R-:W-:Y:S01]  /*4680*/  SEL R21, RZ, 0x10, P2 ;  /* 0x00000010ff157807 */ /* 0x000fe20001000000 */
[----:B------:R-:W-:Y:S01]  /*4690*/  IMAD.X R23, R14, 0x1, R67, P6 ;  /* 0x000000010e177824 */ /* 0x000fe200030e0643 */
[----:B------:R-:W-:-:S02]  /*46a0*/  IADD3 R8, P6, R6, R136, RZ ;  /* 0x0000008806087210 */ /* 0x000fc40007fde0ff */
[----:B------:R-:W-:-:S03]  /*46b0*/  IADD3 R14, P5, R6, R138, RZ ;  /* 0x0000008a060e7210 */ /* 0x000fc60007fbe0ff */
[C---:B------:R-:W-:Y:S01]  /*46c0*/  IMAD.X R9, R7.reuse, 0x1, R67, P6 ;  /* 0x0000000107097824 */ /* 0x040fe200030e0643 */
[C---:B------:R-:W-:Y:S01]  /*46d0*/  IADD3 R6, P6, R4.reuse, R136, RZ ;  /* 0x0000008804067210 */ /* 0x040fe20007fde0ff */
[----:B------:R-:W-:Y:S01]  /*46e0*/  IMAD.X R15, R7, 0x1, R137, P5 ;  /* 0x00000001070f7824 */ /* 0x000fe200028e0689 */
[----:B------:R-:W-:Y:S01]  /*46f0*/  IADD3 R4, P5, R4, R138, RZ ;  /* 0x0000008a04047210 */ /* 0x000fe20007fbe0ff */
[----:B--2---:R2:W-:Y:S02]  /*4700*/  LDGSTS.E.BYPASS.LTC128B.128 [R24+0x4100], [R22.64], !P2 ;  /* 0x0410000016187fae */ /* 0x0045e4000d101d48 */
[C---:B------:R-:W-:Y:S02]  /*4710*/  IMAD.X R7, R5.reuse, 0x1, R67, P6 ;  /* 0x0000000105077824 */ /* 0x040fe400030e0643 */
[----:B------:R-:W-:Y:S01]  /*4720*/  IMAD.X R5, R5, 0x1, R137, P5 ;  /* 0x0000000105057824 */ /* 0x000fe200028e0689 */
[----:B------:R2:W-:Y:S04]  /*4730*/  LDGSTS.E.BYPASS.LTC128B.128 [R24+0x6100], [R28.64], !P0 ;  /* 0x061000001c187fae */ /* 0x0005e8000c101d48 */
[----:B------:R2:W-:Y:S04]  /*4740*/  LDGSTS.E.BYPASS.LTC128B.128 [R24+0x4900], [R8.64], !P2 ;  /* 0x0490000008187fae */ /* 0x0005e8000d101d48 */
[----:B------:R3:W-:Y:S04]  /*4750*/  LDGSTS.E.BYPASS.LTC128B.128 [R24+0x6900], [R14.64], !P0 ;  /* 0x069000000e187fae */ /* 0x0007e8000c101d48 */
[----:B------:R2:W-:Y:S04]  /*4760*/  LDGSTS.E.BYPASS.LTC128B.128 [R24+0x5100], [R6.64], !P2 ;  /* 0x0510000006187fae */ /* 0x0005e8000d101d48 */
[----:B------:R2:W-:Y:S01]  /*4770*/  LDGSTS.E.BYPASS.LTC128B.128 [R24+0x7100], [R4.64], !P0 ;  /* 0x0710000004187fae */ /* 0x0005e2000c101d48 */
[----:B---3--:R-:W-:-:S03]  /*4780*/  SEL R15, RZ, 0x10, P0 ;  /* 0x00000010ff0f7807 */ /* 0x008fc60000000000 */
.L_x_1287:
[----:B-12---:R-:W2:Y:S01]  /*4790*/  LDL R8, [R1+0x8] ;  /* 0x0000080001087983 */ /* 0x006ea20000100800 */
[----:B------:R-:W-:-:S02]  /*47a0*/  IADD3 R5, -R21, 0x10, RZ ;  /* 0x0000001015057810 */ /* 0x000fc40007ffe1ff */
[----:B------:R-:W-:Y:S02]  /*47b0*/  IADD3 R4, -R15, 0x10, RZ ;  /* 0x000000100f047810 */ /* 0x000fe40007ffe1ff */
[----:B------:R-:W-:Y:S02]  /*47c0*/  LOP3.LUT R5, R5, 0xf, RZ, 0xc0, !PT ;  /* 0x0000000f05057812 */ /* 0x000fe400078ec0ff */
[----:B------:R-:W-:Y:S02]  /*47d0*/  ISETP.NE.U32.AND P6, PT, R21, RZ, PT ;  /* 0x000000ff1500720c */ /* 0x000fe40003fc5070 */
[----:B------:R-:W-:Y:S02]  /*47e0*/  IADD3 R6, P2, P0, R5, R13, R136 ;  /* 0x0000000d05067210 */ /* 0x000fe4000785e088 */
[----:B------:R-:W-:Y:S02]  /*47f0*/  LOP3.LUT R4, R4, 0xf, RZ, 0xc0, !PT ;  /* 0x0000000f04047812 */ /* 0x000fe400078ec0ff */
[----:B------:R-:W-:-:S02]  /*4800*/  ISETP.NE.U32.AND P5, PT, R15, RZ, PT ;  /* 0x000000ff0f00720c */ /* 0x000fc40003fa5070 */
[----:B------:R-:W-:Y:S02]  /*4810*/  IADD3.X R7, RZ, R12, R67, P2, P0 ;  /* 0x0000000cff077210 */ /* 0x000fe400017e0443 */
[----:B------:R-:W-:-:S04]  /*4820*/  IADD3 R4, P2, P0, R4, R13, R138 ;  /* 0x0000000d04047210 */ /* 0x000fc8000785e08a */
[----:B------:R-:W-:Y:S01]  /*4830*/  IADD3.X R5, RZ, R12, R137, P2, P0 ;  /* 0x0000000cff057210 */ /* 0x000fe200017e0489 */
[----:B------:R-:W-:Y:S01]  /*4840*/  @!PT LDS RZ, [RZ] ;  /* 0x00000000fffff984 */ /* 0x000fe20000000800 */
[----:B------:R-:W-:Y:S01]  /*4850*/  @!PT LDS RZ, [RZ] ;  /* 0x00000000fffff984 */ /* 0x000fe20000000800 */
[----:B------:R-:W-:Y:S01]  /*4860*/  @!PT LDS RZ, [RZ] ;  /* 0x00000000fffff984 */ /* 0x000fe20000000800 */
[----:B--2---:R1:W-:Y:S04]  /*4870*/  LDGSTS.E.BYPASS.LTC128B.128.ZFILL [R8+0x5900], [R6.64], P6 ;  /* 0x0590000006087fae */ /* 0x0043e8000b141d48 */
[----:B------:R1:W-:Y:S04]  /*4880*/  LDGSTS.E.BYPASS.LTC128B.128.ZFILL [R8+0x7900], [R4.64], P5 ;  /* 0x0790000004087fae */ /* 0x0003e8000a941d48 */
.L_x_1231:
[----:B--234-:R-:W-:Y:S05]  /*4890*/  BSYNC B0 ;  /* 0x0000000000007941 */ /* 0x01cfea0003800000 */
.L_x_1230:
[----:B-1----:R-:W2:Y:S04]  /*48a0*/  LDL R7, [R1+0xac] ;  /* 0x0000ac0001077983 */ /* 0x002ea80000100800 */
[----:B------:R-:W2:Y:S04]  /*48b0*/  LDL R4, [R1+0x10] ;  /* 0x0000100001047983 */ /* 0x000ea80000100800 */
[----:B------:R-:W3:Y:S01]  /*48c0*/  LDL R6, [R1+0xc] ;  /* 0x00000c0001067983 */ /* 0x000ee20000100800 */
[----:B------:R-:W-:-:S03]  /*48d0*/  MOV R5, 0xffffffc0 ;  /* 0xffffffc000057802 */ /* 0x000fc60000000f00 */
[----:B------:R-:W0:Y:S02]  /*48e0*/  LDGDEPBAR ;  /* 0x00000000000079af */ /* 0x000e240000000000 */
[----:B------:R-:W-:Y:S01]  /*48f0*/  IMAD R5, R3, R5, 0x1 ;  /* 0x0000000103057424 */ /* 0x000fe200078e0205 */
[----:B--2---:R-:W-:Y:S02]  /*4900*/  IADD3 R7, R4, R7, RZ ;  /* 0x0000000704077210 */ /* 0x004fe40007ffe0ff */
[----:B------:R-:W-:-:S03]  /*4910*/  MOV R4, c[0x0][0x2ac] ;  /* 0x0000ab0000047a02 */ /* 0x000fc60000000f00 */
[----:B------:R-:W-:Y:S01]  /*4920*/  @P4 IMAD.HI.U32 R3, R7, c[0x0][0x2c8], RZ ;  /* 0x0000b20007034a27 */ /* 0x000fe200078e00ff */
[----:B------:R1:W-:Y:S03]  /*4930*/  STL [R1+0xf0], R7 ;  /* 0x0000f00701007387 */ /* 0x0003e60000100800 */
[----:B------:R-:W-:Y:S01]  /*4940*/  IMAD R4, R4, c[0x0][0x1d0], R5 ;  /* 0x0000740004047a24 */ /* 0x000fe200078e0205 */
[----:B-1----:R-:W-:Y:S02]  /*4950*/  @P4 SHF.R.U32.HI R7, RZ, c[0x0][0x2cc], R3 ;  /* 0x0000b300ff074a19 */ /* 0x002fe40000011603 */
[----:B---3--:R-:W-:Y:S02]  /*4960*/  IADD3 R3, -R6, R2, RZ ;  /* 0x0000000206037210 */ /* 0x008fe40007ffe1ff */
[----:B------:R-:W-:Y:S01]  /*4970*/  IADD3 R2, R4, -c[0x0][0x168], -R6 ;  /* 0x80005a0004027a10 */ /* 0x000fe20007ffe806 */
[----:B------:R-:W-:Y:S05]  /*4980*/  BRA.DIV ~URZ, `(.L_x_1234) ;  /* 0x0000fab27f007947 */ /* 0x000fea000b800000 */
[----:B------:R1:W2:Y:S02]  /*4990*/  SHFL.IDX PT, R4, R7, RZ, 0x1c1f ;  /* 0x001c1fff07047589 */ /* 0x0002a400000e0000 */
.L_x_1288:
        /* <DEDUP_REMOVED lines=33> */
[----:B------:R-:W-:Y:S01]  /*4bb0*/  FSEL R16, R16, -INF , P0 ;  /* 0xff80000010107808 */ /* 0x000fe20000000000 */
[----:B------:R-:W-:Y:S05]  /*4bc0*/  BRA.DIV ~URZ, `(.L_x_1235) ;  /* 0x0000f8d27f007947 */ /* 0x000fea000b800000 */
[----:B------:R-:W2:Y:S04]  /*4bd0*/  SHFL.IDX PT, R5, R7, 0x2, 0x1c1f ;  /* 0x005c1f0007057f89 */ /* 0x000ea800000e0000 */
[----:B------:R-:W3:Y:S04]  /*4be0*/  SHFL.IDX PT, R0, R7, 0x1, 0x1c1f ;  /* 0x003c1f0007007f89 */ /* 0x000ee800000e0000 */
[----:B------:R-:W4:Y:S01]  /*4bf0*/  SHFL.IDX PT, R4, R7, 0x3, 0x1c1f ;  /* 0x007c1f0007047f89 */ /* 0x000f2200000e0000 */
[----:B--2---:R-:W-:-:S02]  /*4c00*/  IMAD.IADD R5, R2, 0x1, R5 ;  /* 0x0000000102057824 */ /* 0x004fc400078e0205 */
[C---:B---3--:R-:W-:Y:S02]  /*4c10*/  IMAD.IADD R0, R2.reuse, 0x1, R0 ;  /* 0x0000000102007824 */ /* 0x048fe400078e0200 */
[----:B----4-:R-:W-:Y:S01]  /*4c20*/  IMAD.IADD R4, R2, 0x1, R4 ;  /* 0x0000000102047824 */ /* 0x010fe200078e0204 */
[C---:B------:R-:W-:Y:S02]  /*4c30*/  IMNMX R2, R3.reuse, R5, PT ;  /* 0x0000000503027217 */ /* 0x040fe40003800200 */
[----:B------:R-:W-:Y:S02]  /*4c40*/  IMNMX R0, R3, R0, PT ;  /* 0x0000000003007217 */ /* 0x000fe40003800200 */
[C---:B------:R-:W-:Y:S02]  /*4c50*/  ISETP.GT.AND P6, PT, R2.reuse, RZ, PT ;  /* 0x000000ff0200720c */ /* 0x040fe40003fc4270 */
[C---:B------:R-:W-:Y:S02]  /*4c60*/  ISETP.GT.AND P5, PT, R2.reuse, 0x1, PT ;  /* 0x000000010200780c */ /* 0x040fe40003fa4270 */
[----:B------:R-:W-:-:S02]  /*4c70*/  ISETP.GT.AND P2, PT, R2, 0x8, PT ;  /* 0x000000080200780c */ /* 0x000fc40003f44270 */
[----:B------:R-:W-:Y:S02]  /*4c80*/  ISETP.GT.AND P0, PT, R2, 0x9, PT ;  /* 0x000000090200780c */ /* 0x000fe40003f04270 */
[----:B------:R-:W-:Y:S02]  /*4c90*/  FSEL R15, R107, -INF , P6 ;  /* 0xff8000006b0f7808 */ /* 0x000fe40003000000 */
[----:B------:R-:W-:Y:S02]  /*4ca0*/  FSEL R108, R108, -INF , P5 ;  /* 0xff8000006c6c7808 */ /* 0x000fe40002800000 */
[C---:B------:R-:W-:Y:S02]  /*4cb0*/  ISETP.GT.AND P6, PT, R2.reuse, 0x10, PT ;  /* 0x000000100200780c */ /* 0x040fe40003fc4270 */
[----:B------:R-:W-:Y:S02]  /*4cc0*/  ISETP.GT.AND P5, PT, R2, 0x11, PT ;  /* 0x000000110200780c */ /* 0x000fe40003fa4270 */
[----:B------:R-:W-:-:S02]  /*4cd0*/  FSEL R14, R113, -INF , P2 ;  /* 0xff800000710e7808 */ /* 0x000fc40001000000 */
[----:B------:R-:W-:Y:S02]  /*4ce0*/  FSEL R13, R114, -INF , P0 ;  /* 0xff800000720d7808 */ /* 0x000fe40000000000 */
[C---:B------:R-:W-:Y:S02]  /*4cf0*/  ISETP.GT.AND P2, PT, R2.reuse, 0x18, PT ;  /* 0x000000180200780c */ /* 0x040fe40003f44270 */
[----:B------:R-:W-:Y:S02]  /*4d00*/  ISETP.GT.AND P0, PT, R2, 0x19, PT ;  /* 0x000000190200780c */ /* 0x000fe40003f04270 */
[----:B------:R-:W-:Y:S02]  /*4d10*/  FSEL R12, R100, -INF , P6 ;  /* 0xff800000640c7808 */ /* 0x000fe40003000000 */
[----:B------:R-:W-:Y:S02]  /*4d20*/  FSEL R84, R84, -INF , P5 ;  /* 0xff80000054547808 */ /* 0x000fe40002800000 */
        /* <DEDUP_REMOVED lines=16> */
[C---:B------:R-:W-:Y:S02]  /*4e30*/  ISETP.GT.AND P6, PT, R0.reuse, RZ, PT ;  /* 0x000000ff0000720c */ /* 0x040fe40003fc4270 */
        /* <DEDUP_REMOVED lines=25> */
[----:B------:R-:W-:-:S02]  /*4fd0*/  IMNMX R3, R3, R4, PT ;  /* 0x0000000403037217 */ /* 0x000fc40003800200 */
[----:B------:R-:W-:Y:S02]  /*4fe0*/  FSEL R92, R25, -INF , P2 ;  /* 0xff800000195c7808 */ /* 0x000fe40001000000 */
[----:B------:R-:W-:Y:S02]  /*4ff0*/  FSEL R79, R79, -INF , P0 ;  /* 0xff8000004f4f7808 */ /* 0x000fe40000000000 */
[----:B------:R-:W-:Y:S02]  /*5000*/  FMNMX.FTZ R4, R41, R31, !PT ;  /* 0x0000001f29047209 */ /* 0x000fe40007810000 */
[C---:B------:R-:W-:Y:S02]  /*5010*/  ISETP.GT.AND P2, PT, R0.reuse, 0x38, PT ;  /* 0x000000380000780c */ /* 0x040fe40003f44270 */
[----:B------:R-:W-:Y:S02]  /*5020*/  ISETP.GT.AND P0, PT, R0, 0x39, PT ;  /* 0x000000390000780c */ /* 0x000fe40003f04270 */
[----:B------:R-:W-:-:S02]  /*5030*/  FSEL R78, R78, -INF , P6 ;  /* 0xff8000004e4e7808 */ /* 0x000fc40003000000 */
[----:B------:R-:W-:Y:S02]  /*5040*/  FSEL R77, R77, -INF , P5 ;  /* 0xff8000004d4d7808 */ /* 0x000fe40002800000 */
[C---:B------:R-:W-:Y:S02]  /*5050*/  ISETP.GT.AND P6, PT, R3.reuse, RZ, PT ;  /* 0x000000ff0300720c */ /* 0x040fe40003fc4270 */
[----:B------:R-:W-:Y:S02]  /*5060*/  ISETP.GT.AND P5, PT, R3, 0x1, PT ;  /* 0x000000010300780c */ /* 0x000fe40003fa4270 */
[----:B------:R-:W-:Y:S02]  /*5070*/  FMNMX.FTZ R2, R111, R4, !PT ;  /* 0x000000046f027209 */ /* 0x000fe40007810000 */
[----:B------:R-:W-:Y:S02]  /*5080*/  FSEL R76, R76, -INF , P2 ;  /* 0xff8000004c4c7808 */ /* 0x000fe40001000000 */
[----:B------:R-:W-:-:S02]  /*5090*/  FSEL R67, R46, -INF , P0 ;  /* 0xff8000002e437808 */ /* 0x000fc40000000000 */
[----:B------:R-:W-:Y:S02]  /*50a0*/  ISETP.GT.AND P2, PT, R3, 0x8, PT ;  /* 0x000000080300780c */ /* 0x000fe40003f44270 */
[----:B------:R-:W-:Y:S02]  /*50b0*/  FSEL R47, R109, -INF , P6 ;  /* 0xff8000006d2f7808 */ /* 0x000fe40003000000 */
[----:B------:R-:W-:Y:S02]  /*50c0*/  FSEL R46, R110, -INF , P5 ;  /* 0xff8000006e2e7808 */ /* 0x000fe40002800000 */
[----:B------:R-:W-:Y:S02]  /*50d0*/  FMNMX.FTZ R6, R43, R42, !PT ;  /* 0x0000002a2b067209 */ /* 0x000fe40007810000 */
[----:B------:R-:W-:Y:S02]  /*50e0*/  FMNMX.FTZ R4, R15, R108, !PT ;  /* 0x0000006c0f047209 */ /* 0x000fe40007810000 */
[----:B------:R-:W-:-:S02]  /*50f0*/  ISETP.GT.AND P0, PT, R3, 0x9, PT ;  /* 0x000000090300780c */ /* 0x000fc40003f04270 */
[----:B------:R-:W-:Y:S02]  /*5100*/  FSEL R115, R115, -INF , P2 ;  /* 0xff80000073737808 */ /* 0x000fe40001000000 */
[----:B------:R-:W-:Y:S02]  /*5110*/  FMNMX.FTZ R6, R96, R6, !PT ;  /* 0x0000000660067209 */ /* 0x000fe40007810000 */
[----:B------:R-:W-:Y:S02]  /*5120*/  FMNMX.FTZ R4, R14, R4, !PT ;  /* 0x000000040e047209 */ /* 0x000fe40007810000 */
[----:B------:R-:W-:Y:S02]  /*5130*/  FMNMX.FTZ R5, R47, R46, !PT ;  /* 0x0000002e2f057209 */ /* 0x000fe40007810000 */
[----:B------:R-:W-:Y:S02]  /*5140*/  FMNMX.FTZ R2, R112, R2, !PT ;  /* 0x0000000270027209 */ /* 0x000fe40007810000 */
[----:B------:R-:W-:-:S02]  /*5150*/  ISETP.GT.AND P6, PT, R3, 0x10, PT ;  /* 0x000000100300780c */ /* 0x000fc40003fc4270 */
[----:B------:R-:W-:Y:S02]  /*5160*/  FSEL R25, R116, -INF , P0 ;  /* 0xff80000074197808 */ /* 0x000fe40000000000 */
[----:B------:R-:W-:Y:S02]  /*5170*/  FMNMX.FTZ R6, R97, R6, !PT ;  /* 0x0000000661067209 */ /* 0x000fe40007810000 */
[----:B------:R-:W-:Y:S02]  /*5180*/  FMNMX.FTZ R4, R13, R4, !PT ;  /* 0x000000040d047209 */ /* 0x000fe40007810000 */
[----:B------:R-:W-:Y:S02]  /*5190*/  FMNMX.FTZ R5, R115, R5, !PT ;  /* 0x0000000573057209 */ /* 0x000fe40007810000 */
[----:B------:R-:W-:Y:S02]  /*51a0*/  ISETP.GT.AND P5, PT, R3, 0x11, PT ;  /* 0x000000110300780c */ /* 0x000fe40003fa4270 */
[----:B------:R-:W-:-:S02]  /*51b0*/  FSEL R85, R85, -INF , P6 ;  /* 0xff80000055557808 */ /* 0x000fc40003000000 */
[----:B------:R-:W-:Y:S02]  /*51c0*/  FMNMX.FTZ R2, R117, R2, !PT ;  /* 0x0000000275027209 */ /* 0x000fe40007810000 */
[----:B------:R-:W-:Y:S02]  /*51d0*/  FMNMX.FTZ R6, R98, R6, !PT ;  /* 0x0000000662067209 */ /* 0x000fe40007810000 */
[----:B------:R-:W-:Y:S02]  /*51e0*/  FMNMX.FTZ R4, R12, R4, !PT ;  /* 0x000000040c047209 */ /* 0x000fe40007810000 */
[----:B------:R-:W-:Y:S02]  /*51f0*/  FMNMX.FTZ R5, R25, R5, !PT ;  /* 0x0000000519057209 */ /* 0x000fe40007810000 */
[----:B------:R-:W-:Y:S02]  /*5200*/  ISETP.GT.AND P2, PT, R3, 0x18, PT ;  /* 0x000000180300780c */ /* 0x000fe40003f44270 */
[----:B------:R-:W-:-:S02]  /*5210*/  FSEL R40, R101, -INF , P5 ;  /* 0xff80000065287808 */ /* 0x000fc40002800000 */
[----:B-1----:R-:W-:Y:S02]  /*5220*/  FMNMX.FTZ R7, R30, R2, !PT ;  /* 0x000000021e077209 */ /* 0x002fe40007810000 */
        /* <DEDUP_REMOVED lines=57> */
[----:B------:R-:W-:Y:S02]  /*55c0*/  FMNMX.FTZ R7, R16, R7, !PT ;  /* 0x0000000710077209 */ /* 0x000fe40007810000 */
[----:B------:R-:W-:-:S02]  /*55d0*/  FMNMX.FTZ R6, R67, R6, !PT ;  /* 0x0000000643067209 */ /* 0x000fc40007810000 */
[----:B------:R-:W-:Y:S01]  /*55e0*/  FMNMX.FTZ R4, R32, R4, !PT ;  /* 0x0000000420047209 */ /* 0x000fe20007810000 */
[----:B------:R-:W1:Y:S01]  /*55f0*/  SHFL.BFLY PT, R3, R7, 0x2, 0x1f ;  /* 0x0c401f0007037f89 */ /* 0x000e6200000e0000 */
[----:B------:R-:W-:Y:S02]  /*5600*/  FSEL R100, R44, -INF , P0 ;  /* 0xff8000002c647808 */ /* 0x000fe40000000000 */
[----:B------:R-:W-:Y:S01]  /*5610*/  FMNMX.FTZ R5, R101, R5, !PT ;  /* 0x0000000565057209 */ /* 0x000fe20007810000 */
[----:B------:R-:W2:Y:S03]  /*5620*/  SHFL.BFLY PT, R2, R6, 0x2, 0x1f ;  /* 0x0c401f0006027f89 */ /* 0x000ea600000e0000 */
[----:B------:R-:W-:Y:S01]  /*5630*/  FMNMX.FTZ R5, R100, R5, !PT ;  /* 0x0000000564057209 */ /* 0x000fe20007810000 */
[----:B------:R-:W3:Y:S04]  /*5640*/  SHFL.BFLY PT, R0, R4, 0x2, 0x1f ;  /* 0x0c401f0004007f89 */ /* 0x000ee800000e0000 */
[----:B------:R-:W4:Y:S01]  /*5650*/  SHFL.BFLY PT, R196, R5, 0x2, 0x1f ;  /* 0x0c401f0005c47f89 */ /* 0x000f2200000e0000 */
[----:B-1----:R-:W-:-:S02]  /*5660*/  FMNMX.FTZ R7, R3, R7, !PT ;  /* 0x0000000703077209 */ /* 0x002fc40007810000 */
[----:B--2---:R-:W-:-:S03]  /*5670*/  FMNMX.FTZ R6, R6, R2, !PT ;  /* 0x0000000206067209 */ /* 0x004fc60007810000 */
[----:B------:R-:W1:Y:S01]  /*5680*/  SHFL.BFLY PT, R3, R7, 0x1, 0x1f ;  /* 0x0c201f0007037f89 */ /* 0x000e6200000e0000 */
[----:B---3--:R-:W-:-:S03]  /*5690*/  FMNMX.FTZ R4, R4, R0, !PT ;  /* 0x0000000004047209 */ /* 0x008fc60007810000 */
[----:B------:R-:W2:Y:S01]  /*56a0*/  SHFL.BFLY PT, R2, R6, 0x1, 0x1f ;  /* 0x0c201f0006027f89 */ /* 0x000ea200000e0000 */
[----:B----4-:R-:W-:-:S03]  /*56b0*/  FMNMX.FTZ R196, R5, R196, !PT ;  /* 0x000000c405c47209 */ /* 0x010fc60007810000 */
[----:B------:R-:W3:Y:S04]  /*56c0*/  SHFL.BFLY PT, R0, R4, 0x1, 0x1f ;  /* 0x0c201f0004007f89 */ /* 0x000ee800000e0000 */
[----:B------:R4:W4:Y:S01]  /*56d0*/  SHFL.BFLY PT, R5, R196, 0x1, 0x1f ;  /* 0x0c201f00c4057f89 */ /* 0x00092200000e0000 */
[----:B-1----:R-:W-:Y:S02]  /*56e0*/  FMNMX.FTZ R3, R7, R3, !PT ;  /* 0x0000000307037209 */ /* 0x002fe40007810000 */
[----:B--2---:R-:W-:Y:S02]  /*56f0*/  FMNMX.FTZ R2, R6, R2, !PT ;  /* 0x0000000206027209 */ /* 0x004fe40007810000 */
[----:B---3--:R-:W-:Y:S02]  /*5700*/  FMNMX.FTZ R0, R4, R0, !PT ;  /* 0x0000000004007209 */ /* 0x008fe40007810000 */
.L_x_1289:
[C---:B------:R-:W-:Y:S01]  /*5710*/  FMUL.FTZ R114, R3.reuse, c[0x0][0x2d0] ;  /* 0x0000b40003727a20 */ /* 0x040fe20000410000 */
[----:B------:R-:W-:Y:S01]  /*5720*/  FSETP.NEU.FTZ.AND P0, PT, R3, -INF , PT ;  /* 0xff8000000300780b */ /* 0x000fe20003f1d000 */
[----:B------:R-:W-:Y:S01]  /*5730*/  FMUL.FTZ R113, R2, c[0x0][0x2d0] ;  /* 0x0000b40002717a20 */ /* 0x000fe20000410000 */
[----:B----4-:R-:W-:Y:S01]  /*5740*/  FMNMX.FTZ R196, R5, R196, !PT ;  /* 0x000000c405c47209 */ /* 0x010fe20007810000 */
[----:B------:R-:W-:Y:S01]  /*5750*/  WARPSYNC 0xffffffff ;  /* 0xffffffff00007948 */ /* 0x000fe20003800000 */
[----:B------:R-:W-:Y:S01]  /*5760*/  FSEL R114, R114, RZ, P0 ;  /* 0x000000ff72727208 */ /* 0x000fe20000000000 */
[----:B------:R-:W1:Y:S01]  /*5770*/  LDSM.16.MT88.4 R156, [R246] ;  /* 0x00000000f69c783b */ /* 0x000e620000004200 */
[----:B------:R-:W-:Y:S01]  /*5780*/  FSETP.NEU.FTZ.AND P0, PT, R2, -INF , PT ;  /* 0xff8000000200780b */ /* 0x000fe20003f1d000 */
[----:B------:R-:W-:-:S02]  /*5790*/  FMUL.FTZ R168, R196, c[0x0][0x2d0] ;  /* 0x0000b400c4a87a20 */ /* 0x000fc40000410000 */
[--C-:B------:R-:W-:Y:S01]  /*57a0*/  FFMA.FTZ R118, R112, c[0x0][0x2d0], -R114.reuse ;  /* 0x0000b40070767a23 */ /* 0x100fe20000010872 */
[----:B------:R-:W-:Y:S01]  /*57b0*/  FSEL R113, R113, RZ, P0 ;  /* 0x000000ff71717208 */ /* 0x000fe20000000000 */
[C---:B------:R-:W-:Y:S01]  /*57c0*/  FMUL.FTZ R112, R0.reuse, c[0x0][0x2d0] ;  /* 0x0000b40000707a20 */ /* 0x040fe20000410000 */
[----:B------:R-:W-:Y:S01]  /*57d0*/  FSETP.NEU.FTZ.AND P0, PT, R0, -INF , PT ;  /* 0xff8000000000780b */ /* 0x000fe20003f1d000 */
[----:B------:R-:W2:Y:S01]  /*57e0*/  LDSM.16.MT88.4 R148, [R245] ;  /* 0x00000000f594783b */ /* 0x000ea20000004200 */
[--C-:B------:R-:W-:Y:S01]  /*57f0*/  FFMA.FTZ R123, R111, c[0x0][0x2d0], -R114.reuse ;  /* 0x0000b4006f7b7a23 */ /* 0x100fe20000010872 */
[----:B------:R-:W-:Y:S01]  /*5800*/  MUFU.EX2 R118, R118 ;  /* 0x0000007600767308 */ /* 0x000fe20000000800 */
[----:B------:R-:W-:Y:S01]  /*5810*/  FSEL R112, R112, RZ, P0 ;  /* 0x000000ff70707208 */ /* 0x000fe20000000000 */
[----:B------:R-:W3:Y:S01]  /*5820*/  LDSM.16.MT88.4 R140, [R244] ;  /* 0x00000000f48c783b */ /* 0x000ee20000004200 */
[----:B------:R-:W-:Y:S01]  /*5830*/  FSETP.NEU.FTZ.AND P0, PT, R196, -INF , PT ;  /* 0xff800000c400780b */ /* 0x000fe20003f1d000 */
[----:B------:R-:W-:-:S02]  /*5840*/  FFMA.FTZ R110, R117, c[0x0][0x2d0], -R114 ;  /* 0x0000b400756e7a23 */ /* 0x000fc40000010872 */
[----:B------:R-:W4:Y:S01]  /*5850*/  LDSM.16.MT88.4 R132, [R243] ;  /* 0x00000000f384783b */ /* 0x000f220000004200 */
[----:B------:R-:W-:Y:S01]  /*5860*/  FSEL R168, R168, RZ, P0 ;  /* 0x000000ffa8a87208 */ /* 0x000fe20000000000 */
[--C-:B------:R-:W-:Y:S01]  /*5870*/  FFMA.FTZ R178, R41, c[0x0][0x2d0], -R114.reuse ;  /* 0x0000b40029b27a23 */ /* 0x100fe20000010872 */
[----:B------:R-:W5:Y:S01]  /*5880*/  MUFU.EX2 R123, R123 ;  /* 0x0000007b007b7308 */ /* 0x000f620000000800 */
[----:B------:R-:W1:Y:S01]  /*5890*/  LDSM.16.MT88.4 R80, [R246+0x2000] ;  /* 0x00200000f650783b */ /* 0x000e620000004200 */
[----:B------:R-:W-:Y:S02]  /*58a0*/  FFMA.FTZ R177, R31, c[0x0][0x2d0], -R114 ;  /* 0x0000b4001fb17a23 */ /* 0x000fe40000010872 */
[--C-:B------:R-:W-:Y:S01]  /*58b0*/  FFMA.FTZ R176, R43, c[0x0][0x2d0], -R113.reuse ;  /* 0x0000b4002bb07a23 */ /* 0x100fe20000010871 */
[----:B------:R-:W-:Y:S01]  /*58c0*/  LDSM.16.MT88.4 R60, [R246+0x800] ;  /* 0x00080000f63c783b */ /* 0x000fe20000004200 */
[--C-:B------:R-:W-:Y:S02]  /*58d0*/  FFMA.FTZ R171, R42, c[0x0][0x2d0], -R113.reuse ;  /* 0x0000b4002aab7a23 */ /* 0x100fe40000010871 */
[--C-:B------:R-:W-:Y:S01]  /*58e0*/  FFMA.FTZ R122, R96, c[0x0][0x2d0], -R113.reuse ;  /* 0x0000b400607a7a23 */ /* 0x100fe20000010871 */
[----:B------:R-:W-:Y:S01]  /*58f0*/  MUFU.EX2 R178, R178 ;  /* 0x000000b200b27308 */ /* 0x000fe20000000800 */
[----:B------:R-:W-:Y:S01]  /*5900*/  FFMA.FTZ R117, R97, c[0x0][0x2d0], -R113 ;  /* 0x0000b40061757a23 */ /* 0x000fe20000010871 */
[----:B------:R-:W-:Y:S01]  /*5910*/  LDSM.16.MT88.4 R52, [R244+0x800] ;  /* 0x00080000f434783b */ /* 0x000fe20000004200 */
[----:B------:R-:W-:-:S02]  /*5920*/  FFMA.FTZ R170, R15, c[0x0][0x2d0], -R112 ;  /* 0x0000b4000faa7a23 */ /* 0x000fc40000010870 */
[--C-:B------:R-:W-:Y:S02]  /*5930*/  FFMA.FTZ R169, R108, c[0x0][0x2d0], -R112.reuse ;  /* 0x0000b4006ca97a23 */ /* 0x100fe40000010870 */
[--C-:B------:R-:W-:Y:S01]  /*5940*/  FFMA.FTZ R121, R14, c[0x0][0x2d0], -R112.reuse ;  /* 0x0000b4000e797a23 */ /* 0x100fe20000010870 */
[----:B------:R-:W2:Y:S01]  /*5950*/  MUFU.EX2 R177, R177 ;  /* 0x000000b100b17308 */ /* 0x000ea20000000800 */
[----:B------:R-:W-:Y:S01]  /*5960*/  FFMA.FTZ R116, R13, c[0x0][0x2d0], -R112 ;  /* 0x0000b4000d747a23 */ /* 0x000fe20000010870 */
[----:B-----5:R-:W-:Y:S01]  /*5970*/  F2FP.PACK_AB R130, R118, R123 ;  /* 0x0000007b7682723e */ /* 0x020fe200000000ff */
[--C-:B------:R-:W-:Y:S02]  /*5980*/  FFMA.FTZ R120, R47, c[0x0][0x2d0], -R168.reuse ;  /* 0x0000b4002f787a23 */ /* 0x100fe400000108a8 */
        /* <DEDUP_REMOVED lines=8> */
[----:B------:R-:W5:Y:S01]  /*5a10*/  MUFU.EX2 R171, R171 ;  /* 0x000000ab00ab7308 */ /* 0x000f620000000800 */
[----:B------:R-:W-:Y:S01]  /*5a20*/  FFMA.FTZ R8, R57, c[0x0][0x2d0], -R113 ;  /* 0x0000b40039087a23 */ /* 0x000fe20000010871 */
[----:B------:R-:W3:Y:S01]  /*5a30*/  LDSM.16.MT88.4 R96, [R245+0x2000] ;  /* 0x00200000f560783b */ /* 0x000ee20000004200 */
[--C-:B------:R-:W-:Y:S01]  /*5a40*/  FFMA.FTZ R4, R48, c[0x0][0x2d0], -R168.reuse ;  /* 0x0000b40030047a23 */ /* 0x100fe200000108a8 */
[----:B--2---:R-:W-:Y:S01]  /*5a50*/  F2FP.PACK_AB R128, R177, R178 ;  /* 0x000000b2b180723e */ /* 0x004fe200000000ff */
[----:B------:R-:W-:Y:S01]  /*5a60*/  FFMA.FTZ R20, R49, c[0x0][0x2d0], -R168 ;  /* 0x0000b40031147a23 */ /* 0x000fe200000108a8 */
[----:B------:R-:W2:Y:S01]  /*5a70*/  LDSM.16.MT88.4 R56, [R245+0x800] ;  /* 0x00080000f538783b */ /* 0x000ea20000004200 */
[--C-:B------:R-:W-:Y:S01]  /*5a80*/  FFMA.FTZ R66, R30, c[0x0][0x2d0], -R114.reuse ;  /* 0x0000b4001e427a23 */ /* 0x100fe20000010872 */
[----:B------:R-:W-:Y:S01]  /*5a90*/  MUFU.EX2 R122, R122 ;  /* 0x0000007a007a7308 */ /* 0x000fe20000000800 */
[--C-:B------:R-:W-:Y:S01]  /*5aa0*/  FFMA.FTZ R11, R29, c[0x0][0x2d0], -R114.reuse ;  /* 0x0000b4001d0b7a23 */ /* 0x100fe20000010872 */
[----:B------:R-:W2:Y:S01]  /*5ab0*/  LDSM.16.MT88.4 R48, [R243+0x800] ;  /* 0x00080000f330783b */ /* 0x000ea20000004200 */
[----:B------:R-:W-:-:S02]  /*5ac0*/  FFMA.FTZ R10, R28, c[0x0][0x2d0], -R114 ;  /* 0x0000b4001c0a7a23 */ /* 0x000fc40000010872 */
[--C-:B------:R-:W-:Y:S02]  /*5ad0*/  FFMA.FTZ R108, R12, c[0x0][0x2d0], -R112.reuse ;  /* 0x0000b4000c6c7a23 */ /* 0x100fe40000010870 */
[--C-:B------:R-:W-:Y:S01]  /*5ae0*/  FFMA.FTZ R26, R84, c[0x0][0x2d0], -R112.reuse ;  /* 0x0000b400541a7a23 */ /* 0x100fe20000010870 */
[----:B------:R-:W1:Y:S01]  /*5af0*/  MUFU.EX2 R117, R117 ;  /* 0x0000007500757308 */ /* 0x000e620000000800 */
[----:B-----5:R-:W-:Y:S01]  /*5b00*/  F2FP.PACK_AB R129, R171, R176 ;  /* 0x000000b0ab81723e */ /* 0x020fe200000000ff */
[--C-:B------:R-:W-:Y:S02]  /*5b10*/  FFMA.FTZ R7, R72, c[0x0][0x2d0], -R112.reuse ;  /* 0x0000b40048077a23 */ /* 0x100fe40000010870 */
[----:B------:R-:W-:Y:S02]  /*5b20*/  FFMA.FTZ R6, R73, c[0x0][0x2d0], -R112 ;  /* 0x0000b40049067a23 */ /* 0x000fe40000010870 */
[--C-:B------:R-:W-:Y:S02]  /*5b30*/  FFMA.FTZ R25, R85, c[0x0][0x2d0], -R168.reuse ;  /* 0x0000b40055197a23 */ /* 0x100fe400000108a8 */
[----:B------:R-:W-:Y:S01]  /*5b40*/  MUFU.EX2 R170, R170 ;  /* 0x000000aa00aa7308 */ /* 0x000fe20000000800 */
[----:B------:R-:W-:-:S02]  /*5b50*/  FFMA.FTZ R5, R40, c[0x0][0x2d0], -R168 ;  /* 0x0000b40028057a23 */ /* 0x000fc400000108a8 */
[----:B------:R-:W5:Y:S01]  /*5b60*/  LDSM.16.MT88.4 R40, [R245+0x2800] ;  /* 0x00280000f528783b */ /* 0x000f620000004200 */
[--C-:B------:R-:W-:Y:S02]  /*5b70*/  FFMA.FTZ R19, R19, c[0x0][0x2d0], -R114.reuse ;  /* 0x0000b40013137a23 */ /* 0x100fe40000010872 */
[--C-:B------:R-:W-:Y:S02]  /*5b80*/  FFMA.FTZ R18, R18, c[0x0][0x2d0], -R114.reuse ;  /* 0x0000b40012127a23 */ /* 0x100fe40000010872 */
[----:B------:R-:W3:Y:S01]  /*5b90*/  MUFU.EX2 R169, R169 ;  /* 0x000000a900a97308 */ /* 0x000ee20000000800 */
[----:B-1----:R-:W-:Y:S01]  /*5ba0*/  F2FP.PACK_AB R131, R117, R122 ;  /* 0x0000007a7583723e */ /* 0x002fe200000000ff */
[--C-:B------:R-:W-:Y:S02]  /*5bb0*/  FFMA.FTZ R17, R17, c[0x0][0x2d0], -R114.reuse ;  /* 0x0000b40011117a23 */ /* 0x100fe40000010872 */
[----:B------:R-:W-:Y:S02]  /*5bc0*/  FFMA.FTZ R16, R16, c[0x0][0x2d0], -R114 ;  /* 0x0000b40010107a23 */ /* 0x000fe40000010872 */
[----:B------:R-:W-:-:S02]  /*5bd0*/  FFMA.FTZ R94, R94, c[0x0][0x2d0], -R113 ;  /* 0x0000b4005e5e7a23 */ /* 0x000fc40000010871 */
[----:B------:R-:W-:Y:S01]  /*5be0*/  MUFU.EX2 R121, R121 ;  /* 0x0000007900797308 */ /* 0x000fe20000000800 */
[C---:B------:R-:W-:Y:S01]  /*5bf0*/  HMMA.16816.F32 R160, R128.reuse, R156, RZ ;  /* 0x0000009c80a0723c */ /* 0x040fe200000018ff */
[--C-:B------:R-:W-:Y:S02]  /*5c00*/  FFMA.FTZ R93, R93, c[0x0][0x2d0], -R113.reuse ;  /* 0x0000b4005d5d7a23 */ /* 0x100fe40000010871 */
[--C-:B------:R-:W-:Y:S02]  /*5c10*/  FFMA.FTZ R92, R92, c[0x0][0x2d0], -R113.reuse ;  /* 0x0000b4005c5c7a23 */ /* 0x100fe40000010871 */
[--C-:B------:R-:W-:Y:S02]  /*5c20*/  FFMA.FTZ R79, R79, c[0x0][0x2d0], -R113.reuse ;  /* 0x0000b4004f4f7a23 */ /* 0x100fe40000010871 */
[----:B------:R-:W1:Y:S01]  /*5c30*/  MUFU.EX2 R116, R116 ;  /* 0x0000007400747308 */ /* 0x000e620000000800 */
[----:B---3--:R-:W-:Y:S01]  /*5c40*/  F2FP.PACK_AB R28, R169, R170 ;  /* 0x000000aaa91c723e */ /* 0x008fe200000000ff */
[----:B------:R-:W-:Y:S01]  /*5c50*/  HMMA.16816.F32 R152, R128, R148, RZ ;  /* 0x000000948098723c */ /* 0x000fe200000018ff */
[----:B------:R-:W-:-:S02]  /*5c60*/  FFMA.FTZ R78, R78, c[0x0][0x2d0], -R113 ;  /* 0x0000b4004e4e7a23 */ /* 0x000fc40000010871 */
[--C-:B------:R-:W-:Y:S02]  /*5c70*/  FFMA.FTZ R77, R77, c[0x0][0x2d0], -R113.reuse ;  /* 0x0000b4004d4d7a23 */ /* 0x100fe40000010871 */
[--C-:B------:R-:W-:Y:S01]  /*5c80*/  FFMA.FTZ R76, R76, c[0x0][0x2d0], -R113.reuse ;  /* 0x0000b4004c4c7a23 */ /* 0x100fe20000010871 */
[----:B------:R-:W-:Y:S01]  /*5c90*/  MUFU.EX2 R120, R120 ;  /* 0x0000007800787308 */ /* 0x000fe20000000800 */
[----:B------:R-:W-:Y:S01]  /*5ca0*/  FFMA.FTZ R67, R67, c[0x0][0x2d0], -R113 ;  /* 0x0000b40043437a23 */ /* 0x000fe20000010871 */
[C---:B------:R-:W-:Y:S01]  /*5cb0*/  HMMA.16816.F32 R144, R128.reuse, R140, RZ ;  /* 0x0000008c8090723c */ /* 0x040fe200000018ff */
[----:B------:R-:W-:Y:S02]  /*5cc0*/  FADD.FTZ R177, R178, R177 ;  /* 0x000000b1b2b17221 */ /* 0x000fe40000010000 */
[----:B------:R-:W-:Y:S02]  /*5cd0*/  FADD.FTZ R169, R170, R169 ;  /* 0x000000a9aaa97221 */ /* 0x000fe40000010000 */
[----:B------:R-:W-:Y:S01]  /*5ce0*/  FADD.FTZ R123, R123, R177 ;  /* 0x000000b17b7b7221 */ /* 0x000fe20000010000 */
[----:B------:R-:W3:Y:S01]  /*5cf0*/  MUFU.EX2 R119, R119 ;  /* 0x0000007700777308 */ /* 0x000ee20000000800 */
[----:B-1----:R-:W-:Y:S01]  /*5d00*/  F2FP.PACK_AB R30, R116, R121 ;  /* 0x00000079741e723e */ /* 0x002fe200000000ff */
[----:B----4-:R-:W-:Y:S01]  /*5d10*/  HMMA.16816.F32 R136, R128, R132, RZ ;  /* 0x000000848088723c */ /* 0x010fe200000018ff */
[----:B------:R-:W-:-:S02]  /*5d20*/  FADD.FTZ R123, R118, R123 ;  /* 0x0000007b767b7221 */ /* 0x000fc40000010000 */
[----:B------:R-:W-:Y:S02]  /*5d30*/  FADD.FTZ R121, R121, R169 ;  /* 0x000000a979797221 */ /* 0x000fe40000010000 */
[----:B------:R-:W-:Y:S01]  /*5d40*/  FADD.FTZ R171, R176, R171 ;  /* 0x000000abb0ab7221 */ /* 0x000fe20000010000 */
[----:B------:R-:W1:Y:S01]  /*5d50*/  MUFU.EX2 R111, R111 ;  /* 0x0000006f006f7308 */ /* 0x000e620000000800 */
[----:B------:R-:W-:Y:S01]  /*5d60*/  FADD.FTZ R121, R116, R121 ;  /* 0x0000007974797221 */ /* 0x000fe20000010000 */
[----:B------:R-:W-:Y:S01]  /*5d70*/  HMMA.16816.F32 R68, R128, R80, RZ ;  /* 0x000000508044723c */ /* 0x000fe200000018ff */
[----:B------:R-:W-:-:S04]  /*5d80*/  FADD.FTZ R122, R122, R171 ;  /* 0x000000ab7a7a7221 */ /* 0x000fc80000010000 */
[----:B------:R-:W-:Y:S01]  /*5d90*/  FADD.FTZ R122, R117, R122 ;  /* 0x0000007a757a7221 */ /* 0x000fe20000010000 */
[----:B------:R-:W4:Y:S01]  /*5da0*/  MUFU.EX2 R95, R95 ;  /* 0x0000005f005f7308 */ /* 0x000f220000000800 */
[----:B---3--:R-:W-:Y:S01]  /*5db0*/  F2FP.PACK_AB R29, R119, R120 ;  /* 0x00000078771d723e */ /* 0x008fe200000000ff */
[----:B------:R-:W-:Y:S01]  /*5dc0*/  HMMA.16816.F32 R84, R128, R96, RZ ;  /* 0x000000608054723c */ /* 0x000fe200000018ff */
[----:B------:R-:W-:-:S05]  /*5dd0*/  FADD.FTZ R119, R120, R119 ;  /* 0x0000007778777221 */ /* 0x000fca0000010000 */
[----:B------:R-:W3:Y:S01]  /*5de0*/  MUFU.EX2 R110, R110 ;  /* 0x0000006e006e7308 */ /* 0x000ee20000000800 */
[----:B-1----:R-:W-:Y:S01]  /*5df0*/  FADD.FTZ R119, R111, R119 ;  /* 0x000000776f777221 */ /* 0x002fe20000010000 */
[----:B----4-:R-:W-:-:S06]  /*5e00*/  F2FP.PACK_AB R31, R95, R111 ;  /* 0x0000006f5f1f723e */ /* 0x010fcc00000000ff */
[----:B------:R-:W1:Y:S01]  /*5e10*/  MUFU.EX2 R66, R66 ;  /* 0x0000004200427308 */ /* 0x000e620000000800 */
[----:B------:R-:W-:Y:S01]  /*5e20*/  HMMA.16816.F32 R164, R28, R156, RZ ;  /* 0x0000009c1ca4723c */ /* 0x000fe200000018ff */
[----:B---3--:R-:W-:-:S06]  /*5e30*/  FADD.FTZ R123, R110, R123 ;  /* 0x0000007b6e7b7221 */ /* 0x008fcc0000010000 */
[----:B------:R-:W3:Y:S01]  /*5e40*/  MUFU.EX2 R11, R11 ;  /* 0x0000000b000b7308 */ /* 0x000ee20000000800 */
[C---:B------:R-:W-:Y:S07]  /*5e50*/  HMMA.16816.F32 R172, R28.reuse, R148, RZ ;  /* 0x000000941cac723c */ /* 0x040fee00000018ff */
[----:B------:R-:W4:Y:S01]  /*5e60*/  MUFU.EX2 R10, R10 ;  /* 0x0000000a000a7308 */ /* 0x000f220000000800 */
[C---:B-1----:R-:W-:Y:S01]  /*5e70*/  F2FP.PACK_AB R12, R66.reuse, R110 ;  /* 0x0000006e420c723e */ /* 0x042fe200000000ff */
[----:B------:R-:W-:Y:S01]  /*5e80*/  FADD.FTZ R66, R66, R123 ;  /* 0x0000007b42427221 */ /* 0x000fe20000010000 */
[----:B------:R-:W-:Y:S05]  /*5e90*/  HMMA.16816.F32 R180, R28, R140, RZ ;  /* 0x0000008c1cb4723c */ /* 0x000fea00000018ff */
[----:B------:R-:W1:Y:S01]  /*5ea0*/  MUFU.EX2 R109, R109 ;  /* 0x0000006d006d7308 */ /* 0x000e620000000800 */
[----:B---3--:R-:W-:-:S02]  /*5eb0*/  FADD.FTZ R66, R11, R66 ;  /* 0x000000420b427221 */ /* 0x008fc40000010000 */
[C---:B------:R-:W-:Y:S05]  /*5ec0*/  HMMA.16816.F32 R188, R28.reuse, R132, RZ ;  /* 0x000000841cbc723c */ /* 0x040fea00000018ff */
[----:B------:R-:W3:Y:S01]  /*5ed0*/  MUFU.EX2 R27, R27 ;  /* 0x0000001b001b7308 */ /* 0x000ee20000000800 */
[C---:B----4-:R-:W-:Y:S01]  /*5ee0*/  F2FP.PACK_AB R14, R10.reuse, R11 ;  /* 0x0000000b0a0e723e */ /* 0x050fe200000000ff */
[----:B------:R-:W-:Y:S01]  /*5ef0*/  FADD.FTZ R66, R10, R66 ;  /* 0x000000420a427221 */ /* 0x000fe20000010000 */
[----:B------:R-:W-:Y:S05]  /*5f00*/  HMMA.16816.F32 R72, R28, R80, RZ ;  /* 0x000000501c48723c */ /* 0x000fea00000018ff */
[----:B------:R-:W-:Y:S01]  /*5f10*/  MUFU.EX2 R9, R9 ;  /* 0x0000000900097308 */ /* 0x000fe20000000800 */
[----:B-1----:R-:W-:-:S02]  /*5f20*/  FADD.FTZ R122, R109, R122 ;  /* 0x0000007a6d7a7221 */ /* 0x002fc40000010000 */
[--C-:B------:R-:W-:Y:S01]  /*5f30*/  FFMA.FTZ R80, R24, c[0x0][0x2d0], -R114.reuse ;  /* 0x0000b40018507a23 */ /* 0x100fe20000010872 */
[----:B------:R-:W-:Y:S01]  /*5f40*/  HMMA.16816.F32 R88, R28, R96, RZ ;  /* 0x000000601c58723c */ /* 0x000fe200000018ff */
[----:B------:R-:W-:-:S03]  /*5f50*/  FFMA.FTZ R81, R23, c[0x0][0x2d0], -R114 ;  /* 0x0000b40017517a23 */ /* 0x000fc60000010872 */
[----:B------:R-:W1:Y:S01]  /*5f60*/  MUFU.EX2 R8, R8 ;  /* 0x0000000800087308 */ /* 0x000e620000000800 */
[----:B---3--:R-:W-:Y:S01]  /*5f70*/  F2FP.PACK_AB R13, R27, R109 ;  /* 0x0000006d1b0d723e */ /* 0x008fe200000000ff */
[--C-:B------:R-:W-:Y:S02]  /*5f80*/  FFMA.FTZ R23, R104, c[0x0][0x2d0], -R168.reuse ;  /* 0x0000b40068177a23 */ /* 0x100fe400000108a8 */
[----:B------:R-:W-:Y:S02]  /*5f90*/  FFMA.FTZ R24, R102, c[0x0][0x2d0], -R168 ;  /* 0x0000b40066187a23 */ /* 0x000fe400000108a8 */
[----:B------:R-:W-:Y:S02]  /*5fa0*/  FFMA.FTZ R96, R22, c[0x0][0x2d0], -R114 ;  /* 0x0000b40016607a23 */ /* 0x000fe40000010872 */
[----:B------:R-:W3:Y:S01]  /*5fb0*/  MUFU.EX2 R108, R108 ;  /* 0x0000006c006c7308 */ /* 0x000ee20000000800 */
[----:B------:R-:W-:-:S07]  /*5fc0*/  FFMA.FTZ R22, R107, c[0x0][0x2d0], -R168 ;  /* 0x0000b4006b167a23 */ /* 0x000fce00000108a8 */
[----:B------:R-:W4:Y:S01]  /*5fd0*/  MUFU.EX2 R26, R26 ;  /* 0x0000001a001a7308 */ /* 0x000f220000000800 */
[----:B-1----:R-:W-:-:S07]  /*5fe0*/  F2FP.PACK_AB R15, R8, R9 ;  /* 0x00000009080f723e */ /* 0x002fce00000000ff */
[----:B------:R-:W1:Y:S01]  /*5ff0*/  MUFU.EX2 R7, R7 ;  /* 0x0000000700077308 */ /* 0x000e620000000800 */
[----:B------:R-:W-:Y:S01]  /*6000*/  HMMA.16816.F32 R160, R12, R60, R160 ;  /* 0x0000003c0ca0723c */ /* 0x000fe200000018a0 */
[----:B---3--:R-:W-:-:S06]  /*6010*/  FADD.FTZ R121, R108, R121 ;  /* 0x000000796c797221 */ /* 0x008fcc0000010000 */
[----:B------:R-:W3:Y:S01]  /*6020*/  MUFU.EX2 R6, R6 ;  /* 0x0000000600067308 */ /* 0x000ee20000000800 */
[C---:B----4-:R-:W-:Y:S01]  /*6030*/  F2FP.PACK_AB R124, R26.reuse, R108 ;  /* 0x0000006c1a7c723e */ /* 0x050fe200000000ff */
[C---:B--2---:R-:W-:Y:S01]  /*6040*/  HMMA.16816.F32 R152, R12.reuse, R56, R152 ;  /* 0x000000380c98723c */ /* 0x044fe20000001898 */
[----:B------:R-:W-:Y:S02]  /*6050*/  FADD.FTZ R108, R95, R119 ;  /* 0x000000775f6c7221 */ /* 0x000fe40000010000 */
[----:B------:R-:W-:Y:S02]  /*6060*/  FADD.FTZ R26, R26, R121 ;  /* 0x000000791a1a7221 */ /* 0x000fe40000010000 */
[----:B------:R-:W-:Y:S01]  /*6070*/  FADD.FTZ R95, R27, R122 ;  /* 0x0000007a1b5f7221 */ /* 0x000fe20000010000 */
[----:B------:R-:W2:Y:S01]  /*6080*/  MUFU.EX2 R25, R25 ;  /* 0x0000001900197308 */ /* 0x000ea20000000800 */
[----:B-1----:R-:W-:Y:S01]  /*6090*/  FADD.FTZ R26, R7, R26 ;  /* 0x0000001a071a7221 */ /* 0x002fe20000010000 */
[----:B------:R-:W-:Y:S01]  /*60a0*/  HMMA.16816.F32 R144, R12, R52, R144 ;  /* 0x000000340c90723c */ /* 0x000fe20000001890 */
[----:B------:R-:W-:-:S04]  /*60b0*/  FADD.FTZ R95, R9, R95 ;  /* 0x0000005f095f7221 */ /* 0x000fc80000010000 */
[----:B------:R-:W-:Y:S01]  /*60c0*/  FADD.FTZ R95, R8, R95 ;  /* 0x0000005f085f7221 */ /* 0x000fe20000010000 */
[----:B------:R-:W1:Y:S01]  /*60d0*/  MUFU.EX2 R5, R5 ;  /* 0x0000000500057308 */ /* 0x000e620000000800 */
[C---:B---3--:R-:W-:Y:S01]  /*60e0*/  F2FP.PACK_AB R126, R6.reuse, R7 ;  /* 0x00000007067e723e */ /* 0x048fe200000000ff */
[----:B------:R-:W-:Y:S01]  /*60f0*/  HMMA.16816.F32 R136, R12, R48, R136 ;  /* 0x000000300c88723c */ /* 0x000fe20000001888 */
[----:B------:R-:W-:-:S05]  /*6100*/  FADD.FTZ R26, R6, R26 ;  /* 0x0000001a061a7221 */ /* 0x000fca0000010000 */
[----:B------:R-:W-:Y:S01]  /*6110*/  MUFU.EX2 R4, R4 ;  /* 0x0000000400047308 */ /* 0x000fe20000000800 */
[----:B--2---:R-:W-:Y:S01]  /*6120*/  FADD.FTZ R108, R25, R108 ;  /* 0x0000006c196c7221 */ /* 0x004fe20000010000 */
[C---:B------:R-:W-:Y:S06]  /*6130*/  HMMA.16816.F32 R68, R12.reuse, R44, R68 ;  /* 0x0000002c0c44723c */ /* 0x040fec0000001844 */
[----:B------:R-:W2:Y:S01]  /*6140*/  MUFU.EX2 R20, R20 ;  /* 0x0000001400147308 */ /* 0x000ea20000000800 */
[C---:B-1----:R-:W-:Y:S01]  /*6150*/  F2FP.PACK_AB R125, R5.reuse, R25 ;  /* 0x00000019057d723e */ /* 0x042fe200000000ff */
[----:B-----5:R-:W-:Y:S01]  /*6160*/  HMMA.16816.F32 R84, R12, R40, R84 ;  /* 0x000000280c54723c */ /* 0x020fe20000001854 */
[----:B------:R-:W-:-:S05]  /*6170*/  FADD.FTZ R108, R5, R108 ;  /* 0x0000006c056c7221 */ /* 0x000fca0000010000 */
[----:B------:R-:W1:Y:S01]  /*6180*/  MUFU.EX2 R80, R80 ;  /* 0x0000005000507308 */ /* 0x000e620000000800 */
[----:B--2---:R-:W-:-:S07]  /*6190*/  F2FP.PACK_AB R127, R20, R4 ;  /* 0x00000004147f723e */ /* 0x004fce00000000ff */
[----:B------:R-:W2:Y:S01]  /*61a0*/  MUFU.EX2 R81, R81 ;  /* 0x0000005100517308 */ /* 0x000ea20000000800 */
[----:B------:R-:W-:-:S07]  /*61b0*/  FADD.FTZ R4, R4, R108 ;  /* 0x0000006c04047221 */ /* 0x000fce0000010000 */
[----:B------:R-:W-:Y:S01]  /*61c0*/  MUFU.EX2 R111, R18 ;  /* 0x00000012006f7308 */ /* 0x000fe20000000800 */
[----:B------:R-:W-:Y:S01]  /*61d0*/  HMMA.16816.F32 R164, R124, R60, R164 ;  /* 0x0000003c7ca4723c */ /* 0x000fe200000018a4 */
[----:B-1----:R-:W-:Y:S02]  /*61e0*/  FADD.FTZ R5, R80, R66 ;  /* 0x0000004250057221 */ /* 0x002fe40000010000 */
[----:B------:R-:W-:-:S04]  /*61f0*/  FADD.FTZ R4, R20, R4 ;  /* 0x0000000414047221 */ /* 0x000fc80000010000 */
[----:B------:R-:W-:Y:S01]  /*6200*/  FFMA.FTZ R60, R21, c[0x0][0x2d0], -R114 ;  /* 0x0000b400153c7a23 */ /* 0x000fe20000010872 */
[C---:B------:R-:W-:Y:S01]  /*6210*/  HMMA.16816.F32 R172, R124.reuse, R56, R172 ;  /* 0x000000387cac723c */ /* 0x040fe200000018ac */
[--C-:B------:R-:W-:Y:S01]  /*6220*/  FFMA.FTZ R21, R39, c[0x0][0x2d0], -R112.reuse ;  /* 0x0000b40027157a23 */ /* 0x100fe20000010870 */
[----:B------:R-:W-:Y:S01]  /*6230*/  MUFU.EX2 R97, R17 ;  /* 0x0000001100617308 */ /* 0x000fe20000000800 */
[--C-:B------:R-:W-:Y:S01]  /*6240*/  FFMA.FTZ R61, R33, c[0x0][0x2d0], -R112.reuse ;  /* 0x0000b400213d7a23 */ /* 0x100fe20000010870 */
[C---:B--2---:R-:W-:Y:S01]  /*6250*/  F2FP.PACK_AB R20, R81.reuse, R80 ;  /* 0x000000505114723e */ /* 0x044fe200000000ff */
[----:B------:R-:W-:Y:S02]  /*6260*/  FADD.FTZ R5, R81, R5 ;  /* 0x0000000551057221 */ /* 0x000fe40000010000 */
[--C-:B------:R-:W-:Y:S01]  /*6270*/  FFMA.FTZ R56, R35, c[0x0][0x2d0], -R112.reuse ;  /* 0x0000b40023387a23 */ /* 0x100fe20000010870 */
[C---:B------:R-:W-:Y:S01]  /*6280*/  HMMA.16816.F32 R180, R124.reuse, R52, R180 ;  /* 0x000000347cb4723c */ /* 0x040fe200000018b4 */
[--C-:B------:R-:W-:Y:S01]  /*6290*/  FFMA.FTZ R57, R34, c[0x0][0x2d0], -R112.reuse ;  /* 0x0000b40022397a23 */ /* 0x100fe20000010870 */
[----:B------:R-:W1:Y:S05]  /*62a0*/  MUFU.EX2 R96, R96 ;  /* 0x0000006000607308 */ /* 0x000e6a0000000800 */
[--C-:B------:R-:W-:Y:S01]  /*62b0*/  FFMA.FTZ R52, R36, c[0x0][0x2d0], -R112.reuse ;  /* 0x0000b40024347a23 */ /* 0x100fe20000010870 */
[C---:B------:R-:W-:Y:S01]  /*62c0*/  HMMA.16816.F32 R188, R124.reuse, R48, R188 ;  /* 0x000000307cbc723c */ /* 0x040fe200000018bc */
[--C-:B------:R-:W-:Y:S01]  /*62d0*/  FFMA.FTZ R53, R32, c[0x0][0x2d0], -R112.reuse ;  /* 0x0000b40020357a23 */ /* 0x100fe20000010870 */
[----:B------:R-:W2:Y:S01]  /*62e0*/  MUFU.EX2 R60, R60 ;  /* 0x0000003c003c7308 */ /* 0x000ea20000000800 */
[----:B------:R-:W3:Y:S04]  /*62f0*/  LDSM.16.MT88.4 R32, [R243+0x2000] ;  /* 0x00200000f320783b */ /* 0x000ee80000004200 */
[----:B------:R-:W-:Y:S01]  /*6300*/  FFMA.FTZ R49, R37, c[0x0][0x2d0], -R112 ;  /* 0x0000b40025317a23 */ /* 0x000fe20000010870 */
[----:B------:R-:W-:Y:S01]  /*6310*/  HMMA.16816.F32 R72, R124, R44, R72 ;  /* 0x0000002c7c48723c */ /* 0x000fe20000001848 */
[----:B------:R-:W-:Y:S01]  /*6320*/  FFMA.FTZ R48, R106, c[0x0][0x2d0], -R168 ;  /* 0x0000b4006a307a23 */ /* 0x000fe200000108a8 */
[----:B------:R-:W4:Y:S01]  /*6330*/  MUFU.EX2 R94, R94 ;  /* 0x0000005e005e7308 */ /* 0x000f220000000800 */
[----:B-1----:R-:W-:-:S04]  /*6340*/  FADD.FTZ R6, R96, R5 ;  /* 0x0000000560067221 */ /* 0x002fc80000010000 */
[----:B------:R-:W-:Y:S01]  /*6350*/  FFMA.FTZ R44, R38, c[0x0][0x2d0], -R112 ;  /* 0x0000b400262c7a23 */ /* 0x000fe20000010870 */
[----:B------:R-:W-:Y:S01]  /*6360*/  HMMA.16816.F32 R88, R124, R40, R88 ;  /* 0x000000287c58723c */ /* 0x000fe20000001858 */
[----:B------:R-:W1:Y:S01]  /*6370*/  LDSM.16.MT88.4 R112, [R244+0x2000] ;  /* 0x00200000f470783b */ /* 0x000e620000004200 */
[----:B------:R-:W-:Y:S01]  /*6380*/  FFMA.FTZ R45, R105, c[0x0][0x2d0], -R168 ;  /* 0x0000b400692d7a23 */ /* 0x000fe200000108a8 */
[----:B------:R-:W5:Y:S01]  /*6390*/  MUFU.EX2 R93, R93 ;  /* 0x0000005d005d7308 */ /* 0x000f620000000800 */
[----:B--2---:R-:W-:Y:S01]  /*63a0*/  FADD.FTZ R6, R60, R6 ;  /* 0x000000063c067221 */ /* 0x004fe20000010000 */
[----:B------:R-:W2:Y:S02]  /*63b0*/  LDSM.16.MT88.4 R36, [R244+0x2800] ;  /* 0x00280000f424783b */ /* 0x000ea40000004200 */
[--C-:B------:R-:W-:Y:S02]  /*63c0*/  FFMA.FTZ R41, R103, c[0x0][0x2d0], -R168.reuse ;  /* 0x0000b40067297a23 */ /* 0x100fe400000108a8 */
[----:B------:R-:W-:-:S02]  /*63d0*/  FFMA.FTZ R40, R101, c[0x0][0x2d0], -R168 ;  /* 0x0000b40065287a23 */ /* 0x000fc400000108a8 */
[----:B------:R-:W-:Y:S01]  /*63e0*/  FFMA.FTZ R168, R100, c[0x0][0x2d0], -R168 ;  /* 0x0000b40064a87a23 */ /* 0x000fe200000108a8 */
[----:B------:R-:W-:Y:S01]  /*63f0*/  MUFU.EX2 R44, R44 ;  /* 0x0000002c002c7308 */ /* 0x000fe20000000800 */
[----:B----4-:R-:W-:-:S04]  /*6400*/  FADD.FTZ R95, R94, R95 ;  /* 0x0000005f5e5f7221 */ /* 0x010fc80000010000 */
[----:B-----5:R-:W-:-:S03]  /*6410*/  FADD.FTZ R5, R93, R95 ;  /* 0x0000005f5d057221 */ /* 0x020fc60000010000 */
[----:B------:R-:W-:Y:S01]  /*6420*/  MUFU.EX2 R49, R49 ;  /* 0x0000003100317308 */ /* 0x000fe20000000800 */
[-C--:B---3--:R-:W-:Y:S07]  /*6430*/  HMMA.16816.F32 R116, R128, R32.reuse, RZ ;  /* 0x000000208074723c */ /* 0x088fee00000018ff */
[----:B------:R-:W3:Y:S01]  /*6440*/  MUFU.EX2 R92, R92 ;  /* 0x0000005c005c7308 */ /* 0x000ee20000000800 */
[----:B------:R-:W-:Y:S07]  /*6450*/  HMMA.16816.F32 R120, R28, R32, RZ ;  /* 0x000000201c78723c */ /* 0x000fee00000018ff */
[----:B------:R-:W4:Y:S01]  /*6460*/  MUFU.EX2 R32, R21 ;  /* 0x0000001500207308 */ /* 0x000f220000000800 */
[-C--:B-1----:R-:W-:Y:S07]  /*6470*/  HMMA.16816.F32 R100, R128, R112.reuse, RZ ;  /* 0x000000708064723c */ /* 0x082fee00000018ff */
[----:B------:R-:W-:Y:S01]  /*6480*/  MUFU.EX2 R52, R52 ;  /* 0x0000003400347308 */ /* 0x000fe20000000800 */
[----:B---3--:R-:W-:Y:S01]  /*6490*/  FADD.FTZ R5, R92, R5 ;  /* 0x000000055c057221 */ /* 0x008fe20000010000 */
[----:B------:R-:W-:Y:S06]  /*64a0*/  HMMA.16816.F32 R104, R28, R112, RZ ;  /* 0x000000701c68723c */ /* 0x000fec00000018ff */
[----:B------:R-:W1:Y:S01]  /*64b0*/  MUFU.EX2 R79, R79 ;  /* 0x0000004f004f7308 */ /* 0x000e620000000800 */
[----:B----4-:R-:W-:Y:S01]  /*64c0*/  FADD.FTZ R8, R32, R26 ;  /* 0x0000001a20087221 */ /* 0x010fe20000010000 */
[----:B------:R-:W-:-:S03]  /*64d0*/  F2FP.PACK_AB R21, R93, R94 ;  /* 0x0000005e5d15723e */ /* 0x000fc600000000ff */
[----:B------:R-:W-:-:S03]  /*64e0*/  FADD.FTZ R8, R44, R8 ;  /* 0x000000082c087221 */ /* 0x000fc60000010000 */
[----:B------:R-:W-:Y:S08]  /*64f0*/  MUFU.EX2 R56, R56 ;  /* 0x0000003800387308 */ /* 0x000ff00000000800 */
[----:B------:R-:W-:Y:S01]  /*6500*/  MUFU.EX2 R77, R77 ;  /* 0x0000004d004d7308 */ /* 0x000fe20000000800 */
[----:B--2---:R-:W-:Y:S01]  /*6510*/  HMMA.16816.F32 R100, R12, R36, R100 ;  /* 0x000000240c64723c */ /* 0x004fe20000001864 */
[----:B-1----:R-:W-:Y:S01]  /*6520*/  FADD.FTZ R26, R79, R5 ;  /* 0x000000054f1a7221 */ /* 0x002fe20000010000 */
[----:B------:R-:W-:-:S05]  /*6530*/  F2FP.PACK_AB R10, R52, R49 ;  /* 0x00000031340a723e */ /* 0x000fca00000000ff */
[----:B------:R-:W1:Y:S01]  /*6540*/  MUFU.EX2 R25, R78 ;  /* 0x0000004e00197308 */ /* 0x000e620000000800 */
[----:B------:R-:W-:Y:S07]  /*6550*/  HMMA.16816.F32 R104, R124, R36, R104 ;  /* 0x000000247c68723c */ /* 0x000fee0000001868 */
[----:B------:R-:W2:Y:S08]  /*6560*/  MUFU.EX2 R36, R19 ;  /* 0x0000001300247308 */ /* 0x000eb00000000800 */
[----:B------:R3:W4:Y:S01]  /*6570*/  MUFU.EX2 R37, R16 ;  /* 0x0000001000257308 */ /* 0x0007220000000800 */
[----:B-1----:R-:W-:Y:S01]  /*6580*/  FADD.FTZ R26, R25, R26 ;  /* 0x0000001a191a7221 */ /* 0x002fe20000010000 */
[----:B------:R-:W-:Y:S01]  /*6590*/  F2FP.PACK_AB R25, R77, R25 ;  /* 0x000000194d19723e */ /* 0x000fe200000000ff */
[----:B--2---:R-:W-:-:S05]  /*65a0*/  FADD.FTZ R6, R36, R6 ;  /* 0x0000000624067221 */ /* 0x004fca0000010000 */
[----:B------:R-:W-:Y:S01]  /*65b0*/  MUFU.EX2 R57, R57 ;  /* 0x0000003900397308 */ /* 0x000fe20000000800 */
[----:B------:R-:W-:Y:S01]  /*65c0*/  FADD.FTZ R6, R111, R6 ;  /* 0x000000066f067221 */ /* 0x000fe20000010000 */
[----:B---3--:R-:W1:Y:S03]  /*65d0*/  LDSM.16.MT88.4 R16, [R243+0x2800] ;  /* 0x00280000f310783b */ /* 0x008e660000004200 */
[----:B------:R-:W-:-:S03]  /*65e0*/  FADD.FTZ R6, R97, R6 ;  /* 0x0000000661067221 */ /* 0x000fc60000010000 */
[----:B------:R2:W3:Y:S01]  /*65f0*/  MUFU.EX2 R9, R22 ;  /* 0x0000001600097308 */ /* 0x0004e20000000800 */
[----:B----4-:R-:W-:-:S05]  /*6600*/  FADD.FTZ R6, R37, R6 ;  /* 0x0000000625067221 */ /* 0x010fca0000010000 */
[----:B------:R5:W-:Y:S02]  /*6610*/  STL [R1+0xe0], R6 ;  /* 0x0000e00601007387 */ /* 0x000be40000100800 */
[----:B------:R5:W-:Y:S01]  /*6620*/  MUFU.EX2 R7, R23 ;  /* 0x0000001700077308 */ /* 0x000be20000000800 */
[----:B------:R-:W-:Y:S01]  /*6630*/  HMMA.16816.F32 R176, R28, R150, RZ ;  /* 0x000000961cb0723c */ /* 0x000fe200000018ff */
[----:B------:R-:W4:Y:S01]  /*6640*/  LDL R33, [R1+0xa8] ;  /* 0x0000a80001217983 */ /* 0x000f220000100800 */
[----:B--2---:R-:W-:-:S05]  /*6650*/  F2FP.PACK_AB R22, R60, R96 ;  /* 0x000000603c16723e */ /* 0x004fca00000000ff */
[----:B------:R-:W-:Y:S01]  /*6660*/  MUFU.EX2 R27, R76 ;  /* 0x0000004c001b7308 */ /* 0x000fe20000000800 */
[----:B------:R-:W-:Y:S01]  /*6670*/  HMMA.16816.F32 R184, R28, R142, RZ ;  /* 0x0000008e1cb8723c */ /* 0x000fe200000018ff */
[----:B---3--:R-:W-:-:S06]  /*6680*/  FADD.FTZ R4, R9, R4 ;  /* 0x0000000409047221 */ /* 0x008fcc0000010000 */
[----:B------:R-:W2:Y:S01]  /*6690*/  MUFU.EX2 R48, R48 ;  /* 0x0000003000307308 */ /* 0x000ea20000000800 */
[----:B-----5:R-:W-:Y:S01]  /*66a0*/  F2FP.PACK_AB R23, R79, R92 ;  /* 0x0000005c4f17723e */ /* 0x020fe200000000ff */
[----:B------:R-:W-:Y:S06]  /*66b0*/  HMMA.16816.F32 R192, R28, R134, RZ ;  /* 0x000000861cc0723c */ /* 0x000fec00000018ff */
[----:B------:R-:W3:Y:S02]  /*66c0*/  MUFU.EX2 R11, R45 ;  /* 0x0000002d000b7308 */ /* 0x000ee40000000800 */
[-C--:B-1----:R-:W-:Y:S06]  /*66d0*/  HMMA.16816.F32 R116, R12, R16.reuse, R116 ;  /* 0x000000100c74723c */ /* 0x082fec0000001874 */
[----:B------:R-:W1:Y:S01]  /*66e0*/  MUFU.EX2 R67, R67 ;  /* 0x0000004300437308 */ /* 0x000e620000000800 */
[----:B--2---:R-:W-:Y:S01]  /*66f0*/  FADD.FTZ R4, R48, R4 ;  /* 0x0000000430047221 */ /* 0x004fe20000010000 */
[----:B------:R-:W-:Y:S06]  /*6700*/  HMMA.16816.F32 R120, R124, R16, R120 ;  /* 0x000000107c78723c */ /* 0x000fec0000001878 */
[----:B------:R2:W-:Y:S01]  /*6710*/  MUFU.EX2 R16, R24 ;  /* 0x0000001800107308 */ /* 0x0005e20000000800 */
[----:B---3--:R-:W-:-:S02]  /*6720*/  FADD.FTZ R4, R11, R4 ;  /* 0x000000040b047221 */ /* 0x008fc40000010000 */
[----:B------:R-:W-:Y:S01]  /*6730*/  FADD.FTZ R17, R49, R8 ;  /* 0x0000000831117221 */ /* 0x000fe20000010000 */
[----:B------:R-:W-:Y:S01]  /*6740*/  F2FP.PACK_AB R8, R44, R32 ;  /* 0x000000202c08723e */ /* 0x000fe200000000ff */
[----:B------:R-:W-:Y:S01]  /*6750*/  FADD.FTZ R32, R77, R26 ;  /* 0x0000001a4d207221 */ /* 0x000fe20000010000 */
[----:B------:R-:W-:Y:S01]  /*6760*/  F2FP.PACK_AB R26, R37, R97 ;  /* 0x00000061251a723e */ /* 0x000fe200000000ff */
[----:B------:R-:W-:Y:S01]  /*6770*/  FADD.FTZ R17, R52, R17 ;  /* 0x0000001134117221 */ /* 0x000fe20000010000 */
[----:B------:R-:W3:Y:S01]  /*6780*/  MUFU.EX2 R5, R41 ;  /* 0x0000002900057308 */ /* 0x000ee20000000800 */
[----:B--2---:R-:W-:Y:S02]  /*6790*/  F2FP.PACK_AB R24, R111, R36 ;  /* 0x000000246f18723e */ /* 0x004fe400000000ff */
[----:B------:R-:W-:Y:S01]  /*67a0*/  FADD.FTZ R17, R56, R17 ;  /* 0x0000001138117221 */ /* 0x000fe20000010000 */
[----:B------:R-:W2:Y:S01]  /*67b0*/  LDL R36, [R1+0xac] ;  /* 0x0000ac0001247983 */ /* 0x000ea20000100800 */
[----:B------:R-:W-:Y:S01]  /*67c0*/  HMMA.16816.F32 R76, R28, R82, RZ ;  /* 0x000000521c4c723c */ /* 0x000fe200000018ff */
[----:B------:R-:W-:-:S02]  /*67d0*/  FADD.FTZ R32, R27, R32 ;  /* 0x000000201b207221 */ /* 0x000fc40000010000 */
[----:B------:R-:W5:Y:S01]  /*67e0*/  MUFU.EX2 R40, R40 ;  /* 0x0000002800287308 */ /* 0x000f620000000800 */
[----:B------:R-:W-:Y:S02]  /*67f0*/  FADD.FTZ R203, R57, R17 ;  /* 0x0000001139cb7221 */ /* 0x000fe40000010000 */
[----:B-1----:R-:W-:Y:S02]  /*6800*/  FADD.FTZ R6, R67, R32 ;  /* 0x0000002043067221 */ /* 0x002fe40000010000 */
[C---:B------:R-:W-:Y:S03]  /*6810*/  HMMA.16816.F32 R92, R28.reuse, R98, RZ ;  /* 0x000000621c5c723c */ /* 0x040fe600000018ff */
[----:B------:R1:W1:Y:S05]  /*6820*/  MUFU.EX2 R17, R168 ;  /* 0x000000a800117308 */ /* 0x00026a0000000800 */
[----:B------:R-:W-:Y:S03]  /*6830*/  HMMA.16816.F32 R108, R28, R114, RZ ;  /* 0x000000721c6c723c */ /* 0x000fe600000018ff */
[----:B------:R-:W-:Y:S05]  /*6840*/  MUFU.EX2 R61, R61 ;  /* 0x0000003d003d7308 */ /* 0x000fea0000000800 */
[----:B------:R-:W-:Y:S03]  /*6850*/  HMMA.16816.F32 R148, R128, R150, RZ ;  /* 0x000000968094723c */ /* 0x000fe600000018ff */
[----:B------:R-:W2:Y:S05]  /*6860*/  MUFU.EX2 R53, R53 ;  /* 0x0000003500357308 */ /* 0x000eaa0000000800 */
[-C--:B-1----:R-:W-:Y:S08]  /*6870*/  HMMA.16816.F32 R168, R28, R158.reuse, RZ ;  /* 0x0000009e1ca8723c */ /* 0x082ff000000018ff */
[C---:B------:R-:W-:Y:S08]  /*6880*/  HMMA.16816.F32 R156, R128.reuse, R158, RZ ;  /* 0x0000009e809c723c */ /* 0x040ff000000018ff */
[C---:B------:R-:W-:Y:S08]  /*6890*/  HMMA.16816.F32 R140, R128.reuse, R142, RZ ;  /* 0x0000008e808c723c */ /* 0x040ff000000018ff */
[C---:B------:R-:W-:Y:S08]  /*68a0*/  HMMA.16816.F32 R132, R128.reuse, R134, RZ ;  /* 0x000000868084723c */ /* 0x040ff000000018ff */
[C---:B------:R-:W-:Y:S08]  /*68b0*/  HMMA.16816.F32 R80, R128.reuse, R82, RZ ;  /* 0x000000528050723c */ /* 0x040ff000000018ff */
[C---:B------:R-:W-:Y:S08]  /*68c0*/  HMMA.16816.F32 R96, R128.reuse, R98, RZ ;  /* 0x000000628060723c */ /* 0x040ff000000018ff */
[C---:B------:R-:W-:Y:S08]  /*68d0*/  HMMA.16816.F32 R112, R128.reuse, R114, RZ ;  /* 0x000000728070723c */ /* 0x040ff000000018ff */
[-C--:B------:R-:W-:Y:S08]  /*68e0*/  HMMA.16816.F32 R128, R128, R34.reuse, RZ ;  /* 0x000000228080723c */ /* 0x080ff000000018ff */
[----:B------:R-:W-:Y:S01]  /*68f0*/  HMMA.16816.F32 R28, R28, R34, RZ ;  /* 0x000000221c1c723c */ /* 0x000fe200000018ff */
[----:B------:R-:W-:-:S04]  /*6900*/  FADD.FTZ R32, R7, R4 ;  /* 0x0000000407207221 */ /* 0x000fc80000010000 */
[----:B---3--:R-:W-:-:S03]  /*6910*/  FADD.FTZ R32, R5, R32 ;  /* 0x0000002005207221 */ /* 0x008fc60000010000 */
[----:B------:R-:W-:Y:S01]  /*6920*/  HMMA.16816.F32 R156, R12, R62, R156 ;  /* 0x0000003e0c9c723c */ /* 0x000fe2000000189c */
[----:B------:R-:W-:-:S07]  /*6930*/  FADD.FTZ R32, R16, R32 ;  /* 0x0000002010207221 */ /* 0x000fce0000010000 */
[C---:B------:R-:W-:Y:S08]  /*6940*/  HMMA.16816.F32 R148, R12.reuse, R58, R148 ;  /* 0x0000003a0c94723c */ /* 0x040ff00000001894 */
[C---:B------:R-:W-:Y:S08]  /*6950*/  HMMA.16816.F32 R140, R12.reuse, R54, R140 ;  /* 0x000000360c8c723c */ /* 0x040ff0000000188c */
[C---:B------:R-:W-:Y:S08]  /*6960*/  HMMA.16816.F32 R132, R12.reuse, R50, R132 ;  /* 0x000000320c84723c */ /* 0x040ff00000001884 */
[C---:B------:R-:W-:Y:S08]  /*6970*/  HMMA.16816.F32 R80, R12.reuse, R46, R80 ;  /* 0x0000002e0c50723c */ /* 0x040ff00000001850 */
[C---:B------:R-:W-:Y:S08]  /*6980*/  HMMA.16816.F32 R96, R12.reuse, R42, R96 ;  /* 0x0000002a0c60723c */ /* 0x040ff00000001860 */
[C---:B------:R-:W-:Y:S08]  /*6990*/  HMMA.16816.F32 R112, R12.reuse, R38, R112 ;  /* 0x000000260c70723c */ /* 0x040ff00000001870 */
[----:B------:R-:W-:Y:S01]  /*69a0*/  HMMA.16816.F32 R128, R12, R18, R128 ;  /* 0x000000120c80723c */ /* 0x000fe20000001880 */
[----:B------:R-:W1:Y:S01]  /*69b0*/  LDSM.16.MT88.4 R12, [R245+0x1000] ;  /* 0x00100000f50c783b */ /* 0x000e620000004200 */
[----:B-----5:R-:W-:Y:S01]  /*69c0*/  FADD.FTZ R32, R40, R32 ;  /* 0x0000002028207221 */ /* 0x020fe20000010000 */
[----:B------:R-:W-:-:S02]  /*69d0*/  F2FP.PACK_AB R11, R7, R11 ;  /* 0x0000000b070b723e */ /* 0x000fc400000000ff */
[----:B------:R-:W-:Y:S01]  /*69e0*/  F2FP.PACK_AB R5, R16, R5 ;  /* 0x000000051005723e */ /* 0x000fe200000000ff */
[C---:B------:R-:W-:Y:S01]  /*69f0*/  FADD.FTZ R202, R17.reuse, R32 ;  /* 0x0000002011ca7221 */ /* 0x040fe20000010000 */
[----:B------:R-:W-:Y:S01]  /*6a00*/  F2FP.PACK_AB R7, R17, R40 ;  /* 0x000000281107723e */ /* 0x000fe200000000ff */
        /* <DEDUP_REMOVED lines=8> */
[----:B------:R-:W3:Y:S01]  /*6a90*/  LDSM.16.MT88.4 R16, [R246+0x1000] ;  /* 0x00100000f610783b */ /* 0x000ee20000004200 */
[----:B------:R-:W-:-:S06]  /*6aa0*/  F2FP.PACK_AB R9, R48, R9 ;  /* 0x000000093009723e */ /* 0x000fcc00000000ff */
[-C--:B-1----:R-:W-:Y:S08]  /*6ab0*/  HMMA.16816.F32 R152, R20, R12.reuse, R152 ;  /* 0x0000000c1498723c */ /* 0x082ff00000001898 */
[----:B------:R-:W-:Y:S08]  /*6ac0*/  HMMA.16816.F32 R172, R8, R12, R172 ;  /* 0x0000000c08ac723c */ /* 0x000ff000000018ac */
[-C--:B------:R-:W-:Y:S08]  /*6ad0*/  HMMA.16816.F32 R148, R20, R14.reuse, R148 ;  /* 0x0000000e1494723c */ /* 0x080ff00000001894 */
[----:B------:R-:W-:Y:S01]  /*6ae0*/  HMMA.16816.F32 R176, R8, R14, R176 ;  /* 0x0000000e08b0723c */ /* 0x000fe200000018b0 */
[----:B------:R-:W1:Y:S07]  /*6af0*/  LDSM.16.MT88.4 R12, [R243+0x1000] ;  /* 0x00100000f30c783b */ /* 0x000e6e0000004200 */
[-C--:B---3--:R-:W-:Y:S08]  /*6b00*/  HMMA.16816.F32 R160, R20, R16.reuse, R160 ;  /* 0x0000001014a0723c */ /* 0x088ff000000018a0 */
[----:B------:R-:W-:Y:S08]  /*6b10*/  HMMA.16816.F32 R164, R8, R16, R164 ;  /* 0x0000001008a4723c */ /* 0x000ff000000018a4 */
[-C--:B------:R-:W-:Y:S08]  /*6b20*/  HMMA.16816.F32 R156, R20, R18.reuse, R156 ;  /* 0x00000012149c723c */ /* 0x080ff0000000189c */
[----:B------:R-:W-:Y:S01]  /*6b30*/  HMMA.16816.F32 R168, R8, R18, R168 ;  /* 0x0000001208a8723c */ /* 0x000fe200000018a8 */
[----:B------:R-:W3:Y:S07]  /*6b40*/  LDSM.16.MT88.4 R16, [R244+0x1000] ;  /* 0x00100000f410783b */ /* 0x000eee0000004200 */
        /* <DEDUP_REMOVED lines=20> */
[C---:B-1----:R-:W-:Y:S08]  /*6c90*/  HMMA.16816.F32 R116, R20.reuse, R12, R116 ;  /* 0x0000000c1474723c */ /* 0x042ff00000001874 */
[----:B------:R-:W-:Y:S08]  /*6ca0*/  HMMA.16816.F32 R128, R20, R14, R128 ;  /* 0x0000000e1480723c */ /* 0x000ff00000001880 */
[C---:B------:R-:W-:Y:S08]  /*6cb0*/  HMMA.16816.F32 R120, R8.reuse, R12, R120 ;  /* 0x0000000c0878723c */ /* 0x040ff00000001878 */
[C---:B------:R-:W-:Y:S01]  /*6cc0*/  HMMA.16816.F32 R124, R8.reuse, R14, R124 ;  /* 0x0000000e087c723c */ /* 0x040fe2000000187c */
[----:B------:R-:W1:Y:S07]  /*6cd0*/  LDSM.16.MT88.4 R12, [R244+0x1800] ;  /* 0x00180000f40c783b */ /* 0x000e6e0000004200 */
[C---:B---3--:R-:W-:Y:S08]  /*6ce0*/  HMMA.16816.F32 R104, R8.reuse, R16, R104 ;  /* 0x000000100868723c */ /* 0x048ff00000001868 */
[----:B------:R-:W-:Y:S01]  /*6cf0*/  HMMA.16816.F32 R108, R8, R18, R108 ;  /* 0x00000012086c723c */ /* 0x000fe2000000186c */
[----:B------:R-:W3:Y:S01]  /*6d00*/  LDSM.16.MT88.4 R8, [R243+0x1800] ;  /* 0x00180000f308783b */ /* 0x000ee20000004200 */
[----:B------:R-:W-:-:S02]  /*6d10*/  F2FP.PACK_AB R27, R67, R27 ;  /* 0x0000001b431b723e */ /* 0x000fc400000000ff */
[----:B------:R-:W-:Y:S01]  /*6d20*/  F2FP.PACK_AB R4, R57, R56 ;  /* 0x000000383904723e */ /* 0x000fe200000000ff */
[----:B------:R2:W-:Y:S03]  /*6d30*/  STL [R1+0xe4], R6 ;  /* 0x0000e40601007387 */ /* 0x0005e60000100800 */
[C---:B------:R-:W-:Y:S08]  /*6d40*/  HMMA.16816.F32 R100, R20.reuse, R16, R100 ;  /* 0x000000101464723c */ /* 0x040ff00000001864 */
[----:B------:R-:W-:Y:S01]  /*6d50*/  HMMA.16816.F32 R112, R20, R18, R112 ;  /* 0x000000121470723c */ /* 0x000fe20000001870 */
[----:B------:R-:W-:Y:S04]  /*6d60*/  LDSM.16.MT88.4 R20, [R246+0x1800] ;  /* 0x00180000f614783b */ /* 0x000fe80000004200 */
[----:B------:R-:W-:Y:S01]  /*6d70*/  LDSM.16.MT88.4 R16, [R245+0x1800] ;  /* 0x00180000f510783b */ /* 0x000fe20000004200 */
[----:B--2---:R-:W-:-:S02]  /*6d80*/  F2FP.PACK_AB R6, R53, R61 ;  /* 0x0000003d3506723e */ /* 0x004fc400000000ff */
        /* <DEDUP_REMOVED lines=9> */
[----:B------:R-:W2:Y:S07]  /*6e20*/  LDSM.16.MT88.4 R8, [R243+0x3800] ;  /* 0x00380000f308783b */ /* 0x000eae0000004200 */
[-C--:B-1----:R-:W-:Y:S08]  /*6e30*/  HMMA.16816.F32 R100, R24, R12.reuse, R100 ;  /* 0x0000000c1864723c */ /* 0x082ff00000001864 */
[----:B------:R-:W-:Y:S07]  /*6e40*/  HMMA.16816.F32 R104, R4, R12, R104 ;  /* 0x0000000c0468723c */ /* 0x000fee0000001868 */
[----:B------:R-:W-:Y:S01]  /*6e50*/  @P4 IMAD.HI.U32 R12, R36, c[0x0][0x2c8], RZ ;  /* 0x0000b200240c4a27 */ /* 0x000fe200078e00ff */
[----:B------:R-:W-:Y:S01]  /*6e60*/  MOV R13, R36 ;  /* 0x00000024000d7202 */ /* 0x000fe20000000f00 */
[----:B------:R-:W-:Y:S03]  /*6e70*/  HMMA.16816.F32 R160, R24, R20, R160 ;  /* 0x0000001418a0723c */ /* 0x000fe600000018a0 */
[----:B------:R-:W-:-:S05]  /*6e80*/  @P4 SHF.R.U32.HI R13, RZ, c[0x0][0x2cc], R12 ;  /* 0x0000b300ff0d4a19 */ /* 0x000fca000001160c */
[----:B------:R-:W-:Y:S01]  /*6e90*/  HMMA.16816.F32 R164, R4, R20, R164 ;  /* 0x0000001404a4723c */ /* 0x000fe200000018a4 */
[----:B------:R-:W-:-:S07]  /*6ea0*/  IADD3 R65, R13, -c[0x0][0x168], R65 ;  /* 0x80005a000d417a10 */ /* 0x000fce0007ffe041 */
[-C--:B------:R-:W-:Y:S08]  /*6eb0*/  HMMA.16816.F32 R156, R24, R22.reuse, R156 ;  /* 0x00000016189c723c */ /* 0x080ff0000000189c */
[----:B------:R-:W-:Y:S01]  /*6ec0*/  HMMA.16816.F32 R168, R4, R22, R168 ;  /* 0x0000001604a8723c */ /* 0x000fe200000018a8 */
[----:B------:R-:W1:Y:S07]  /*6ed0*/  LDSM.16.MT88.4 R20, [R246+0x3800] ;  /* 0x00380000f614783b */ /* 0x000e6e0000004200 */
[-C--:B------:R-:W-:Y:S08]  /*6ee0*/  HMMA.16816.F32 R152, R24, R16.reuse, R152 ;  /* 0x000000101898723c */ /* 0x080ff00000001898 */
[----:B------:R-:W-:Y:S08]  /*6ef0*/  HMMA.16816.F32 R172, R4, R16, R172 ;  /* 0x0000001004ac723c */ /* 0x000ff000000018ac */
[-C--:B------:R-:W-:Y:S08]  /*6f00*/  HMMA.16816.F32 R148, R24, R18.reuse, R148 ;  /* 0x000000121894723c */ /* 0x080ff00000001894 */
[----:B------:R-:W-:Y:S01]  /*6f10*/  HMMA.16816.F32 R176, R4, R18, R176 ;  /* 0x0000001204b0723c */ /* 0x000fe200000018b0 */
[----:B------:R-:W3:Y:S07]  /*6f20*/  LDSM.16.MT88.4 R16, [R245+0x3800] ;  /* 0x00380000f510783b */ /* 0x000eee0000004200 */
[-C--:B--2---:R-:W-:Y:S08]  /*6f30*/  HMMA.16816.F32 R116, R24, R8.reuse, R116 ;  /* 0x000000081874723c */ /* 0x084ff00000001874 */
[----:B------:R-:W-:Y:S07]  /*6f40*/  HMMA.16816.F32 R120, R4, R8, R120 ;  /* 0x000000080478723c */ /* 0x000fee0000001878 */
[----:B------:R-:W-:-:S04]  /*6f50*/  SHF.R.S32.HI R8, RZ, 0x1f, R65 ;  /* 0x0000001fff087819 */ /* 0x000fc80000011441 */
[----:B------:R-:W-:Y:S01]  /*6f60*/  LEA.HI R65, R8, R65, RZ, 0x6 ;  /* 0x0000004108417211 */ /* 0x000fe200078f30ff */
[----:B------:R-:W-:Y:S03]  /*6f70*/  HMMA.16816.F32 R112, R24, R14, R112 ;  /* 0x0000000e1870723c */ /* 0x000fe60000001870 */
[----:B------:R-:W-:-:S05]  /*6f80*/  SHF.R.S32.HI R65, RZ, 0x6, R65 ;  /* 0x00000006ff417819 */ /* 0x000fca0000011441 */
[----:B------:R-:W-:Y:S07]  /*6f90*/  HMMA.16816.F32 R108, R4, R14, R108 ;  /* 0x0000000e046c723c */ /* 0x000fee000000186c */
[----:B------:R-:W-:Y:S02]  /*6fa0*/  IADD3 R14, R64, -0x2, RZ ;  /* 0xfffffffe400e7810 */ /* 0x000fe40007ffe0ff */
[----:B----4-:R-:W-:-:S03]  /*6fb0*/  IMNMX R15, R33, R65, !PT ;  /* 0x00000041210f7217 */ /* 0x010fc60007800200 */
[----:B------:R2:W-:Y:S04]  /*6fc0*/  STL [R1+0xe8], R14 ;  /* 0x0000e80e01007387 */ /* 0x0005e80000100800 */
[----:B------:R2:W-:Y:S01]  /*6fd0*/  STL [R1+0xec], R15 ;  /* 0x0000ec0f01007387 */ /* 0x0005e20000100800 */
[----:B------:R-:W-:Y:S01]  /*6fe0*/  ISETP.GE.AND P0, PT, R14, R15, PT ;  /* 0x0000000f0e00720c */ /* 0x000fe20003f06270 */
[----:B------:R-:W-:Y:S01]  /*6ff0*/  FADD.FTZ R203, R61, R203 ;  /* 0x000000cb3dcb7221 */ /* 0x000fe20000010000 */
[----:B-1----:R-:W-:Y:S03]  /*7000*/  HMMA.16816.F32 R68, R24, R20, R68 ;  /* 0x000000141844723c */ /* 0x002fe60000001844 */
[----:B------:R-:W-:-:S05]  /*7010*/  FADD.FTZ R203, R53, R203 ;  /* 0x000000cb35cb7221 */ /* 0x000fca0000010000 */
[C---:B------:R-:W-:Y:S08]  /*7020*/  HMMA.16816.F32 R80, R24.reuse, R22, R80 ;  /* 0x000000161850723c */ /* 0x040ff00000001850 */
[C---:B---3--:R-:W-:Y:S08]  /*7030*/  HMMA.16816.F32 R84, R24.reuse, R16, R84 ;  /* 0x000000101854723c */ /* 0x048ff00000001854 */
[C---:B------:R-:W-:Y:S08]  /*7040*/  HMMA.16816.F32 R96, R24.reuse, R18, R96 ;  /* 0x000000121860723c */ /* 0x040ff00000001860 */
[----:B------:R-:W-:Y:S08]  /*7050*/  HMMA.16816.F32 R128, R24, R10, R128 ;  /* 0x0000000a1880723c */ /* 0x000ff00000001880 */
[C---:B------:R-:W-:Y:S08]  /*7060*/  HMMA.16816.F32 R72, R4.reuse, R20, R72 ;  /* 0x000000140448723c */ /* 0x040ff00000001848 */
[C---:B------:R-:W-:Y:S08]  /*7070*/  HMMA.16816.F32 R76, R4.reuse, R22, R76 ;  /* 0x00000016044c723c */ /* 0x040ff0000000184c */
[C---:B------:R-:W-:Y:S08]  /*7080*/  HMMA.16816.F32 R88, R4.reuse, R16, R88 ;  /* 0x000000100458723c */ /* 0x040ff00000001858 */
[C---:B------:R-:W-:Y:S08]  /*7090*/  HMMA.16816.F32 R92, R4.reuse, R18, R92 ;  /* 0x00000012045c723c */ /* 0x040ff0000000185c */
[----:B------:R-:W-:Y:S01]  /*70a0*/  HMMA.16816.F32 R124, R4, R10, R124 ;  /* 0x0000000a047c723c */ /* 0x000fe2000000187c */
[----:B------:R-:W-:Y:S01]  /*70b0*/  @!UPT UIADD3 URZ, URZ, URZ, URZ ;  /* 0x0000003f3f3ff290 */ /* 0x000fe2000fffe03f */
[----:B------:R-:W-:Y:S11]  /*70c0*/  @!P0 BRA `(.L_x_1236) ;  /* 0x0000533000008947 */ /* 0x000ff60003800000 */
[----:B--2---:R-:W-:Y:S01]  /*70d0*/  MOV R197, R0 ;  /* 0x0000000000c57202 */ /* 0x004fe20000000f00 */
[----:B------:R-:W-:Y:S01]  /*70e0*/  IMAD.MOV.U32 R0, RZ, RZ, R14 ;  /* 0x000000ffff007224 */ /* 0x000fe200078e000e */
[----:B------:R-:W-:Y:S01]  /*70f0*/  MOV R200, R2 ;  /* 0x0000000200c87202 */ /* 0x000fe20000000f00 */
[----:B------:R-:W-:Y:S01]  /*7100*/  IMAD.MOV.U32 R198, RZ, RZ, R196 ;  /* 0x000000ffffc67224 */ /* 0x000fe200078e00c4 */
[----:B------:R-:W-:-:S02]  /*7110*/  MOV R199, R3 ;  /* 0x0000000300c77202 */ /* 0x000fc40000000f00 */
[----:B------:R1:W-:Y:S05]  /*7120*/  STL [R1+0xe8], R0 ;  /* 0x0000e80001007387 */ /* 0x0003ea0000100800 */
.L_x_1247:
[----:B------:R-:W2:Y:S01]  /*7130*/  LDL R2, [R1+0xe8] ;  /* 0x0000e80001027983 */ /* 0x000ea20000100800 */
[----:B------:R-:W-:Y:S04]  /*7140*/  DEPBAR.LE SB0, 0x0 ;  /* 0x000080000000791a */ /* 0x000fe80000000000 */
[----:B-1----:R-:W2:Y:S01]  /*7150*/  LDL R0, [R1+0xa8] ;  /* 0x0000a80001007983 */ /* 0x002ea20000100800 */
[----:B------:R-:W-:Y:S01]  /*7160*/  WARPSYNC 0xffffffff ;  /* 0xffffffff00007948 */ /* 0x000fe20003800000 */
[----:B------:R-:W-:Y:S02]  /*7170*/  BSSY B0, `(.L_x_1237) ;  /* 0x000005f000007945 */ /* 0x000fe40003800000 */
[----:B------:R-:W-:Y:S06]  /*7180*/  BAR.SYNC.DEFER_BLOCKING 0x0 ;  /* 0x0000000000007b1d */ /* 0x000fec0000010000 */
[----:B------:R1:W3:Y:S04]  /*7190*/  LDSM.16.M88.4 R64, [R251] ;  /* 0x00000000fb40783b */ /* 0x0002e80000000200 */
[----:B------:R1:W4:Y:S04]  /*71a0*/  LDSM.16.M88.4 R60, [R251+0x2000] ;  /* 0x00200000fb3c783b */ /* 0x0003280000000200 */
[----:B------:R1:W1:Y:S04]  /*71b0*/  LDSM.16.M88.4 R16, [R250] ;  /* 0x00000000fa10783b */ /* 0x0002680000000200 */
[----:B------:R1:W1:Y:S04]  /*71c0*/  LDSM.16.M88.4 R32, [R250+0x800] ;  /* 0x00080000fa20783b */ /* 0x0002680000000200 */
[----:B------:R1:W1:Y:S04]  /*71d0*/  LDSM.16.M88.4 R48, [R250+0x1000] ;  /* 0x00100000fa30783b */ /* 0x0002680000000200 */
[----:B------:R1:W1:Y:S04]  /*71e0*/  LDSM.16.M88.4 R204, [R250+0x1800] ;  /* 0x00180000facc783b */ /* 0x0002680000000200 */
[----:B------:R1:W1:Y:S04]  /*71f0*/  LDSM.16.M88.4 R208, [R249] ;  /* 0x00000000f9d0783b */ /* 0x0002680000000200 */
[----:B------:R1:W1:Y:S04]  /*7200*/  LDSM.16.M88.4 R216, [R249+0x2000] ;  /* 0x00200000f9d8783b */ /* 0x0002680000000200 */
[----:B------:R1:W1:Y:S04]  /*7210*/  LDSM.16.M88.4 R212, [R242] ;  /* 0x00000000f2d4783b */ /* 0x0002680000000200 */
[----:B------:R1:W1:Y:S04]  /*7220*/  LDSM.16.M88.4 R220, [R232] ;  /* 0x00000000e8dc783b */ /* 0x0002680000000200 */
[----:B------:R1:W1:Y:S04]  /*7230*/  LDSM.16.M88.4 R224, [R233] ;  /* 0x00000000e9e0783b */ /* 0x0002680000000200 */
[----:B------:R1:W1:Y:S01]  /*7240*/  LDSM.16.M88.4 R228, [R234] ;  /* 0x00000000eae4783b */ /* 0x0002620000000200 */
[----:B--2---:R-:W-:Y:S11]  /*7250*/  ISETP.GT.AND P0, PT, R0, R2, PT ;  /* 0x000000020000720c */ /* 0x004ff60003f04270 */
[----:B------:R-:W-:Y:S02]  /*7260*/  @!UPT UIADD3 URZ, URZ, URZ, URZ ;  /* 0x0000003f3f3ff290 */ /* 0x000fe4000fffe03f */
[----:B------:R-:W-:-:S05]  /*7270*/  @P0 BRA `(.L_x_1238) ;  /* 0x000004e000000947 */ /* 0x000fca0003800000 */
[----:B-1-34-:R-:W2:Y:S04]  /*7280*/  LDL R11, [R1+0xb8] ;  /* 0x0000b800010b7983 */ /* 0x01aea80000100800 */
[----:B------:R-:W3:Y:S04]  /*7290*/  LDL R10, [R1+0xb4] ;  /* 0x0000b400010a7983 */ /* 0x000ee80000100800 */
[----:B------:R-:W4:Y:S04]  /*72a0*/  LDL.64 R8, [R1+0xc8] ;  /* 0x0000c80001087983 */ /* 0x000f280000100a00 */
[----:B------:R-:W5:Y:S04]  /*72b0*/  LDL R7, [R1+0x9c] ;  /* 0x00009c0001077983 */ /* 0x000f680000100800 */
[----:B------:R-:W4:Y:S04]  /*72c0*/  LDL R6, [R1+0x4] ;  /* 0x0000040001067983 */ /* 0x000f280000100800 */
[----:B------:R-:W4:Y:S04]  /*72d0*/  LDL R5, [R1] ;  /* 0x0000000001057983 */ /* 0x000f280000100800 */
[----:B------:R-:W5:Y:S01]  /*72e0*/  LDL R4, [R1+0x18] ;  /* 0x0000180001047983 */ /* 0x000f620000100800 */
[C---:B--2---:R-:W-:Y:S01]  /*72f0*/  IMAD.WIDE.U32 R2, R11.reuse, c[0x0][0x208], RZ ;  /* 0x000082000b027a25 */ /* 0x044fe200078e00ff */
[----:B------:R-:W-:Y:S05]  /*7300*/  SHF.R.S32.HI R0, RZ, 0x1f, R11 ;  /* 0x0000001fff007819 */ /* 0x000fea000001140b */
[----:B------:R-:W-:Y:S04]  /*7310*/  IMAD R0, R0, c[0x0][0x208], RZ ;  /* 0x0000820000007a24 */ /* 0x000fe800078e02ff */
[----:B------:R-:W-:Y:S01]  /*7320*/  IMAD R0, R11, c[0x0][0x20c], R0 ;  /* 0x000083000b007a24 */ /* 0x000fe200078e0200 */
[----:B---3--:R-:W-:Y:S03]  /*7330*/  SHF.R.S32.HI R11, RZ, 0x1f, R10 ;  /* 0x0000001fff0b7819 */ /* 0x008fe6000001140a */
[----:B------:R-:W-:Y:S02]  /*7340*/  IMAD.IADD R3, R3, 0x1, R0 ;  /* 0x0000000103037824 */ /* 0x000fe400078e0200 */
[----:B------:R-:W-:Y:S02]  /*7350*/  IMAD R11, R11, c[0x0][0x218], RZ ;  /* 0x000086000b0b7a24 */ /* 0x000fe400078e02ff */
[C---:B------:R-:W-:Y:S04]  /*7360*/  IMAD.WIDE.U32 R2, R10.reuse, c[0x0][0x218], R2 ;  /* 0x000086000a027a25 */ /* 0x040fe800078e0002 */
[----:B------:R-:W-:Y:S01]  /*7370*/  IMAD R11, R10, c[0x0][0x21c], R11 ;  /* 0x000087000a0b7a24 */ /* 0x000fe200078e020b */
[----:B----4-:R-:W-:Y:S02]  /*7380*/  IADD3 R0, P0, R8, R2, RZ ;  /* 0x0000000208007210 */ /* 0x010fe40007f1e0ff */
[----:B------:R-:W-:Y:S02]  /*7390*/  SHF.L.U64.HI R10, R6, 0x1, R252 ;  /* 0x00000001060a7819 */ /* 0x000fe400000102fc */
[----:B-----5:R-:W-:Y:S02]  /*73a0*/  IADD3.X R11, R7, R3, R11, P0, !PT ;  /* 0x00000003070b7210 */ /* 0x020fe400007fe40b */
[----:B------:R-:W-:Y:S02]  /*73b0*/  LEA R12, P0, R0, c[0x0][0x1f8], 0x1 ;  /* 0x00007e00000c7a11 */ /* 0x000fe400078008ff */
[----:B------:R-:W-:Y:S02]  /*73c0*/  SHF.L.U32 R3, R6, 0x1, RZ ;  /* 0x0000000106037819 */ /* 0x000fe400000006ff */
[----:B------:R-:W-:Y:S01]  /*73d0*/  LEA.HI.X R11, R0, c[0x0][0x1fc], R11, 0x1, P0 ;  /* 0x00007f00000b7a11 */ /* 0x000fe200000f0c0b */
[C---:B------:R-:W-:Y:S01]  /*73e0*/  IMAD.SHL.U32 R0, R4.reuse, 0x2, RZ ;  /* 0x0000000204007824 */ /* 0x040fe200078e00ff */
[----:B------:R-:W-:Y:S01]  /*73f0*/  SHF.L.U64.HI R2, R4, 0x1, R5 ;  /* 0x0000000104027819 */ /* 0x000fe20000010205 */
[----:B------:R-:W-:-:S05]  /*7400*/  BRA.DIV ~URZ, `(.L_x_1239) ;  /* 0x0000ddf27f007947 */ /* 0x000fca000b800000 */
[----:B------:R1:W2:Y:S02]  /*7410*/  SHFL.IDX PT, R13, R11, RZ, 0x181f ;  /* 0x00181fff0b0d7589 */ /* 0x0002a400000e0000 */
.L_x_1290:
[----:B------:R-:W-:-:S05]  /*7420*/  BRA.DIV ~URZ, `(.L_x_1240) ;  /* 0x0000de427f007947 */ /* 0x000fca000b800000 */
[----:B------:R-:W3:Y:S04]  /*7430*/  LDL R4, [R1+0x18] ;  /* 0x0000180001047983 */ /* 0x000ee80000100800 */
[----:B------:R-:W4:Y:S04]  /*7440*/  LDL R20, [R1+0x8] ;  /* 0x0000080001147983 */ /* 0x000f280000100800 */
[----:B------:R-:W5:Y:S04]  /*7450*/  LDL R7, [R1+0x4] ;  /* 0x0000040001077983 */ /* 0x000f680000100800 */
[----:B------:R-:W1:Y:S02]  /*7460*/  SHFL.IDX PT, R6, R12, RZ, 0x181f ;  /* 0x00181fff0c067589 */ /* 0x000e6400000e0000 */
[-C--:B-1----:R-:W-:Y:S05]  /*7470*/  IADD3 R8, P5, R6, R3.reuse, RZ ;  /* 0x0000000306087210 */ /* 0x082fea0007fbe0ff */
[C---:B--2---:R-:W-:Y:S01]  /*7480*/  IMAD.X R9, R13.reuse, 0x1, R10, P5 ;  /* 0x000000010d097824 */ /* 0x044fe200028e060a */
[----:B---3--:R-:W-:Y:S02]  /*7490*/  ISETP.GE.AND P2, PT, R4, c[0x0][0x1d4], PT ;  /* 0x0000750004007a0c */ /* 0x008fe40003f46270 */
[-C--:B------:R-:W-:Y:S05]  /*74a0*/  IADD3 R4, P0, R6, R0.reuse, RZ ;  /* 0x0000000006047210 */ /* 0x080fea0007f1e0ff */
[--C-:B------:R-:W-:Y:S01]  /*74b0*/  IMAD.X R5, R13, 0x1, R2.reuse, P0 ;  /* 0x000000010d057824 */ /* 0x100fe200000e0602 */
[----:B-----5:R-:W-:Y:S05]  /*74c0*/  ISETP.GE.AND P0, PT, R7, c[0x0][0x1d4], PT ;  /* 0x0000750007007a0c */ /* 0x020fea0003f06270 */
[----:B------:R-:W-:Y:S01]  /*74d0*/  @!PT LDS RZ, [RZ] ;  /* 0x00000000fffff984 */ /* 0x000fe20000000800 */
[----:B------:R-:W-:Y:S01]  /*74e0*/  @!PT LDS RZ, [RZ] ;  /* 0x00000000fffff984 */ /* 0x000fe20000000800 */
[----:B----4-:R1:W-:Y:S08]  /*74f0*/  LDGSTS.E.BYPASS.LTC128B.128 [R20+0x100], [R4.64], !P2 ;  /* 0x0010000004147fae */ /* 0x0103f0000d101d48 */
[----:B------:R2:W-:Y:S04]  /*7500*/  LDGSTS.E.BYPASS.LTC128B.128 [R20+0x2100], [R8.64], !P0 ;  /* 0x0210000008147fae */ /* 0x0005e8000c101d48 */
[----:B-1----:R-:W1:Y:S04]  /*7510*/  SHFL.IDX PT, R4, R12, 0x1, 0x181f ;  /* 0x00381f000c047f89 */ /* 0x002e6800000e0000 */
[----:B------:R-:W3:Y:S01]  /*7520*/  SHFL.IDX PT, R5, R11, 0x1, 0x181f ;  /* 0x00381f000b057f89 */ /* 0x000ee200000e0000 */
[CC--:B-1----:R-:W-:Y:S02]  /*7530*/  IADD3 R6, P6, R4.reuse, R0.reuse, RZ ;  /* 0x0000000004067210 */ /* 0x0c2fe40007fde0ff */
[-C--:B------:R-:W-:Y:S02]  /*7540*/  IADD3 R14, P5, R4, R3.reuse, RZ ;  /* 0x00000003040e7210 */ /* 0x080fe40007fbe0ff */
[----:B------:R-:W1:Y:S01]  /*7550*/  SHFL.IDX PT, R4, R12, 0x2, 0x181f ;  /* 0x00581f000c047f89 */ /* 0x000e6200000e0000 */
[C---:B---3--:R-:W-:Y:S02]  /*7560*/  IMAD.X R7, R5.reuse, 0x1, R2, P6 ;  /* 0x0000000105077824 */ /* 0x048fe400030e0602 */
[----:B------:R-:W-:Y:S02]  /*7570*/  IMAD.X R15, R5, 0x1, R10, P5 ;  /* 0x00000001050f7824 */ /* 0x000fe400028e060a */
[----:B------:R-:W3:Y:S04]  /*7580*/  SHFL.IDX PT, R5, R11, 0x2, 0x181f ;  /* 0x00581f000b057f89 */ /* 0x000ee800000e0000 */
[----:B------:R1:W-:Y:S04]  /*7590*/  LDGSTS.E.BYPASS.LTC128B.128 [R20+0x900], [R6.64], !P2 ;  /* 0x0090000006147fae */ /* 0x0003e8000d101d48 */
[----:B------:R4:W-:Y:S04]  /*75a0*/  LDGSTS.E.BYPASS.LTC128B.128 [R20+0x2900], [R14.64], !P0 ;  /* 0x029000000e147fae */ /* 0x0009e8000c101d48 */
[----:B------:R-:W2:Y:S01]  /*75b0*/  SHFL.IDX PT, R11, R11, 0x3, 0x181f ;  /* 0x00781f000b0b7f89 */ /* 0x000ea200000e0000 */
[C---:B-1----:R-:W-:Y:S02]  /*75c0*/  IADD3 R6, P5, R4.reuse, R0, RZ ;  /* 0x0000000004067210 */ /* 0x042fe40007fbe0ff */
[----:B----4-:R-:W-:Y:S03]  /*75d0*/  SEL R15, RZ, 0x10, P2 ;  /* 0x00000010ff0f7807 */ /* 0x010fe60001000000 */
[C---:B---3--:R-:W-:Y:S01]  /*75e0*/  IMAD.X R7, R5.reuse, 0x1, R2, P5 ;  /* 0x0000000105077824 */ /* 0x048fe200028e0602 */
[----:B------:R-:W-:Y:S04]  /*75f0*/  SEL R14, RZ, 0x10, P0 ;  /* 0x00000010ff0e7807 */ /* 0x000fe80000000000 */
[----:B------:R1:W-:Y:S02]  /*7600*/  LDGSTS.E.BYPASS.LTC128B.128 [R20+0x1100], [R6.64], !P2 ;  /* 0x0110000006147fae */ /* 0x0003e4000d101d48 */
[----:B-1----:R-:W-:Y:S05]  /*7610*/  IADD3 R6, P5, R4, R3, RZ ;  /* 0x0000000304067210 */ /* 0x002fea0007fbe0ff */
[----:B------:R-:W-:Y:S02]  /*7620*/  IMAD.X R7, R5, 0x1, R10, P5 ;  /* 0x0000000105077824 */ /* 0x000fe400028e060a */
[----:B------:R1:W3:Y:S04]  /*7630*/  SHFL.IDX PT, R5, R12, 0x3, 0x181f ;  /* 0x00781f000c057f89 */ /* 0x0002e800000e0000 */
[----:B------:R1:W-:Y:S02]  /*7640*/  LDGSTS.E.BYPASS.LTC128B.128 [R20+0x3100], [R6.64], !P0 ;  /* 0x0310000006147fae */ /* 0x0003e4000c101d48 */
.L_x_1291:
[C---:B--2---:R-:W-:Y:S01]  /*7650*/  IADD3 R4, -R15.reuse, 0x10, RZ ;  /* 0x000000100f047810 */ /* 0x044fe20007ffe1ff */
[----:B------:R-:W2:Y:S01]  /*7660*/  LDL R8, [R1+0x8] ;  /* 0x0000080001087983 */ /* 0x000ea20000100800 */
[----:B------:R-:W-:Y:S02]  /*7670*/  ISETP.NE.U32.AND P5, PT, R15, RZ, PT ;  /* 0x000000ff0f00720c */ /* 0x000fe40003fa5070 */
[----:B------:R-:W-:Y:S04]  /*7680*/  LOP3.LUT R4, R4, 0xf, RZ, 0xc0, !PT ;  /* 0x0000000f04047812 */ /* 0x000fe800078ec0ff */
[----:B-1-3--:R-:W-:Y:S02]  /*7690*/  IADD3 R6, P2, P0, R4, R5, R0 ;  /* 0x0000000504067210 */ /* 0x00afe4000785e000 */
[----:B------:R-:W-:Y:S02]  /*76a0*/  IADD3 R0, -R14, 0x10, RZ ;  /* 0x000000100e007810 */ /* 0x000fe40007ffe1ff */
[----:B------:R-:W-:Y:S02]  /*76b0*/  IADD3.X R7, RZ, R11, R2, P2, P0 ;  /* 0x0000000bff077210 */ /* 0x000fe400017e0402 */
[----:B------:R-:W-:Y:S04]  /*76c0*/  LOP3.LUT R0, R0, 0xf, RZ, 0xc0, !PT ;  /* 0x0000000f00007812 */ /* 0x000fe800078ec0ff */
[----:B------:R-:W-:Y:S04]  /*76d0*/  IADD3 R2, P2, P0, R0, R5, R3 ;  /* 0x0000000500027210 */ /* 0x000fe8000785e003 */
[----:B------:R-:W-:Y:S01]  /*76e0*/  IADD3.X R3, RZ, R11, R10, P2, P0 ;  /* 0x0000000bff037210 */ /* 0x000fe200017e040a */
[----:B------:R-:W-:Y:S01]  /*76f0*/  @!PT LDS RZ, [RZ] ;  /* 0x00000000fffff984 */ /* 0x000fe20000000800 */
[----:B------:R-:W-:Y:S01]  /*7700*/  @!PT LDS RZ, [RZ] ;  /* 0x00000000fffff984 */ /* 0x000fe20000000800 */
[----:B------:R-:W-:Y:S01]  /*7710*/  @!PT LDS RZ, [RZ] ;  /* 0x00000000fffff984 */ /* 0x000fe20000000800 */
[----:B--2---:R1:W-:Y:S01]  /*7720*/  LDGSTS.E.BYPASS.LTC128B.128.ZFILL [R8+0x1900], [R6.64], P5 ;  /* 0x0190000006087fae */ /* 0x0043e2000a941d48 */
[----:B------:R-:W-:Y:S11]  /*7730*/  ISETP.NE.U32.AND P5, PT, R14, RZ, PT ;  /* 0x000000ff0e00720c */ /* 0x000ff60003fa5070 */
[----:B------:R-:W-:Y:S02]  /*7740*/  @!UPT UIADD3 URZ, URZ, URZ, URZ ;  /* 0x0000003f3f3ff290 */ /* 0x000fe4000fffe03f */
[----:B------:R1:W-:Y:S02]  /*7750*/  LDGSTS.E.BYPASS.LTC128B.128.ZFILL [R8+0x3900], [R2.64], P5 ;  /* 0x0390000002087fae */ /* 0x0003e4000a941d48 */
.L_x_1238:
[----:B-1-34-:R-:W-:Y:S05]  /*7760*/  BSYNC B0 ;  /* 0x0000000000007941 */ /* 0x01afea0003800000 */
.L_x_1237:
[----:B------:R-:W0:Y:S01]  /*7770*/  LDGDEPBAR ;  /* 0x00000000000079af */ /* 0x000e220000000000 */
[----:B------:R-:W-:Y:S01]  /*7780*/  WARPSYNC 0xffffffff ;  /* 0xffffffff00007948 */ /* 0x000fe20003800000 */
[-C--:B------:R-:W-:Y:S01]  /*7790*/  HMMA.16816.F32 R4, R64, R16.reuse, RZ ;  /* 0x000000104004723c */ /* 0x080fe200000018ff */
[----:B------:R-:W-:Y:S07]  /*77a0*/  BSSY B0, `(.L_x_1241) ;  /* 0x0000191000007945 */ /* 0x000fee0003800000 */
        /* <DEDUP_REMOVED lines=15> */
[----:B------:R-:W-:Y:S07]  /*78a0*/  LDSM.16.M88.4 R204, [R248] ;  /* 0x00000000f8cc783b */ /* 0x000fee0000000200 */
[-C--:B------:R-:W-:Y:S08]  /*78b0*/  HMMA.16816.F32 R4, R208, R212.reuse, R4 ;  /* 0x000000d4d004723c */ /* 0x080ff00000001804 */
[C---:B------:R-:W-:Y:S08]  /*78c0*/  HMMA.16816.F32 R8, R216.reuse, R212, R8 ;  /* 0x000000d4d808723c */ /* 0x040ff00000001808 */
[-C--:B------:R-:W-:Y:S08]  /*78d0*/  HMMA.16816.F32 R12, R216, R214.reuse, R12 ;  /* 0x000000d6d80c723c */ /* 0x080ff0000000180c */
[C---:B------:R-:W-:Y:S01]  /*78e0*/  HMMA.16816.F32 R16, R208.reuse, R214, R16 ;  /* 0x000000d6d010723c */ /* 0x040fe20000001810 */
[----:B------:R-:W1:Y:S07]  /*78f0*/  LDSM.16.M88.4 R212, [R241] ;  /* 0x00000000f1d4783b */ /* 0x000e6e0000000200 */
        /* <DEDUP_REMOVED lines=11> */
[C---:B------:R-:W-:Y:S01]  /*79b0*/  HMMA.16816.F32 R56, R216.reuse, R228, R56 ;  /* 0x000000e4d838723c */ /* 0x040fe20000001838 */
[----:B------:R-:W3:Y:S07]  /*79c0*/  LDL R229, [R1+0xa8] ;  /* 0x0000a80001e57983 */ /* 0x000eee0000100800 */
[-C--:B------:R-:W-:Y:S01]  /*79d0*/  HMMA.16816.F32 R60, R216, R230.reuse, R60 ;  /* 0x000000e6d83c723c */ /* 0x080fe2000000183c */
[----:B------:R-:W-:Y:S07]  /*79e0*/  LDSM.16.M88.4 R216, [R241+0x1000] ;  /* 0x00100000f1d8783b */ /* 0x000fee0000000200 */
[----:B------:R-:W-:Y:S01]  /*79f0*/  HMMA.16816.F32 R64, R208, R230, R64 ;  /* 0x000000e6d040723c */ /* 0x000fe20000001840 */
[----:B------:R-:W4:Y:S07]  /*7a00*/  LDSM.16.M88.4 R208, [R241+0x800] ;  /* 0x00080000f1d0783b */ /* 0x000f2e0000000200 */
[-C--:B-1----:R-:W-:Y:S08]  /*7a10*/  HMMA.16816.F32 R4, R204, R212.reuse, R4 ;  /* 0x000000d4cc04723c */ /* 0x082ff00000001804 */
[C---:B--2---:R-:W-:Y:S08]  /*7a20*/  HMMA.16816.F32 R8, R220.reuse, R212, R8 ;  /* 0x000000d4dc08723c */ /* 0x044ff00000001808 */
[-C--:B------:R-:W-:Y:S08]  /*7a30*/  HMMA.16816.F32 R12, R220, R214.reuse, R12 ;  /* 0x000000d6dc0c723c */ /* 0x080ff0000000180c */
[C---:B------:R-:W-:Y:S01]  /*7a40*/  HMMA.16816.F32 R16, R204.reuse, R214, R16 ;  /* 0x000000d6cc10723c */ /* 0x040fe20000001810 */
[----:B------:R-:W-:Y:S07]  /*7a50*/  LDSM.16.M88.4 R212, [R238+-0x2000] ;  /* 0xffe00000eed4783b */ /* 0x000fee0000000200 */
[-C--:B----4-:R-:W-:Y:S08]  /*7a60*/  HMMA.16816.F32 R20, R204, R208.reuse, R20 ;  /* 0x000000d0cc14723c */ /* 0x090ff00000001814 */
        /* <DEDUP_REMOVED lines=12> */
[----:B------:R-:W-:Y:S07]  /*7b30*/  LDSM.16.M88.4 R220, [R238+-0x1000] ;  /* 0xfff00000eedc783b */ /* 0x000fee0000000200 */
[----:B------:R-:W-:Y:S01]  /*7b40*/  HMMA.16816.F32 R64, R204, R226, R64 ;  /* 0x000000e2cc40723c */ /* 0x000fe20000001840 */
[----:B------:R-:W4:Y:S07]  /*7b50*/  LDSM.16.M88.4 R204, [R238+-0x1800] ;  /* 0xffe80000eecc783b */ /* 0x000f2e0000000200 */
[-C--:B-1----:R-:W-:Y:S01]  /*7b60*/  HMMA.16816.F32 R4, R208, R212.reuse, R4 ;  /* 0x000000d4d004723c */ /* 0x082fe20000001804 */
[----:B------:R-:W1:Y:S07]  /*7b70*/  LDSM.16.M88.4 R224, [R238+-0x800] ;  /* 0xfff80000eee0783b */ /* 0x000e6e0000000200 */
[C---:B--2---:R-:W-:Y:S08]  /*7b80*/  HMMA.16816.F32 R8, R216.reuse, R212, R8 ;  /* 0x000000d4d808723c */ /* 0x044ff00000001808 */
[-C--:B------:R-:W-:Y:S08]  /*7b90*/  HMMA.16816.F32 R12, R216, R214.reuse, R12 ;  /* 0x000000d6d80c723c */ /* 0x080ff0000000180c */
[C---:B------:R-:W-:Y:S01]  /*7ba0*/  HMMA.16816.F32 R16, R208.reuse, R214, R16 ;  /* 0x000000d6d010723c */ /* 0x040fe20000001810 */
[----:B------:R-:W-:Y:S07]  /*7bb0*/  LDSM.16.M88.4 R212, [R250+0x2000] ;  /* 0x00200000fad4783b */ /* 0x000fee0000000200 */
[-C--:B----4-:R-:W-:Y:S08]  /*7bc0*/  HMMA.16816.F32 R20, R208, R204.reuse, R20 ;  /* 0x000000ccd014723c */ /* 0x090ff00000001814 */
        /* <DEDUP_REMOVED lines=8> */
[----:B------:R-:W4:Y:S07]  /*7c50*/  LDSM.16.M88.4 R220, [R251+0x6000] ;  /* 0x00600000fbdc783b */ /* 0x000f2e0000000200 */
        /* <DEDUP_REMOVED lines=8> */
[C---:B----4-:R-:W-:Y:S08]  /*7ce0*/  HMMA.16816.F32 R8, R220.reuse, R212, R8 ;  /* 0x000000d4dc08723c */ /* 0x050ff00000001808 */
        /* <DEDUP_REMOVED lines=12> */
[----:B------:R-:W4:Y:S07]  /*7db0*/  LDSM.16.M88.4 R216, [R249+0x6000] ;  /* 0x00600000f9d8783b */ /* 0x000f2e0000000200 */
        /* <DEDUP_REMOVED lines=8> */
[C---:B----4-:R-:W-:Y:S08]  /*7e40*/  HMMA.16816.F32 R8, R216.reuse, R212, R8 ;  /* 0x000000d4d808723c */ /* 0x050ff00000001808 */
        /* <DEDUP_REMOVED lines=16> */
[----:B------:R-:W1:Y:S07]  /*7f50*/  LDSM.16.M88.4 R216, [R241+0x2800] ;  /* 0x00280000f1d8783b */ /* 0x000e6e0000000200 */
[----:B------:R-:W-:Y:S01]  /*7f60*/  HMMA.16816.F32 R64, R208, R226, R64 ;  /* 0x000000e2d040723c */ /* 0x000fe20000001840 */
[----:B------:R-:W5:Y:S07]  /*7f70*/  LDSM.16.M88.4 R208, [R241+0x3000] ;  /* 0x00300000f1d0783b */ /* 0x000f6e0000000200 */
[-C--:B--2---:R-:W-:Y:S01]  /*7f80*/  HMMA.16816.F32 R4, R204, R212.reuse, R4 ;  /* 0x000000d4cc04723c */ /* 0x084fe20000001804 */
[----:B------:R-:W2:Y:S07]  /*7f90*/  LDSM.16.M88.4 R224, [R241+0x3800] ;  /* 0x00380000f1e0783b */ /* 0x000eae0000000200 */
[C---:B----4-:R-:W-:Y:S08]  /*7fa0*/  HMMA.16816.F32 R8, R220.reuse, R212, R8 ;  /* 0x000000d4dc08723c */ /* 0x050ff00000001808 */
[-C--:B------:R-:W-:Y:S08]  /*7fb0*/  HMMA.16816.F32 R12, R220, R214.reuse, R12 ;  /* 0x000000d6dc0c723c */ /* 0x080ff0000000180c */
[C---:B------:R-:W-:Y:S01]  /*7fc0*/  HMMA.16816.F32 R16, R204.reuse, R214, R16 ;  /* 0x000000d6cc10723c */ /* 0x040fe20000001810 */
[----:B------:R-:W-:Y:S07]  /*7fd0*/  LDSM.16.M88.4 R212, [R247+0x4000] ;  /* 0x00400000f7d4783b */ /* 0x000fee0000000200 */
[-C--:B-1----:R-:W-:Y:S08]  /*7fe0*/  HMMA.16816.F32 R20, R204, R216.reuse, R20 ;  /* 0x000000d8cc14723c */ /* 0x082ff00000001814 */
[C---:B------:R-:W-:Y:S08]  /*7ff0*/  HMMA.16816.F32 R24, R220.reuse, R216, R24 ;  /* 0x000000d8dc18723c */ /* 0x040ff00000001818 */
[-C--:B------:R-:W-:Y:S08]  /*8000*/  HMMA.16816.F32 R28, R220, R218.reuse, R28 ;  /* 0x000000dadc1c723c */ /* 0x080ff0000000181c */
[C---:B------:R-:W-:Y:S01]  /*8010*/  HMMA.16816.F32 R32, R204.reuse, R218, R32 ;  /* 0x000000dacc20723c */ /* 0x040fe20000001820 */
[----:B------:R-:W1:Y:S07]  /*8020*/  LDSM.16.M88.4 R216, [R238] ;  /* 0x00000000eed8783b */ /* 0x000e6e0000000200 */
[-C--:B-----5:R-:W-:Y:S08]  /*8030*/  HMMA.16816.F32 R36, R204, R208.reuse, R36 ;  /* 0x000000d0cc24723c */ /* 0x0a0ff00000001824 */
[C---:B------:R-:W-:Y:S08]  /*8040*/  HMMA.16816.F32 R40, R220.reuse, R208, R40 ;  /* 0x000000d0dc28723c */ /* 0x040ff00000001828 */
[-C--:B------:R-:W-:Y:S08]  /*8050*/  HMMA.16816.F32 R44, R220, R210.reuse, R44 ;  /* 0x000000d2dc2c723c */ /* 0x080ff0000000182c */
[C---:B------:R-:W-:Y:S01]  /*8060*/  HMMA.16816.F32 R48, R204.reuse, R210, R48 ;  /* 0x000000d2cc30723c */ /* 0x040fe20000001830 */
[----:B------:R-:W4:Y:S07]  /*8070*/  LDSM.16.M88.4 R208, [R240+0x6000] ;  /* 0x00600000f0d0783b */ /* 0x000f2e0000000200 */
[-C--:B--2---:R-:W-:Y:S08]  /*8080*/  HMMA.16816.F32 R52, R204, R224.reuse, R52 ;  /* 0x000000e0cc34723c */ /* 0x084ff00000001834 */
[C---:B------:R-:W-:Y:S01]  /*8090*/  HMMA.16816.F32 R56, R220.reuse, R224, R56 ;  /* 0x000000e0dc38723c */ /* 0x040fe20000001838 */
[----:B------:R-:W3:Y:S07]  /*80a0*/  LDL R225, [R1+0xe8] ;  /* 0x0000e80001e17983 */ /* 0x000eee0000100800 */
[-C--:B------:R-:W-:Y:S08]  /*80b0*/  HMMA.16816.F32 R60, R220, R226.reuse, R60 ;  /* 0x000000e2dc3c723c */ /* 0x080ff0000000183c */
[----:B------:R-:W-:Y:S08]  /*80c0*/  HMMA.16816.F32 R64, R204, R226, R64 ;  /* 0x000000e2cc40723c */ /* 0x000ff00000001840 */
[-C--:B-1----:R-:W-:Y:S08]  /*80d0*/  HMMA.16816.F32 R4, R212, R216.reuse, R4 ;  /* 0x000000d8d404723c */ /* 0x082ff00000001804 */
[C---:B----4-:R-:W-:Y:S08]  /*80e0*/  HMMA.16816.F32 R8, R208.reuse, R216, R8 ;  /* 0x000000d8d008723c */ /* 0x050ff00000001808 */
[-C--:B------:R-:W-:Y:S08]  /*80f0*/  HMMA.16816.F32 R12, R208, R218.reuse, R12 ;  /* 0x000000dad00c723c */ /* 0x080ff0000000180c */
[----:B------:R-:W-:Y:S01]  /*8100*/  FMUL.FTZ R7, R7, c[0x0][0x320] ;  /* 0x0000c80007077a20 */ /* 0x000fe20000410000 */
[C---:B------:R-:W-:Y:S03]  /*8110*/  HMMA.16816.F32 R16, R212.reuse, R218, R16 ;  /* 0x000000dad410723c */ /* 0x040fe60000001810 */
[----:B------:R1:W2:Y:S01]  /*8120*/  MUFU.TANH R196, R7 ;  /* 0x0000000700c47308 */ /* 0x0002a20000002400 */
[----:B------:R-:W-:Y:S02]  /*8130*/  FMUL.FTZ R0, R4, c[0x0][0x320] ;  /* 0x0000c80004007a20 */ /* 0x000fe40000410000 */
[----:B------:R-:W-:Y:S02]  /*8140*/  FMUL.FTZ R2, R5, c[0x0][0x320] ;  /* 0x0000c80005027a20 */ /* 0x000fe40000410000 */
[----:B------:R-:W-:Y:S04]  /*8150*/  FMUL.FTZ R3, R6, c[0x0][0x320] ;  /* 0x0000c80006037a20 */ /* 0x000fe80000410000 */
[----:B------:R-:W-:Y:S01]  /*8160*/  FMUL.FTZ R8, R8, c[0x0][0x320] ;  /* 0x0000c80008087a20 */ /* 0x000fe20000410000 */
[----:B------:R-:W4:Y:S01]  /*8170*/  MUFU.TANH R0, R0 ;  /* 0x0000000000007308 */ /* 0x000f220000002400 */
        /* <DEDUP_REMOVED lines=8> */
[----:B-1----:R-:W1:Y:S01]  /*8200*/  LDSM.16.M88.4 R4, [R238+0x800] ;  /* 0x00080000ee04783b */ /* 0x002e620000000200 */
[----:B------:R-:W-:Y:S02]  /*8210*/  FMUL.FTZ R16, R16, c[0x0][0x320] ;  /* 0x0000c80010107a20 */ /* 0x000fe40000410000 */
[----:B------:R-:W-:Y:S02]  /*8220*/  FMUL.FTZ R17, R17, c[0x0][0x320] ;  /* 0x0000c80011117a20 */ /* 0x000fe40000410000 */
[----:B------:R-:W-:Y:S01]  /*8230*/  FMUL.FTZ R18, R18, c[0x0][0x320] ;  /* 0x0000c80012127a20 */ /* 0x000fe20000410000 */
[----:B------:R-:W1:Y:S01]  /*8240*/  MUFU.TANH R204, R9 ;  /* 0x0000000900cc7308 */ /* 0x000e620000002400 */
[----:B------:R-:W-:Y:S09]  /*8250*/  FMUL.FTZ R19, R19, c[0x0][0x320] ;  /* 0x0000c80013137a20 */ /* 0x000ff20000410000 */
[----:B------:R-:W1:Y:S10]  /*8260*/  MUFU.TANH R205, R10 ;  /* 0x0000000a00cd7308 */ /* 0x000e740000002400 */
[----:B------:R5:W2:Y:S10]  /*8270*/  MUFU.TANH R206, R11 ;  /* 0x0000000b00ce7308 */ /* 0x000ab40000002400 */
[----:B------:R-:W2:Y:S01]  /*8280*/  MUFU.TANH R2, R2 ;  /* 0x0000000200027308 */ /* 0x000ea20000002400 */
[-C--:B-1----:R-:W-:Y:S09]  /*8290*/  HMMA.16816.F32 R20, R212, R4.reuse, R20 ;  /* 0x00000004d414723c */ /* 0x082ff20000001814 */
[----:B------:R-:W1:Y:S01]  /*82a0*/  MUFU.TANH R3, R3 ;  /* 0x0000000300037308 */ /* 0x000e620000002400 */
[C---:B------:R-:W-:Y:S01]  /*82b0*/  HMMA.16816.F32 R24, R208.reuse, R4, R24 ;  /* 0x00000004d018723c */ /* 0x040fe20000001818 */
[----:B-----5:R-:W5:Y:S08]  /*82c0*/  LDSM.16.M88.4 R8, [R238+0x1000] ;  /* 0x00100000ee08783b */ /* 0x020f700000000200 */
[----:B------:R-:W1:Y:S01]  /*82d0*/  MUFU.TANH R12, R12 ;  /* 0x0000000c000c7308 */ /* 0x000e620000002400 */
[-C--:B------:R-:W-:Y:S04]  /*82e0*/  HMMA.16816.F32 R28, R208, R6.reuse, R28 ;  /* 0x00000006d01c723c */ /* 0x080fe8000000181c */
[----:B------:R-:W-:Y:S04]  /*82f0*/  FMUL.FTZ R20, R20, c[0x0][0x320] ;  /* 0x0000c80014147a20 */ /* 0x000fe80000410000 */
[C---:B------:R-:W-:Y:S01]  /*8300*/  HMMA.16816.F32 R32, R212.reuse, R6, R32 ;  /* 0x00000006d420723c */ /* 0x040fe20000001820 */
[----:B------:R-:W1:Y:S01]  /*8310*/  MUFU.TANH R13, R13 ;  /* 0x0000000d000d7308 */ /* 0x000e620000002400 */
[----:B------:R-:W1:Y:S01]  /*8320*/  LDSM.16.M88.4 R4, [R238+0x1800] ;  /* 0x00180000ee04783b */ /* 0x000e620000000200 */
[----:B------:R-:W-:Y:S04]  /*8330*/  DEPBAR.LE SB0, 0x0 ;  /* 0x000080000000791a */ /* 0x000fe80000000000 */
[----:B------:R-:W-:Y:S02]  /*8340*/  FMUL.FTZ R21, R21, c[0x0][0x320] ;  /* 0x0000c80015157a20 */ /* 0x000fe40000410000 */
[----:B------:R-:W-:Y:S02]  /*8350*/  FMUL.FTZ R22, R22, c[0x0][0x320] ;  /* 0x0000c80016167a20 */ /* 0x000fe40000410000 */
[----:B------:R-:W1:Y:S01]  /*8360*/  MUFU.TANH R14, R14 ;  /* 0x0000000e000e7308 */ /* 0x000e620000002400 */
[----:B------:R-:W-:Y:S01]  /*8370*/  BAR.SYNC.DEFER_BLOCKING 0x0 ;  /* 0x0000000000007b1d */ /* 0x000fe20000010000 */
[----:B------:R-:W-:Y:S02]  /*8380*/  FMUL.FTZ R23, R23, c[0x0][0x320] ;  /* 0x0000c80017177a20 */ /* 0x000fe40000410000 */
[----:B------:R-:W-:Y:S02]  /*8390*/  FMUL.FTZ R24, R24, c[0x0][0x320] ;  /* 0x0000c80018187a20 */ /* 0x000fe40000410000 */
[----:B------:R-:W-:Y:S02]  /*83a0*/  FMUL.FTZ R25, R25, c[0x0][0x320] ;  /* 0x0000c80019197a20 */ /* 0x000fe40000410000 */
[----:B------:R-:W-:Y:S02]  /*83b0*/  FMUL.FTZ R26, R26, c[0x0][0x320] ;  /* 0x0000c8001a1a7a20 */ /* 0x000fe40000410000 */
[----:B------:R-:W1:Y:S01]  /*83c0*/  MUFU.TANH R15, R15 ;  /* 0x0000000f000f7308 */ /* 0x000e620000002400 */
[----:B------:R-:W-:Y:S02]  /*83d0*/  FMUL.FTZ R27, R27, c[0x0][0x320] ;  /* 0x0000c8001b1b7a20 */ /* 0x000fe40000410000 */
[----:B------:R-:W-:Y:S01]  /*83e0*/  FMUL.FTZ R28, R28, c[0x0][0x320] ;  /* 0x0000c8001c1c7a20 */ /* 0x000fe20000410000 */
[-C--:B-----5:R-:W-:Y:S05]  /*83f0*/  HMMA.16816.F32 R36, R212, R8.reuse, R36 ;  /* 0x00000008d424723c */ /* 0x0a0fea0000001824 */
[----:B------:R-:W-:Y:S01]  /*8400*/  FMUL.FTZ R29, R29, c[0x0][0x320] ;  /* 0x0000c8001d1d7a20 */ /* 0x000fe20000410000 */
[----:B------:R-:W1:Y:S01]  /*8410*/  MUFU.TANH R16, R16 ;  /* 0x0000001000107308 */ /* 0x000e620000002400 */
[----:B------:R-:W-:Y:S01]  /*8420*/  FMUL.FTZ R30, R30, c[0x0][0x320] ;  /* 0x0000c8001e1e7a20 */ /* 0x000fe20000410000 */
[C---:B------:R-:W-:Y:S04]  /*8430*/  HMMA.16816.F32 R40, R208.reuse, R8, R40 ;  /* 0x00000008d028723c */ /* 0x040fe80000001828 */
[----:B------:R-:W-:Y:S02]  /*8440*/  FMUL.FTZ R31, R31, c[0x0][0x320] ;  /* 0x0000c8001f1f7a20 */ /* 0x000fe40000410000 */
[----:B------:R-:W-:Y:S02]  /*8450*/  FMUL.FTZ R32, R32, c[0x0][0x320] ;  /* 0x0000c80020207a20 */ /* 0x000fe40000410000 */
[----:B------:R-:W2:Y:S01]  /*8460*/  MUFU.TANH R17, R17 ;  /* 0x0000001100117308 */ /* 0x000ea20000002400 */
[-C--:B------:R-:W-:Y:S03]  /*8470*/  HMMA.16816.F32 R44, R208, R10.reuse, R44 ;  /* 0x0000000ad02c723c */ /* 0x080fe6000000182c */
[----:B------:R-:W-:Y:S02]  /*8480*/  FMUL.FTZ R33, R33, c[0x0][0x320] ;  /* 0x0000c80021217a20 */ /* 0x000fe40000410000 */
[----:B------:R-:W-:Y:S02]  /*8490*/  FMUL.FTZ R34, R34, c[0x0][0x320] ;  /* 0x0000c80022227a20 */ /* 0x000fe40000410000 */
[----:B------:R-:W-:Y:S01]  /*84a0*/  FMUL.FTZ R35, R35, c[0x0][0x320] ;  /* 0x0000c80023237a20 */ /* 0x000fe20000410000 */
[C---:B------:R-:W-:Y:S01]  /*84b0*/  HMMA.16816.F32 R48, R212.reuse, R10, R48 ;  /* 0x0000000ad430723c */ /* 0x040fe20000001830 */
[----:B------:R-:W2:Y:S03]  /*84c0*/  MUFU.TANH R18, R18 ;  /* 0x0000001200127308 */ /* 0x000ea60000002400 */
[----:B------:R-:W-:Y:S02]  /*84d0*/  FMUL.FTZ R36, R36, c[0x0][0x320] ;  /* 0x0000c80024247a20 */ /* 0x000fe40000410000 */
[----:B------:R-:W-:Y:S02]  /*84e0*/  FMUL.FTZ R37, R37, c[0x0][0x320] ;  /* 0x0000c80025257a20 */ /* 0x000fe40000410000 */
[-C--:B-1----:R-:W-:Y:S03]  /*84f0*/  HMMA.16816.F32 R52, R212, R4.reuse, R52 ;  /* 0x00000004d434723c */ /* 0x082fe60000001834 */
[----:B------:R-:W1:Y:S01]  /*8500*/  MUFU.TANH R19, R19 ;  /* 0x0000001300137308 */ /* 0x000e620000002400 */
[----:B------:R-:W-:Y:S02]  /*8510*/  FMUL.FTZ R38, R38, c[0x0][0x320] ;  /* 0x0000c80026267a20 */ /* 0x000fe40000410000 */
[----:B------:R-:W-:Y:S02]  /*8520*/  FMUL.FTZ R39, R39, c[0x0][0x320] ;  /* 0x0000c80027277a20 */ /* 0x000fe40000410000 */
[C---:B------:R-:W-:Y:S04]  /*8530*/  HMMA.16816.F32 R56, R208.reuse, R4, R56 ;  /* 0x00000004d038723c */ /* 0x040fe80000001838 */
[----:B------:R-:W-:Y:S01]  /*8540*/  FMUL.FTZ R40, R40, c[0x0][0x320] ;  /* 0x0000c80028287a20 */ /* 0x000fe20000410000 */
[----:B------:R-:W1:Y:S01]  /*8550*/  MUFU.TANH R20, R20 ;  /* 0x0000001400147308 */ /* 0x000e620000002400 */
[----:B------:R-:W-:Y:S02]  /*8560*/  FMUL.FTZ R41, R41, c[0x0][0x320] ;  /* 0x0000c80029297a20 */ /* 0x000fe40000410000 */
[-C--:B------:R-:W-:Y:S04]  /*8570*/  HMMA.16816.F32 R60, R208, R6.reuse, R60 ;  /* 0x00000006d03c723c */ /* 0x080fe8000000183c */
[----:B------:R-:W-:Y:S02]  /*8580*/  FMUL.FTZ R49, R49, c[0x0][0x320] ;  /* 0x0000c80031317a20 */ /* 0x000fe40000410000 */
[----:B------:R-:W-:Y:S01]  /*8590*/  FMUL.FTZ R42, R42, c[0x0][0x320] ;  /* 0x0000c8002a2a7a20 */ /* 0x000fe20000410000 */
[----:B------:R-:W1:Y:S01]  /*85a0*/  MUFU.TANH R21, R21 ;  /* 0x0000001500157308 */ /* 0x000e620000002400 */
[----:B------:R-:W-:Y:S04]  /*85b0*/  HMMA.16816.F32 R64, R212, R6, R64 ;  /* 0x00000006d440723c */ /* 0x000fe80000001840 */
[----:B------:R-:W-:Y:S02]  /*85c0*/  FMUL.FTZ R43, R43, c[0x0][0x320] ;  /* 0x0000c8002b2b7a20 */ /* 0x000fe40000410000 */
[----:B------:R-:W-:Y:S02]  /*85d0*/  FMUL.FTZ R10, R44, c[0x0][0x320] ;  /* 0x0000c8002c0a7a20 */ /* 0x000fe40000410000 */
[----:B------:R-:W-:Y:S01]  /*85e0*/  FMUL.FTZ R11, R45, c[0x0][0x320] ;  /* 0x0000c8002d0b7a20 */ /* 0x000fe20000410000 */
        /* <DEDUP_REMOVED lines=20> */
[----:B------:R-:W-:Y:S02]  /*8730*/  FMUL.FTZ R57, R57, c[0x0][0x320] ;  /* 0x0000c80039397a20 */ /* 0x000fe40000410000 */
[----:B------:R-:W-:Y:S02]  /*8740*/  FMUL.FTZ R58, R58, c[0x0][0x320] ;  /* 0x0000c8003a3a7a20 */ /* 0x000fe40000410000 */
[----:B------:R-:W-:Y:S01]  /*8750*/  FMUL.FTZ R64, R64, c[0x0][0x320] ;  /* 0x0000c80040407a20 */ /* 0x000fe20000410000 */
[----:B------:R-:W2:Y:S01]  /*8760*/  MUFU.TANH R24, R24 ;  /* 0x0000001800187308 */ /* 0x000ea20000002400 */
[----:B------:R-:W-:Y:S02]  /*8770*/  FMUL.FTZ R66, R66, c[0x0][0x320] ;  /* 0x0000c80042427a20 */ /* 0x000fe40000410000 */
[----:B-1----:R-:W-:Y:S07]  /*8780*/  FMUL.FTZ R60, R62, c[0x0][0x320] ;  /* 0x0000c8003e3c7a20 */ /* 0x002fee0000410000 */
[----:B------:R-:W1:Y:S10]  /*8790*/  MUFU.TANH R25, R25 ;  /* 0x0000001900197308 */ /* 0x000e740000002400 */
[----:B------:R-:W1:Y:S01]  /*87a0*/  MUFU.TANH R26, R26 ;  /* 0x0000001a001a7308 */ /* 0x000e620000002400 */
[----:B---3--:R-:W-:Y:S09]  /*87b0*/  ISETP.GT.AND P0, PT, R225, R229, PT ;  /* 0x000000e5e100720c */ /* 0x008ff20003f04270 */
        /* <DEDUP_REMOVED lines=33> */
[----:B------:R-:W1:Y:S10]  /*89d0*/  MUFU.TANH R60, R60 ;  /* 0x0000003c003c7308 */ /* 0x000e740000002400 */
[----:B------:R-:W1:Y:S10]  /*89e0*/  MUFU.TANH R59, R59 ;  /* 0x0000003b003b7308 */ /* 0x000e740000002400 */
[----:B------:R1:W1:Y:S10]  /*89f0*/  MUFU.TANH R218, R64 ;  /* 0x0000004000da7308 */ /* 0x0002740000002400 */
[----:B------:R-:W1:Y:S10]  /*8a00*/  MUFU.TANH R49, R49 ;  /* 0x0000003100317308 */ /* 0x000e740000002400 */
[----:B------:R1:W1:Y:S10]  /*8a10*/  MUFU.TANH R214, R66 ;  /* 0x0000004200d67308 */ /* 0x0002740000002400 */
[----:B------:R-:W1:Y:S01]  /*8a20*/  MUFU.TANH R63, R63 ;  /* 0x0000003f003f7308 */ /* 0x000e620000002400 */
[----:B------:R-:W-:-:S05]  /*8a30*/  @!P0 BRA `(.L_x_1242) ;  /* 0x0000067000008947 */ /* 0x000fca0003800000 */
[----:B--234-:R-:W2:Y:S01]  /*8a40*/  LDL R220, [R1+0xbc] ;  /* 0x0000bc0001dc7983 */ /* 0x01cea20000100800 */
[----:B-1----:R-:W-:Y:S03]  /*8a50*/  IMAD.MOV.U32 R54, RZ, RZ, RZ ;  /* 0x000000ffff367224 */ /* 0x002fe600078e00ff */
[----:B------:R-:W3:Y:S04]  /*8a60*/  LDL.64 R226, [R1+0xd8] ;  /* 0x0000d80001e27983 */ /* 0x000ee80000100a00 */
[----:B------:R-:W4:Y:S04]  /*8a70*/  LDL R230, [R1+0xa4] ;  /* 0x0000a40001e67983 */ /* 0x000f280000100800 */
[----:B------:R-:W1:Y:S04]  /*8a80*/  S2R R229, SR_TID.X ;  /* 0x0000000000e57919 */ /* 0x000e680000002100 */
[----:B------:R-:W5:Y:S04]  /*8a90*/  LDL.64 R52, [R1+0xd0] ;  /* 0x0000d00001347983 */ /* 0x000f680000100a00 */
[----:B------:R-:W4:Y:S04]  /*8aa0*/  LDL R50, [R1+0xa0] ;  /* 0x0000a00001327983 */ /* 0x000f280000100800 */
[----:B------:R-:W5:Y:S04]  /*8ab0*/  LDL R228, [R1+0x4] ;  /* 0x0000040001e47983 */ /* 0x000f680000100800 */
[----:B------:R-:W5:Y:S01]  /*8ac0*/  LDL R51, [R1] ;  /* 0x0000000001337983 */ /* 0x000f620000100800 */
[--C-:B-1----:R-:W-:Y:S02]  /*8ad0*/  SHF.R.S32.HI R219, RZ, 0x1f, R229.reuse ;  /* 0x0000001fffdb7819 */ /* 0x102fe400000114e5 */
        /* <DEDUP_REMOVED lines=16> */
[----:B------:R-:W-:Y:S01]  /*8be0*/  @!P1 LEA R8, P0, R7, c[0x0][0x2a0], 0x2 ;  /* 0x0000a80007089a11 */ /* 0x000fe200078010ff */
[----:B-----5:R-:W-:Y:S02]  /*8bf0*/  IMAD.SHL.U32 R53, R228, 0x2, RZ ;  /* 0x00000002e4357824 */ /* 0x020fe400078e00ff */
[----:B------:R-:W-:Y:S01]  /*8c00*/  IMAD R48, R5, c[0x0][0x2b8], R4 ;  /* 0x0000ae0005307a24 */ /* 0x000fe200078e0204 */
[----:B------:R-:W-:Y:S03]  /*8c10*/  @!P1 LEA.HI.X R9, R7, c[0x0][0x2a4], R6, 0x2, P0 ;  /* 0x0000a90007099a11 */ /* 0x000fe600000f1406 */
[----:B------:R-:W-:Y:S01]  /*8c20*/  IMAD.WIDE.U32 R4, R48, c[0x0][0x1e0], RZ ;  /* 0x0000780030047a25 */ /* 0x000fe200078e00ff */
[----:B------:R-:W-:Y:S01]  /*8c30*/  SHF.R.S32.HI R6, RZ, 0x1f, R48 ;  /* 0x0000001fff067819 */ /* 0x000fe20000011430 */
[----:B------:R-:W2:Y:S04]  /*8c40*/  @!P1 LDG.E R54, [R8.64] ;  /* 0x0000000808369981 */ /* 0x000ea8000c1e1900 */
[----:B------:R-:W-:Y:S01]  /*8c50*/  IMAD R6, R6, c[0x0][0x1e0], RZ ;  /* 0x0000780006067a24 */ /* 0x000fe200078e02ff */
[----:B------:R2:W-:Y:S03]  /*8c60*/  STL [R1+0xb8], R48 ;  /* 0x0000b83001007387 */ /* 0x0005e60000100800 */
[----:B------:R-:W-:Y:S04]  /*8c70*/  IMAD R6, R48, c[0x0][0x1e4], R6 ;  /* 0x0000790030067a24 */ /* 0x000fe800078e0206 */
[----:B------:R-:W-:Y:S01]  /*8c80*/  IMAD.IADD R5, R5, 0x1, R6 ;  /* 0x0000000105057824 */ /* 0x000fe200078e0206 */
[----:B--2---:R-:W-:Y:S01]  /*8c90*/  SHF.R.S32.HI R48, RZ, 0x1f, R54 ;  /* 0x0000001fff307819 */ /* 0x004fe20000011436 */
[----:B------:R1:W-:Y:S02]  /*8ca0*/  STL [R1+0xb4], R54 ;  /* 0x0000b43601007387 */ /* 0x0003e40000100800 */
[----:B------:R-:W-:Y:S04]  /*8cb0*/  IMAD.WIDE.U32 R4, R54, c[0x0][0x1f0], R4 ;  /* 0x00007c0036047a25 */ /* 0x000fe800078e0004 */
[----:B------:R-:W-:Y:S01]  /*8cc0*/  IMAD R48, R48, c[0x0][0x1f0], RZ ;  /* 0x00007c0030307a24 */ /* 0x000fe200078e02ff */
[----:B------:R-:W-:Y:S02]  /*8cd0*/  IADD3 R4, P0, R52, R4, RZ ;  /* 0x0000000434047210 */ /* 0x000fe40007f1e0ff */
[C---:B------:R-:W-:Y:S01]  /*8ce0*/  SHF.L.U64.HI R52, R229.reuse, 0x1, R51 ;  /* 0x00000001e5347819 */ /* 0x040fe20000010233 */
[----:B------:R-:W-:Y:S02]  /*8cf0*/  IMAD R48, R54, c[0x0][0x1f4], R48 ;  /* 0x00007d0036307a24 */ /* 0x000fe400078e0230 */
[----:B------:R-:W-:Y:S03]  /*8d00*/  IMAD.SHL.U32 R51, R229, 0x2, RZ ;  /* 0x00000002e5337824 */ /* 0x000fe600078e00ff */
[----:B------:R-:W-:Y:S02]  /*8d10*/  IADD3.X R48, R50, R5, R48, P0, !PT ;  /* 0x0000000532307210 */ /* 0x000fe400007fe430 */
[C---:B------:R-:W-:Y:S04]  /*8d20*/  LEA R50, P0, R4.reuse, c[0x0][0x1c8], 0x1 ;  /* 0x0000720004327a11 */ /* 0x040fe800078008ff */
[----:B------:R-:W-:Y:S02]  /*8d30*/  LEA.HI.X R48, R4, c[0x0][0x1cc], R48, 0x1, P0 ;  /* 0x0000730004307a11 */ /* 0x000fe400000f0c30 */
[----:B-1----:R-:W-:Y:S01]  /*8d40*/  SHF.L.U64.HI R54, R228, 0x1, R252 ;  /* 0x00000001e4367819 */ /* 0x002fe200000102fc */
[----:B------:R-:W-:-:S05]  /*8d50*/  BRA.DIV ~URZ, `(.L_x_1243) ;  /* 0x0000caa27f007947 */ /* 0x000fca000b800000 */
[----:B------:R1:W2:Y:S02]  /*8d60*/  SHFL.IDX PT, R55, R48, RZ, 0x181f ;  /* 0x00181fff30377589 */ /* 0x0002a400000e0000 */
.L_x_1292:
[----:B------:R-:W-:-:S05]  /*8d70*/  BRA.DIV ~URZ, `(.L_x_1244) ;  /* 0x0000caf27f007947 */ /* 0x000fca000b800000 */
[----:B------:R-:W3:Y:S04]  /*8d80*/  LDL R4, [R1+0x18] ;  /* 0x0000180001047983 */ /* 0x000ee80000100800 */
[----:B------:R-:W4:Y:S04]  /*8d90*/  LDL R58, [R1+0x8] ;  /* 0x00000800013a7983 */ /* 0x000f280000100800 */
[----:B------:R-:W5:Y:S04]  /*8da0*/  LDL R7, [R1+0x4] ;  /* 0x0000040001077983 */ /* 0x000f680000100800 */
[----:B------:R-:W1:Y:S02]  /*8db0*/  SHFL.IDX PT, R6, R50, RZ, 0x181f ;  /* 0x00181fff32067589 */ /* 0x000e6400000e0000 */
[----:B-1----:R-:W-:Y:S05]  /*8dc0*/  IADD3 R8, P5, R6, R53, RZ ;  /* 0x0000003506087210 */ /* 0x002fea0007fbe0ff */
        /* <DEDUP_REMOVED lines=11> */
[C---:B-1----:R-:W-:Y:S02]  /*8e80*/  IADD3 R6, P6, R4.reuse, R51, RZ ;  /* 0x0000003304067210 */ /* 0x042fe40007fde0ff */
[----:B------:R-:W-:Y:S02]  /*8e90*/  IADD3 R56, P5, R4, R53, RZ ;  /* 0x0000003504387210 */ /* 0x000fe40007fbe0ff */
        /* <DEDUP_REMOVED lines=16> */
.L_x_1293:
[C---:B--2---:R-:W-:Y:S01]  /*8fa0*/  IADD3 R4, -R57.reuse, 0x10, RZ ;  /* 0x0000001039047810 */ /* 0x044fe20007ffe1ff */
[----:B------:R-:W2:Y:S01]  /*8fb0*/  LDL R8, [R1+0x8] ;  /* 0x0000080001087983 */ /* 0x000ea20000100800 */
[----:B------:R-:W-:Y:S02]  /*8fc0*/  ISETP.NE.U32.AND P5, PT, R57, RZ, PT ;  /* 0x000000ff3900720c */ /* 0x000fe40003fa5070 */
[----:B------:R-:W-:Y:S04]  /*8fd0*/  LOP3.LUT R4, R4, 0xf, RZ, 0xc0, !PT ;  /* 0x0000000f04047812 */ /* 0x000fe800078ec0ff */
[-C--:B-1-3--:R-:W-:Y:S02]  /*8fe0*/  IADD3 R6, P2, P0, R4, R5.reuse, R51 ;  /* 0x0000000504067210 */ /* 0x08afe4000785e033 */
[----:B------:R-:W-:Y:S02]  /*8ff0*/  IADD3 R4, -R56, 0x10, RZ ;  /* 0x0000001038047810 */ /* 0x000fe40007ffe1ff */
[-C--:B------:R-:W-:Y:S02]  /*9000*/  IADD3.X R7, RZ, R48.reuse, R52, P2, P0 ;  /* 0x00000030ff077210 */ /* 0x080fe400017e0434 */
        /* <DEDUP_REMOVED lines=10> */
.L_x_1242:
[----:B--234-:R-:W-:Y:S05]  /*90b0*/  BSYNC B0 ;  /* 0x0000000000007941 */ /* 0x01cfea0003800000 */
.L_x_1241:
[----:B-1----:R-:W2:Y:S04]  /*90c0*/  LDL R5, [R1+0xf0] ;  /* 0x0000f00001057983 */ /* 0x002ea80000100800 */
[----:B------:R-:W3:Y:S04]  /*90d0*/  LDL R8, [R1+0xe8] ;  /* 0x0000e80001087983 */ /* 0x000ee80000100800 */
[----:B------:R-:W4:Y:S04]  /*90e0*/  LDL R6, [R1+0xc] ;  /* 0x00000c0001067983 */ /* 0x000f280000100800 */
[----:B------:R-:W0:Y:S01]  /*90f0*/  LDGDEPBAR ;  /* 0x00000000000079af */ /* 0x000e220000000000 */
[----:B--2---:R-:W-:Y:S01]  /*9100*/  MOV R7, R5 ;  /* 0x0000000500077202 */ /* 0x004fe20000000f00 */
[----:B------:R-:W-:Y:S01]  /*9110*/  @P4 IMAD.HI.U32 R4, R5, c[0x0][0x2c8], RZ ;  /* 0x0000b20005044a27 */ /* 0x000fe200078e00ff */
[----:B------:R-:W-:Y:S04]  /*9120*/  MOV R5, 0xffffffc0 ;  /* 0xffffffc000057802 */ /* 0x000fe80000000f00 */
[----:B------:R-:W-:Y:S01]  /*9130*/  @P4 SHF.R.U32.HI R7, RZ, c[0x0][0x2cc], R4 ;  /* 0x0000b300ff074a19 */ /* 0x000fe20000011604 */
[----:B---3--:R-:W-:Y:S01]  /*9140*/  IMAD R5, R8, R5, 0x1 ;  /* 0x0000000108057424 */ /* 0x008fe200078e0205 */
[----:B------:R-:W-:Y:S04]  /*9150*/  MOV R4, c[0x0][0x2ac] ;  /* 0x0000ab0000047a02 */ /* 0x000fe80000000f00 */
[----:B----4-:R-:W-:Y:S05]  /*9160*/  IADD3 R5, -R6, R5, RZ ;  /* 0x0000000506057210 */ /* 0x010fea0007ffe1ff */
[----:B------:R-:W-:Y:S05]  /*9170*/  IMAD R5, R4, c[0x0][0x1d0], R5 ;  /* 0x0000740004057a24 */ /* 0x000fea00078e0205 */
[----:B------:R-:W-:Y:S01]  /*9180*/  IADD3 R62, R5, -c[0x0][0x168], RZ ;  /* 0x80005a00053e7a10 */ /* 0x000fe20007ffe0ff */
[----:B------:R-:W-:-:S05]  /*9190*/  BRA.DIV ~URZ, `(.L_x_1245) ;  /* 0x0000cc627f007947 */ /* 0x000fca000b800000 */
[----:B------:R1:W2:Y:S02]  /*91a0*/  SHFL.IDX PT, R5, R7, RZ, 0x1c1f ;  /* 0x001c1fff07057589 */ /* 0x0002a400000e0000 */
.L_x_1294:
[----:B--2---:R-:W-:Y:S05]  /*91b0*/  IMAD.IADD R5, R62, 0x1, R5 ;  /* 0x000000013e057824 */ /* 0x004fea00078e0205 */
[C---:B------:R-:W-:Y:S02]  /*91c0*/  ISETP.GT.AND P6, PT, R5.reuse, RZ, PT ;  /* 0x000000ff0500720c */ /* 0x040fe40003fc4270 */
[C---:B------:R-:W-:Y:S02]  /*91d0*/  ISETP.GT.AND P5, PT, R5.reuse, 0x1, PT ;  /* 0x000000010500780c */ /* 0x040fe40003fa4270 */
[C---:B------:R-:W-:Y:S02]  /*91e0*/  ISETP.GT.AND P2, PT, R5.reuse, 0x8, PT ;  /* 0x000000080500780c */ /* 0x040fe40003f44270 */
[C---:B------:R-:W-:Y:S02]  /*91f0*/  ISETP.GT.AND P0, PT, R5.reuse, 0x9, PT ;  /* 0x000000090500780c */ /* 0x040fe40003f04270 */
        /* <DEDUP_REMOVED lines=24> */
[----:B------:R-:W-:Y:S02]  /*9380*/  FSEL R222, R222, -INF , P6 ;  /* 0xff800000dede7808 */ /* 0x000fe40003000000 */
[----:B------:R-:W-:Y:S02]  /*9390*/  FSEL R221, R221, -INF , P5 ;  /* 0xff800000dddd7808 */ /* 0x000fe40002800000 */
[----:B------:R-:W-:Y:S02]  /*93a0*/  FSEL R218, R218, -INF , P2 ;  /* 0xff800000dada7808 */ /* 0x000fe40001000000 */
[----:B------:R-:W-:Y:S01]  /*93b0*/  FSEL R49, R49, -INF , P0 ;  /* 0xff80000031317808 */ /* 0x000fe20000000000 */
[----:B------:R-:W-:-:S05]  /*93c0*/  BRA.DIV ~URZ, `(.L_x_1246) ;  /* 0x0000ca827f007947 */ /* 0x000fca000b800000 */
[----:B------:R-:W2:Y:S08]  /*93d0*/  SHFL.IDX PT, R2, R7, 0x1, 0x1c1f ;  /* 0x003c1f0007027f89 */ /* 0x000eb000000e0000 */
[----:B------:R-:W3:Y:S08]  /*93e0*/  SHFL.IDX PT, R0, R7, 0x2, 0x1c1f ;  /* 0x005c1f0007007f89 */ /* 0x000ef000000e0000 */
[----:B------:R-:W4:Y:S01]  /*93f0*/  SHFL.IDX PT, R4, R7, 0x3, 0x1c1f ;  /* 0x007c1f0007047f89 */ /* 0x000f2200000e0000 */
[----:B--2---:R-:W-:Y:S05]  /*9400*/  IMAD.IADD R2, R62, 0x1, R2 ;  /* 0x000000013e027824 */ /* 0x004fea00078e0202 */
[C---:B------:R-:W-:Y:S02]  /*9410*/  ISETP.GT.AND P6, PT, R2.reuse, RZ, PT ;  /* 0x000000ff0200720c */ /* 0x040fe40003fc4270 */
[----:B------:R-:W-:Y:S01]  /*9420*/  ISETP.GT.AND P5, PT, R2, 0x1, PT ;  /* 0x000000010200780c */ /* 0x000fe20003fa4270 */
[----:B---3--:R-:W-:Y:S01]  /*9430*/  IMAD.IADD R0, R62, 0x1, R0 ;  /* 0x000000013e007824 */ /* 0x008fe200078e0200 */
[C---:B------:R-:W-:Y:S02]  /*9440*/  ISETP.GT.AND P2, PT, R2.reuse, 0x8, PT ;  /* 0x000000080200780c */ /* 0x040fe40003f44270 */
[C---:B------:R-:W-:Y:S02]  /*9450*/  ISETP.GT.AND P0, PT, R2.reuse, 0x9, PT ;  /* 0x000000090200780c */ /* 0x040fe40003f04270 */
[----:B------:R-:W-:Y:S02]  /*9460*/  FSEL R32, R3, -INF , P6 ;  /* 0xff80000003207808 */ /* 0x000fe40003000000 */
[----:B------:R-:W-:Y:S01]  /*9470*/  ISETP.GT.AND P6, PT, R2, 0x10, PT ;  /* 0x000000100200780c */ /* 0x000fe20003fc4270 */
[----:B----4-:R-:W-:Y:S01]  /*9480*/  IMAD.IADD R62, R62, 0x1, R4 ;  /* 0x000000013e3e7824 */ /* 0x010fe200078e0204 */
        /* <DEDUP_REMOVED lines=23> */
[C---:B------:R-:W-:Y:S02]  /*9600*/  ISETP.GT.AND P6, PT, R0.reuse, RZ, PT ;  /* 0x000000ff0000720c */ /* 0x040fe40003fc4270 */
        /* <DEDUP_REMOVED lines=38> */
[----:B------:R-:W-:Y:S02]  /*9870*/  FMNMX.FTZ R0, R58, R0, !PT ;  /* 0x000000003a007209 */ /* 0x000fe40007810000 */
[C---:B------:R-:W-:Y:S02]  /*9880*/  ISETP.GT.AND P6, PT, R62.reuse, RZ, PT ;  /* 0x000000ff3e00720c */ /* 0x040fe40003fc4270 */
[----:B------:R-:W-:Y:S02]  /*9890*/  FMNMX.FTZ R0, R57, R0, !PT ;  /* 0x0000000039007209 */ /* 0x000fe40007810000 */
[----:B------:R-:W-:Y:S02]  /*98a0*/  ISETP.GT.AND P5, PT, R62, 0x1, PT ;  /* 0x000000013e00780c */ /* 0x000fe40003fa4270 */
[----:B------:R-:W-:Y:S02]  /*98b0*/  FMNMX.FTZ R0, R220, R0, !PT ;  /* 0x00000000dc007209 */ /* 0x000fe40007810000 */
[----:B------:R-:W-:Y:S02]  /*98c0*/  FSEL R12, R205, -INF , P6 ;  /* 0xff800000cd0c7808 */ /* 0x000fe40003000000 */
        /* <DEDUP_REMOVED lines=17> */
[C---:B------:R-:W-:Y:S02]  /*99e0*/  ISETP.GT.AND P2, PT, R62.reuse, 0x18, PT ;  /* 0x000000183e00780c */ /* 0x040fe40003f44270 */
[----:B------:R-:W-:Y:S01]  /*99f0*/  FSEL R27, R27, -INF , P5 ;  /* 0xff8000001b1b7808 */ /* 0x000fe20002800000 */
[----:B------:R-:W2:Y:S01]  /*9a00*/  SHFL.BFLY PT, R2, R0, 0x2, 0x1f ;  /* 0x0c401f0000027f89 */ /* 0x000ea200000e0000 */
        /* <DEDUP_REMOVED lines=12> */
[----:B--2---:R-:W-:Y:S02]  /*9ad0*/  FMNMX.FTZ R0, R2, R0, !PT ;  /* 0x0000000002007209 */ /* 0x004fe40007810000 */
[----:B------:R-:W-:Y:S02]  /*9ae0*/  FMNMX.FTZ R2, R32, R200, !PT ;  /* 0x000000c820027209 */ /* 0x000fe40007810000 */
[----:B------:R-:W-:Y:S01]  /*9af0*/  ISETP.GT.AND P5, PT, R62, 0x31, PT ;  /* 0x000000313e00780c */ /* 0x000fe20003fa4270 */
[----:B------:R-:W2:Y:S01]  /*9b00*/  SHFL.BFLY PT, R3, R0, 0x1, 0x1f ;  /* 0x0c201f0000037f89 */ /* 0x000ea200000e0000 */
        /* <DEDUP_REMOVED lines=11> */
[----:B------:R-:W-:Y:S02]  /*9bc0*/  FSEL R8, R59, -INF , P0 ;  /* 0xff8000003b087808 */ /* 0x000fe40000000000 */
[----:B------:R-:W-:Y:S02]  /*9bd0*/  FMNMX.FTZ R2, R35, R2, !PT ;  /* 0x0000000223027209 */ /* 0x000fe40007810000 */
        /* <DEDUP_REMOVED lines=51> */
[----:B------:R2:W3:Y:S02]  /*9f10*/  SHFL.BFLY PT, R196, R4, 0x1, 0x1f ;  /* 0x0c201f0004c47f89 */ /* 0x0004e400000e0000 */
.L_x_1295:
[----:B-1----:R-:W4:Y:S01]  /*9f20*/  LDL.LU R7, [R1+0xe0] ;  /* 0x0000e00001077983 */ /* 0x002f220000300800 */
[C---:B------:R-:W-:Y:S01]  /*9f30*/  FSETP.NEU.FTZ.AND P0, PT, R3.reuse, -INF , PT ;  /* 0xff8000000300780b */ /* 0x040fe20003f1d000 */
[C---:B------:R-:W-:Y:S01]  /*9f40*/  FMUL.FTZ R217, R3.reuse, c[0x0][0x2d0] ;  /* 0x0000b40003d97a20 */ /* 0x040fe20000410000 */
[----:B---3--:R-:W-:Y:S01]  /*9f50*/  FMNMX.FTZ R196, R196, R4, !PT ;  /* 0x00000004c4c47209 */ /* 0x008fe20007810000 */
[----:B------:R-:W3:Y:S01]  /*9f60*/  LDL.LU R6, [R1+0xe4] ;  /* 0x0000e40001067983 */ /* 0x000ee20000300800 */
[----:B--2---:R-:W-:Y:S01]  /*9f70*/  FSEL R4, R3, RZ, P0 ;  /* 0x000000ff03047208 */ /* 0x004fe20000000000 */
[----:B------:R-:W-:Y:S01]  /*9f80*/  FMUL.FTZ R213, R2, c[0x0][0x2d0] ;  /* 0x0000b40002d57a20 */ /* 0x000fe20000410000 */
[----:B------:R-:W-:Y:S01]  /*9f90*/  FSEL R217, R217, RZ, P0 ;  /* 0x000000ffd9d97208 */ /* 0x000fe20000000000 */
[----:B------:R-:W-:Y:S01]  /*9fa0*/  FMUL.FTZ R209, R0, c[0x0][0x2d0] ;  /* 0x0000b40000d17a20 */ /* 0x000fe20000410000 */
[----:B------:R-:W-:Y:S01]  /*9fb0*/  FSETP.NEU.FTZ.AND P0, PT, R2, -INF , PT ;  /* 0xff8000000200780b */ /* 0x000fe20003f1d000 */
[----:B------:R-:W-:Y:S01]  /*9fc0*/  FADD.FTZ R4, -R4, R199 ;  /* 0x000000c704047221 */ /* 0x000fe20000010100 */
[----:B------:R-:W-:Y:S01]  /*9fd0*/  WARPSYNC 0xffffffff ;  /* 0xffffffff00007948 */ /* 0x000fe20003800000 */
[--C-:B------:R-:W-:Y:S01]  /*9fe0*/  FFMA.FTZ R50, R50, c[0x0][0x2d0], -R217.reuse ;  /* 0x0000b40032327a23 */ /* 0x100fe200000108d9 */
[----:B------:R-:W-:Y:S01]  /*9ff0*/  FSEL R213, R213, RZ, P0 ;  /* 0x000000ffd5d57208 */ /* 0x000fe20000000000 */
[----:B------:R-:W-:Y:S01]  /*a000*/  FMUL.FTZ R201, R4, c[0x0][0x2d0] ;  /* 0x0000b40004c97a20 */ /* 0x000fe20000410000 */
[----:B------:R-:W-:Y:S01]  /*a010*/  FSEL R4, R2, RZ, P0 ;  /* 0x000000ff02047208 */ /* 0x000fe20000000000 */
[--C-:B------:R-:W-:Y:S01]  /*a020*/  FFMA.FTZ R51, R51, c[0x0][0x2d0], -R217.reuse ;  /* 0x0000b40033337a23 */ /* 0x100fe200000108d9 */
[----:B------:R-:W-:Y:S01]  /*a030*/  FSETP.NEU.FTZ.AND P0, PT, R0, -INF , PT ;  /* 0xff8000000000780b */ /* 0x000fe20003f1d000 */
[----:B------:R-:W-:Y:S01]  /*a040*/  MUFU.EX2 R50, R50 ;  /* 0x0000003200327308 */ /* 0x000fe20000000800 */
[--C-:B------:R-:W-:Y:S02]  /*a050*/  FFMA.FTZ R5, R53, c[0x0][0x2d0], -R217.reuse ;  /* 0x0000b40035057a23 */ /* 0x100fe400000108d9 */
[----:B------:R-:W-:Y:S01]  /*a060*/  FADD.FTZ R4, -R4, R200 ;  /* 0x000000c804047221 */ /* 0x000fe20000010100 */
[----:B------:R-:W-:Y:S01]  /*a070*/  FSEL R209, R209, RZ, P0 ;  /* 0x000000ffd1d17208 */ /* 0x000fe20000000000 */
[--C-:B------:R-:W-:Y:S02]  /*a080*/  FFMA.FTZ R52, R52, c[0x0][0x2d0], -R217.reuse ;  /* 0x0000b40034347a23 */ /* 0x100fe400000108d9 */
[----:B------:R-:W-:Y:S02]  /*a090*/  FMUL.FTZ R4, R4, c[0x0][0x2d0] ;  /* 0x0000b40004047a20 */ /* 0x000fe40000410000 */
[----:B------:R-:W-:Y:S01]  /*a0a0*/  FFMA.FTZ R55, R55, c[0x0][0x2d0], -R217 ;  /* 0x0000b40037377a23 */ /* 0x000fe200000108d9 */
[----:B------:R-:W-:Y:S01]  /*a0b0*/  MUFU.EX2 R201, R201 ;  /* 0x000000c900c97308 */ /* 0x000fe20000000800 */
[----:B------:R-:W-:Y:S02]  /*a0c0*/  FFMA.FTZ R53, R23, c[0x0][0x2d0], -R213 ;  /* 0x0000b40017357a23 */ /* 0x000fe400000108d5 */
        /* <DEDUP_REMOVED lines=9> */
[--C-:B------:R-:W-:Y:S01]  /*a160*/  FFMA.FTZ R207, R36, c[0x0][0x2d0], -R213.reuse ;  /* 0x0000b40024cf7a23 */ /* 0x100fe200000108d5 */
[----:B------:R-:W-:Y:S01]  /*a170*/  MUFU.EX2 R199, R4 ;  /* 0x0000000400c77308 */ /* 0x000fe20000000800 */
[--C-:B------:R-:W-:Y:S02]  /*a180*/  FFMA.FTZ R63, R37, c[0x0][0x2d0], -R213.reuse ;  /* 0x0000b400253f7a23 */ /* 0x100fe400000108d5 */
[--C-:B------:R-:W-:Y:S02]  /*a190*/  FFMA.FTZ R59, R35, c[0x0][0x2d0], -R213.reuse ;  /* 0x0000b400233b7a23 */ /* 0x100fe400000108d5 */
[----:B------:R-:W-:Y:S02]  /*a1a0*/  FFMA.FTZ R67, R39, c[0x0][0x2d0], -R213 ;  /* 0x0000b40027437a23 */ /* 0x000fe400000108d5 */
[--C-:B------:R-:W-:Y:S02]  /*a1b0*/  FFMA.FTZ R220, R220, c[0x0][0x2d0], -R217.reuse ;  /* 0x0000b400dcdc7a23 */ /* 0x100fe400000108d9 */
[--C-:B------:R-:W-:Y:S01]  /*a1c0*/  FFMA.FTZ R219, R219, c[0x0][0x2d0], -R217.reuse ;  /* 0x0000b400dbdb7a23 */ /* 0x100fe200000108d9 */
        /* <DEDUP_REMOVED lines=22> */
[----:B------:R-:W-:Y:S03]  /*a330*/  FFMA.FTZ R212, R212, c[0x0][0x2d0], -R209 ;  /* 0x0000b400d4d47a23 */ /* 0x000fe600000108d1 */
[----:B------:R-:W-:Y:S10]  /*a340*/  MUFU.EX2 R207, R207 ;  /* 0x000000cf00cf7308 */ /* 0x000ff40000000800 */
[----:B------:R-:W-:Y:S10]  /*a350*/  MUFU.EX2 R226, R226 ;  /* 0x000000e200e27308 */ /* 0x000ff40000000800 */
[----:B------:R-:W-:Y:S10]  /*a360*/  MUFU.EX2 R224, R224 ;  /* 0x000000e000e07308 */ /* 0x000ff40000000800 */
[----:B------:R-:W-:Y:S10]  /*a370*/  MUFU.EX2 R216, R216 ;  /* 0x000000d800d87308 */ /* 0x000ff40000000800 */
[----:B------:R-:W-:Y:S10]  /*a380*/  MUFU.EX2 R215, R215 ;  /* 0x000000d700d77308 */ /* 0x000ff40000000800 */
[----:B------:R-:W-:Y:S10]  /*a390*/  MUFU.EX2 R214, R214 ;  /* 0x000000d600d67308 */ /* 0x000ff40000000800 */
[----:B------:R-:W-:Y:S01]  /*a3a0*/  MUFU.EX2 R212, R212 ;  /* 0x000000d400d47308 */ /* 0x000fe20000000800 */
[----:B---3--:R-:W-:Y:S01]  /*a3b0*/  FFMA.FTZ R6, R199, R6, R32 ;  /* 0x00000006c7067223 */ /* 0x008fe20000010020 */
[----:B------:R-:W-:Y:S01]  /*a3c0*/  F2FP.PACK_AB R204, R51, R50 ;  /* 0x0000003233cc723e */ /* 0x000fe200000000ff */
[----:B----4-:R-:W-:Y:S01]  /*a3d0*/  FFMA.FTZ R46, R201, R7, R50 ;  /* 0x00000007c92e7223 */ /* 0x010fe20000010032 */
[----:B------:R-:W-:Y:S01]  /*a3e0*/  MOV R50, R5 ;  /* 0x0000000500327202 */ /* 0x000fe20000000f00 */
[--C-:B------:R-:W-:Y:S01]  /*a3f0*/  FFMA.FTZ R7, R48, c[0x0][0x2d0], -R213.reuse ;  /* 0x0000b40030077a23 */ /* 0x100fe200000108d5 */
[----:B------:R-:W-:Y:S01]  /*a400*/  FSEL R5, R0, RZ, P0 ;  /* 0x000000ff00057208 */ /* 0x000fe20000000000 */
[----:B------:R-:W-:Y:S01]  /*a410*/  FADD.FTZ R46, R51, R46 ;  /* 0x0000002e332e7221 */ /* 0x000fe20000010000 */
[C---:B------:R-:W-:Y:S01]  /*a420*/  FSETP.NEU.FTZ.AND P0, PT, R196.reuse, -INF , PT ;  /* 0xff800000c400780b */ /* 0x040fe20003f1d000 */
[----:B------:R-:W-:Y:S01]  /*a430*/  FFMA.FTZ R48, R47, c[0x0][0x2d0], -R213 ;  /* 0x0000b4002f307a23 */ /* 0x000fe200000108d5 */
[----:B------:R-:W-:Y:S01]  /*a440*/  F2FP.PACK_AB R205, R33, R32 ;  /* 0x0000002021cd723e */ /* 0x000fe200000000ff */
[----:B------:R-:W-:Y:S01]  /*a450*/  FADD.FTZ R5, -R5, R197 ;  /* 0x000000c505057221 */ /* 0x000fe20000010100 */
[----:B------:R-:W-:Y:S01]  /*a460*/  FSEL R4, R196, RZ, P0 ;  /* 0x000000ffc4047208 */ /* 0x000fe20000000000 */
[--C-:B------:R-:W-:Y:S02]  /*a470*/  FFMA.FTZ R51, R38, c[0x0][0x2d0], -R213.reuse ;  /* 0x0000b40026337a23 */ /* 0x100fe400000108d5 */
[----:B------:R-:W-:Y:S02]  /*a480*/  FFMA.FTZ R213, R21, c[0x0][0x2d0], -R213 ;  /* 0x0000b40015d57a23 */ /* 0x000fe400000108d5 */
[--C-:B------:R-:W-:Y:S02]  /*a490*/  FFMA.FTZ R21, R16, c[0x0][0x2d0], -R209.reuse ;  /* 0x0000b40010157a23 */ /* 0x100fe400000108d1 */
[----:B------:R-:W-:Y:S02]  /*a4a0*/  FMUL.FTZ R5, R5, c[0x0][0x2d0] ;  /* 0x0000b40005057a20 */ /* 0x000fe40000410000 */
[----:B------:R-:W-:Y:S01]  /*a4b0*/  FADD.FTZ R4, -R4, R198 ;  /* 0x000000c604047221 */ /* 0x000fe20000010100 */
[----:B------:R-:W-:Y:S01]  /*a4c0*/  MUFU.EX2 R213, R213 ;  /* 0x000000d500d57308 */ /* 0x000fe20000000800 */
[--C-:B------:R-:W-:Y:S02]  /*a4d0*/  FFMA.FTZ R16, R20, c[0x0][0x2d0], -R209.reuse ;  /* 0x0000b40014107a23 */ /* 0x100fe400000108d1 */
[----:B------:R-:W-:Y:S02]  /*a4e0*/  FMUL.FTZ R4, R4, c[0x0][0x2d0] ;  /* 0x0000b40004047a20 */ /* 0x000fe40000410000 */
[----:B------:R-:W-:Y:S02]  /*a4f0*/  FMUL.FTZ R197, R196, c[0x0][0x2d0] ;  /* 0x0000b400c4c57a20 */ /* 0x000fe40000410000 */
[--C-:B------:R-:W-:Y:S02]  /*a500*/  FFMA.FTZ R38, R41, c[0x0][0x2d0], -R209.reuse ;  /* 0x0000b40029267a23 */ /* 0x100fe400000108d1 */
[----:B------:R-:W-:Y:S01]  /*a510*/  FADD.FTZ R46, R22, R46 ;  /* 0x0000002e162e7221 */ /* 0x000fe20000010000 */
[----:B------:R-:W-:Y:S01]  /*a520*/  MUFU.EX2 R21, R21 ;  /* 0x0000001500157308 */ /* 0x000fe20000000800 */
[----:B------:R-:W-:Y:S01]  /*a530*/  FSEL R197, R197, RZ, P0 ;  /* 0x000000ffc5c57208 */ /* 0x000fe20000000000 */
[--C-:B------:R-:W-:Y:S02]  /*a540*/  FFMA.FTZ R47, R25, c[0x0][0x2d0], -R209.reuse ;  /* 0x0000b400192f7a23 */ /* 0x100fe400000108d1 */
[----:B------:R-:W-:Y:S02]  /*a550*/  FFMA.FTZ R209, R10, c[0x0][0x2d0], -R209 ;  /* 0x0000b4000ad17a23 */ /* 0x000fe400000108d1 */
[--C-:B------:R-:W-:Y:S02]  /*a560*/  FFMA.FTZ R23, R26, c[0x0][0x2d0], -R197.reuse ;  /* 0x0000b4001a177a23 */ /* 0x100fe400000108c5 */
[--C-:B------:R-:W-:Y:S02]  /*a570*/  FFMA.FTZ R208, R208, c[0x0][0x2d0], -R197.reuse ;  /* 0x0000b400d0d07a23 */ /* 0x100fe400000108c5 */
[----:B------:R-:W1:Y:S01]  /*a580*/  MUFU.EX2 R5, R5 ;  /* 0x0000000500057308 */ /* 0x000e620000000800 */
[--C-:B------:R-:W-:Y:S01]  /*a590*/  FFMA.FTZ R32, R206, c[0x0][0x2d0], -R197.reuse ;  /* 0x0000b400ce207a23 */ /* 0x100fe200000108c5 */
[----:B------:R-:W-:Y:S01]  /*a5a0*/  F2FP.PACK_AB R206, R54, R22 ;  /* 0x0000001636ce723e */ /* 0x000fe200000000ff */
[--C-:B------:R-:W-:Y:S02]  /*a5b0*/  FFMA.FTZ R19, R14, c[0x0][0x2d0], -R197.reuse ;  /* 0x0000b4000e137a23 */ /* 0x100fe400000108c5 */
[--C-:B------:R-:W-:Y:S02]  /*a5c0*/  FFMA.FTZ R34, R27, c[0x0][0x2d0], -R197.reuse ;  /* 0x0000b4001b227a23 */ /* 0x100fe400000108c5 */
[--C-:B------:R-:W-:Y:S02]  /*a5d0*/  FFMA.FTZ R229, R43, c[0x0][0x2d0], -R197.reuse ;  /* 0x0000b4002be57a23 */ /* 0x100fe400000108c5 */
[--C-:B------:R-:W-:Y:S01]  /*a5e0*/  FFMA.FTZ R227, R45, c[0x0][0x2d0], -R197.reuse ;  /* 0x0000b4002de37a23 */ /* 0x100fe200000108c5 */
[----:B------:R2:W3:Y:S01]  /*a5f0*/  MUFU.EX2 R20, R17 ;  /* 0x0000001100147308 */ /* 0x0004e20000000800 */
[--C-:B------:R-:W-:Y:S02]  /*a600*/  FFMA.FTZ R200, R11, c[0x0][0x2d0], -R197.reuse ;  /* 0x0000b4000bc87a23 */ /* 0x100fe400000108c5 */
[--C-:B------:R-:W-:Y:S02]  /*a610*/  FFMA.FTZ R10, R12, c[0x0][0x2d0], -R197.reuse ;  /* 0x0000b4000c0a7a23 */ /* 0x100fe400000108c5 */
[--C-:B------:R-:W-:Y:S02]  /*a620*/  FFMA.FTZ R225, R30, c[0x0][0x2d0], -R197.reuse ;  /* 0x0000b4001ee17a23 */ /* 0x100fe400000108c5 */
[--C-:B------:R-:W-:Y:S02]  /*a630*/  FFMA.FTZ R223, R31, c[0x0][0x2d0], -R197.reuse ;  /* 0x0000b4001fdf7a23 */ /* 0x100fe400000108c5 */
[--C-:B------:R-:W-:Y:S01]  /*a640*/  FFMA.FTZ R230, R42, c[0x0][0x2d0], -R197.reuse ;  /* 0x0000b4002ae67a23 */ /* 0x100fe200000108c5 */
[----:B------:R-:W4:Y:S01]  /*a650*/  MUFU.EX2 R4, R4 ;  /* 0x0000000400047308 */ /* 0x000f220000000800 */
[--C-:B------:R-:W-:Y:S02]  /*a660*/  FFMA.FTZ R228, R44, c[0x0][0x2d0], -R197.reuse ;  /* 0x0000b4002ce47a23 */ /* 0x100fe400000108c5 */
[----:B------:R-:W-:Y:S02]  /*a670*/  FFMA.FTZ R198, R9, c[0x0][0x2d0], -R197 ;  /* 0x0000b40009c67a23 */ /* 0x000fe400000108c5 */
[C---:B-1----:R-:W-:Y:S02]  /*a680*/  FFMA.FTZ R203, R5.reuse, R203, R21 ;  /* 0x000000cb05cb7223 */ /* 0x042fe40000010015 */
[C---:B------:R-:W-:Y:S02]  /*a690*/  FMUL.FTZ R9, R5.reuse, R165 ;  /* 0x000000a505097220 */ /* 0x040fe40000410000 */
[C---:B------:R-:W-:Y:S01]  /*a6a0*/  FMUL.FTZ R12, R5.reuse, R168 ;  /* 0x000000a8050c7220 */ /* 0x040fe20000410000 */
[----:B------:R1:W-:Y:S01]  /*a6b0*/  MUFU.EX2 R165, R10 ;  /* 0x0000000a00a57308 */ /* 0x0003e20000000800 */
[C---:B------:R-:W-:Y:S02]  /*a6c0*/  FMUL.FTZ R13, R5.reuse, R169 ;  /* 0x000000a9050d7220 */ /* 0x040fe40000410000 */
[----:B------:R-:W-:Y:S02]  /*a6d0*/  FMUL.FTZ R24, R5, R172 ;  /* 0x000000ac05187220 */ /* 0x000fe40000410000 */
[--C-:B--2---:R-:W-:Y:S02]  /*a6e0*/  FFMA.FTZ R17, R15, c[0x0][0x2d0], -R197.reuse ;  /* 0x0000b4000f117a23 */ /* 0x104fe400000108c5 */
[----:B------:R-:W-:Y:S02]  /*a6f0*/  FFMA.FTZ R197, R8, c[0x0][0x2d0], -R197 ;  /* 0x0000b40008c57a23 */ /* 0x000fe400000108c5 */
[C---:B------:R-:W-:Y:S01]  /*a700*/  FMUL.FTZ R8, R5.reuse, R164 ;  /* 0x000000a405087220 */ /* 0x040fe20000410000 */
[----:B---3--:R-:W-:Y:S01]  /*a710*/  F2FP.PACK_AB R164, R20, R21 ;  /* 0x0000001514a4723e */ /* 0x008fe200000000ff */
[----:B------:R-:W-:Y:S01]  /*a720*/  FMUL.FTZ R25, R5, R173 ;  /* 0x000000ad05197220 */ /* 0x000fe20000410000 */
[----:B------:R-:W-:Y:S01]  /*a730*/  MUFU.EX2 R169, R16 ;  /* 0x0000001000a97308 */ /* 0x000fe20000000800 */
[----:B------:R-:W-:Y:S02]  /*a740*/  FADD.FTZ R6, R33, R6 ;  /* 0x0000000621067221 */ /* 0x000fe40000010000 */
[----:B----4-:R-:W-:Y:S02]  /*a750*/  FMUL.FTZ R15, R4, R171 ;  /* 0x000000ab040f7220 */ /* 0x010fe40000410000 */
[----:B------:R-:W-:Y:S01]  /*a760*/  FADD.FTZ R171, R20, R203 ;  /* 0x000000cb14ab7221 */ /* 0x000fe20000010000 */
[----:B------:R-:W-:Y:S01]  /*a770*/  MOV R203, R65 ;  /* 0x0000004100cb7202 */ /* 0x000fe20000000f00 */
[C---:B------:R-:W-:Y:S01]  /*a780*/  FMUL.FTZ R43, R4.reuse, R183 ;  /* 0x000000b7042b7220 */ /* 0x040fe20000410000 */
[----:B------:R-:W-:Y:S01]  /*a790*/  MOV R183, R23 ;  /* 0x0000001700b77202 */ /* 0x000fe20000000f00 */
[C---:B------:R-:W-:Y:S01]  /*a7a0*/  FMUL.FTZ R26, R4.reuse, R174 ;  /* 0x000000ae041a7220 */ /* 0x040fe20000410000 */
[----:B------:R-:W2:Y:S01]  /*a7b0*/  LDSM.16.MT88.4 R20, [R246] ;  /* 0x00000000f614783b */ /* 0x000ea20000004200 */
[----:B------:R-:W-:Y:S01]  /*a7c0*/  MUFU.EX2 R174, R7 ;  /* 0x0000000700ae7308 */ /* 0x000fe20000000800 */
[----:B------:R-:W-:Y:S02]  /*a7d0*/  FMUL.FTZ R27, R4, R175 ;  /* 0x000000af041b7220 */ /* 0x000fe40000410000 */
[----:B------:R-:W-:Y:S02]  /*a7e0*/  FADD.FTZ R35, R54, R46 ;  /* 0x0000002e36237221 */ /* 0x000fe40000010000 */
[C---:B------:R-:W-:Y:S01]  /*a7f0*/  FMUL.FTZ R28, R5.reuse, R176 ;  /* 0x000000b0051c7220 */ /* 0x040fe20000410000 */
[----:B------:R-:W-:Y:S01]  /*a800*/  MOV R176, R38 ;  /* 0x0000002600b07202 */ /* 0x000fe20000000f00 */
[C---:B------:R-:W-:Y:S01]  /*a810*/  FMUL.FTZ R29, R5.reuse, R177 ;  /* 0x000000b1051d7220 */ /* 0x040fe20000410000 */
[----:B------:R-:W-:Y:S01]  /*a820*/  MOV R177, R37 ;  /* 0x0000002500b17202 */ /* 0x000fe20000000f00 */
[C---:B------:R-:W-:Y:S01]  /*a830*/  FMUL.FTZ R40, R5.reuse, R180 ;  /* 0x000000b405287220 */ /* 0x040fe20000410000 */
[----:B------:R-:W-:Y:S01]  /*a840*/  MUFU.EX2 R175, R32 ;  /* 0x0000002000af7308 */ /* 0x000fe20000000800 */
[C---:B------:R-:W-:Y:S01]  /*a850*/  FMUL.FTZ R41, R5.reuse, R181 ;  /* 0x000000b505297220 */ /* 0x040fe20000410000 */
[----:B------:R-:W-:Y:S01]  /*a860*/  MOV R181, R39 ;  /* 0x0000002700b57202 */ /* 0x000fe20000000f00 */
[C---:B------:R-:W-:Y:S01]  /*a870*/  FMUL.FTZ R45, R5.reuse, R185 ;  /* 0x000000b9052d7220 */ /* 0x040fe20000410000 */
[----:B------:R-:W-:Y:S01]  /*a880*/  MOV R180, R36 ;  /* 0x0000002400b47202 */ /* 0x000fe20000000f00 */
[C---:B------:R-:W-:Y:S01]  /*a890*/  FMUL.FTZ R56, R5.reuse, R188 ;  /* 0x000000bc05387220 */ /* 0x040fe20000410000 */
[----:B------:R-:W3:Y:S01]  /*a8a0*/  LDSM.16.MT88.4 R36, [R245] ;  /* 0x00000000f524783b */ /* 0x000ee20000004200 */
[C---:B------:R-:W-:Y:S01]  /*a8b0*/  FMUL.FTZ R57, R5.reuse, R189 ;  /* 0x000000bd05397220 */ /* 0x040fe20000410000 */
[----:B------:R-:W-:Y:S01]  /*a8c0*/  MOV R185, R53 ;  /* 0x0000003500b97202 */ /* 0x000fe20000000f00 */
[C---:B------:R-:W-:Y:S01]  /*a8d0*/  FMUL.FTZ R60, R5.reuse, R192 ;  /* 0x000000c0053c7220 */ /* 0x040fe20000410000 */
[----:B------:R-:W-:Y:S01]  /*a8e0*/  MUFU.EX2 R172, R19 ;  /* 0x0000001300ac7308 */ /* 0x000fe20000000800 */
[C---:B------:R-:W-:Y:S01]  /*a8f0*/  FMUL.FTZ R61, R5.reuse, R193 ;  /* 0x000000c1053d7220 */ /* 0x040fe20000410000 */
[----:B------:R-:W-:Y:S01]  /*a900*/  MOV R193, R55 ;  /* 0x0000003700c17202 */ /* 0x000fe20000000f00 */
[C---:B------:R-:W-:Y:S01]  /*a910*/  FMUL.FTZ R72, R5.reuse, R72 ;  /* 0x0000004805487220 */ /* 0x040fe20000410000 */
[----:B------:R-:W4:Y:S01]  /*a920*/  LDSM.16.MT88.4 R52, [R244] ;  /* 0x00000000f434783b */ /* 0x000f220000004200 */
[C---:B------:R-:W-:Y:S01]  /*a930*/  FMUL.FTZ R73, R5.reuse, R73 ;  /* 0x0000004905497220 */ /* 0x040fe20000410000 */
[----:B------:R-:W-:Y:S01]  /*a940*/  MOV R192, R50 ;  /* 0x0000003200c07202 */ /* 0x000fe20000000f00 */
[C---:B------:R-:W-:Y:S01]  /*a950*/  FMUL.FTZ R76, R5.reuse, R76 ;  /* 0x0000004c054c7220 */ /* 0x040fe20000410000 */
[----:B------:R-:W-:Y:S01]  /*a960*/  MOV R189, R51 ;  /* 0x0000003300bd7202 */ /* 0x000fe20000000f00 */
[C---:B------:R-:W-:Y:S01]  /*a970*/  FMUL.FTZ R77, R5.reuse, R77 ;  /* 0x0000004d054d7220 */ /* 0x040fe20000410000 */
[----:B------:R-:W5:Y:S01]  /*a980*/  MUFU.EX2 R173, R18 ;  /* 0x0000001200ad7308 */ /* 0x000f620000000800 */
[C---:B------:R-:W-:Y:S01]  /*a990*/  FMUL.FTZ R88, R5.reuse, R88 ;  /* 0x0000005805587220 */ /* 0x040fe20000410000 */
[----:B------:R-:W-:Y:S01]  /*a9a0*/  MOV R188, R67 ;  /* 0x0000004300bc7202 */ /* 0x000fe20000000f00 */
        /* <DEDUP_REMOVED lines=23> */
[C---:B------:R-:W-:Y:S01]  /*ab20*/  FMUL.FTZ R44, R5.reuse, R184 ;  /* 0x000000b8052c7220 */ /* 0x040fe20000410000 */
[----:B------:R-:W-:Y:S01]  /*ab30*/  MOV R184, R49 ;  /* 0x0000003100b87202 */ /* 0x000fe20000000f00 */
[C---:B------:R-:W-:Y:S02]  /*ab40*/  FMUL.FTZ R120, R5.reuse, R120 ;  /* 0x0000007805787220 */ /* 0x040fe40000410000 */
[C---:B------:R-:W-:Y:S02]  /*ab50*/  FMUL.FTZ R121, R5.reuse, R121 ;  /* 0x0000007905797220 */ /* 0x040fe40000410000 */
[C---:B------:R-:W-:Y:S02]  /*ab60*/  FMUL.FTZ R124, R5.reuse, R124 ;  /* 0x0000007c057c7220 */ /* 0x040fe40000410000 */
[----:B------:R-:W-:Y:S01]  /*ab70*/  FMUL.FTZ R125, R5, R125 ;  /* 0x0000007d057d7220 */ /* 0x000fe20000410000 */
[----:B------:R-:W-:Y:S01]  /*ab80*/  MUFU.EX2 R177, R177 ;  /* 0x000000b100b17308 */ /* 0x000fe20000000800 */
[C---:B-1----:R-:W-:Y:S01]  /*ab90*/  FMUL.FTZ R10, R4.reuse, R166 ;  /* 0x000000a6040a7220 */ /* 0x042fe20000410000 */
[----:B-----5:R-:W-:Y:S01]  /*aba0*/  F2FP.PACK_AB R166, R169, R173 ;  /* 0x000000ada9a6723e */ /* 0x020fe200000000ff */
[----:B------:R-:W-:Y:S01]  /*abb0*/  FMUL.FTZ R11, R4, R167 ;  /* 0x000000a7040b7220 */ /* 0x000fe20000410000 */
[----:B------:R-:W-:Y:S01]  /*abc0*/  F2FP.PACK_AB R167, R168, R172 ;  /* 0x000000aca8a7723e */ /* 0x000fe200000000ff */
[C---:B------:R-:W-:Y:S02]  /*abd0*/  FMUL.FTZ R14, R4.reuse, R170 ;  /* 0x000000aa040e7220 */ /* 0x040fe40000410000 */
        /* <DEDUP_REMOVED lines=19> */
[----:B------:R-:W-:Y:S01]  /*ad10*/  MUFU.EX2 R230, R230 ;  /* 0x000000e600e67308 */ /* 0x000fe20000000800 */
[C---:B------:R-:W-:Y:S02]  /*ad20*/  FMUL.FTZ R123, R4.reuse, R123 ;  /* 0x0000007b047b7220 */ /* 0x040fe40000410000 */
[C---:B------:R-:W-:Y:S02]  /*ad30*/  FMUL.FTZ R126, R4.reuse, R126 ;  /* 0x0000007e047e7220 */ /* 0x040fe40000410000 */
[C---:B------:R-:W-:Y:S02]  /*ad40*/  FMUL.FTZ R127, R4.reuse, R127 ;  /* 0x0000007f047f7220 */ /* 0x040fe40000410000 */
[----:B------:R-:W-:Y:S01]  /*ad50*/  FFMA.FTZ R202, R4, R202, R165 ;  /* 0x000000ca04ca7223 */ /* 0x000fe200000100a5 */
[----:B------:R-:W-:Y:S01]  /*ad60*/  F2FP.PACK_AB R165, R175, R165 ;  /* 0x000000a5afa5723e */ /* 0x000fe200000000ff */
[----:B------:R-:W-:Y:S01]  /*ad70*/  FADD.FTZ R170, R207, R6 ;  /* 0x00000006cfaa7221 */ /* 0x000fe20000010000 */
[C---:B------:R-:W-:Y:S01]  /*ad80*/  F2FP.PACK_AB R207, R174.reuse, R207 ;  /* 0x000000cfaecf723e */ /* 0x040fe200000000ff */
[C---:B------:R-:W-:Y:S01]  /*ad90*/  FMUL.FTZ R4, R201.reuse, R160 ;  /* 0x000000a0c9047220 */ /* 0x040fe20000410000 */
[----:B------:R-:W-:Y:S01]  /*ada0*/  MOV R160, R64 ;  /* 0x0000004000a07202 */ /* 0x000fe20000000f00 */
[----:B------:R-:W-:Y:S01]  /*adb0*/  FMUL.FTZ R5, R201, R161 ;  /* 0x000000a1c9057220 */ /* 0x000fe20000410000 */
[----:B------:R-:W-:Y:S01]  /*adc0*/  MUFU.EX2 R229, R229 ;  /* 0x000000e500e57308 */ /* 0x000fe20000000800 */
[C---:B------:R-:W-:Y:S02]  /*add0*/  FMUL.FTZ R6, R199.reuse, R162 ;  /* 0x000000a2c7067220 */ /* 0x040fe40000410000 */
[C---:B------:R-:W-:Y:S02]  /*ade0*/  FMUL.FTZ R7, R199.reuse, R163 ;  /* 0x000000a3c7077220 */ /* 0x040fe40000410000 */
[----:B------:R-:W-:Y:S02]  /*adf0*/  FMUL.FTZ R19, R199, R159 ;  /* 0x0000009fc7137220 */ /* 0x000fe40000410000 */
[C---:B------:R-:W-:Y:S02]  /*ae00*/  FMUL.FTZ R32, R201.reuse, R148 ;  /* 0x00000094c9207220 */ /* 0x040fe40000410000 */
[----:B------:R-:W-:Y:S01]  /*ae10*/  FMUL.FTZ R33, R201, R149 ;  /* 0x00000095c9217220 */ /* 0x000fe20000410000 */
[-C--:B--2---:R-:W-:Y:S01]  /*ae20*/  HMMA.16816.F32 R4, R204, R20.reuse, R4 ;  /* 0x00000014cc04723c */ /* 0x084fe20000001804 */
[----:B------:R-:W-:Y:S04]  /*ae30*/  MUFU.EX2 R161, R194 ;  /* 0x000000c200a17308 */ /* 0x000fe80000000800 */
[C---:B------:R-:W-:Y:S02]  /*ae40*/  FMUL.FTZ R34, R199.reuse, R150 ;  /* 0x00000096c7227220 */ /* 0x040fe40000410000 */
[----:B------:R-:W-:Y:S01]  /*ae50*/  FMUL.FTZ R35, R199, R151 ;  /* 0x00000097c7237220 */ /* 0x000fe20000410000 */
[C---:B------:R-:W-:Y:S01]  /*ae60*/  HMMA.16816.F32 R8, R164.reuse, R20, R8 ;  /* 0x00000014a408723c */ /* 0x040fe20000001808 */
[----:B------:R-:W-:Y:S02]  /*ae70*/  LDSM.16.MT88.4 R148, [R244+0x800] ;  /* 0x00080000f494783b */ /* 0x000fe40000004200 */
[----:B------:R-:W-:Y:S01]  /*ae80*/  MUFU.EX2 R163, R183 ;  /* 0x000000b700a37308 */ /* 0x000fe20000000800 */
[C---:B------:R-:W-:Y:S02]  /*ae90*/  FMUL.FTZ R48, R201.reuse, R140 ;  /* 0x0000008cc9307220 */ /* 0x040fe40000410000 */
[C---:B------:R-:W-:Y:S02]  /*aea0*/  FMUL.FTZ R49, R201.reuse, R141 ;  /* 0x0000008dc9317220 */ /* 0x040fe40000410000 */
[-C--:B------:R-:W-:Y:S04]  /*aeb0*/  HMMA.16816.F32 R12, R164, R22.reuse, R12 ;  /* 0x00000016a40c723c */ /* 0x080fe8000000180c */
[C---:B------:R-:W-:Y:S01]  /*aec0*/  FMUL.FTZ R16, R201.reuse, R156 ;  /* 0x0000009cc9107220 */ /* 0x040fe20000410000 */
[----:B------:R-:W-:Y:S01]  /*aed0*/  MUFU.EX2 R162, R182 ;  /* 0x000000b600a27308 */ /* 0x000fe20000000800 */
[----:B------:R-:W-:Y:S02]  /*aee0*/  FMUL.FTZ R17, R201, R157 ;  /* 0x0000009dc9117220 */ /* 0x000fe40000410000 */
[C---:B------:R-:W-:Y:S04]  /*aef0*/  FMUL.FTZ R18, R199.reuse, R158 ;  /* 0x0000009ec7127220 */ /* 0x040fe80000410000 */
[C---:B------:R-:W-:Y:S02]  /*af00*/  FMUL.FTZ R50, R199.reuse, R142 ;  /* 0x0000008ec7327220 */ /* 0x040fe40000410000 */
[----:B------:R-:W-:Y:S01]  /*af10*/  FMUL.FTZ R51, R199, R143 ;  /* 0x0000008fc7337220 */ /* 0x000fe20000410000 */
[C---:B------:R-:W-:Y:S01]  /*af20*/  HMMA.16816.F32 R16, R204.reuse, R22, R16 ;  /* 0x00000016cc10723c */ /* 0x040fe20000001810 */
[----:B------:R-:W1:Y:S01]  /*af30*/  LDSM.16.MT88.4 R140, [R243] ;  /* 0x00000000f38c783b */ /* 0x000e620000004200 */
[----:B------:R-:W-:Y:S02]  /*af40*/  MUFU.EX2 R156, R178 ;  /* 0x000000b2009c7308 */ /* 0x000fe40000000800 */
[C---:B------:R-:W-:Y:S02]  /*af50*/  FMUL.FTZ R20, R201.reuse, R152 ;  /* 0x00000098c9147220 */ /* 0x040fe40000410000 */
[----:B------:R-:W-:Y:S02]  /*af60*/  FMUL.FTZ R21, R201, R153 ;  /* 0x00000099c9157220 */ /* 0x000fe40000410000 */
[C---:B------:R-:W-:Y:S04]  /*af70*/  FMUL.FTZ R23, R199.reuse, R155 ;  /* 0x0000009bc7177220 */ /* 0x040fe80000410000 */
[----:B------:R-:W-:Y:S01]  /*af80*/  FMUL.FTZ R22, R199, R154 ;  /* 0x0000009ac7167220 */ /* 0x000fe20000410000 */
[----:B------:R-:W2:Y:S01]  /*af90*/  MUFU.EX2 R152, R195 ;  /* 0x000000c300987308 */ /* 0x000ea20000000800 */
[C---:B------:R-:W-:Y:S02]  /*afa0*/  FMUL.FTZ R64, R201.reuse, R132 ;  /* 0x00000084c9407220 */ /* 0x040fe40000410000 */
[----:B------:R-:W-:Y:S02]  /*afb0*/  FMUL.FTZ R65, R201, R133 ;  /* 0x00000085c9417220 */ /* 0x000fe40000410000 */
[C---:B------:R-:W-:Y:S01]  /*afc0*/  FMUL.FTZ R66, R199.reuse, R134 ;  /* 0x00000086c7427220 */ /* 0x040fe20000410000 */
[-C--:B---3--:R-:W-:Y:S03]  /*afd0*/  HMMA.16816.F32 R20, R204, R36.reuse, R20 ;  /* 0x00000024cc14723c */ /* 0x088fe60000001814 */
[----:B------:R-:W-:Y:S01]  /*afe0*/  FMUL.FTZ R67, R199, R135 ;  /* 0x00000087c7437220 */ /* 0x000fe20000410000 */
[----:B------:R-:W-:Y:S01]  /*aff0*/  MUFU.EX2 R153, R187 ;  /* 0x000000bb00997308 */ /* 0x000fe20000000800 */
[----:B------:R-:W3:Y:S01]  /*b000*/  LDSM.16.MT88.4 R132, [R246+0x2000] ;  /* 0x00200000f684783b */ /* 0x000ee20000004200 */
[C---:B------:R-:W-:Y:S02]  /*b010*/  FMUL.FTZ R68, R201.reuse, R68 ;  /* 0x00000044c9447220 */ /* 0x040fe40000410000 */
[C---:B------:R-:W-:Y:S04]  /*b020*/  HMMA.16816.F32 R24, R164.reuse, R36, R24 ;  /* 0x00000024a418723c */ /* 0x040fe80000001818 */
[C---:B------:R-:W-:Y:S02]  /*b030*/  FMUL.FTZ R69, R201.reuse, R69 ;  /* 0x00000045c9457220 */ /* 0x040fe40000410000 */
[----:B------:R-:W-:Y:S01]  /*b040*/  MUFU.EX2 R158, R193 ;  /* 0x000000c1009e7308 */ /* 0x000fe20000000800 */
[C---:B------:R-:W-:Y:S01]  /*b050*/  FMUL.FTZ R36, R201.reuse, R144 ;  /* 0x00000090c9247220 */ /* 0x040fe20000410000 */
[-C--:B------:R-:W-:Y:S04]  /*b060*/  HMMA.16816.F32 R28, R164, R38.reuse, R28 ;  /* 0x00000026a41c723c */ /* 0x080fe8000000181c */
[----:B------:R-:W-:Y:S02]  /*b070*/  FMUL.FTZ R37, R201, R145 ;  /* 0x00000091c9257220 */ /* 0x000fe40000410000 */
[C---:B------:R-:W-:Y:S02]  /*b080*/  FMUL.FTZ R70, R199.reuse, R70 ;  /* 0x00000046c7467220 */ /* 0x040fe40000410000 */
[C---:B------:R-:W-:Y:S01]  /*b090*/  HMMA.16816.F32 R32, R204.reuse, R38, R32 ;  /* 0x00000026cc20723c */ /* 0x040fe20000001820 */
[----:B------:R-:W-:Y:S03]  /*b0a0*/  MUFU.EX2 R155, R192 ;  /* 0x000000c0009b7308 */ /* 0x000fe60000000800 */
[----:B------:R-:W-:Y:S02]  /*b0b0*/  FMUL.FTZ R71, R199, R71 ;  /* 0x00000047c7477220 */ /* 0x000fe40000410000 */
[----:B------:R-:W-:Y:S02]  /*b0c0*/  FMUL.FTZ R80, R201, R80 ;  /* 0x00000050c9507220 */ /* 0x000fe40000410000 */
[C---:B------:R-:W-:Y:S03]  /*b0d0*/  FMUL.FTZ R38, R199.reuse, R146 ;  /* 0x00000092c7267220 */ /* 0x040fe60000410000 */
[----:B------:R-:W-:Y:S01]  /*b0e0*/  MUFU.EX2 R157, R231 ;  /* 0x000000e7009d7308 */ /* 0x000fe20000000800 */
[----:B------:R-:W-:Y:S02]  /*b0f0*/  FMUL.FTZ R39, R199, R147 ;  /* 0x00000093c7277220 */ /* 0x000fe40000410000 */
[----:B------:R-:W-:Y:S01]  /*b100*/  LDSM.16.MT88.4 R144, [R245+0x800] ;  /* 0x00080000f590783b */ /* 0x000fe20000004200 */
[----:B------:R-:W-:Y:S02]  /*b110*/  FMUL.FTZ R81, R201, R81 ;  /* 0x00000051c9517220 */ /* 0x000fe40000410000 */
[C---:B------:R-:W-:Y:S02]  /*b120*/  FMUL.FTZ R82, R199.reuse, R82 ;  /* 0x00000052c7527220 */ /* 0x040fe40000410000 */
[-C--:B----4-:R-:W-:Y:S02]  /*b130*/  HMMA.16816.F32 R36, R204, R52.reuse, R36 ;  /* 0x00000034cc24723c */ /* 0x090fe40000001824 */
[----:B------:R-:W-:Y:S01]  /*b140*/  MUFU.EX2 R231, R184 ;  /* 0x000000b800e77308 */ /* 0x000fe20000000800 */
[----:B------:R-:W-:Y:S02]  /*b150*/  FMUL.FTZ R83, R199, R83 ;  /* 0x00000053c7537220 */ /* 0x000fe40000410000 */
[C---:B------:R-:W-:Y:S02]  /*b160*/  FMUL.FTZ R84, R201.reuse, R84 ;  /* 0x00000054c9547220 */ /* 0x040fe40000410000 */
[----:B------:R-:W-:Y:S01]  /*b170*/  FMUL.FTZ R85, R201, R85 ;  /* 0x00000055c9557220 */ /* 0x000fe20000410000 */
[C---:B------:R-:W-:Y:S04]  /*b180*/  HMMA.16816.F32 R40, R164.reuse, R52, R40 ;  /* 0x00000034a428723c */ /* 0x040fe80000001828 */
[C---:B------:R-:W-:Y:S01]  /*b190*/  FMUL.FTZ R86, R199.reuse, R86 ;  /* 0x00000056c7567220 */ /* 0x040fe20000410000 */
[----:B------:R-:W-:Y:S01]  /*b1a0*/  MUFU.EX2 R178, R180 ;  /* 0x000000b400b27308 */ /* 0x000fe20000000800 */
[----:B------:R-:W-:Y:S02]  /*b1b0*/  FMUL.FTZ R87, R199, R87 ;  /* 0x00000057c7577220 */ /* 0x000fe40000410000 */
[-C--:B------:R-:W-:Y:S04]  /*b1c0*/  HMMA.16816.F32 R44, R164, R54.reuse, R44 ;  /* 0x00000036a42c723c */ /* 0x080fe8000000182c */
[C---:B------:R-:W-:Y:S02]  /*b1d0*/  FMUL.FTZ R52, R201.reuse, R136 ;  /* 0x00000088c9347220 */ /* 0x040fe40000410000 */
[C---:B------:R-:W-:Y:S01]  /*b1e0*/  FMUL.FTZ R53, R201.reuse, R137 ;  /* 0x00000089c9357220 */ /* 0x040fe20000410000 */
[----:B------:R-:W4:Y:S01]  /*b1f0*/  MUFU.EX2 R136, R160 ;  /* 0x000000a000887308 */ /* 0x000f220000000800 */
[C---:B------:R-:W-:Y:S04]  /*b200*/  HMMA.16816.F32 R48, R204.reuse, R54, R48 ;  /* 0x00000036cc30723c */ /* 0x040fe80000001830 */
[C---:B------:R-:W-:Y:S02]  /*b210*/  FMUL.FTZ R96, R201.reuse, R96 ;  /* 0x00000060c9607220 */ /* 0x040fe40000410000 */
[----:B------:R-:W-:Y:S02]  /*b220*/  FMUL.FTZ R97, R201, R97 ;  /* 0x00000061c9617220 */ /* 0x000fe40000410000 */
[C---:B------:R-:W-:Y:S01]  /*b230*/  FMUL.FTZ R54, R199.reuse, R138 ;  /* 0x0000008ac7367220 */ /* 0x040fe20000410000 */
[----:B------:R-:W-:Y:S03]  /*b240*/  MUFU.EX2 R137, R219 ;  /* 0x000000db00897308 */ /* 0x000fe60000000800 */
[C---:B------:R-:W-:Y:S02]  /*b250*/  FMUL.FTZ R55, R199.reuse, R139 ;  /* 0x0000008bc7377220 */ /* 0x040fe40000410000 */
[C---:B------:R-:W-:Y:S02]  /*b260*/  FMUL.FTZ R98, R199.reuse, R98 ;  /* 0x00000062c7627220 */ /* 0x040fe40000410000 */
[----:B------:R-:W-:Y:S02]  /*b270*/  FMUL.FTZ R99, R199, R99 ;  /* 0x00000063c7637220 */ /* 0x000fe40000410000 */
[C---:B------:R-:W-:Y:S01]  /*b280*/  FMUL.FTZ R100, R201.reuse, R100 ;  /* 0x00000064c9647220 */ /* 0x040fe20000410000 */
[-C--:B-1----:R-:W-:Y:S01]  /*b290*/  HMMA.16816.F32 R52, R204, R140.reuse, R52 ;  /* 0x0000008ccc34723c */ /* 0x082fe20000001834 */
[----:B------:R-:W-:Y:S02]  /*b2a0*/  MUFU.EX2 R160, R186 ;  /* 0x000000ba00a07308 */ /* 0x000fe40000000800 */
[----:B------:R-:W-:Y:S02]  /*b2b0*/  FMUL.FTZ R101, R201, R101 ;  /* 0x00000065c9657220 */ /* 0x000fe40000410000 */
[C---:B------:R-:W-:Y:S02]  /*b2c0*/  FMUL.FTZ R102, R199.reuse, R102 ;  /* 0x00000066c7667220 */ /* 0x040fe40000410000 */
[----:B------:R-:W-:Y:S01]  /*b2d0*/  FMUL.FTZ R103, R199, R103 ;  /* 0x00000067c7677220 */ /* 0x000fe20000410000 */
[C---:B------:R-:W-:Y:S03]  /*b2e0*/  HMMA.16816.F32 R56, R164.reuse, R140, R56 ;  /* 0x0000008ca438723c */ /* 0x040fe60000001838 */
[----:B------:R1:W5:Y:S01]  /*b2f0*/  MUFU.EX2 R139, R203 ;  /* 0x000000cb008b7308 */ /* 0x0003620000000800 */
[C---:B------:R-:W-:Y:S02]  /*b300*/  FMUL.FTZ R112, R201.reuse, R112 ;  /* 0x00000070c9707220 */ /* 0x040fe40000410000 */
[----:B------:R-:W-:Y:S02]  /*b310*/  FMUL.FTZ R113, R201, R113 ;  /* 0x00000071c9717220 */ /* 0x000fe40000410000 */
[-C--:B------:R-:W-:Y:S04]  /*b320*/  HMMA.16816.F32 R60, R164, R142.reuse, R60 ;  /* 0x0000008ea43c723c */ /* 0x080fe8000000183c */
[C---:B------:R-:W-:Y:S01]  /*b330*/  FMUL.FTZ R114, R199.reuse, R114 ;  /* 0x00000072c7727220 */ /* 0x040fe20000410000 */
[----:B------:R-:W4:Y:S01]  /*b340*/  MUFU.EX2 R138, R220 ;  /* 0x000000dc008a7308 */ /* 0x000f220000000800 */
[----:B------:R-:W-:Y:S02]  /*b350*/  FMUL.FTZ R115, R199, R115 ;  /* 0x00000073c7737220 */ /* 0x000fe40000410000 */
[C---:B------:R-:W-:Y:S01]  /*b360*/  HMMA.16816.F32 R64, R204.reuse, R142, R64 ;  /* 0x0000008ecc40723c */ /* 0x040fe20000001840 */
[----:B------:R-:W-:Y:S03]  /*b370*/  LDSM.16.MT88.4 R140, [R246+0x800] ;  /* 0x00080000f68c783b */ /* 0x000fe60000004200 */
[----:B------:R-:W-:Y:S02]  /*b380*/  FADD.FTZ R171, R173, R171 ;  /* 0x000000abadab7221 */ /* 0x000fe40000010000 */
[----:B------:R-:W-:Y:S01]  /*b390*/  FADD.FTZ R170, R174, R170 ;  /* 0x000000aaaeaa7221 */ /* 0x000fe20000010000 */
[----:B------:R-:W-:Y:S01]  /*b3a0*/  MUFU.EX2 R173, R189 ;  /* 0x000000bd00ad7308 */ /* 0x000fe20000000800 */
[-C--:B---3--:R-:W-:Y:S04]  /*b3b0*/  HMMA.16816.F32 R68, R204, R132.reuse, R68 ;  /* 0x00000084cc44723c */ /* 0x088fe80000001844 */
[----:B--2---:R-:W-:Y:S01]  /*b3c0*/  FADD.FTZ R170, R152, R170 ;  /* 0x000000aa98aa7221 */ /* 0x004fe20000010000 */
[----:B-1----:R-:W-:Y:S01]  /*b3d0*/  F2FP.PACK_AB R203, R213, R214 ;  /* 0x000000d6d5cb723e */ /* 0x002fe200000000ff */
[C---:B------:R-:W-:Y:S02]  /*b3e0*/  FMUL.FTZ R116, R201.reuse, R116 ;  /* 0x00000074c9747220 */ /* 0x040fe40000410000 */
[C---:B------:R-:W-:Y:S01]  /*b3f0*/  HMMA.16816.F32 R72, R164.reuse, R132, R72 ;  /* 0x00000084a448723c */ /* 0x040fe20000001848 */
[----:B------:R-:W-:Y:S03]  /*b400*/  MUFU.EX2 R220, R191 ;  /* 0x000000bf00dc7308 */ /* 0x000fe60000000800 */
[----:B------:R-:W-:Y:S02]  /*b410*/  FMUL.FTZ R117, R201, R117 ;  /* 0x00000075c9757220 */ /* 0x000fe40000410000 */
[C---:B------:R-:W-:Y:S02]  /*b420*/  FMUL.FTZ R118, R199.reuse, R118 ;  /* 0x00000076c7767220 */ /* 0x040fe40000410000 */
[-C--:B------:R-:W-:Y:S03]  /*b430*/  HMMA.16816.F32 R76, R164, R134.reuse, R76 ;  /* 0x00000086a44c723c */ /* 0x080fe6000000184c */
[----:B------:R-:W1:Y:S01]  /*b440*/  MUFU.EX2 R219, R190 ;  /* 0x000000be00db7308 */ /* 0x000e620000000800 */
[----:B------:R-:W-:Y:S02]  /*b450*/  FMUL.FTZ R119, R199, R119 ;  /* 0x00000077c7777220 */ /* 0x000fe40000410000 */
[----:B----4-:R-:W-:Y:S01]  /*b460*/  FADD.FTZ R154, R136, R179 ;  /* 0x000000b3889a7221 */ /* 0x010fe20000010000 */
[C---:B-----5:R-:W-:Y:S01]  /*b470*/  F2FP.PACK_AB R136, R139.reuse, R136 ;  /* 0x000000888b88723e */ /* 0x060fe200000000ff */
[C---:B------:R-:W-:Y:S01]  /*b480*/  HMMA.16816.F32 R80, R204.reuse, R134, R80 ;  /* 0x00000086cc50723c */ /* 0x040fe20000001850 */
[----:B------:R-:W2:Y:S03]  /*b490*/  LDSM.16.MT88.4 R132, [R245+0x2000] ;  /* 0x00200000f584783b */ /* 0x000ea60000004200 */
[----:B------:R-:W-:Y:S01]  /*b4a0*/  FADD.FTZ R154, R139, R154 ;  /* 0x0000009a8b9a7221 */ /* 0x000fe20000010000 */
[----:B------:R-:W-:Y:S01]  /*b4b0*/  MUFU.EX2 R174, R181 ;  /* 0x000000b500ae7308 */ /* 0x000fe20000000800 */
[----:B------:R-:W-:Y:S02]  /*b4c0*/  FMUL.FTZ R128, R201, R128 ;  /* 0x00000080c9807220 */ /* 0x000fe40000410000 */
[----:B------:R-:W-:Y:S01]  /*b4d0*/  FADD.FTZ R154, R138, R154 ;  /* 0x0000009a8a9a7221 */ /* 0x000fe20000010000 */
[C---:B------:R-:W-:Y:S03]  /*b4e0*/  F2FP.PACK_AB R138, R137.reuse, R138 ;  /* 0x0000008a898a723e */ /* 0x040fe600000000ff */
[----:B------:R-:W-:Y:S01]  /*b4f0*/  FADD.FTZ R154, R137, R154 ;  /* 0x0000009a899a7221 */ /* 0x000fe20000010000 */
[----:B------:R-:W-:Y:S01]  /*b500*/  F2FP.PACK_AB R137, R161, R152 ;  /* 0x00000098a189723e */ /* 0x000fe200000000ff */
[----:B------:R-:W-:Y:S01]  /*b510*/  FMUL.FTZ R129, R201, R129 ;  /* 0x00000081c9817220 */ /* 0x000fe20000410000 */
[----:B------:R-:W-:Y:S01]  /*b520*/  F2FP.PACK_AB R201, R215, R216 ;  /* 0x000000d8d7c9723e */ /* 0x000fe200000000ff */
[C---:B------:R-:W-:Y:S01]  /*b530*/  FMUL.FTZ R130, R199.reuse, R130 ;  /* 0x00000082c7827220 */ /* 0x040fe20000410000 */
[----:B------:R-:W-:Y:S01]  /*b540*/  MUFU.EX2 R228, R228 ;  /* 0x000000e400e47308 */ /* 0x000fe20000000800 */
[----:B------:R-:W-:Y:S01]  /*b550*/  FMUL.FTZ R131, R199, R131 ;  /* 0x00000083c7837220 */ /* 0x000fe20000410000 */
[----:B-1----:R-:W-:Y:S01]  /*b560*/  F2FP.PACK_AB R139, R219, R220 ;  /* 0x000000dcdb8b723e */ /* 0x002fe200000000ff */
[----:B------:R-:W-:Y:S04]  /*b570*/  FADD.FTZ R202, R175, R202 ;  /* 0x000000caafca7221 */ /* 0x000fe80000010000 */
[----:B------:R-:W-:Y:S03]  /*b580*/  FADD.FTZ R172, R172, R202 ;  /* 0x000000caacac7221 */ /* 0x000fe60000010000 */
[----:B------:R-:W-:Y:S01]  /*b590*/  MUFU.EX2 R175, R188 ;  /* 0x000000bc00af7308 */ /* 0x000fe20000000800 */
[----:B------:R-:W-:Y:S04]  /*b5a0*/  FADD.FTZ R172, R168, R172 ;  /* 0x000000aca8ac7221 */ /* 0x000fe80000010000 */
[----:B------:R-:W-:Y:S05]  /*b5b0*/  FADD.FTZ R172, R163, R172 ;  /* 0x000000aca3ac7221 */ /* 0x000fea0000010000 */
[----:B------:R-:W-:Y:S01]  /*b5c0*/  MUFU.EX2 R199, R185 ;  /* 0x000000b900c77308 */ /* 0x000fe20000000800 */
[-C--:B--2---:R-:W-:Y:S09]  /*b5d0*/  HMMA.16816.F32 R84, R204, R132.reuse, R84 ;  /* 0x00000084cc54723c */ /* 0x084ff20000001854 */
[----:B------:R-:W-:Y:S01]  /*b5e0*/  MUFU.EX2 R202, R218 ;  /* 0x000000da00ca7308 */ /* 0x000fe20000000800 */
[C---:B------:R-:W-:Y:S08]  /*b5f0*/  HMMA.16816.F32 R88, R164.reuse, R132, R88 ;  /* 0x00000084a458723c */ /* 0x040ff00000001858 */
[-C--:B------:R-:W-:Y:S01]  /*b600*/  HMMA.16816.F32 R92, R164, R134.reuse, R92 ;  /* 0x00000086a45c723c */ /* 0x080fe2000000185c */
[----:B------:R-:W-:Y:S07]  /*b610*/  MUFU.EX2 R218, R210 ;  /* 0x000000d200da7308 */ /* 0x000fee0000000800 */
[C---:B------:R-:W-:Y:S01]  /*b620*/  HMMA.16816.F32 R96, R204.reuse, R134, R96 ;  /* 0x00000086cc60723c */ /* 0x040fe20000001860 */
[----:B------:R-:W1:Y:S02]  /*b630*/  LDSM.16.MT88.4 R132, [R244+0x2000] ;  /* 0x00200000f484783b */ /* 0x000e640000004200 */
[----:B------:R-:W-:Y:S10]  /*b640*/  MUFU.EX2 R168, R217 ;  /* 0x000000d900a87308 */ /* 0x000ff40000000800 */
[----:B------:R-:W2:Y:S10]  /*b650*/  MUFU.EX2 R217, R211 ;  /* 0x000000d300d97308 */ /* 0x000eb40000000800 */
[----:B------:R-:W-:Y:S10]  /*b660*/  MUFU.EX2 R227, R227 ;  /* 0x000000e300e37308 */ /* 0x000ff40000000800 */
[----:B------:R-:W-:Y:S01]  /*b670*/  MUFU.EX2 R179, R200 ;  /* 0x000000c800b37308 */ /* 0x000fe20000000800 */
[-C--:B-1----:R-:W-:Y:S09]  /*b680*/  HMMA.16816.F32 R100, R204, R132.reuse, R100 ;  /* 0x00000084cc64723c */ /* 0x082ff20000001864 */
[----:B------:R-:W-:Y:S01]  /*b690*/  MUFU.EX2 R198, R198 ;  /* 0x000000c600c67308 */ /* 0x000fe20000000800 */
[C---:B------:R-:W-:Y:S09]  /*b6a0*/  HMMA.16816.F32 R104, R164.reuse, R132, R104 ;  /* 0x00000084a468723c */ /* 0x040ff20000001868 */
[----:B------:R-:W1:Y:S01]  /*b6b0*/  MUFU.EX2 R197, R197 ;  /* 0x000000c500c57308 */ /* 0x000e620000000800 */
[-C--:B------:R-:W-:Y:S08]  /*b6c0*/  HMMA.16816.F32 R108, R164, R134.reuse, R108 ;  /* 0x00000086a46c723c */ /* 0x080ff0000000186c */
[C---:B------:R-:W-:Y:S01]  /*b6d0*/  HMMA.16816.F32 R112, R204.reuse, R134, R112 ;  /* 0x00000086cc70723c */ /* 0x040fe20000001870 */
[----:B------:R-:W3:Y:S07]  /*b6e0*/  LDSM.16.MT88.4 R132, [R243+0x2000] ;  /* 0x00200000f384783b */ /* 0x000eee0000004200 */
[-C--:B---3--:R-:W-:Y:S08]  /*b6f0*/  HMMA.16816.F32 R116, R204, R132.reuse, R116 ;  /* 0x00000084cc74723c */ /* 0x088ff00000001874 */
[C---:B------:R-:W-:Y:S07]  /*b700*/  HMMA.16816.F32 R120, R164.reuse, R132, R120 ;  /* 0x00000084a478723c */ /* 0x040fee0000001878 */
[----:B------:R-:W-:Y:S01]  /*b710*/  F2FP.PACK_AB R132, R160, R153 ;  /* 0x00000099a084723e */ /* 0x000fe200000000ff */
[-C--:B------:R-:W-:Y:S01]  /*b720*/  HMMA.16816.F32 R124, R164, R134.reuse, R124 ;  /* 0x00000086a47c723c */ /* 0x080fe2000000187c */
[----:B------:R-:W-:Y:S03]  /*b730*/  MUFU.EX2 R166, R222 ;  /* 0x000000de00a67308 */ /* 0x000fe60000000800 */
[----:B------:R-:W-:Y:S03]  /*b740*/  F2FP.PACK_AB R133, R162, R163 ;  /* 0x000000a3a285723e */ /* 0x000fe600000000ff */
[----:B------:R-:W-:Y:S01]  /*b750*/  FADD.FTZ R165, R169, R171 ;  /* 0x000000aba9a57221 */ /* 0x000fe20000010000 */
[----:B------:R-:W-:Y:S03]  /*b760*/  HMMA.16816.F32 R128, R204, R134, R128 ;  /* 0x00000086cc80723c */ /* 0x000fe60000001880 */
[----:B------:R-:W3:Y:S01]  /*b770*/  MUFU.EX2 R222, R208 ;  /* 0x000000d000de7308 */ /* 0x000ee20000000800 */
[----:B------:R-:W-:Y:S03]  /*b780*/  FADD.FTZ R165, R153, R165 ;  /* 0x000000a599a57221 */ /* 0x000fe60000010000 */
[----:B------:R-:W-:Y:S01]  /*b790*/  F2FP.PACK_AB R134, R224, R226 ;  /* 0x000000e2e086723e */ /* 0x000fe200000000ff */
[-C--:B------:R-:W-:Y:S05]  /*b7a0*/  HMMA.16816.F32 R4, R136, R140.reuse, R4 ;  /* 0x0000008c8804723c */ /* 0x080fea0000001804 */
[----:B------:R-:W-:Y:S01]  /*b7b0*/  F2FP.PACK_AB R135, R223, R225 ;  /* 0x000000e1df87723e */ /* 0x000fe200000000ff */
[----:B------:R-:W4:Y:S01]  /*b7c0*/  MUFU.EX2 R167, R221 ;  /* 0x000000dd00a77308 */ /* 0x000f220000000800 */
[----:B--2---:R-:W-:Y:S02]  /*b7d0*/  F2FP.PACK_AB R204, R217, R212 ;  /* 0x000000d4d9cc723e */ /* 0x004fe400000000ff */
[----:B-1----:R-:W-:Y:S03]  /*b7e0*/  F2FP.PACK_AB R207, R197, R198 ;  /* 0x000000c6c5cf723e */ /* 0x002fe600000000ff */
[C---:B------:R-:W-:Y:S04]  /*b7f0*/  HMMA.16816.F32 R8, R132.reuse, R140, R8 ;  /* 0x0000008c8408723c */ /* 0x040fe80000001808 */
[----:B------:R1:W2:Y:S01]  /*b800*/  MUFU.EX2 R221, R209 ;  /* 0x000000d100dd7308 */ /* 0x0002a20000000800 */
[----:B---3--:R-:W-:Y:S03]  /*b810*/  F2FP.PACK_AB R205, R179, R222 ;  /* 0x000000deb3cd723e */ /* 0x008fe600000000ff */
[-C--:B------:R-:W-:Y:S08]  /*b820*/  HMMA.16816.F32 R12, R132, R142.reuse, R12 ;  /* 0x0000008e840c723c */ /* 0x080ff0000000180c */
[C---:B------:R-:W-:Y:S01]  /*b830*/  HMMA.16816.F32 R16, R136.reuse, R142, R16 ;  /* 0x0000008e8810723c */ /* 0x040fe20000001810 */
[----:B------:R-:W3:Y:S03]  /*b840*/  LDSM.16.MT88.4 R140, [R243+0x800] ;  /* 0x00080000f38c783b */ /* 0x000ee60000004200 */
[----:B----4-:R-:W-:Y:S04]  /*b850*/  F2FP.PACK_AB R200, R167, R166 ;  /* 0x000000a6a7c8723e */ /* 0x010fe800000000ff */
[-C--:B------:R-:W-:Y:S01]  /*b860*/  HMMA.16816.F32 R20, R136, R144.reuse, R20 ;  /* 0x000000908814723c */ /* 0x080fe20000001814 */
[----:B-1----:R-:W-:Y:S03]  /*b870*/  LDSM.16.MT88.4 R208, [R246+0x3800] ;  /* 0x00380000f6d0783b */ /* 0x002fe60000004200 */
[----:B--2---:R-:W-:Y:S04]  /*b880*/  F2FP.PACK_AB R206, R221, R218 ;  /* 0x000000daddce723e */ /* 0x004fe800000000ff */
[C---:B------:R-:W-:Y:S08]  /*b890*/  HMMA.16816.F32 R24, R132.reuse, R144, R24 ;  /* 0x000000908418723c */ /* 0x040ff00000001818 */
[-C--:B------:R-:W-:Y:S08]  /*b8a0*/  HMMA.16816.F32 R28, R132, R146.reuse, R28 ;  /* 0x00000092841c723c */ /* 0x080ff0000000181c */
[C---:B------:R-:W-:Y:S01]  /*b8b0*/  HMMA.16816.F32 R32, R136.reuse, R146, R32 ;  /* 0x000000928820723c */ /* 0x040fe20000001820 */
[----:B------:R-:W1:Y:S07]  /*b8c0*/  LDSM.16.MT88.4 R144, [R246+0x2800] ;  /* 0x00280000f690783b */ /* 0x000e6e0000004200 */
[-C--:B------:R-:W-:Y:S08]  /*b8d0*/  HMMA.16816.F32 R36, R136, R148.reuse, R36 ;  /* 0x000000948824723c */ /* 0x080ff00000001824 */
[C---:B------:R-:W-:Y:S08]  /*b8e0*/  HMMA.16816.F32 R40, R132.reuse, R148, R40 ;  /* 0x000000948428723c */ /* 0x040ff00000001828 */
[-C--:B------:R-:W-:Y:S08]  /*b8f0*/  HMMA.16816.F32 R44, R132, R150.reuse, R44 ;  /* 0x00000096842c723c */ /* 0x080ff0000000182c */
[C---:B------:R-:W-:Y:S01]  /*b900*/  HMMA.16816.F32 R48, R136.reuse, R150, R48 ;  /* 0x000000968830723c */ /* 0x040fe20000001830 */
[----:B------:R-:W2:Y:S07]  /*b910*/  LDSM.16.MT88.4 R148, [R245+0x2800] ;  /* 0x00280000f594783b */ /* 0x000eae0000004200 */
[-C--:B---3--:R-:W-:Y:S08]  /*b920*/  HMMA.16816.F32 R52, R136, R140.reuse, R52 ;  /* 0x0000008c8834723c */ /* 0x088ff00000001834 */
[C---:B------:R-:W-:Y:S08]  /*b930*/  HMMA.16816.F32 R56, R132.reuse, R140, R56 ;  /* 0x0000008c8438723c */ /* 0x040ff00000001838 */
[-C--:B------:R-:W-:Y:S08]  /*b940*/  HMMA.16816.F32 R60, R132, R142.reuse, R60 ;  /* 0x0000008e843c723c */ /* 0x080ff0000000183c */
[C---:B------:R-:W-:Y:S01]  /*b950*/  HMMA.16816.F32 R64, R136.reuse, R142, R64 ;  /* 0x0000008e8840723c */ /* 0x040fe20000001840 */
[----:B------:R-:W3:Y:S07]  /*b960*/  LDSM.16.MT88.4 R140, [R244+0x2800] ;  /* 0x00280000f48c783b */ /* 0x000eee0000004200 */
[-C--:B-1----:R-:W-:Y:S08]  /*b970*/  HMMA.16816.F32 R68, R136, R144.reuse, R68 ;  /* 0x000000908844723c */ /* 0x082ff00000001844 */
[C---:B------:R-:W-:Y:S08]  /*b980*/  HMMA.16816.F32 R72, R132.reuse, R144, R72 ;  /* 0x000000908448723c */ /* 0x040ff00000001848 */
[-C--:B------:R-:W-:Y:S08]  /*b990*/  HMMA.16816.F32 R76, R132, R146.reuse, R76 ;  /* 0x00000092844c723c */ /* 0x080ff0000000184c */
[C---:B------:R-:W-:Y:S01]  /*b9a0*/  HMMA.16816.F32 R80, R136.reuse, R146, R80 ;  /* 0x000000928850723c */ /* 0x040fe20000001850 */
[----:B------:R-:W1:Y:S07]  /*b9b0*/  LDSM.16.MT88.4 R144, [R243+0x2800] ;  /* 0x00280000f390783b */ /* 0x000e6e0000004200 */
[-C--:B--2---:R-:W-:Y:S08]  /*b9c0*/  HMMA.16816.F32 R84, R136, R148.reuse, R84 ;  /* 0x000000948854723c */ /* 0x084ff00000001854 */
        /* <DEDUP_REMOVED lines=10> */
[C---:B------:R-:W-:Y:S07]  /*ba70*/  HMMA.16816.F32 R120, R132.reuse, R144, R120 ;  /* 0x000000908478723c */ /* 0x040fee0000001878 */
[----:B------:R-:W-:Y:S01]  /*ba80*/  FADD.FTZ R144, R156, R154 ;  /* 0x0000009a9c907221 */ /* 0x000fe20000010000 */
[-C--:B------:R-:W-:Y:S04]  /*ba90*/  HMMA.16816.F32 R124, R132, R146.reuse, R124 ;  /* 0x00000092847c723c */ /* 0x080fe8000000187c */
[C---:B------:R-:W-:Y:S03]  /*baa0*/  FADD.FTZ R144, R158.reuse, R144 ;  /* 0x000000909e907221 */ /* 0x040fe60000010000 */
[----:B------:R-:W-:Y:S01]  /*bab0*/  F2FP.PACK_AB R132, R158, R156 ;  /* 0x0000009c9e84723e */ /* 0x000fe200000000ff */
[----:B------:R-:W-:Y:S04]  /*bac0*/  HMMA.16816.F32 R128, R136, R146, R128 ;  /* 0x000000928880723c */ /* 0x000fe80000001880 */
[----:B------:R-:W-:Y:S01]  /*bad0*/  F2FP.PACK_AB R134, R157, R155 ;  /* 0x0000009b9d86723e */ /* 0x000fe200000000ff */
[----:B------:R-:W-:Y:S01]  /*bae0*/  FADD.FTZ R144, R155, R144 ;  /* 0x000000909b907221 */ /* 0x000fe20000010000 */
[----:B------:R-:W-:Y:S01]  /*baf0*/  F2FP.PACK_AB R133, R175, R173 ;  /* 0x000000adaf85723e */ /* 0x000fe200000000ff */
[----:B------:R-:W-:Y:S01]  /*bb00*/  LDSM.16.MT88.4 R152, [R246+0x3000] ;  /* 0x00300000f698783b */ /* 0x000fe20000004200 */
[----:B------:R-:W-:Y:S01]  /*bb10*/  F2FP.PACK_AB R135, R231, R199 ;  /* 0x000000c7e787723e */ /* 0x000fe200000000ff */
[----:B------:R-:W-:Y:S03]  /*bb20*/  FADD.FTZ R164, R157, R144 ;  /* 0x000000909da47221 */ /* 0x000fe60000010000 */
[----:B------:R-:W-:Y:S01]  /*bb30*/  F2FP.PACK_AB R136, R176, R174 ;  /* 0x000000aeb088723e */ /* 0x000fe200000000ff */
[----:B------:R-:W-:Y:S01]  /*bb40*/  FADD.FTZ R164, R166, R164 ;  /* 0x000000a4a6a47221 */ /* 0x000fe20000010000 */
[----:B------:R-:W-:Y:S01]  /*bb50*/  F2FP.PACK_AB R138, R178, R177 ;  /* 0x000000b1b28a723e */ /* 0x000fe200000000ff */
[-C--:B--2---:R-:W-:Y:S01]  /*bb60*/  HMMA.16816.F32 R4, R132, R148.reuse, R4 ;  /* 0x000000948404723c */ /* 0x084fe20000001804 */
[----:B------:R-:W1:Y:S04]  /*bb70*/  LDSM.16.MT88.4 R144, [R244+0x1000] ;  /* 0x00100000f490783b */ /* 0x000e680000004200 */
[----:B------:R-:W-:Y:S02]  /*bb80*/  F2FP.PACK_AB R137, R229, R230 ;  /* 0x000000e6e589723e */ /* 0x000fe400000000ff */
[----:B------:R-:W-:Y:S02]  /*bb90*/  F2FP.PACK_AB R139, R227, R228 ;  /* 0x000000e4e38b723e */ /* 0x000fe400000000ff */
[----:B------:R-:W-:Y:S05]  /*bba0*/  LDSM.16.MT88.4 R156, [R245+0x3000] ;  /* 0x00300000f59c783b */ /* 0x000fea0000004200 */
        /* <DEDUP_REMOVED lines=18> */
[----:B------:R-:W-:Y:S07]  /*bcd0*/  LDSM.16.MT88.4 R148, [R245+0x1800] ;  /* 0x00180000f594783b */ /* 0x000fee0000004200 */
[-C--:B------:R-:W-:Y:S08]  /*bce0*/  HMMA.16816.F32 R68, R132, R152.reuse, R68 ;  /* 0x000000988444723c */ /* 0x080ff00000001844 */
[C---:B------:R-:W-:Y:S08]  /*bcf0*/  HMMA.16816.F32 R72, R136.reuse, R152, R72 ;  /* 0x000000988848723c */ /* 0x040ff00000001848 */
[-C--:B------:R-:W-:Y:S08]  /*bd00*/  HMMA.16816.F32 R76, R136, R154.reuse, R76 ;  /* 0x0000009a884c723c */ /* 0x080ff0000000184c */
[C---:B------:R-:W-:Y:S08]  /*bd10*/  HMMA.16816.F32 R80, R132.reuse, R154, R80 ;  /* 0x0000009a8450723c */ /* 0x040ff00000001850 */
[-C--:B------:R-:W-:Y:S08]  /*bd20*/  HMMA.16816.F32 R84, R132, R156.reuse, R84 ;  /* 0x0000009c8454723c */ /* 0x080ff00000001854 */
[C---:B------:R-:W-:Y:S08]  /*bd30*/  HMMA.16816.F32 R88, R136.reuse, R156, R88 ;  /* 0x0000009c8858723c */ /* 0x040ff00000001858 */
[-C--:B------:R-:W-:Y:S08]  /*bd40*/  HMMA.16816.F32 R92, R136, R158.reuse, R92 ;  /* 0x0000009e885c723c */ /* 0x080ff0000000185c */
[C---:B------:R-:W-:Y:S01]  /*bd50*/  HMMA.16816.F32 R96, R132.reuse, R158, R96 ;  /* 0x0000009e8460723c */ /* 0x040fe20000001860 */
[----:B------:R-:W2:Y:S07]  /*bd60*/  LDSM.16.MT88.4 R156, [R246+0x1800] ;  /* 0x00180000f69c783b */ /* 0x000eae0000004200 */
[-C--:B---3--:R-:W-:Y:S08]  /*bd70*/  HMMA.16816.F32 R100, R132, R140.reuse, R100 ;  /* 0x0000008c8464723c */ /* 0x088ff00000001864 */
[C---:B------:R-:W-:Y:S07]  /*bd80*/  HMMA.16816.F32 R104, R136.reuse, R140, R104 ;  /* 0x0000008c8868723c */ /* 0x040fee0000001868 */
[----:B------:R-:W-:Y:S01]  /*bd90*/  FADD.FTZ R140, R167, R164 ;  /* 0x000000a4a78c7221 */ /* 0x000fe20000010000 */
[-C--:B------:R-:W-:Y:S04]  /*bda0*/  HMMA.16816.F32 R108, R136, R142.reuse, R108 ;  /* 0x0000008e886c723c */ /* 0x080fe8000000186c */
[----:B------:R-:W-:Y:S01]  /*bdb0*/  FADD.FTZ R140, R202, R140 ;  /* 0x0000008cca8c7221 */ /* 0x000fe20000010000 */
[C---:B------:R-:W-:Y:S03]  /*bdc0*/  F2FP.PACK_AB R202, R168.reuse, R202 ;  /* 0x000000caa8ca723e */ /* 0x040fe600000000ff */
[C---:B------:R-:W-:Y:S08]  /*bdd0*/  HMMA.16816.F32 R112, R132.reuse, R142, R112 ;  /* 0x0000008e8470723c */ /* 0x040ff00000001870 */
[-C--:B-1----:R-:W-:Y:S08]  /*bde0*/  HMMA.16816.F32 R116, R132, R144.reuse, R116 ;  /* 0x000000908474723c */ /* 0x082ff00000001874 */
[C---:B------:R-:W-:Y:S08]  /*bdf0*/  HMMA.16816.F32 R120, R136.reuse, R144, R120 ;  /* 0x000000908878723c */ /* 0x040ff00000001878 */
[-C--:B------:R-:W-:Y:S07]  /*be00*/  HMMA.16816.F32 R124, R136, R146.reuse, R124 ;  /* 0x00000092887c723c */ /* 0x080fee000000187c */
[----:B------:R-:W-:Y:S01]  /*be10*/  FADD.FTZ R136, R168, R140 ;  /* 0x0000008ca8887221 */ /* 0x000fe20000010000 */
[----:B------:R-:W-:Y:S01]  /*be20*/  HMMA.16816.F32 R128, R132, R146, R128 ;  /* 0x000000928480723c */ /* 0x000fe20000001880 */
[----:B------:R-:W1:Y:S03]  /*be30*/  LDSM.16.MT88.4 R140, [R244+0x1800] ;  /* 0x00180000f48c783b */ /* 0x000e660000004200 */
[----:B------:R-:W-:Y:S02]  /*be40*/  FADD.FTZ R137, R161, R170 ;  /* 0x000000aaa1897221 */ /* 0x000fe40000010000 */
[----:B------:R-:W-:Y:S03]  /*be50*/  FADD.FTZ R138, R162, R172 ;  /* 0x000000aca28a7221 */ /* 0x000fe60000010000 */
[----:B------:R3:W-:Y:S04]  /*be60*/  STL [R1+0xe0], R136 ;  /* 0x0000e08801007387 */ /* 0x0007e80000100800 */
[----:B------:R-:W4:Y:S01]  /*be70*/  LDSM.16.MT88.4 R132, [R243+0x1800] ;  /* 0x00180000f384783b */ /* 0x000f220000004200 */
[----:B---3--:R-:W-:Y:S02]  /*be80*/  FADD.FTZ R136, R160, R165 ;  /* 0x000000a5a0887221 */ /* 0x008fe40000010000 */
[-C--:B--2---:R-:W-:Y:S05]  /*be90*/  HMMA.16816.F32 R160, R200, R156.reuse, R4 ;  /* 0x0000009cc8a0723c */ /* 0x084fea0000001804 */
[----:B------:R-:W2:Y:S03]  /*bea0*/  LDSM.16.MT88.4 R4, [R245+0x3800] ;  /* 0x00380000f504783b */ /* 0x000ea60000004200 */
[C---:B------:R-:W-:Y:S05]  /*beb0*/  HMMA.16816.F32 R164, R204.reuse, R156, R8 ;  /* 0x0000009ccca4723c */ /* 0x040fea0000001808 */
[----:B------:R-:W3:Y:S03]  /*bec0*/  LDSM.16.MT88.4 R8, [R244+0x3800] ;  /* 0x00380000f408783b */ /* 0x000ee60000004200 */
[-C--:B------:R-:W-:Y:S05]  /*bed0*/  HMMA.16816.F32 R168, R204, R158.reuse, R12 ;  /* 0x0000009ecca8723c */ /* 0x080fea000000180c */
[----:B------:R-:W5:Y:S03]  /*bee0*/  LDSM.16.MT88.4 R12, [R243+0x3800] ;  /* 0x00380000f30c783b */ /* 0x000f660000004200 */
[C---:B------:R-:W-:Y:S07]  /*bef0*/  HMMA.16816.F32 R156, R200.reuse, R158, R16 ;  /* 0x0000009ec89c723c */ /* 0x040fee0000001810 */
[----:B------:R-:W-:Y:S01]  /*bf00*/  MOV R19, R179 ;  /* 0x000000b300137202 */ /* 0x000fe20000000f00 */
[-C--:B------:R-:W-:Y:S04]  /*bf10*/  HMMA.16816.F32 R152, R200, R148.reuse, R20 ;  /* 0x00000094c898723c */ /* 0x080fe80000001814 */
[----:B------:R-:W-:Y:S02]  /*bf20*/  MOV R18, R178 ;  /* 0x000000b200127202 */ /* 0x000fe40000000f00 */
[----:B------:R-:W-:Y:S02]  /*bf30*/  MOV R17, R177 ;  /* 0x000000b100117202 */ /* 0x000fe40000000f00 */
[----:B------:R-:W-:Y:S04]  /*bf40*/  MOV R23, R175 ;  /* 0x000000af00177202 */ /* 0x000fe80000000f00 */
[----:B------:R-:W-:Y:S02]  /*bf50*/  MOV R21, R173 ;  /* 0x000000ad00157202 */ /* 0x000fe40000000f00 */
[----:B------:R-:W-:Y:S02]  /*bf60*/  MOV R22, R174 ;  /* 0x000000ae00167202 */ /* 0x000fe40000000f00 */
[C---:B------:R-:W-:Y:S04]  /*bf70*/  HMMA.16816.F32 R172, R204.reuse, R148, R24 ;  /* 0x00000094ccac723c */ /* 0x040fe80000001818 */
[----:B------:R-:W-:Y:S02]  /*bf80*/  MOV R16, R176 ;  /* 0x000000b000107202 */ /* 0x000fe40000000f00 */
[----:B------:R-:W-:Y:S02]  /*bf90*/  MOV R20, R138 ;  /* 0x0000008a00147202 */ /* 0x000fe40000000f00 */
[-C--:B------:R-:W-:Y:S04]  /*bfa0*/  HMMA.16816.F32 R176, R204, R150.reuse, R28 ;  /* 0x00000096ccb0723c */ /* 0x080fe8000000181c */
[----:B------:R-:W-:Y:S01]  /*bfb0*/  MOV R26, R137 ;  /* 0x00000089001a7202 */ /* 0x000fe20000000f00 */
[----:B------:R-:W-:Y:S01]  /*bfc0*/  FADD.FTZ R225, R225, R20 ;  /* 0x00000014e1e17221 */ /* 0x000fe20000010000 */
[----:B------:R-:W-:Y:S02]  /*bfd0*/  MOV R27, R136 ;  /* 0x00000088001b7202 */ /* 0x000fe40000000f00 */
[C---:B------:R-:W-:Y:S04]  /*bfe0*/  HMMA.16816.F32 R148, R200.reuse, R150, R32 ;  /* 0x00000096c894723c */ /* 0x040fe80000001820 */
[----:B------:R-:W-:Y:S02]  /*bff0*/  FADD.FTZ R220, R220, R26 ;  /* 0x0000001adcdc7221 */ /* 0x000fe40000010000 */
[----:B------:R-:W-:Y:S02]  /*c000*/  FADD.FTZ R226, R226, R27 ;  /* 0x0000001be2e27221 */ /* 0x000fe40000010000 */
[-C--:B-1----:R-:W-:Y:S04]  /*c010*/  HMMA.16816.F32 R144, R200, R140.reuse, R36 ;  /* 0x0000008cc890723c */ /* 0x082fe80000001824 */
[----:B------:R-:W-:Y:S02]  /*c020*/  FADD.FTZ R220, R219, R220 ;  /* 0x000000dcdbdc7221 */ /* 0x000fe40000010000 */
[----:B------:R-:W-:Y:S02]  /*c030*/  FADD.FTZ R226, R224, R226 ;  /* 0x000000e2e0e27221 */ /* 0x000fe40000010000 */
[C---:B------:R-:W-:Y:S04]  /*c040*/  HMMA.16816.F32 R180, R204.reuse, R140, R40 ;  /* 0x0000008cccb4723c */ /* 0x040fe80000001828 */
[----:B------:R-:W-:Y:S02]  /*c050*/  FADD.FTZ R220, R21, R220 ;  /* 0x000000dc15dc7221 */ /* 0x000fe40000010000 */
[----:B------:R-:W-:Y:S02]  /*c060*/  FADD.FTZ R225, R223, R225 ;  /* 0x000000e1dfe17221 */ /* 0x000fe40000010000 */
[-C--:B------:R-:W-:Y:S04]  /*c070*/  HMMA.16816.F32 R184, R204, R142.reuse, R44 ;  /* 0x0000008eccb8723c */ /* 0x080fe8000000182c */
[----:B------:R-:W-:Y:S02]  /*c080*/  FADD.FTZ R220, R23, R220 ;  /* 0x000000dc17dc7221 */ /* 0x000fe40000010000 */
[----:B------:R-:W-:Y:S02]  /*c090*/  FADD.FTZ R226, R22, R226 ;  /* 0x000000e216e27221 */ /* 0x000fe40000010000 */
[C---:B------:R-:W-:Y:S04]  /*c0a0*/  HMMA.16816.F32 R140, R200.reuse, R142, R48 ;  /* 0x0000008ec88c723c */ /* 0x040fe80000001830 */
[----:B------:R-:W-:Y:S01]  /*c0b0*/  FADD.FTZ R220, R199, R220 ;  /* 0x000000dcc7dc7221 */ /* 0x000fe20000010000 */
[----:B------:R-:W-:Y:S01]  /*c0c0*/  MOV R199, R3 ;  /* 0x0000000300c77202 */ /* 0x000fe20000000f00 */
[----:B------:R-:W-:Y:S02]  /*c0d0*/  FADD.FTZ R225, R230, R225 ;  /* 0x000000e1e6e17221 */ /* 0x000fe40000010000 */
[-C--:B----4-:R-:W-:Y:S04]  /*c0e0*/  HMMA.16816.F32 R136, R200, R132.reuse, R52 ;  /* 0x00000084c888723c */ /* 0x090fe80000001834 */
        /* <DEDUP_REMOVED lines=22> */
[----:B------:R-:W-:Y:S01]  /*c250*/  FADD.FTZ R225, R198, R225 ;  /* 0x000000e1c6e17221 */ /* 0x000fe20000010000 */
[----:B------:R-:W-:Y:S01]  /*c260*/  MOV R198, R196 ;  /* 0x000000c400c67202 */ /* 0x000fe20000000f00 */
[-C--:B--2---:R-:W-:Y:S08]  /*c270*/  HMMA.16816.F32 R84, R200, R4.reuse, R84 ;  /* 0x00000004c854723c */ /* 0x084ff00000001854 */
[C---:B------:R-:W-:Y:S01]  /*c280*/  HMMA.16816.F32 R88, R204.reuse, R4, R88 ;  /* 0x00000004cc58723c */ /* 0x040fe20000001858 */
[----:B------:R-:W2:Y:S04]  /*c290*/  LDL R5, [R1+0xec] ;  /* 0x0000ec0001057983 */ /* 0x000ea80000100800 */
[----:B------:R-:W2:Y:S03]  /*c2a0*/  LDL.LU R4, [R1+0xe8] ;  /* 0x0000e80001047983 */ /* 0x000ea60000300800 */
[-C--:B------:R-:W-:Y:S08]  /*c2b0*/  HMMA.16816.F32 R92, R204, R6.reuse, R92 ;  /* 0x00000006cc5c723c */ /* 0x080ff0000000185c */
[C---:B------:R-:W-:Y:S07]  /*c2c0*/  HMMA.16816.F32 R96, R200.reuse, R6, R96 ;  /* 0x00000006c860723c */ /* 0x040fee0000001860 */
[----:B------:R-:W-:Y:S01]  /*c2d0*/  FADD.FTZ R6, R213, R220 ;  /* 0x000000dcd5067221 */ /* 0x000fe20000010000 */
[-C--:B---3--:R-:W-:Y:S04]  /*c2e0*/  HMMA.16816.F32 R100, R200, R8.reuse, R100 ;  /* 0x00000008c864723c */ /* 0x088fe80000001864 */
[----:B------:R1:W-:Y:S04]  /*c2f0*/  STL [R1+0xe4], R6 ;  /* 0x0000e40601007387 */ /* 0x0003e80000100800 */
[C---:B------:R-:W-:Y:S08]  /*c300*/  HMMA.16816.F32 R104, R204.reuse, R8, R104 ;  /* 0x00000008cc68723c */ /* 0x040ff00000001868 */
[-C--:B------:R-:W-:Y:S08]  /*c310*/  HMMA.16816.F32 R108, R204, R10.reuse, R108 ;  /* 0x0000000acc6c723c */ /* 0x080ff0000000186c */
[C---:B------:R-:W-:Y:S08]  /*c320*/  HMMA.16816.F32 R112, R200.reuse, R10, R112 ;  /* 0x0000000ac870723c */ /* 0x040ff00000001870 */
[-C--:B-----5:R-:W-:Y:S08]  /*c330*/  HMMA.16816.F32 R116, R200, R12.reuse, R116 ;  /* 0x0000000cc874723c */ /* 0x0a0ff00000001874 */
[C---:B------:R-:W-:Y:S08]  /*c340*/  HMMA.16816.F32 R120, R204.reuse, R12, R120 ;  /* 0x0000000ccc78723c */ /* 0x040ff00000001878 */
[-C--:B------:R-:W-:Y:S08]  /*c350*/  HMMA.16816.F32 R124, R204, R14.reuse, R124 ;  /* 0x0000000ecc7c723c */ /* 0x080ff0000000187c */
[----:B------:R-:W-:Y:S07]  /*c360*/  HMMA.16816.F32 R128, R200, R14, R128 ;  /* 0x0000000ec880723c */ /* 0x000fee0000001880 */
[----:B------:R-:W-:Y:S01]  /*c370*/  FADD.FTZ R203, R221, R226 ;  /* 0x000000e2ddcb7221 */ /* 0x000fe20000010000 */
[----:B------:R-:W-:Y:S01]  /*c380*/  MOV R200, R2 ;  /* 0x0000000200c87202 */ /* 0x000fe20000000f00 */
[----:B------:R-:W-:Y:S03]  /*c390*/  FADD.FTZ R202, R197, R225 ;  /* 0x000000e1c5ca7221 */ /* 0x000fe60000010000 */
[----:B------:R-:W-:Y:S02]  /*c3a0*/  MOV R197, R0 ;  /* 0x0000000000c57202 */ /* 0x000fe40000000f00 */
[C---:B--2---:R-:W-:Y:S02]  /*c3b0*/  ISETP.GT.AND P0, PT, R4.reuse, R5, PT ;  /* 0x000000050400720c */ /* 0x044fe40003f04270 */
[----:B------:R-:W-:Y:S05]  /*c3c0*/  IADD3 R4, R4, -0x1, RZ ;  /* 0xffffffff04047810 */ /* 0x000fea0007ffe0ff */
[----:B------:R1:W-:Y:S04]  /*c3d0*/  STL [R1+0xe8], R4 ;  /* 0x0000e80401007387 */ /* 0x0003e80000100800 */
[----:B------:R1:W-:Y:S02]  /*c3e0*/  STL [R1+0xe8], R4 ;  /* 0x0000e80401007387 */ /* 0x0003e40000100800 */
[----:B-1----:R-:W-:-:S05]  /*c3f0*/  @P0 BRA `(.L_x_1247) ;  /* 0xffffad3000000947 */ /* 0x002fca000383ffff */
.L_x_1236:
[----:B--2---:R-:W2:Y:S04]  /*c400*/  LDL R5, [R1+0xa8] ;  /* 0x0000a80001057983 */ /* 0x004ea80000100800 */
[----:B------:R-:W2:Y:S02]  /*c410*/  LDL R4, [R1+0xe8] ;  /* 0x0000e80001047983 */ /* 0x000ea40000100800 */
[----:B--2---:R-:W-:-:S13]  /*c420*/  ISETP.GE.AND P0, PT, R4, R5, PT ;  /* 0x000000050400720c */ /* 0x004fda0003f06270 */
[----:B------:R-:W-:Y:S05]  /*c430*/  @!P0 BRA `(.L_x_1248) ;  /* 0x0000479000008947 */ /* 0x000fea0003800000 */
[----:B------:R-:W-:Y:S01]  /*c440*/  IMAD.MOV.U32 R200, RZ, RZ, R2 ;  /* 0x000000ffffc87224 */ /* 0x000fe200078e0002 */
[----:B------:R-:W-:Y:S01]  /*c450*/  MOV R198, R196 ;  /* 0x000000c400c67202 */ /* 0x000fe20000000f00 */
[----:B------:R-:W-:Y:S01]  /*c460*/  IMAD.MOV.U32 R199, RZ, RZ, R3 ;  /* 0x000000ffffc77224 */ /* 0x000fe200078e0003 */
[----:B------:R-:W-:Y:S02]  /*c470*/  MOV R197, R0 ;  /* 0x0000000000c57202 */ /* 0x000fe40000000f00 */
.L_x_1255:
[----:B------:R-:W2:Y:S01]  /*c480*/  LDL R11, [R1+0xb8] ;  /* 0x0000b800010b7983 */ /* 0x000ea20000100800 */
[----:B------:R-:W-:Y:S04]  /*c490*/  DEPBAR.LE SB0, 0x0 ;  /* 0x000080000000791a */ /* 0x000fe80000000000 */
[----:B------:R-:W3:Y:S01]  /*c4a0*/  LDL R10, [R1+0xb4] ;  /* 0x0000b400010a7983 */ /* 0x000ee20000100800 */
[----:B------:R-:W-:Y:S03]  /*c4b0*/  WARPSYNC 0xffffffff ;  /* 0xffffffff00007948 */ /* 0x000fe60003800000 */
[----:B------:R-:W4:Y:S04]  /*c4c0*/  LDL.64 R8, [R1+0xc8] ;  /* 0x0000c80001087983 */ /* 0x000f280000100a00 */
[----:B------:R-:W5:Y:S04]  /*c4d0*/  LDL R7, [R1+0x9c] ;  /* 0x00009c0001077983 */ /* 0x000f680000100800 */
[----:B------:R-:W4:Y:S04]  /*c4e0*/  LDL R6, [R1+0x4] ;  /* 0x0000040001067983 */ /* 0x000f280000100800 */
[----:B------:R-:W5:Y:S04]  /*c4f0*/  LDL R5, [R1] ;  /* 0x0000000001057983 */ /* 0x000f680000100800 */
[----:B------:R-:W5:Y:S04]  /*c500*/  LDL R4, [R1+0x18] ;  /* 0x0000180001047983 */ /* 0x000f680000100800 */
[----:B------:R-:W-:Y:S06]  /*c510*/  BAR.SYNC.DEFER_BLOCKING 0x0 ;  /* 0x0000000000007b1d */ /* 0x000fec0000010000 */
[----:B------:R1:W1:Y:S04]  /*c520*/  LDSM.16.M88.4 R64, [R251] ;  /* 0x00000000fb40783b */ /* 0x0002680000000200 */
[----:B------:R1:W1:Y:S04]  /*c530*/  LDSM.16.M88.4 R60, [R251+0x2000] ;  /* 0x00200000fb3c783b */ /* 0x0002680000000200 */
        /* <DEDUP_REMOVED lines=10> */
[C---:B--2---:R-:W-:Y:S01]  /*c5e0*/  IMAD.WIDE.U32 R2, R11.reuse, c[0x0][0x208], RZ ;  /* 0x000082000b027a25 */ /* 0x044fe200078e00ff */
[----:B------:R-:W-:Y:S02]  /*c5f0*/  SHF.R.S32.HI R0, RZ, 0x1f, R11 ;  /* 0x0000001fff007819 */ /* 0x000fe4000001140b */
[----:B---3--:R-:W-:Y:S03]  /*c600*/  SHF.R.S32.HI R52, RZ, 0x1f, R10 ;  /* 0x0000001fff347819 */ /* 0x008fe6000001140a */
[----:B------:R-:W-:Y:S04]  /*c610*/  IMAD R0, R0, c[0x0][0x208], RZ ;  /* 0x0000820000007a24 */ /* 0x000fe800078e02ff */
[----:B------:R-:W-:Y:S02]  /*c620*/  IMAD R0, R11, c[0x0][0x20c], R0 ;  /* 0x000083000b007a24 */ /* 0x000fe400078e0200 */
[----:B------:R-:W-:Y:S02]  /*c630*/  IMAD R52, R52, c[0x0][0x218], RZ ;  /* 0x0000860034347a24 */ /* 0x000fe400078e02ff */
[----:B------:R-:W-:Y:S02]  /*c640*/  IMAD.IADD R3, R3, 0x1, R0 ;  /* 0x0000000103037824 */ /* 0x000fe400078e0200 */
[----:B------:R-:W-:Y:S01]  /*c650*/  IMAD R52, R10, c[0x0][0x21c], R52 ;  /* 0x000087000a347a24 */ /* 0x000fe200078e0234 */
[----:B----4-:R-:W-:Y:S01]  /*c660*/  SHF.L.U32 R44, R6, 0x1, RZ ;  /* 0x00000001062c7819 */ /* 0x010fe200000006ff */
[----:B------:R-:W-:Y:S05]  /*c670*/  IMAD.WIDE.U32 R2, R10, c[0x0][0x218], R2 ;  /* 0x000086000a027a25 */ /* 0x000fea00078e0002 */
[----:B------:R-:W-:Y:S02]  /*c680*/  IADD3 R0, P0, R8, R2, RZ ;  /* 0x0000000208007210 */ /* 0x000fe40007f1e0ff */
[----:B------:R-:W-:Y:S01]  /*c690*/  SHF.L.U64.HI R2, R6, 0x1, R252 ;  /* 0x0000000106027819 */ /* 0x000fe200000102fc */
[----:B-----5:R-:W-:Y:S01]  /*c6a0*/  IMAD.SHL.U32 R40, R4, 0x2, RZ ;  /* 0x0000000204287824 */ /* 0x020fe200078e00ff */
[----:B------:R-:W-:Y:S02]  /*c6b0*/  IADD3.X R52, R7, R3, R52, P0, !PT ;  /* 0x0000000307347210 */ /* 0x000fe400007fe434 */
[----:B------:R-:W-:Y:S02]  /*c6c0*/  LEA R45, P0, R0, c[0x0][0x1f8], 0x1 ;  /* 0x00007e00002d7a11 */ /* 0x000fe400078008ff */
[----:B------:R-:W-:Y:S02]  /*c6d0*/  SHF.L.U64.HI R3, R4, 0x1, R5 ;  /* 0x0000000104037819 */ /* 0x000fe40000010205 */
[----:B------:R-:W-:Y:S01]  /*c6e0*/  LEA.HI.X R52, R0, c[0x0][0x1fc], R52, 0x1, P0 ;  /* 0x00007f0000347a11 */ /* 0x000fe200000f0c34 */
[----:B------:R-:W-:-:S06]  /*c6f0*/  BRA.DIV ~URZ, `(.L_x_1249) ;  /* 0x0000a4827f007947 */ /* 0x000fcc000b800000 */
[----:B-1----:R1:W2:Y:S02]  /*c700*/  SHFL.IDX PT, R28, R52, RZ, 0x181f ;  /* 0x00181fff341c7589 */ /* 0x0022a400000e0000 */
.L_x_1296:
[-C--:B------:R-:W-:Y:S01]  /*c710*/  HMMA.16816.F32 R4, R64, R16.reuse, RZ ;  /* 0x000000104004723c */ /* 0x080fe200000018ff */
[----:B------:R-:W3:Y:S01]  /*c720*/  LDL R196, [R1+0x18] ;  /* 0x0000180001c47983 */ /* 0x000ee20000100800 */
[----:B------:R-:W-:Y:S03]  /*c730*/  BSSY B0, `(.L_x_1250) ;  /* 0x00001b4000007945 */ /* 0x000fe60003800000 */
[----:B------:R-:W4:Y:S03]  /*c740*/  LDL R201, [R1+0x4] ;  /* 0x0000040001c97983 */ /* 0x000f260000100800 */
[C---:B------:R-:W-:Y:S01]  /*c750*/  HMMA.16816.F32 R8, R60.reuse, R16, RZ ;  /* 0x000000103c08723c */ /* 0x040fe200000018ff */
[----:B------:R-:W5:Y:S04]  /*c760*/  LDL R53, [R1+0x8] ;  /* 0x0000080001357983 */ /* 0x000f680000100800 */
[----:B------:R-:W1:Y:S03]  /*c770*/  SHFL.IDX PT, R36, R45, RZ, 0x181f ;  /* 0x00181fff2d247589 */ /* 0x000e6600000e0000 */
[-C--:B------:R-:W-:Y:S05]  /*c780*/  HMMA.16816.F32 R12, R60, R18.reuse, RZ ;  /* 0x000000123c0c723c */ /* 0x080fea00000018ff */
[----:B------:R-:W2:Y:S03]  /*c790*/  SHFL.IDX PT, R38, R45, 0x1, 0x181f ;  /* 0x00381f002d267f89 */ /* 0x000ea600000e0000 */
[C---:B------:R-:W-:Y:S05]  /*c7a0*/  HMMA.16816.F32 R16, R64.reuse, R18, RZ ;  /* 0x000000124010723c */ /* 0x040fea00000018ff */
[----:B------:R-:W1:Y:S03]  /*c7b0*/  SHFL.IDX PT, R0, R52, 0x1, 0x181f ;  /* 0x00381f0034007f89 */ /* 0x000e6600000e0000 */
[-C--:B------:R-:W-:Y:S05]  /*c7c0*/  HMMA.16816.F32 R20, R64, R32.reuse, RZ ;  /* 0x000000204014723c */ /* 0x080fea00000018ff */
[----:B------:R-:W1:Y:S03]  /*c7d0*/  SHFL.IDX PT, R41, R45, 0x2, 0x181f ;  /* 0x00581f002d297f89 */ /* 0x000e6600000e0000 */
[C---:B------:R-:W-:Y:S05]  /*c7e0*/  HMMA.16816.F32 R24, R60.reuse, R32, RZ ;  /* 0x000000203c18723c */ /* 0x040fea00000018ff */
[----:B------:R-:W2:Y:S08]  /*c7f0*/  SHFL.IDX PT, R42, R52, 0x2, 0x181f ;  /* 0x00581f00342a7f89 */ /* 0x000eb000000e0000 */
[----:B------:R-:W3:Y:S08]  /*c800*/  SHFL.IDX PT, R45, R45, 0x3, 0x181f ;  /* 0x00781f002d2d7f89 */ /* 0x000ef000000e0000 */
[----:B-1----:R-:W1:Y:S01]  /*c810*/  SHFL.IDX PT, R52, R52, 0x3, 0x181f ;  /* 0x00781f0034347f89 */ /* 0x002e6200000e0000 */
[C---:B------:R-:W-:Y:S02]  /*c820*/  IADD3 R30, P4, R36.reuse, R40, RZ ;  /* 0x00000028241e7210 */ /* 0x040fe40007f9e0ff */
[----:B------:R-:W-:Y:S02]  /*c830*/  IADD3 R36, P5, R36, R44, RZ ;  /* 0x0000002c24247210 */ /* 0x000fe40007fbe0ff */
[CC--:B--2---:R-:W-:Y:S02]  /*c840*/  IADD3.X R31, R28.reuse, R3.reuse, RZ, P4, !PT ;  /* 0x000000031c1f7210 */ /* 0x0c4fe400027fe4ff */
[----:B------:R-:W-:Y:S02]  /*c850*/  IADD3.X R37, R28, R2, RZ, P5, !PT ;  /* 0x000000021c257210 */ /* 0x000fe40002ffe4ff */
[C---:B------:R-:W-:Y:S02]  /*c860*/  IADD3 R46, P4, R38.reuse, R40, RZ ;  /* 0x00000028262e7210 */ /* 0x040fe40007f9e0ff */
[----:B------:R-:W-:Y:S02]  /*c870*/  IADD3 R38, P5, R38, R44, RZ ;  /* 0x0000002c26267210 */ /* 0x000fe40007fbe0ff */
[CC--:B------:R-:W-:Y:S02]  /*c880*/  IADD3.X R47, R0.reuse, R3.reuse, RZ, P4, !PT ;  /* 0x00000003002f7210 */ /* 0x0c0fe400027fe4ff */
[----:B------:R-:W-:Y:S02]  /*c890*/  IADD3.X R39, R0, R2, RZ, P5, !PT ;  /* 0x0000000200277210 */ /* 0x000fe40002ffe4ff */
[----:B---3--:R-:W-:Y:S02]  /*c8a0*/  ISETP.GE.AND P2, PT, R196, c[0x0][0x1d4], PT ;  /* 0x00007500c4007a0c */ /* 0x008fe40003f46270 */
[----:B----4-:R-:W-:Y:S02]  /*c8b0*/  ISETP.GE.AND P0, PT, R201, c[0x0][0x1d4], PT ;  /* 0x00007500c9007a0c */ /* 0x010fe40003f06270 */
[----:B------:R-:W-:Y:S04]  /*c8c0*/  SEL R0, RZ, 0x10, P2 ;  /* 0x00000010ff007807 */ /* 0x000fe80001000000 */
[C---:B------:R-:W-:Y:S02]  /*c8d0*/  IADD3 R54, -R0.reuse, 0x10, RZ ;  /* 0x0000001000367810 */ /* 0x040fe40007ffe1ff */
[----:B------:R-:W-:Y:S03]  /*c8e0*/  ISETP.NE.U32.AND P6, PT, R0, RZ, PT ;  /* 0x000000ff0000720c */ /* 0x000fe60003fc5070 */
[----:B-----5:R2:W-:Y:S01]  /*c8f0*/  LDGSTS.E.BYPASS.LTC128B.128 [R53+0x100], [R30.64], !P2 ;  /* 0x001000001e357fae */ /* 0x0205e2000d101d48 */
[----:B------:R-:W-:Y:S07]  /*c900*/  LOP3.LUT R54, R54, 0xf, RZ, 0xc0, !PT ;  /* 0x0000000f36367812 */ /* 0x000fee00078ec0ff */
[----:B------:R3:W-:Y:S08]  /*c910*/  LDGSTS.E.BYPASS.LTC128B.128 [R53+0x2100], [R36.64], !P0 ;  /* 0x0210000024357fae */ /* 0x0007f0000c101d48 */
[----:B------:R4:W-:Y:S08]  /*c920*/  LDGSTS.E.BYPASS.LTC128B.128 [R53+0x900], [R46.64], !P2 ;  /* 0x009000002e357fae */ /* 0x0009f0000d101d48 */
[----:B------:R5:W-:Y:S01]  /*c930*/  LDGSTS.E.BYPASS.LTC128B.128 [R53+0x2900], [R38.64], !P0 ;  /* 0x0290000026357fae */ /* 0x000be2000c101d48 */
[-C--:B--2---:R-:W-:Y:S08]  /*c940*/  HMMA.16816.F32 R28, R60, R34.reuse, RZ ;  /* 0x000000223c1c723c */ /* 0x084ff000000018ff */
[C---:B------:R-:W-:Y:S04]  /*c950*/  HMMA.16816.F32 R32, R64.reuse, R34, RZ ;  /* 0x000000224020723c */ /* 0x040fe800000018ff */
[C---:B---3--:R-:W-:Y:S04]  /*c960*/  IADD3 R36, P4, R41.reuse, R40, RZ ;  /* 0x0000002829247210 */ /* 0x048fe80007f9e0ff */
[----:B------:R-:W-:Y:S04]  /*c970*/  IADD3.X R37, R42, R3, RZ, P4, !PT ;  /* 0x000000032a257210 */ /* 0x000fe800027fe4ff */
[----:B----4-:R-:W-:Y:S01]  /*c980*/  SEL R46, RZ, 0x10, P0 ;  /* 0x00000010ff2e7807 */ /* 0x010fe20000000000 */
[----:B------:R5:W-:Y:S01]  /*c990*/  LDGSTS.E.BYPASS.LTC128B.128 [R53+0x1100], [R36.64], !P2 ;  /* 0x0110000024357fae */ /* 0x000be2000d101d48 */
[----:B------:R-:W-:Y:S02]  /*c9a0*/  IADD3 R58, P2, R41, R44, RZ ;  /* 0x0000002c293a7210 */ /* 0x000fe40007f5e0ff */
[----:B------:R-:W-:Y:S02]  /*c9b0*/  ISETP.NE.U32.AND P5, PT, R46, RZ, PT ;  /* 0x000000ff2e00720c */ /* 0x000fe40003fa5070 */
[----:B------:R-:W-:Y:S02]  /*c9c0*/  IADD3.X R59, R42, R2, RZ, P2, !PT ;  /* 0x000000022a3b7210 */ /* 0x000fe400017fe4ff */
[-C--:B------:R-:W-:Y:S02]  /*c9d0*/  IADD3 R54, P4, P2, R54, R45.reuse, R40 ;  /* 0x0000002d36367210 */ /* 0x080fe40007a9e028 */
[----:B------:R-:W-:Y:S01]  /*c9e0*/  IADD3 R46, -R46, 0x10, RZ ;  /* 0x000000102e2e7810 */ /* 0x000fe20007ffe1ff */
[----:B------:R2:W-:Y:S01]  /*c9f0*/  LDGSTS.E.BYPASS.LTC128B.128 [R53+0x3100], [R58.64], !P0 ;  /* 0x031000003a357fae */ /* 0x0005e2000c101d48 */
[-C--:B-1----:R-:W-:Y:S02]  /*ca00*/  IADD3.X R55, RZ, R52.reuse, R3, P4, P2 ;  /* 0x00000034ff377210 */ /* 0x082fe400027e4403 */
[----:B------:R-:W-:Y:S04]  /*ca10*/  LOP3.LUT R46, R46, 0xf, RZ, 0xc0, !PT ;  /* 0x0000000f2e2e7812 */ /* 0x000fe800078ec0ff */
[----:B------:R-:W-:Y:S01]  /*ca20*/  IADD3 R56, P4, P2, R46, R45, R44 ;  /* 0x0000002d2e387210 */ /* 0x000fe20007a9e02c */
[----:B------:R2:W-:Y:S03]  /*ca30*/  LDGSTS.E.BYPASS.LTC128B.128.ZFILL [R53+0x1900], [R54.64], P6 ;  /* 0x0190000036357fae */ /* 0x0005e6000b141d48 */
[----:B------:R-:W-:Y:S05]  /*ca40*/  IADD3.X R57, RZ, R52, R2, P4, P2 ;  /* 0x00000034ff397210 */ /* 0x000fea00027e4402 */
[----:B------:R-:W3:Y:S01]  /*ca50*/  LDL R2, [R1+0xa8] ;  /* 0x0000a80001027983 */ /* 0x000ee20000100800 */
[-C--:B-----5:R-:W-:Y:S03]  /*ca60*/  HMMA.16816.F32 R36, R64, R48.reuse, RZ ;  /* 0x000000304024723c */ /* 0x0a0fe600000018ff */
[----:B------:R2:W-:Y:S05]  /*ca70*/  LDGSTS.E.BYPASS.LTC128B.128.ZFILL [R53+0x3900], [R56.64], P5 ;  /* 0x0390000038357fae */ /* 0x0005ea000a941d48 */
[C---:B------:R-:W-:Y:S03]  /*ca80*/  HMMA.16816.F32 R40, R60.reuse, R48, RZ ;  /* 0x000000303c28723c */ /* 0x040fe600000018ff */
[----:B------:R-:W3:Y:S04]  /*ca90*/  LDL R3, [R1+0xe8] ;  /* 0x0000e80001037983 */ /* 0x000ee80000100800 */
[----:B------:R-:W0:Y:S01]  /*caa0*/  LDGDEPBAR ;  /* 0x00000000000079af */ /* 0x000e220000000000 */
[-C--:B------:R-:W-:Y:S08]  /*cab0*/  HMMA.16816.F32 R44, R60, R50.reuse, RZ ;  /* 0x000000323c2c723c */ /* 0x080ff000000018ff */
[C---:B------:R-:W-:Y:S08]  /*cac0*/  HMMA.16816.F32 R48, R64.reuse, R50, RZ ;  /* 0x000000324030723c */ /* 0x040ff000000018ff */
[-C--:B--2---:R-:W-:Y:S08]  /*cad0*/  HMMA.16816.F32 R52, R64, R204.reuse, RZ ;  /* 0x000000cc4034723c */ /* 0x084ff000000018ff */
        /* <DEDUP_REMOVED lines=43> */
[----:B------:R-:W-:Y:S02]  /*cd90*/  LDSM.16.M88.4 R220, [R238+-0x1000] ;  /* 0xfff00000eedc783b */ /* 0x000fe40000000200 */
[----:B---3--:R-:W-:Y:S05]  /*cda0*/  ISETP.GT.AND P2, PT, R3, R2, PT ;  /* 0x000000020300720c */ /* 0x008fea0003f44270 */
[----:B------:R-:W-:Y:S01]  /*cdb0*/  HMMA.16816.F32 R64, R204, R226, R64 ;  /* 0x000000e2cc40723c */ /* 0x000fe20000001840 */
[----:B------:R-:W3:Y:S07]  /*cdc0*/  LDSM.16.M88.4 R204, [R238+-0x1800] ;  /* 0xffe80000eecc783b */ /* 0x000eee0000000200 */
[-C--:B-1----:R-:W-:Y:S01]  /*cdd0*/  HMMA.16816.F32 R4, R208, R212.reuse, R4 ;  /* 0x000000d4d004723c */ /* 0x082fe20000001804 */
[----:B------:R-:W1:Y:S07]  /*cde0*/  LDSM.16.M88.4 R224, [R238+-0x800] ;  /* 0xfff80000eee0783b */ /* 0x000e6e0000000200 */
        /* <DEDUP_REMOVED lines=104> */
[----:B------:R-:W-:Y:S03]  /*d470*/  FMUL.FTZ R19, R19, c[0x0][0x320] ;  /* 0x0000c80013137a20 */ /* 0x000fe60000410000 */
[----:B------:R4:W1:Y:S10]  /*d480*/  MUFU.TANH R216, R7 ;  /* 0x0000000700d87308 */ /* 0x0008740000002400 */
[----:B------:R-:W1:Y:S10]  /*d490*/  MUFU.TANH R222, R8 ;  /* 0x0000000800de7308 */ /* 0x000e740000002400 */
[----:B------:R-:W1:Y:S01]  /*d4a0*/  MUFU.TANH R223, R9 ;  /* 0x0000000900df7308 */ /* 0x000e620000002400 */
[----:B----4-:R-:W4:Y:S09]  /*d4b0*/  LDSM.16.M88.4 R4, [R238+0x800] ;  /* 0x00080000ee04783b */ /* 0x010f320000000200 */
[----:B------:R-:W1:Y:S10]  /*d4c0*/  MUFU.TANH R206, R10 ;  /* 0x0000000a00ce7308 */ /* 0x000e740000002400 */
[----:B------:R5:W1:Y:S10]  /*d4d0*/  MUFU.TANH R207, R11 ;  /* 0x0000000b00cf7308 */ /* 0x000a740000002400 */
[----:B------:R1:W1:Y:S10]  /*d4e0*/  MUFU.TANH R225, R12 ;  /* 0x0000000c00e17308 */ /* 0x0002740000002400 */
[----:B------:R2:W2:Y:S01]  /*d4f0*/  MUFU.TANH R226, R13 ;  /* 0x0000000d00e27308 */ /* 0x0004a20000002400 */
[----:B-----5:R-:W5:Y:S01]  /*d500*/  LDSM.16.M88.4 R8, [R238+0x1000] ;  /* 0x00100000ee08783b */ /* 0x020f620000000200 */
[-C--:B----4-:R-:W-:Y:S08]  /*d510*/  HMMA.16816.F32 R20, R212, R4.reuse, R20 ;  /* 0x00000004d414723c */ /* 0x090ff00000001814 */
[----:B------:R-:W4:Y:S01]  /*d520*/  MUFU.TANH R218, R16 ;  /* 0x0000001000da7308 */ /* 0x000f220000002400 */
[C---:B------:R-:W-:Y:S04]  /*d530*/  HMMA.16816.F32 R24, R208.reuse, R4, R24 ;  /* 0x00000004d018723c */ /* 0x040fe80000001818 */
[----:B-1----:R-:W-:Y:S05]  /*d540*/  FMUL.FTZ R12, R14, c[0x0][0x320] ;  /* 0x0000c8000e0c7a20 */ /* 0x002fea0000410000 */
[----:B------:R-:W1:Y:S01]  /*d550*/  MUFU.TANH R219, R17 ;  /* 0x0000001100db7308 */ /* 0x000e620000002400 */
[-C--:B------:R-:W-:Y:S03]  /*d560*/  HMMA.16816.F32 R28, R208, R6.reuse, R28 ;  /* 0x00000006d01c723c */ /* 0x080fe6000000181c */
[----:B--2---:R-:W-:Y:S05]  /*d570*/  FMUL.FTZ R13, R15, c[0x0][0x320] ;  /* 0x0000c8000f0d7a20 */ /* 0x004fea0000410000 */
[C---:B------:R-:W-:Y:S01]  /*d580*/  HMMA.16816.F32 R32, R212.reuse, R6, R32 ;  /* 0x00000006d420723c */ /* 0x040fe20000001820 */
[----:B------:R2:W1:Y:S01]  /*d590*/  MUFU.TANH R227, R18 ;  /* 0x0000001200e37308 */ /* 0x0004620000002400 */
[----:B------:R-:W1:Y:S01]  /*d5a0*/  LDSM.16.M88.4 R4, [R238+0x1800] ;  /* 0x00180000ee04783b */ /* 0x000e620000000200 */
[----:B------:R-:W-:Y:S04]  /*d5b0*/  DEPBAR.LE SB0, 0x0 ;  /* 0x000080000000791a */ /* 0x000fe80000000000 */
[----:B------:R-:W-:Y:S02]  /*d5c0*/  FMUL.FTZ R20, R20, c[0x0][0x320] ;  /* 0x0000c80014147a20 */ /* 0x000fe40000410000 */
[----:B------:R-:W-:Y:S02]  /*d5d0*/  FMUL.FTZ R21, R21, c[0x0][0x320] ;  /* 0x0000c80015157a20 */ /* 0x000fe40000410000 */
[----:B------:R3:W1:Y:S01]  /*d5e0*/  MUFU.TANH R228, R19 ;  /* 0x0000001300e47308 */ /* 0x0006620000002400 */
[----:B------:R-:W-:Y:S01]  /*d5f0*/  BAR.SYNC.DEFER_BLOCKING 0x0 ;  /* 0x0000000000007b1d */ /* 0x000fe20000010000 */
[----:B------:R-:W-:Y:S01]  /*d600*/  FMUL.FTZ R22, R22, c[0x0][0x320] ;  /* 0x0000c80016167a20 */ /* 0x000fe20000410000 */
[-C--:B-----5:R-:W-:Y:S05]  /*d610*/  HMMA.16816.F32 R36, R212, R8.reuse, R36 ;  /* 0x00000008d424723c */ /* 0x0a0fea0000001824 */
[----:B------:R-:W-:Y:S02]  /*d620*/  FMUL.FTZ R15, R26, c[0x0][0x320] ;  /* 0x0000c8001a0f7a20 */ /* 0x000fe40000410000 */
[----:B------:R5:W1:Y:S01]  /*d630*/  MUFU.TANH R224, R20 ;  /* 0x0000001400e07308 */ /* 0x000a620000002400 */
[----:B------:R-:W-:Y:S01]  /*d640*/  FMUL.FTZ R14, R27, c[0x0][0x320] ;  /* 0x0000c8001b0e7a20 */ /* 0x000fe20000410000 */
[C---:B------:R-:W-:Y:S04]  /*d650*/  HMMA.16816.F32 R40, R208.reuse, R8, R40 ;  /* 0x00000008d028723c */ /* 0x040fe80000001828 */
[----:B--2---:R-:W-:Y:S02]  /*d660*/  FMUL.FTZ R18, R24, c[0x0][0x320] ;  /* 0x0000c80018127a20 */ /* 0x004fe40000410000 */
[----:B------:R-:W-:Y:S02]  /*d670*/  FMUL.FTZ R17, R30, c[0x0][0x320] ;  /* 0x0000c8001e117a20 */ /* 0x000fe40000410000 */
[----:B------:R2:W2:Y:S01]  /*d680*/  MUFU.TANH R221, R21 ;  /* 0x0000001500dd7308 */ /* 0x0004a20000002400 */
[-C--:B------:R-:W-:Y:S03]  /*d690*/  HMMA.16816.F32 R44, R208, R10.reuse, R44 ;  /* 0x0000000ad02c723c */ /* 0x080fe6000000182c */
[----:B---3--:R-:W-:Y:S02]  /*d6a0*/  FMUL.FTZ R19, R25, c[0x0][0x320] ;  /* 0x0000c80019137a20 */ /* 0x008fe40000410000 */
[----:B------:R-:W-:Y:S02]  /*d6b0*/  FMUL.FTZ R16, R31, c[0x0][0x320] ;  /* 0x0000c8001f107a20 */ /* 0x000fe40000410000 */
[----:B------:R-:W-:Y:S01]  /*d6c0*/  FMUL.FTZ R31, R32, c[0x0][0x320] ;  /* 0x0000c800201f7a20 */ /* 0x000fe20000410000 */
[C---:B------:R-:W-:Y:S01]  /*d6d0*/  HMMA.16816.F32 R48, R212.reuse, R10, R48 ;  /* 0x0000000ad430723c */ /* 0x040fe20000001830 */
[----:B------:R3:W3:Y:S03]  /*d6e0*/  MUFU.TANH R229, R22 ;  /* 0x0000001600e57308 */ /* 0x0006e60000002400 */
[----:B------:R-:W-:Y:S02]  /*d6f0*/  FMUL.FTZ R32, R33, c[0x0][0x320] ;  /* 0x0000c80021207a20 */ /* 0x000fe40000410000 */
[----:B-----5:R-:W-:Y:S02]  /*d700*/  FMUL.FTZ R20, R29, c[0x0][0x320] ;  /* 0x0000c8001d147a20 */ /* 0x020fe40000410000 */
[-C--:B-1----:R-:W-:Y:S03]  /*d710*/  HMMA.16816.F32 R52, R212, R4.reuse, R52 ;  /* 0x00000004d434723c */ /* 0x082fe60000001834 */
[----:B------:R-:W1:Y:S01]  /*d720*/  MUFU.TANH R12, R12 ;  /* 0x0000000c000c7308 */ /* 0x000e620000002400 */
[----:B------:R-:W-:Y:S02]  /*d730*/  FMUL.FTZ R42, R42, c[0x0][0x320] ;  /* 0x0000c8002a2a7a20 */ /* 0x000fe40000410000 */
[----:B------:R-:W-:Y:S02]  /*d740*/  FMUL.FTZ R27, R35, c[0x0][0x320] ;  /* 0x0000c800231b7a20 */ /* 0x000fe40000410000 */
[C---:B------:R-:W-:Y:S04]  /*d750*/  HMMA.16816.F32 R56, R208.reuse, R4, R56 ;  /* 0x00000004d038723c */ /* 0x040fe80000001838 */
[----:B------:R-:W-:Y:S01]  /*d760*/  FMUL.FTZ R45, R45, c[0x0][0x320] ;  /* 0x0000c8002d2d7a20 */ /* 0x000fe20000410000 */
[----:B------:R-:W1:Y:S01]  /*d770*/  MUFU.TANH R230, R42 ;  /* 0x0000002a00e67308 */ /* 0x000e620000002400 */
[----:B--2---:R-:W-:Y:S02]  /*d780*/  FMUL.FTZ R21, R28, c[0x0][0x320] ;  /* 0x0000c8001c157a20 */ /* 0x004fe40000410000 */
[-C--:B------:R-:W-:Y:S04]  /*d790*/  HMMA.16816.F32 R60, R208, R6.reuse, R60 ;  /* 0x00000006d03c723c */ /* 0x080fe8000000183c */
[----:B---3--:R-:W-:Y:S02]  /*d7a0*/  FMUL.FTZ R22, R23, c[0x0][0x320] ;  /* 0x0000c80017167a20 */ /* 0x008fe40000410000 */
[----:B------:R-:W-:Y:S01]  /*d7b0*/  FMUL.FTZ R28, R34, c[0x0][0x320] ;  /* 0x0000c800221c7a20 */ /* 0x000fe20000410000 */
[----:B------:R2:W3:Y:S01]  /*d7c0*/  MUFU.TANH R231, R45 ;  /* 0x0000002d00e77308 */ /* 0x0004e20000002400 */
[----:B------:R-:W-:Y:S04]  /*d7d0*/  HMMA.16816.F32 R64, R212, R6, R64 ;  /* 0x00000006d440723c */ /* 0x000fe80000001840 */
[----:B------:R-:W-:Y:S02]  /*d7e0*/  FMUL.FTZ R34, R36, c[0x0][0x320] ;  /* 0x0000c80024227a20 */ /* 0x000fe40000410000 */
[----:B------:R-:W-:Y:S02]  /*d7f0*/  FMUL.FTZ R33, R37, c[0x0][0x320] ;  /* 0x0000c80025217a20 */ /* 0x000fe40000410000 */
[----:B------:R-:W-:Y:S01]  /*d800*/  FMUL.FTZ R30, R38, c[0x0][0x320] ;  /* 0x0000c800261e7a20 */ /* 0x000fe20000410000 */
[----:B------:R-:W1:Y:S03]  /*d810*/  MUFU.TANH R13, R13 ;  /* 0x0000000d000d7308 */ /* 0x000e660000002400 */
        /* <DEDUP_REMOVED lines=8> */
[----:B--2---:R-:W-:Y:S02]  /*d8a0*/  FMUL.FTZ R45, R48, c[0x0][0x320] ;  /* 0x0000c800302d7a20 */ /* 0x004fe40000410000 */
[----:B------:R-:W-:Y:S01]  /*d8b0*/  FMUL.FTZ R44, R49, c[0x0][0x320] ;  /* 0x0000c800312c7a20 */ /* 0x000fe20000410000 */
[----:B------:R-:W2:Y:S01]  /*d8c0*/  MUFU.TANH R18, R18 ;  /* 0x0000001200127308 */ /* 0x000ea20000002400 */
        /* <DEDUP_REMOVED lines=20> */
[----:B------:R-:W-:Y:S05]  /*da10*/  FMUL.FTZ R66, R66, c[0x0][0x320] ;  /* 0x0000c80042427a20 */ /* 0x000fea0000410000 */
        /* <DEDUP_REMOVED lines=29> */
[----:B------:R-:W1:Y:S10]  /*dbf0*/  MUFU.TANH R35, R35 ;  /* 0x0000002300237308 */ /* 0x000e740000002400 */
[----:B------:R1:W1:Y:S10]  /*dc00*/  MUFU.TANH R210, R60 ;  /* 0x0000003c00d27308 */ /* 0x0002740000002400 */
[----:B------:R-:W1:Y:S10]  /*dc10*/  MUFU.TANH R43, R43 ;  /* 0x0000002b002b7308 */ /* 0x000e740000002400 */
[----:B------:R-:W1:Y:S10]  /*dc20*/  MUFU.TANH R37, R37 ;  /* 0x0000002500257308 */ /* 0x000e740000002400 */
[----:B------:R-:W1:Y:S10]  /*dc30*/  MUFU.TANH R36, R36 ;  /* 0x0000002400247308 */ /* 0x000e740000002400 */
[----:B------:R-:W1:Y:S10]  /*dc40*/  MUFU.TANH R50, R50 ;  /* 0x0000003200327308 */ /* 0x000e740000002400 */
[----:B------:R-:W1:Y:S10]  /*dc50*/  MUFU.TANH R49, R49 ;  /* 0x0000003100317308 */ /* 0x000e740000002400 */
[----:B------:R1:W1:Y:S10]  /*dc60*/  MUFU.TANH R214, R66 ;  /* 0x0000004200d67308 */ /* 0x0002740000002400 */
[----:B------:R-:W1:Y:S01]  /*dc70*/  MUFU.TANH R48, R48 ;  /* 0x0000003000307308 */ /* 0x000e620000002400 */
[----:B------:R-:W-:-:S05]  /*dc80*/  @!P2 BRA `(.L_x_1251) ;  /* 0x000005e00000a947 */ /* 0x000fca0003800000 */
[----:B--234-:R-:W2:Y:S04]  /*dc90*/  LDL R51, [R1+0xbc] ;  /* 0x0000bc0001337983 */ /* 0x01cea80000100800 */
[----:B------:R-:W3:Y:S04]  /*dca0*/  LDL.64 R54, [R1+0xd8] ;  /* 0x0000d80001367983 */ /* 0x000ee80000100a00 */
[----:B------:R-:W4:Y:S04]  /*dcb0*/  LDL R9, [R1+0xa4] ;  /* 0x0000a40001097983 */ /* 0x000f280000100800 */
[----:B------:R-:W5:Y:S04]  /*dcc0*/  S2R R217, SR_TID.X ;  /* 0x0000000000d97919 */ /* 0x000f680000002100 */
[----:B------:R-:W3:Y:S01]  /*dcd0*/  LDL.64 R52, [R1+0xd0] ;  /* 0x0000d00001347983 */ /* 0x000ee20000100a00 */
[----:B--2---:R-:W-:Y:S01]  /*dce0*/  IMAD R3, R3, 0x40, R51 ;  /* 0x0000004003037824 */ /* 0x004fe200078e0233 */
[--C-:B-----5:R-:W-:Y:S02]  /*dcf0*/  SHF.R.S32.HI R2, RZ, 0x1f, R217.reuse ;  /* 0x0000001fff027819 */ /* 0x120fe400000114d9 */
[----:B------:R-:W-:Y:S02]  /*dd00*/  SHF.R.S32.HI R8, RZ, 0x1f, R217 ;  /* 0x0000001fff087819 */ /* 0x000fe400000114d9 */
[-C--:B------:R-:W-:Y:S02]  /*dd10*/  LEA.HI R2, R2, R217.reuse, RZ, 0x3 ;  /* 0x000000d902027211 */ /* 0x080fe400078f18ff */
[----:B------:R-:W-:Y:S02]  /*dd20*/  LEA.HI R8, R8, R217, RZ, 0x3 ;  /* 0x000000d908087211 */ /* 0x000fe400078f18ff */
[----:B------:R-:W-:Y:S02]  /*dd30*/  LOP3.LUT R2, R2, 0xfffffff8, RZ, 0xc0, !PT ;  /* 0xfffffff802027812 */ /* 0x000fe400078ec0ff */
[----:B------:R-:W-:Y:S03]  /*dd40*/  SHF.R.S32.HI R8, RZ, 0x3, R8 ;  /* 0x00000003ff087819 */ /* 0x000fe60000011408 */
[----:B------:R-:W-:Y:S02]  /*dd50*/  IMAD.IADD R2, R217, 0x1, -R2 ;  /* 0x00000001d9027824 */ /* 0x000fe400078e0a02 */
[----:B---3--:R-:W-:Y:S01]  /*dd60*/  IMAD.SHL.U32 R53, R201, 0x2, RZ ;  /* 0x00000002c9357824 */ /* 0x008fe200078e00ff */
[----:B------:R-:W2:Y:S01]  /*dd70*/  LDL R217, [R1+0xa0] ;  /* 0x0000a00001d97983 */ /* 0x000ea20000100800 */
[----:B------:R-:W-:Y:S03]  /*dd80*/  IMAD R2, R2, 0x10, R8 ;  /* 0x0000001002027824 */ /* 0x000fe600078e0208 */
[----:B------:R-:W3:Y:S02]  /*dd90*/  LDL R8, [R1] ;  /* 0x0000000001087983 */ /* 0x000ee40000100800 */
[----:B------:R-:W-:Y:S05]  /*dda0*/  IADD3 R2, R3, -0x40, R2 ;  /* 0xffffffc003027810 */ /* 0x000fea0007ffe002 */
[----:B------:R-:W-:Y:S04]  /*ddb0*/  @P3 IMAD.HI.U32 R4, R2, c[0x0][0x2bc], RZ ;  /* 0x0000af0002043a27 */ /* 0x000fe800078e00ff */
[----:B------:R-:W-:Y:S01]  /*ddc0*/  IMAD.MOV.U32 R3, RZ, RZ, R2 ;  /* 0x000000ffff037224 */ /* 0x000fe200078e0002 */
[----:B------:R-:W-:Y:S04]  /*ddd0*/  @P3 SHF.R.U32.HI R3, RZ, c[0x0][0x2c0], R4 ;  /* 0x0000b000ff033a19 */ /* 0x000fe80000011604 */
[----:B------:R-:W-:Y:S02]  /*dde0*/  @!P1 IADD3 R5, P2, R3, R54, RZ ;  /* 0x0000003603059210 */ /* 0x000fe40007f5e0ff */
[----:B------:R-:W-:Y:S02]  /*ddf0*/  SHF.L.U64.HI R54, R201, 0x1, R252 ;  /* 0x00000001c9367819 */ /* 0x000fe400000102fc */
[----:B----4-:R-:W-:Y:S01]  /*de00*/  @!P1 LEA.HI.X.SX32 R4, R3, R9, 0x1, P2 ;  /* 0x0000000903049211 */ /* 0x010fe200010f0eff */
[----:B------:R-:W-:Y:S01]  /*de10*/  IMAD.MOV.U32 R9, RZ, RZ, RZ ;  /* 0x000000ffff097224 */ /* 0x000fe200078e00ff */
[C---:B------:R-:W-:Y:S01]  /*de20*/  @!P1 LEA R6, P2, R5.reuse, c[0x0][0x2a0], 0x2 ;  /* 0x0000a80005069a11 */ /* 0x040fe200078410ff */
[----:B------:R-:W-:Y:S03]  /*de30*/  IMAD.MOV R3, RZ, RZ, -R3 ;  /* 0x000000ffff037224 */ /* 0x000fe600078e0a03 */
[----:B------:R-:W-:Y:S01]  /*de40*/  @!P1 LEA.HI.X R7, R5, c[0x0][0x2a4], R4, 0x2, P2 ;  /* 0x0000a90005079a11 */ /* 0x000fe200010f1404 */
[----:B------:R-:W-:Y:S04]  /*de50*/  IMAD R51, R3, c[0x0][0x2b8], R2 ;  /* 0x0000ae0003337a24 */ /* 0x000fe800078e0202 */
[C---:B------:R-:W-:Y:S01]  /*de60*/  IMAD.WIDE.U32 R4, R51.reuse, c[0x0][0x1e0], RZ ;  /* 0x0000780033047a25 */ /* 0x040fe200078e00ff */
[----:B------:R-:W4:Y:S01]  /*de70*/  @!P1 LDG.E R9, [R6.64] ;  /* 0x0000000806099981 */ /* 0x000f22000c1e1900 */
[----:B------:R-:W-:Y:S03]  /*de80*/  SHF.R.S32.HI R2, RZ, 0x1f, R51 ;  /* 0x0000001fff027819 */ /* 0x000fe60000011433 */
[----:B------:R5:W-:Y:S02]  /*de90*/  STL [R1+0xb8], R51 ;  /* 0x0000b83301007387 */ /* 0x000be40000100800 */
[----:B------:R-:W-:Y:S04]  /*dea0*/  IMAD R2, R2, c[0x0][0x1e0], RZ ;  /* 0x0000780002027a24 */ /* 0x000fe800078e02ff */
[----:B------:R-:W-:Y:S04]  /*deb0*/  IMAD R2, R51, c[0x0][0x1e4], R2 ;  /* 0x0000790033027a24 */ /* 0x000fe800078e0202 */
[----:B------:R-:W-:Y:S02]  /*dec0*/  IMAD.IADD R5, R5, 0x1, R2 ;  /* 0x0000000105057824 */ /* 0x000fe400078e0202 */
[----:B-----5:R-:W-:Y:S01]  /*ded0*/  IMAD.SHL.U32 R51, R196, 0x2, RZ ;  /* 0x00000002c4337824 */ /* 0x020fe200078e00ff */
[----:B----4-:R-:W-:Y:S01]  /*dee0*/  SHF.R.S32.HI R2, RZ, 0x1f, R9 ;  /* 0x0000001fff027819 */ /* 0x010fe20000011409 */
[----:B------:R4:W-:Y:S01]  /*def0*/  STL [R1+0xb4], R9 ;  /* 0x0000b40901007387 */ /* 0x0009e20000100800 */
[C---:B------:R-:W-:Y:S04]  /*df00*/  IMAD.WIDE.U32 R4, R9.reuse, c[0x0][0x1f0], R4 ;  /* 0x00007c0009047a25 */ /* 0x040fe800078e0004 */
[----:B------:R-:W-:Y:S01]  /*df10*/  IMAD R2, R2, c[0x0][0x1f0], RZ ;  /* 0x00007c0002027a24 */ /* 0x000fe200078e02ff */
[----:B------:R-:W-:Y:S02]  /*df20*/  IADD3 R4, P2, R52, R4, RZ ;  /* 0x0000000434047210 */ /* 0x000fe40007f5e0ff */
[----:B---3--:R-:W-:Y:S01]  /*df30*/  SHF.L.U64.HI R52, R196, 0x1, R8 ;  /* 0x00000001c4347819 */ /* 0x008fe20000010208 */
[----:B------:R-:W-:Y:S05]  /*df40*/  IMAD R2, R9, c[0x0][0x1f4], R2 ;  /* 0x00007d0009027a24 */ /* 0x000fea00078e0202 */
[----:B--2---:R-:W-:Y:S02]  /*df50*/  IADD3.X R2, R217, R5, R2, P2, !PT ;  /* 0x00000005d9027210 */ /* 0x004fe400017fe402 */
[C---:B------:R-:W-:Y:S04]  /*df60*/  LEA R3, P2, R4.reuse, c[0x0][0x1c8], 0x1 ;  /* 0x0000720004037a11 */ /* 0x040fe800078408ff */
[----:B------:R-:W-:Y:S01]  /*df70*/  LEA.HI.X R2, R4, c[0x0][0x1cc], R2, 0x1, P2 ;  /* 0x0000730004027a11 */ /* 0x000fe200010f0c02 */
[----:B------:R-:W-:-:S06]  /*df80*/  BRA.DIV ~URZ, `(.L_x_1252) ;  /* 0x00008c627f007947 */ /* 0x000fcc000b800000 */
[----:B------:R2:W3:Y:S02]  /*df90*/  SHFL.IDX PT, R55, R2, RZ, 0x181f ;  /* 0x00181fff02377589 */ /* 0x0004e400000e0000 */
.L_x_1297:
[----:B------:R-:W-:-:S05]  /*dfa0*/  BRA.DIV ~URZ, `(.L_x_1253) ;  /* 0x00008cb27f007947 */ /* 0x000fca000b800000 */
[----:B-1----:R-:W5:Y:S01]  /*dfb0*/  LDL R58, [R1+0x8] ;  /* 0x00000800013a7983 */ /* 0x002f620000100800 */
[C---:B------:R-:W-:Y:S02]  /*dfc0*/  ISETP.NE.U32.AND P2, PT, R0.reuse, RZ, PT ;  /* 0x000000ff0000720c */ /* 0x040fe40003f45070 */
[----:B------:R-:W-:Y:S01]  /*dfd0*/  IADD3 R4, -R0, 0x10, RZ ;  /* 0x0000001000047810 */ /* 0x000fe20007ffe1ff */
[----:B------:R-:W1:Y:S03]  /*dfe0*/  SHFL.IDX PT, R5, R3, RZ, 0x181f ;  /* 0x00181fff03057589 */ /* 0x000e6600000e0000 */
[----:B------:R-:W-:Y:S04]  /*dff0*/  LOP3.LUT R4, R4, 0xf, RZ, 0xc0, !PT ;  /* 0x0000000f04047812 */ /* 0x000fe800078ec0ff */
[C-C-:B-1----:R-:W-:Y:S04]  /*e000*/  IADD3 R6, P5, P4, R4.reuse, R5, R51.reuse ;  /* 0x0000000504067210 */ /* 0x142fe80007cbe033 */
[----:B---3--:R-:W-:Y:S05]  /*e010*/  IADD3.X R7, RZ, R55, R52, P5, P4 ;  /* 0x00000037ff077210 */ /* 0x008fea0002fe8434 */
[----:B------:R-:W-:Y:S01]  /*e020*/  @!PT LDS RZ, [RZ] ;  /* 0x00000000fffff984 */ /* 0x000fe20000000800 */
[----:B------:R-:W-:Y:S01]  /*e030*/  @!PT LDS RZ, [RZ] ;  /* 0x00000000fffff984 */ /* 0x000fe20000000800 */
[----:B-----5:R1:W-:Y:S02]  /*e040*/  LDGSTS.E.BYPASS.LTC128B.128.ZFILL [R58+0x4100], [R6.64], P2 ;  /* 0x04100000063a7fae */ /* 0x0203e40009141d48 */
[----:B-1----:R-:W-:Y:S02]  /*e050*/  IADD3 R6, P4, R5, R53, RZ ;  /* 0x0000003505067210 */ /* 0x002fe40007f9e0ff */
[----:B------:R-:W1:Y:S03]  /*e060*/  SHFL.IDX PT, R5, R3, 0x1, 0x181f ;  /* 0x00381f0003057f89 */ /* 0x000e6600000e0000 */
[----:B------:R-:W-:Y:S05]  /*e070*/  IMAD.X R7, R55, 0x1, R54, P4 ;  /* 0x0000000137077824 */ /* 0x000fea00020e0636 */
[----:B------:R3:W-:Y:S01]  /*e080*/  LDGSTS.E.BYPASS.LTC128B.128 [R58+0x6100], [R6.64], !P0 ;  /* 0x06100000063a7fae */ /* 0x0007e2000c101d48 */
[--C-:B-1----:R-:W-:Y:S03]  /*e090*/  IADD3 R8, P5, P4, R4, R5, R51.reuse ;  /* 0x0000000504087210 */ /* 0x102fe60007cbe033 */
[----:B---3--:R-:W1:Y:S02]  /*e0a0*/  SHFL.IDX PT, R6, R2, 0x1, 0x181f ;  /* 0x00381f0002067f89 */ /* 0x008e6400000e0000 */
[----:B-1--4-:R-:W-:Y:S02]  /*e0b0*/  IADD3.X R9, RZ, R6, R52, P5, P4 ;  /* 0x00000006ff097210 */ /* 0x012fe40002fe8434 */
[----:B------:R-:W-:Y:S02]  /*e0c0*/  IADD3 R56, P4, R5, R53, RZ ;  /* 0x0000003505387210 */ /* 0x000fe40007f9e0ff */
[----:B------:R-:W1:Y:S03]  /*e0d0*/  SHFL.IDX PT, R5, R3, 0x2, 0x181f ;  /* 0x00581f0003057f89 */ /* 0x000e6600000e0000 */
[----:B------:R-:W-:Y:S01]  /*e0e0*/  IMAD.X R57, R6, 0x1, R54, P4 ;  /* 0x0000000106397824 */ /* 0x000fe200020e0636 */
[----:B------:R1:W-:Y:S04]  /*e0f0*/  LDGSTS.E.BYPASS.LTC128B.128.ZFILL [R58+0x4900], [R8.64], P2 ;  /* 0x04900000083a7fae */ /* 0x0003e80009141d48 */
[----:B------:R-:W3:Y:S04]  /*e100*/  SHFL.IDX PT, R6, R2, 0x2, 0x181f ;  /* 0x00581f0002067f89 */ /* 0x000ee800000e0000 */
[----:B------:R4:W-:Y:S04]  /*e110*/  LDGSTS.E.BYPASS.LTC128B.128 [R58+0x6900], [R56.64], !P0 ;  /* 0x06900000383a7fae */ /* 0x0009e8000c101d48 */
[----:B--2---:R-:W2:Y:S01]  /*e120*/  SHFL.IDX PT, R2, R2, 0x3, 0x181f ;  /* 0x00781f0002027f89 */ /* 0x004ea200000e0000 */
[----:B-1----:R-:W-:Y:S04]  /*e130*/  IADD3 R8, P5, P4, R4, R5, R51 ;  /* 0x0000000504087210 */ /* 0x002fe80007cbe033 */
[----:B---3--:R-:W-:Y:S05]  /*e140*/  IADD3.X R9, RZ, R6, R52, P5, P4 ;  /* 0x00000006ff097210 */ /* 0x008fea0002fe8434 */
[----:B------:R1:W-:Y:S02]  /*e150*/  LDGSTS.E.BYPASS.LTC128B.128.ZFILL [R58+0x5100], [R8.64], P2 ;  /* 0x05100000083a7fae */ /* 0x0003e40009141d48 */
[----:B-1----:R-:W-:Y:S02]  /*e160*/  IADD3 R8, P2, R5, R53, RZ ;  /* 0x0000003505087210 */ /* 0x002fe40007f5e0ff */
[----:B------:R4:W1:Y:S03]  /*e170*/  SHFL.IDX PT, R5, R3, 0x3, 0x181f ;  /* 0x00781f0003057f89 */ /* 0x00086600000e0000 */
[----:B------:R-:W-:Y:S05]  /*e180*/  IMAD.X R9, R6, 0x1, R54, P2 ;  /* 0x0000000106097824 */ /* 0x000fea00010e0636 */
[----:B------:R4:W-:Y:S03]  /*e190*/  LDGSTS.E.BYPASS.LTC128B.128 [R58+0x7100], [R8.64], !P0 ;  /* 0x07100000083a7fae */ /* 0x0009e6000c101d48 */
.L_x_1298:
[C---:B--2---:R-:W-:Y:S01]  /*e1a0*/  ISETP.NE.U32.AND P2, PT, R0.reuse, RZ, PT ;  /* 0x000000ff0000720c */ /* 0x044fe20003f45070 */
[----:B----4-:R-:W2:Y:S01]  /*e1b0*/  LDL R3, [R1+0x8] ;  /* 0x0000080001037983 */ /* 0x010ea20000100800 */
[----:B------:R-:W-:Y:S04]  /*e1c0*/  IADD3 R0, -R0, 0x10, RZ ;  /* 0x0000001000007810 */ /* 0x000fe80007ffe1ff */
[----:B------:R-:W-:Y:S04]  /*e1d0*/  LOP3.LUT R0, R0, 0xf, RZ, 0xc0, !PT ;  /* 0x0000000f00007812 */ /* 0x000fe800078ec0ff */
[----:B-1----:R-:W-:Y:S04]  /*e1e0*/  IADD3 R6, P5, P4, R0, R5, R51 ;  /* 0x0000000500067210 */ /* 0x002fe80007cbe033 */
[----:B------:R-:W-:Y:S05]  /*e1f0*/  IADD3.X R7, RZ, R2, R52, P5, P4 ;  /* 0x00000002ff077210 */ /* 0x000fea0002fe8434 */
[----:B------:R-:W-:Y:S01]  /*e200*/  @!PT LDS RZ, [RZ] ;  /* 0x00000000fffff984 */ /* 0x000fe20000000800 */
[----:B------:R-:W-:Y:S01]  /*e210*/  @!PT LDS RZ, [RZ] ;  /* 0x00000000fffff984 */ /* 0x000fe20000000800 */
[----:B------:R-:W-:Y:S01]  /*e220*/  @!PT LDS RZ, [RZ] ;  /* 0x00000000fffff984 */ /* 0x000fe20000000800 */
[----:B--2---:R1:W-:Y:S01]  /*e230*/  LDGSTS.E.BYPASS.LTC128B.128.ZFILL [R3+0x5900], [R6.64], P2 ;  /* 0x0590000006037fae */ /* 0x0043e20009141d48 */
[----:B------:R-:W-:Y:S05]  /*e240*/  IADD3 R4, P2, R5, R53, RZ ;  /* 0x0000003505047210 */ /* 0x000fea0007f5e0ff */
[----:B------:R-:W-:Y:S05]  /*e250*/  IMAD.X R5, R2, 0x1, R54, P2 ;  /* 0x0000000102057824 */ /* 0x000fea00010e0636 */
[----:B------:R1:W-:Y:S03]  /*e260*/  LDGSTS.E.BYPASS.LTC128B.128 [R3+0x7900], [R4.64], !P0 ;  /* 0x0790000004037fae */ /* 0x0003e6000c101d48 */
.L_x_1251:
[----:B--234-:R-:W-:Y:S05]  /*e270*/  BSYNC B0 ;  /* 0x0000000000007941 */ /* 0x01cfea0003800000 */
.L_x_1250:
        /* <DEDUP_REMOVED lines=80> */
[----:B------:R1:W2:Y:S02]  /*e780*/  SHFL.BFLY PT, R196, R4, 0x1, 0x1f ;  /* 0x0c201f0004c47f89 */ /* 0x0002a400000e0000 */
.L_x_1299:
[----:B------:R-:W3:Y:S01]  /*e790*/  LDL.LU R5, [R1+0xe0] ;  /* 0x0000e00001057983 */ /* 0x000ee20000300800 */
[C---:B------:R-:W-:Y:S01]  /*e7a0*/  FMUL.FTZ R217, R3.reuse, c[0x0][0x2d0] ;  /* 0x0000b40003d97a20 */ /* 0x040fe20000410000 */
[----:B--2---:R-:W-:Y:S01]  /*e7b0*/  FMNMX.FTZ R196, R196, R4, !PT ;  /* 0x00000004c4c47209 */ /* 0x004fe20007810000 */
[----:B------:R-:W-:Y:S01]  /*e7c0*/  FADD.FTZ R201, -R3, R199 ;  /* 0x000000c703c97221 */ /* 0x000fe20000010100 */
[----:B------:R-:W2:Y:S01]  /*e7d0*/  LDL.LU R54, [R1+0xe4] ;  /* 0x0000e40001367983 */ /* 0x000ea20000300800 */
[--C-:B------:R-:W-:Y:S01]  /*e7e0*/  FFMA.FTZ R204, R204, c[0x0][0x2d0], -R217.reuse ;  /* 0x0000b400cccc7a23 */ /* 0x100fe200000108d9 */
[----:B------:R-:W-:Y:S01]  /*e7f0*/  WARPSYNC 0xffffffff ;  /* 0xffffffff00007948 */ /* 0x000fe20003800000 */
[----:B------:R-:W-:Y:S02]  /*e800*/  FMUL.FTZ R201, R201, c[0x0][0x2d0] ;  /* 0x0000b400c9c97a20 */ /* 0x000fe40000410000 */
[--C-:B-1----:R-:W-:Y:S02]  /*e810*/  FFMA.FTZ R4, R220, c[0x0][0x2d0], -R217.reuse ;  /* 0x0000b400dc047a23 */ /* 0x102fe400000108d9 */
[----:B------:R-:W-:Y:S01]  /*e820*/  MUFU.EX2 R204, R204 ;  /* 0x000000cc00cc7308 */ /* 0x000fe20000000800 */
[----:B------:R-:W-:Y:S02]  /*e830*/  FMUL.FTZ R213, R2, c[0x0][0x2d0] ;  /* 0x0000b40002d57a20 */ /* 0x000fe40000410000 */
[----:B------:R-:W-:Y:S02]  /*e840*/  FFMA.FTZ R53, R32, c[0x0][0x2d0], -R217 ;  /* 0x0000b40020357a23 */ /* 0x000fe400000108d9 */
[----:B------:R-:W-:Y:S02]  /*e850*/  FFMA.FTZ R205, R205, c[0x0][0x2d0], -R213 ;  /* 0x0000b400cdcd7a23 */ /* 0x000fe400000108d5 */
[--C-:B------:R-:W-:Y:S02]  /*e860*/  FFMA.FTZ R9, R218, c[0x0][0x2d0], -R217.reuse ;  /* 0x0000b400da097a23 */ /* 0x100fe400000108d9 */
[----:B------:R-:W-:Y:S01]  /*e870*/  FFMA.FTZ R51, R219, c[0x0][0x2d0], -R217 ;  /* 0x0000b400db337a23 */ /* 0x000fe200000108d9 */
[----:B------:R-:W1:Y:S01]  /*e880*/  MUFU.EX2 R201, R201 ;  /* 0x000000c900c97308 */ /* 0x000e620000000800 */
[--C-:B------:R-:W-:Y:S02]  /*e890*/  FFMA.FTZ R59, R27, c[0x0][0x2d0], -R213.reuse ;  /* 0x0000b4001b3b7a23 */ /* 0x100fe400000108d5 */
[----:B------:R-:W-:Y:S02]  /*e8a0*/  FMUL.FTZ R209, R0, c[0x0][0x2d0] ;  /* 0x0000b40000d17a20 */ /* 0x000fe40000410000 */
[----:B------:R-:W-:Y:S02]  /*e8b0*/  FFMA.FTZ R62, R28, c[0x0][0x2d0], -R213 ;  /* 0x0000b4001c3e7a23 */ /* 0x000fe400000108d5 */
[--C-:B------:R-:W-:Y:S02]  /*e8c0*/  FFMA.FTZ R222, R222, c[0x0][0x2d0], -R209.reuse ;  /* 0x0000b400dede7a23 */ /* 0x100fe400000108d1 */
[--C-:B------:R-:W-:Y:S01]  /*e8d0*/  FFMA.FTZ R28, R223, c[0x0][0x2d0], -R209.reuse ;  /* 0x0000b400df1c7a23 */ /* 0x100fe200000108d1 */
[----:B------:R-:W4:Y:S01]  /*e8e0*/  MUFU.EX2 R4, R4 ;  /* 0x0000000400047308 */ /* 0x000f220000000800 */
[----:B------:R-:W-:Y:S02]  /*e8f0*/  FFMA.FTZ R223, R20, c[0x0][0x2d0], -R209 ;  /* 0x0000b40014df7a23 */ /* 0x000fe400000108d1 */
[----:B------:R-:W-:Y:S02]  /*e900*/  FFMA.FTZ R57, R33, c[0x0][0x2d0], -R217 ;  /* 0x0000b40021397a23 */ /* 0x000fe400000108d9 */
[--C-:B------:R-:W-:Y:S02]  /*e910*/  FFMA.FTZ R33, R226, c[0x0][0x2d0], -R209.reuse ;  /* 0x0000b400e2217a23 */ /* 0x100fe400000108d1 */
[----:B------:R-:W-:Y:S02]  /*e920*/  FFMA.FTZ R226, R21, c[0x0][0x2d0], -R209 ;  /* 0x0000b40015e27a23 */ /* 0x000fe400000108d1 */
[----:B------:R-:W-:Y:S01]  /*e930*/  FFMA.FTZ R219, R31, c[0x0][0x2d0], -R217 ;  /* 0x0000b4001fdb7a23 */ /* 0x000fe200000108d9 */
[----:B------:R-:W-:Y:S01]  /*e940*/  MUFU.EX2 R205, R205 ;  /* 0x000000cd00cd7308 */ /* 0x000fe20000000800 */
[----:B------:R-:W-:Y:S02]  /*e950*/  FFMA.FTZ R31, R22, c[0x0][0x2d0], -R213 ;  /* 0x0000b400161f7a23 */ /* 0x000fe400000108d5 */
[----:B------:R-:W-:Y:S02]  /*e960*/  FFMA.FTZ R58, R18, c[0x0][0x2d0], -R209 ;  /* 0x0000b400123a7a23 */ /* 0x000fe400000108d1 */
[--C-:B------:R-:W-:Y:S02]  /*e970*/  FFMA.FTZ R220, R221, c[0x0][0x2d0], -R217.reuse ;  /* 0x0000b400dddc7a23 */ /* 0x100fe400000108d9 */
[----:B------:R-:W-:Y:S02]  /*e980*/  FFMA.FTZ R221, R47, c[0x0][0x2d0], -R217 ;  /* 0x0000b4002fdd7a23 */ /* 0x000fe400000108d9 */
[----:B------:R-:W-:Y:S01]  /*e990*/  FFMA.FTZ R47, R19, c[0x0][0x2d0], -R209 ;  /* 0x0000b400132f7a23 */ /* 0x000fe200000108d1 */
[----:B------:R-:W5:Y:S01]  /*e9a0*/  MUFU.EX2 R9, R9 ;  /* 0x0000000900097308 */ /* 0x000f620000000800 */
[--C-:B------:R-:W-:Y:S02]  /*e9b0*/  FFMA.FTZ R52, R224, c[0x0][0x2d0], -R217.reuse ;  /* 0x0000b400e0347a23 */ /* 0x100fe400000108d9 */
[--C-:B------:R-:W-:Y:S02]  /*e9c0*/  FFMA.FTZ R67, R44, c[0x0][0x2d0], -R217.reuse ;  /* 0x0000b4002c437a23 */ /* 0x100fe400000108d9 */
[--C-:B------:R-:W-:Y:S02]  /*e9d0*/  FFMA.FTZ R224, R46, c[0x0][0x2d0], -R217.reuse ;  /* 0x0000b4002ee07a23 */ /* 0x100fe400000108d9 */
[--C-:B------:R-:W-:Y:S02]  /*e9e0*/  FFMA.FTZ R218, R50, c[0x0][0x2d0], -R217.reuse ;  /* 0x0000b40032da7a23 */ /* 0x100fe400000108d9 */
[--C-:B------:R-:W-:Y:S01]  /*e9f0*/  FFMA.FTZ R56, R34, c[0x0][0x2d0], -R217.reuse ;  /* 0x0000b40022387a23 */ /* 0x100fe200000108d9 */
[----:B------:R1:W1:Y:S01]  /*ea00*/  MUFU.EX2 R27, R51 ;  /* 0x00000033001b7308 */ /* 0x0002620000000800 */
[--C-:B------:R-:W-:Y:S02]  /*ea10*/  FFMA.FTZ R45, R45, c[0x0][0x2d0], -R217.reuse ;  /* 0x0000b4002d2d7a23 */ /* 0x100fe400000108d9 */
[----:B------:R-:W-:Y:S02]  /*ea20*/  FFMA.FTZ R217, R49, c[0x0][0x2d0], -R217 ;  /* 0x0000b40031d97a23 */ /* 0x000fe400000108d9 */
[--C-:B------:R-:W-:Y:S02]  /*ea30*/  FFMA.FTZ R49, R229, c[0x0][0x2d0], -R213.reuse ;  /* 0x0000b400e5317a23 */ /* 0x100fe400000108d5 */
[--C-:B------:R-:W-:Y:S02]  /*ea40*/  FFMA.FTZ R63, R39, c[0x0][0x2d0], -R213.reuse ;  /* 0x0000b400273f7a23 */ /* 0x100fe400000108d5 */
[--C-:B------:R-:W-:Y:S01]  /*ea50*/  FFMA.FTZ R7, R227, c[0x0][0x2d0], -R213.reuse ;  /* 0x0000b400e3077a23 */ /* 0x100fe200000108d5 */
[----:B------:R2:W-:Y:S01]  /*ea60*/  MUFU.EX2 R20, R222 ;  /* 0x000000de00147308 */ /* 0x0005e20000000800 */
[----:B------:R-:W-:Y:S02]  /*ea70*/  FFMA.FTZ R6, R228, c[0x0][0x2d0], -R213 ;  /* 0x0000b400e4067a23 */ /* 0x000fe400000108d5 */
[--C-:B------:R-:W-:Y:S02]  /*ea80*/  FFMA.FTZ R34, R225, c[0x0][0x2d0], -R209.reuse ;  /* 0x0000b400e1227a23 */ /* 0x100fe400000108d1 */
[----:B------:R-:W-:Y:S02]  /*ea90*/  FFMA.FTZ R55, R24, c[0x0][0x2d0], -R209 ;  /* 0x0000b40018377a23 */ /* 0x000fe400000108d1 */
[--C-:B------:R-:W-:Y:S02]  /*eaa0*/  FFMA.FTZ R66, R30, c[0x0][0x2d0], -R213.reuse ;  /* 0x0000b4001e427a23 */ /* 0x100fe400000108d5 */
[--C-:B------:R-:W-:Y:S01]  /*eab0*/  FFMA.FTZ R65, R29, c[0x0][0x2d0], -R213.reuse ;  /* 0x0000b4001d417a23 */ /* 0x100fe200000108d5 */
[----:B------:R-:W-:Y:S01]  /*eac0*/  MUFU.EX2 R21, R28 ;  /* 0x0000001c00157308 */ /* 0x000fe20000000800 */
[--C-:B------:R-:W-:Y:S02]  /*ead0*/  FFMA.FTZ R64, R40, c[0x0][0x2d0], -R213.reuse ;  /* 0x0000b40028407a23 */ /* 0x100fe400000108d5 */
[--C-:B------:R-:W-:Y:S01]  /*eae0*/  FFMA.FTZ R215, R41, c[0x0][0x2d0], -R213.reuse ;  /* 0x0000b40029d77a23 */ /* 0x100fe200000108d5 */
[----:B-1----:R-:W-:Y:S01]  /*eaf0*/  MOV R51, R45 ;  /* 0x0000002d00337202 */ /* 0x002fe20000000f00 */
[----:B------:R-:W-:Y:S02]  /*eb00*/  FFMA.FTZ R214, R214, c[0x0][0x2d0], -R213 ;  /* 0x0000b400d6d67a23 */ /* 0x000fe400000108d5 */
[--C-:B------:R-:W-:Y:S01]  /*eb10*/  FFMA.FTZ R212, R38, c[0x0][0x2d0], -R209.reuse ;  /* 0x0000b40026d47a23 */ /* 0x100fe200000108d1 */
[----:B------:R-:W-:Y:S01]  /*eb20*/  MOV R38, R57 ;  /* 0x0000003900267202 */ /* 0x000fe20000000f00 */
[--C-:B------:R-:W-:Y:S01]  /*eb30*/  FFMA.FTZ R211, R211, c[0x0][0x2d0], -R209.reuse ;  /* 0x0000b400d3d37a23 */ /* 0x100fe200000108d1 */
[----:B------:R-:W-:Y:S01]  /*eb40*/  MUFU.EX2 R226, R226 ;  /* 0x000000e200e27308 */ /* 0x000fe20000000800 */
[--C-:B------:R-:W-:Y:S02]  /*eb50*/  FFMA.FTZ R210, R210, c[0x0][0x2d0], -R209.reuse ;  /* 0x0000b400d2d27a23 */ /* 0x100fe400000108d1 */
[--C-:B------:R-:W-:Y:S02]  /*eb60*/  FFMA.FTZ R50, R26, c[0x0][0x2d0], -R209.reuse ;  /* 0x0000b4001a327a23 */ /* 0x100fe400000108d1 */
[----:B------:R-:W-:Y:S05]  /*eb70*/  FFMA.FTZ R231, R231, c[0x0][0x2d0], -R209 ;  /* 0x0000b400e7e77a23 */ /* 0x000fea00000108d1 */
[----:B------:R-:W-:Y:S10]  /*eb80*/  MUFU.EX2 R223, R223 ;  /* 0x000000df00df7308 */ /* 0x000ff40000000800 */
[----:B------:R-:W-:Y:S10]  /*eb90*/  MUFU.EX2 R231, R231 ;  /* 0x000000e700e77308 */ /* 0x000ff40000000800 */
[----:B------:R-:W-:Y:S10]  /*eba0*/  MUFU.EX2 R215, R215 ;  /* 0x000000d700d77308 */ /* 0x000ff40000000800 */
[----:B------:R-:W-:Y:S10]  /*ebb0*/  MUFU.EX2 R214, R214 ;  /* 0x000000d600d67308 */ /* 0x000ff40000000800 */
[----:B------:R-:W-:Y:S01]  /*ebc0*/  MUFU.EX2 R212, R212 ;  /* 0x000000d400d47308 */ /* 0x000fe20000000800 */
        /* <DEDUP_REMOVED lines=16> */
[----:B---3--:R-:W-:Y:S01]  /*ecd0*/  FFMA.FTZ R8, R201, R5, R204 ;  /* 0x00000005c9087223 */ /* 0x008fe200000100cc */
[----:B----4-:R-:W-:Y:S01]  /*ece0*/  F2FP.PACK_AB R204, R4, R204 ;  /* 0x000000cc04cc723e */ /* 0x010fe200000000ff */
[--C-:B------:R-:W-:Y:S02]  /*ecf0*/  FFMA.FTZ R5, R216, c[0x0][0x2d0], -R213.reuse ;  /* 0x0000b400d8057a23 */ /* 0x100fe400000108d5 */
[----:B------:R-:W-:Y:S02]  /*ed00*/  FADD.FTZ R8, R4, R8 ;  /* 0x0000000804087221 */ /* 0x000fe40000010000 */
[----:B------:R-:W-:Y:S02]  /*ed10*/  FADD.FTZ R4, -R2, R200 ;  /* 0x000000c802047221 */ /* 0x000fe40000010100 */
[----:B------:R-:W-:Y:S01]  /*ed20*/  MUFU.EX2 R5, R5 ;  /* 0x0000000500057308 */ /* 0x000fe20000000800 */
[----:B-----5:R-:W-:Y:S02]  /*ed30*/  FADD.FTZ R8, R9, R8 ;  /* 0x0000000809087221 */ /* 0x020fe40000010000 */
[----:B------:R-:W-:Y:S02]  /*ed40*/  FMUL.FTZ R4, R4, c[0x0][0x2d0] ;  /* 0x0000b40004047a20 */ /* 0x000fe40000410000 */
[----:B--2---:R-:W-:Y:S02]  /*ed50*/  FADD.FTZ R222, R27, R8 ;  /* 0x000000081bde7221 */ /* 0x004fe40000010000 */
[--C-:B------:R-:W-:Y:S02]  /*ed60*/  FFMA.FTZ R216, R42, c[0x0][0x2d0], -R213.reuse ;  /* 0x0000b4002ad87a23 */ /* 0x100fe400000108d5 */
[----:B------:R-:W-:Y:S01]  /*ed70*/  FFMA.FTZ R213, R48, c[0x0][0x2d0], -R213 ;  /* 0x0000b40030d57a23 */ /* 0x000fe200000108d5 */
[----:B------:R-:W1:Y:S10]  /*ed80*/  MUFU.EX2 R199, R4 ;  /* 0x0000000400c77308 */ /* 0x000e740000000800 */
[----:B------:R-:W-:Y:S10]  /*ed90*/  MUFU.EX2 R213, R213 ;  /* 0x000000d500d57308 */ /* 0x000ff40000000800 */
[----:B------:R-:W-:Y:S01]  /*eda0*/  MUFU.EX2 R216, R216 ;  /* 0x000000d800d87308 */ /* 0x000fe20000000800 */
[----:B-1----:R-:W-:Y:S01]  /*edb0*/  FFMA.FTZ R32, R199, R54, R205 ;  /* 0x00000036c7207223 */ /* 0x002fe200000100cd */
[C---:B------:R-:W-:Y:S01]  /*edc0*/  F2FP.PACK_AB R205, R5.reuse, R205 ;  /* 0x000000cd05cd723e */ /* 0x040fe200000000ff */
[----:B------:R-:W-:Y:S02]  /*edd0*/  FADD.FTZ R4, -R196, R198 ;  /* 0x000000c6c4047221 */ /* 0x000fe40000010100 */
[----:B------:R-:W-:Y:S02]  /*ede0*/  FADD.FTZ R32, R5, R32 ;  /* 0x0000002005207221 */ /* 0x000fe40000010000 */
[----:B------:R-:W-:Y:S02]  /*edf0*/  FADD.FTZ R5, -R0, R197 ;  /* 0x000000c500057221 */ /* 0x000fe40000010100 */
[----:B------:R-:W-:Y:S02]  /*ee00*/  FMUL.FTZ R197, R196, c[0x0][0x2d0] ;  /* 0x0000b400c4c57a20 */ /* 0x000fe40000410000 */
[----:B------:R-:W-:Y:S02]  /*ee10*/  FMUL.FTZ R5, R5, c[0x0][0x2d0] ;  /* 0x0000b40005057a20 */ /* 0x000fe40000410000 */
[----:B------:R-:W-:Y:S02]  /*ee20*/  FMUL.FTZ R4, R4, c[0x0][0x2d0] ;  /* 0x0000b40004047a20 */ /* 0x000fe40000410000 */
[--C-:B------:R-:W-:Y:S01]  /*ee30*/  FFMA.FTZ R22, R206, c[0x0][0x2d0], -R197.reuse ;  /* 0x0000b400ce167a23 */ /* 0x100fe200000108c5 */
[----:B------:R-:W-:Y:S01]  /*ee40*/  F2FP.PACK_AB R206, R27, R9 ;  /* 0x000000091bce723e */ /* 0x000fe200000000ff */
[----:B------:R-:W1:Y:S01]  /*ee50*/  MUFU.EX2 R5, R5 ;  /* 0x0000000500057308 */ /* 0x000e620000000800 */
[--C-:B------:R-:W-:Y:S01]  /*ee60*/  FFMA.FTZ R229, R23, c[0x0][0x2d0], -R197.reuse ;  /* 0x0000b40017e57a23 */ /* 0x100fe200000108c5 */
[----:B------:R-:W-:Y:S01]  /*ee70*/  MOV R23, R31 ;  /* 0x0000001f00177202 */ /* 0x000fe20000000f00 */
[--C-:B------:R-:W-:Y:S02]  /*ee80*/  FFMA.FTZ R39, R14, c[0x0][0x2d0], -R197.reuse ;  /* 0x0000b4000e277a23 */ /* 0x100fe400000108c5 */
[--C-:B------:R-:W-:Y:S02]  /*ee90*/  FFMA.FTZ R16, R16, c[0x0][0x2d0], -R197.reuse ;  /* 0x0000b40010107a23 */ /* 0x100fe400000108c5 */
[----:B------:R-:W-:Y:S02]  /*eea0*/  FFMA.FTZ R207, R207, c[0x0][0x2d0], -R197 ;  /* 0x0000b400cfcf7a23 */ /* 0x000fe400000108c5 */
[----:B------:R-:W-:Y:S01]  /*eeb0*/  FFMA.FTZ R54, R25, c[0x0][0x2d0], -R209 ;  /* 0x0000b40019367a23 */ /* 0x000fe200000108d1 */
[----:B------:R-:W2:Y:S01]  /*eec0*/  MUFU.EX2 R4, R4 ;  /* 0x0000000400047308 */ /* 0x000ea20000000800 */
[--C-:B------:R-:W-:Y:S02]  /*eed0*/  FFMA.FTZ R19, R12, c[0x0][0x2d0], -R197.reuse ;  /* 0x0000b4000c137a23 */ /* 0x100fe400000108c5 */
[--C-:B------:R-:W-:Y:S02]  /*eee0*/  FFMA.FTZ R18, R13, c[0x0][0x2d0], -R197.reuse ;  /* 0x0000b4000d127a23 */ /* 0x100fe400000108c5 */
[----:B------:R-:W-:Y:S02]  /*eef0*/  FFMA.FTZ R48, R15, c[0x0][0x2d0], -R197 ;  /* 0x0000b4000f307a23 */ /* 0x000fe400000108c5 */
[----:B------:R-:W-:Y:S02]  /*ef00*/  FFMA.FTZ R209, R43, c[0x0][0x2d0], -R209 ;  /* 0x0000b4002bd17a23 */ /* 0x000fe400000108d1 */
[--C-:B------:R-:W-:Y:S01]  /*ef10*/  FFMA.FTZ R225, R17, c[0x0][0x2d0], -R197.reuse ;  /* 0x0000b40011e17a23 */ /* 0x100fe200000108c5 */
[----:B------:R-:W-:Y:S01]  /*ef20*/  MOV R17, R56 ;  /* 0x0000003800117202 */ /* 0x000fe20000000f00 */
[--C-:B------:R-:W-:Y:S01]  /*ef30*/  FFMA.FTZ R228, R11, c[0x0][0x2d0], -R197.reuse ;  /* 0x0000b4000be47a23 */ /* 0x100fe200000108c5 */
[----:B------:R-:W-:Y:S01]  /*ef40*/  MUFU.EX2 R229, R229 ;  /* 0x000000e500e57308 */ /* 0x000fe20000000800 */
[----:B------:R-:W-:Y:S02]  /*ef50*/  FFMA.FTZ R227, R10, c[0x0][0x2d0], -R197 ;  /* 0x0000b4000ae37a23 */ /* 0x000fe400000108c5 */
[C---:B-1----:R-:W-:Y:S02]  /*ef60*/  FMUL.FTZ R9, R5.reuse, R165 ;  /* 0x000000a505097220 */ /* 0x042fe40000410000 */
[C---:B------:R-:W-:Y:S02]  /*ef70*/  FFMA.FTZ R203, R5.reuse, R203, R20 ;  /* 0x000000cb05cb7223 */ /* 0x040fe40000010014 */
[----:B------:R-:W-:Y:S01]  /*ef80*/  FMUL.FTZ R8, R5, R164 ;  /* 0x000000a405087220 */ /* 0x000fe20000410000 */
[----:B------:R-:W-:Y:S01]  /*ef90*/  F2FP.PACK_AB R164, R21, R20 ;  /* 0x0000001415a4723e */ /* 0x000fe200000000ff */
[C---:B------:R-:W-:Y:S01]  /*efa0*/  FMUL.FTZ R25, R5.reuse, R173 ;  /* 0x000000ad05197220 */ /* 0x040fe20000410000 */
[----:B------:R1:W-:Y:S01]  /*efb0*/  MUFU.EX2 R165, R22 ;  /* 0x0000001600a57308 */ /* 0x0003e20000000800 */
[----:B------:R-:W-:Y:S02]  /*efc0*/  FMUL.FTZ R12, R5, R168 ;  /* 0x000000a8050c7220 */ /* 0x000fe40000410000 */
[C---:B--2---:R-:W-:Y:S02]  /*efd0*/  FMUL.FTZ R14, R4.reuse, R170 ;  /* 0x000000aa040e7220 */ /* 0x044fe40000410000 */
[----:B------:R-:W-:Y:S01]  /*efe0*/  FADD.FTZ R170, R21, R203 ;  /* 0x000000cb15aa7221 */ /* 0x000fe20000010000 */
        /* <DEDUP_REMOVED lines=15> */
[C---:B------:R-:W-:Y:S02]  /*f0e0*/  FMUL.FTZ R13, R5.reuse, R169 ;  /* 0x000000a9050d7220 */ /* 0x040fe40000410000 */
[C---:B------:R-:W-:Y:S01]  /*f0f0*/  FMUL.FTZ R24, R5.reuse, R172 ;  /* 0x000000ac05187220 */ /* 0x040fe20000410000 */
[----:B-1----:R-:W1:Y:S01]  /*f100*/  LDSM.16.MT88.4 R20, [R246] ;  /* 0x00000000f614783b */ /* 0x002e620000004200 */
[C---:B------:R-:W-:Y:S02]  /*f110*/  FMUL.FTZ R15, R4.reuse, R171 ;  /* 0x000000ab040f7220 */ /* 0x040fe40000410000 */
[C---:B------:R-:W-:Y:S01]  /*f120*/  FMUL.FTZ R28, R5.reuse, R176 ;  /* 0x000000b0051c7220 */ /* 0x040fe20000410000 */
[----:B------:R-:W2:Y:S01]  /*f130*/  MUFU.EX2 R16, R7 ;  /* 0x0000000700107308 */ /* 0x000ea20000000800 */
        /* <DEDUP_REMOVED lines=9> */
[----:B------:R2:W-:Y:S01]  /*f1d0*/  MUFU.EX2 R175, R207 ;  /* 0x000000cf00af7308 */ /* 0x0005e20000000800 */
[C---:B------:R-:W-:Y:S01]  /*f1e0*/  FMUL.FTZ R72, R5.reuse, R72 ;  /* 0x0000004805487220 */ /* 0x040fe20000410000 */
[----:B------:R-:W-:Y:S01]  /*f1f0*/  MOV R193, R38 ;  /* 0x0000002600c17202 */ /* 0x000fe20000000f00 */
[C---:B------:R-:W-:Y:S01]  /*f200*/  FMUL.FTZ R73, R5.reuse, R73 ;  /* 0x0000004905497220 */ /* 0x040fe20000410000 */
[----:B------:R-:W-:Y:S01]  /*f210*/  MOV R188, R66 ;  /* 0x0000004200bc7202 */ /* 0x000fe20000000f00 */
        /* <DEDUP_REMOVED lines=9> */
[----:B------:R-:W3:Y:S01]  /*f2b0*/  MUFU.EX2 R169, R33 ;  /* 0x0000002100a97308 */ /* 0x000ee20000000800 */
[C---:B------:R-:W-:Y:S02]  /*f2c0*/  FMUL.FTZ R108, R5.reuse, R108 ;  /* 0x0000006c056c7220 */ /* 0x040fe40000410000 */
[----:B------:R-:W-:Y:S01]  /*f2d0*/  FMUL.FTZ R109, R5, R109 ;  /* 0x0000006d056d7220 */ /* 0x000fe20000410000 */
[----:B--2---:R-:W-:Y:S01]  /*f2e0*/  F2FP.PACK_AB R207, R173, R16 ;  /* 0x00000010adcf723e */ /* 0x004fe200000000ff */
[C---:B------:R-:W-:Y:S01]  /*f2f0*/  FMUL.FTZ R42, R4.reuse, R182 ;  /* 0x000000b6042a7220 */ /* 0x040fe20000410000 */
[----:B------:R-:W-:Y:S01]  /*f300*/  MOV R182, R39 ;  /* 0x0000002700b67202 */ /* 0x000fe20000000f00 */
        /* <DEDUP_REMOVED lines=29> */
[----:B------:R-:W-:Y:S02]  /*f4e0*/  FMUL.FTZ R125, R5, R125 ;  /* 0x0000007d057d7220 */ /* 0x000fe40000410000 */
[C---:B------:R-:W-:Y:S01]  /*f4f0*/  FMUL.FTZ R10, R4.reuse, R166 ;  /* 0x000000a6040a7220 */ /* 0x040fe20000410000 */
[----:B---3--:R-:W-:Y:S01]  /*f500*/  F2FP.PACK_AB R166, R169, R172 ;  /* 0x000000aca9a6723e */ /* 0x008fe200000000ff */
[----:B------:R-:W-:Y:S01]  /*f510*/  FMUL.FTZ R11, R4, R167 ;  /* 0x000000a7040b7220 */ /* 0x000fe20000410000 */
[----:B--2---:R-:W-:Y:S01]  /*f520*/  F2FP.PACK_AB R167, R168, R171 ;  /* 0x000000aba8a7723e */ /* 0x004fe200000000ff */
[C---:B------:R-:W-:Y:S01]  /*f530*/  FMUL.FTZ R26, R4.reuse, R174 ;  /* 0x000000ae041a7220 */ /* 0x040fe20000410000 */
[----:B------:R-:W-:Y:S01]  /*f540*/  MUFU.EX2 R177, R177 ;  /* 0x000000b100b17308 */ /* 0x000fe20000000800 */
        /* <DEDUP_REMOVED lines=9> */
[----:B------:R-:W-:Y:S01]  /*f5e0*/  FFMA.FTZ R202, R4, R202, R165 ;  /* 0x000000ca04ca7223 */ /* 0x000fe200000100a5 */
[----:B------:R-:W-:Y:S01]  /*f5f0*/  F2FP.PACK_AB R165, R175, R165 ;  /* 0x000000a5afa5723e */ /* 0x000fe200000000ff */
[C---:B------:R-:W-:Y:S01]  /*f600*/  FMUL.FTZ R4, R201.reuse, R160 ;  /* 0x000000a0c9047220 */ /* 0x040fe20000410000 */
[----:B------:R-:W-:Y:S01]  /*f610*/  MOV R160, R52 ;  /* 0x0000003400a07202 */ /* 0x000fe20000000f00 */
[----:B------:R-:W-:Y:S01]  /*f620*/  FMUL.FTZ R5, R201, R161 ;  /* 0x000000a1c9057220 */ /* 0x000fe20000410000 */
[----:B------:R-:W-:Y:S01]  /*f630*/  LDSM.16.MT88.4 R52, [R244] ;  /* 0x00000000f434783b */ /* 0x000fe20000004200 */
[C---:B------:R-:W-:Y:S01]  /*f640*/  FMUL.FTZ R6, R199.reuse, R162 ;  /* 0x000000a2c7067220 */ /* 0x040fe20000410000 */
[----:B------:R-:W-:Y:S01]  /*f650*/  MUFU.EX2 R161, R194 ;  /* 0x000000c200a17308 */ /* 0x000fe20000000800 */
[----:B------:R-:W-:Y:S02]  /*f660*/  FMUL.FTZ R7, R199, R163 ;  /* 0x000000a3c7077220 */ /* 0x000fe40000410000 */
[--C-:B------:R-:W-:Y:S02]  /*f670*/  FFMA.FTZ R208, R208, c[0x0][0x2d0], -R197.reuse ;  /* 0x0000b400d0d07a23 */ /* 0x100fe400000108c5 */
[--C-:B------:R-:W-:Y:S02]  /*f680*/  FFMA.FTZ R198, R37, c[0x0][0x2d0], -R197.reuse ;  /* 0x0000b40025c67a23 */ /* 0x100fe400000108c5 */
[--C-:B------:R-:W-:Y:S01]  /*f690*/  FFMA.FTZ R230, R230, c[0x0][0x2d0], -R197.reuse ;  /* 0x0000b400e6e67a23 */ /* 0x100fe200000108c5 */
[-C--:B-1----:R-:W-:Y:S02]  /*f6a0*/  HMMA.16816.F32 R4, R204, R20.reuse, R4 ;  /* 0x00000014cc04723c */ /* 0x082fe40000001804 */
[----:B------:R-:W-:Y:S03]  /*f6b0*/  MUFU.EX2 R163, R183 ;  /* 0x000000b700a37308 */ /* 0x000fe60000000800 */
[--C-:B------:R-:W-:Y:S02]  /*f6c0*/  FFMA.FTZ R200, R35, c[0x0][0x2d0], -R197.reuse ;  /* 0x0000b40023c87a23 */ /* 0x100fe400000108c5 */
[----:B------:R-:W-:Y:S01]  /*f6d0*/  FFMA.FTZ R197, R36, c[0x0][0x2d0], -R197 ;  /* 0x0000b40024c57a23 */ /* 0x000fe200000108c5 */
[C---:B------:R-:W-:Y:S01]  /*f6e0*/  HMMA.16816.F32 R8, R164.reuse, R20, R8 ;  /* 0x00000014a408723c */ /* 0x040fe20000001808 */
[----:B------:R-:W1:Y:S03]  /*f6f0*/  LDSM.16.MT88.4 R36, [R245] ;  /* 0x00000000f524783b */ /* 0x000e660000004200 */
[----:B------:R-:W-:Y:S01]  /*f700*/  FMUL.FTZ R19, R199, R159 ;  /* 0x0000009fc7137220 */ /* 0x000fe20000410000 */
[----:B------:R-:W-:Y:S01]  /*f710*/  MUFU.EX2 R162, R182 ;  /* 0x000000b600a27308 */ /* 0x000fe20000000800 */
[C---:B------:R-:W-:Y:S02]  /*f720*/  FMUL.FTZ R33, R201.reuse, R149 ;  /* 0x00000095c9217220 */ /* 0x040fe40000410000 */
[-C--:B------:R-:W-:Y:S04]  /*f730*/  HMMA.16816.F32 R12, R164, R22.reuse, R12 ;  /* 0x00000016a40c723c */ /* 0x080fe8000000180c */
[----:B------:R-:W-:Y:S02]  /*f740*/  FADD.FTZ R174, R16, R32 ;  /* 0x0000002010ae7221 */ /* 0x000fe40000010000 */
[C---:B------:R-:W-:Y:S01]  /*f750*/  FMUL.FTZ R16, R201.reuse, R156 ;  /* 0x0000009cc9107220 */ /* 0x040fe20000410000 */
[----:B------:R-:W-:Y:S01]  /*f760*/  MUFU.EX2 R230, R230 ;  /* 0x000000e600e67308 */ /* 0x000fe20000000800 */
[----:B------:R-:W-:Y:S04]  /*f770*/  FMUL.FTZ R17, R201, R157 ;  /* 0x0000009dc9117220 */ /* 0x000fe80000410000 */
[----:B------:R-:W-:Y:S02]  /*f780*/  FMUL.FTZ R18, R199, R158 ;  /* 0x0000009ec7127220 */ /* 0x000fe40000410000 */
[----:B------:R-:W-:Y:S02]  /*f790*/  FMUL.FTZ R32, R201, R148 ;  /* 0x00000094c9207220 */ /* 0x000fe40000410000 */
[C---:B------:R-:W-:Y:S01]  /*f7a0*/  FMUL.FTZ R34, R199.reuse, R150 ;  /* 0x00000096c7227220 */ /* 0x040fe20000410000 */
[----:B------:R-:W-:Y:S01]  /*f7b0*/  MUFU.EX2 R156, R178 ;  /* 0x000000b2009c7308 */ /* 0x000fe20000000800 */
[----:B------:R-:W-:Y:S01]  /*f7c0*/  FMUL.FTZ R35, R199, R151 ;  /* 0x00000097c7237220 */ /* 0x000fe20000410000 */
[C---:B------:R-:W-:Y:S01]  /*f7d0*/  HMMA.16816.F32 R16, R204.reuse, R22, R16 ;  /* 0x00000016cc10723c */ /* 0x040fe20000001810 */
[----:B------:R-:W-:Y:S03]  /*f7e0*/  LDSM.16.MT88.4 R148, [R244+0x800] ;  /* 0x00080000f494783b */ /* 0x000fe60000004200 */
[C---:B------:R-:W-:Y:S02]  /*f7f0*/  FMUL.FTZ R20, R201.reuse, R152 ;  /* 0x00000098c9147220 */ /* 0x040fe40000410000 */
[----:B------:R-:W-:Y:S02]  /*f800*/  FMUL.FTZ R21, R201, R153 ;  /* 0x00000099c9157220 */ /* 0x000fe40000410000 */
[C---:B------:R-:W-:Y:S01]  /*f810*/  FMUL.FTZ R23, R199.reuse, R155 ;  /* 0x0000009bc7177220 */ /* 0x040fe20000410000 */
[----:B------:R-:W2:Y:S03]  /*f820*/  MUFU.EX2 R152, R195 ;  /* 0x000000c300987308 */ /* 0x000ea60000000800 */
[----:B------:R-:W-:Y:S02]  /*f830*/  FMUL.FTZ R22, R199, R154 ;  /* 0x0000009ac7167220 */ /* 0x000fe40000410000 */
[C---:B------:R-:W-:Y:S02]  /*f840*/  FMUL.FTZ R48, R201.reuse, R140 ;  /* 0x0000008cc9307220 */ /* 0x040fe40000410000 */
[----:B------:R-:W-:Y:S02]  /*f850*/  FMUL.FTZ R49, R201, R141 ;  /* 0x0000008dc9317220 */ /* 0x000fe40000410000 */
[C---:B------:R-:W-:Y:S01]  /*f860*/  FMUL.FTZ R50, R199.reuse, R142 ;  /* 0x0000008ec7327220 */ /* 0x040fe20000410000 */
[-C--:B-1----:R-:W-:Y:S01]  /*f870*/  HMMA.16816.F32 R20, R204, R36.reuse, R20 ;  /* 0x00000024cc14723c */ /* 0x082fe20000001814 */
[----:B------:R-:W-:Y:S02]  /*f880*/  MUFU.EX2 R153, R187 ;  /* 0x000000bb00997308 */ /* 0x000fe40000000800 */
[----:B------:R-:W-:Y:S02]  /*f890*/  FMUL.FTZ R51, R199, R143 ;  /* 0x0000008fc7337220 */ /* 0x000fe40000410000 */
[----:B------:R-:W1:Y:S01]  /*f8a0*/  LDSM.16.MT88.4 R140, [R243] ;  /* 0x00000000f38c783b */ /* 0x000e620000004200 */
[C---:B------:R-:W-:Y:S02]  /*f8b0*/  FMUL.FTZ R64, R201.reuse, R132 ;  /* 0x00000084c9407220 */ /* 0x040fe40000410000 */
[C---:B------:R-:W-:Y:S03]  /*f8c0*/  HMMA.16816.F32 R24, R164.reuse, R36, R24 ;  /* 0x00000024a418723c */ /* 0x040fe60000001818 */
[----:B------:R-:W-:Y:S01]  /*f8d0*/  MUFU.EX2 R158, R193 ;  /* 0x000000c1009e7308 */ /* 0x000fe20000000800 */
[----:B------:R-:W-:Y:S02]  /*f8e0*/  FMUL.FTZ R65, R201, R133 ;  /* 0x00000085c9417220 */ /* 0x000fe40000410000 */
[----:B------:R-:W-:Y:S02]  /*f8f0*/  FMUL.FTZ R66, R199, R134 ;  /* 0x00000086c7427220 */ /* 0x000fe40000410000 */
[-C--:B------:R-:W-:Y:S04]  /*f900*/  HMMA.16816.F32 R28, R164, R38.reuse, R28 ;  /* 0x00000026a41c723c */ /* 0x080fe8000000181c */
[C---:B------:R-:W-:Y:S01]  /*f910*/  FMUL.FTZ R36, R201.reuse, R144 ;  /* 0x00000090c9247220 */ /* 0x040fe20000410000 */
[----:B------:R-:W-:Y:S01]  /*f920*/  MUFU.EX2 R155, R192 ;  /* 0x000000c0009b7308 */ /* 0x000fe20000000800 */
[----:B------:R-:W-:Y:S02]  /*f930*/  FMUL.FTZ R37, R201, R145 ;  /* 0x00000091c9257220 */ /* 0x000fe40000410000 */
[C---:B------:R-:W-:Y:S04]  /*f940*/  HMMA.16816.F32 R32, R204.reuse, R38, R32 ;  /* 0x00000026cc20723c */ /* 0x040fe80000001820 */
[C---:B------:R-:W-:Y:S02]  /*f950*/  FMUL.FTZ R67, R199.reuse, R135 ;  /* 0x00000087c7437220 */ /* 0x040fe40000410000 */
[----:B------:R-:W3:Y:S01]  /*f960*/  LDSM.16.MT88.4 R132, [R246+0x2000] ;  /* 0x00200000f684783b */ /* 0x000ee20000004200 */
[C---:B------:R-:W-:Y:S01]  /*f970*/  FMUL.FTZ R38, R199.reuse, R146 ;  /* 0x00000092c7267220 */ /* 0x040fe20000410000 */
[----:B------:R-:W-:Y:S01]  /*f980*/  MUFU.EX2 R157, R189 ;  /* 0x000000bd009d7308 */ /* 0x000fe20000000800 */
[C---:B------:R-:W-:Y:S03]  /*f990*/  FMUL.FTZ R39, R199.reuse, R147 ;  /* 0x00000093c7277220 */ /* 0x040fe60000410000 */
[C---:B------:R-:W-:Y:S02]  /*f9a0*/  FMUL.FTZ R70, R199.reuse, R70 ;  /* 0x00000046c7467220 */ /* 0x040fe40000410000 */
[----:B------:R-:W-:Y:S01]  /*f9b0*/  LDSM.16.MT88.4 R144, [R245+0x800] ;  /* 0x00080000f590783b */ /* 0x000fe20000004200 */
[C---:B------:R-:W-:Y:S01]  /*f9c0*/  FMUL.FTZ R71, R199.reuse, R71 ;  /* 0x00000047c7477220 */ /* 0x040fe20000410000 */
[-C--:B------:R-:W-:Y:S02]  /*f9d0*/  HMMA.16816.F32 R36, R204, R52.reuse, R36 ;  /* 0x00000034cc24723c */ /* 0x080fe40000001824 */
[----:B------:R-:W-:Y:S01]  /*f9e0*/  MUFU.EX2 R178, R181 ;  /* 0x000000b500b27308 */ /* 0x000fe20000000800 */
[C---:B------:R-:W-:Y:S02]  /*f9f0*/  FMUL.FTZ R82, R199.reuse, R82 ;  /* 0x00000052c7527220 */ /* 0x040fe40000410000 */
[C---:B------:R-:W-:Y:S02]  /*fa00*/  FMUL.FTZ R83, R199.reuse, R83 ;  /* 0x00000053c7537220 */ /* 0x040fe40000410000 */
[C---:B------:R-:W-:Y:S01]  /*fa10*/  FMUL.FTZ R86, R199.reuse, R86 ;  /* 0x00000056c7567220 */ /* 0x040fe20000410000 */
[C---:B------:R-:W-:Y:S04]  /*fa20*/  HMMA.16816.F32 R40, R164.reuse, R52, R40 ;  /* 0x00000034a428723c */ /* 0x040fe80000001828 */
[C---:B------:R-:W-:Y:S01]  /*fa30*/  FMUL.FTZ R87, R199.reuse, R87 ;  /* 0x00000057c7577220 */ /* 0x040fe20000410000 */
[----:B------:R-:W-:Y:S01]  /*fa40*/  MUFU.EX2 R227, R227 ;  /* 0x000000e300e37308 */ /* 0x000fe20000000800 */
[----:B------:R-:W-:Y:S02]  /*fa50*/  FMUL.FTZ R98, R199, R98 ;  /* 0x00000062c7627220 */ /* 0x000fe40000410000 */
[-C--:B------:R-:W-:Y:S04]  /*fa60*/  HMMA.16816.F32 R44, R164, R54.reuse, R44 ;  /* 0x00000036a42c723c */ /* 0x080fe8000000182c */
[C---:B------:R-:W-:Y:S02]  /*fa70*/  FMUL.FTZ R52, R201.reuse, R136 ;  /* 0x00000088c9347220 */ /* 0x040fe40000410000 */
[----:B------:R-:W-:Y:S01]  /*fa80*/  FMUL.FTZ R53, R201, R137 ;  /* 0x00000089c9357220 */ /* 0x000fe20000410000 */
[----:B------:R-:W-:Y:S01]  /*fa90*/  F2FP.PACK_AB R201, R215, R216 ;  /* 0x000000d8d7c9723e */ /* 0x000fe200000000ff */
[C---:B------:R-:W-:Y:S01]  /*faa0*/  HMMA.16816.F32 R48, R204.reuse, R54, R48 ;  /* 0x00000036cc30723c */ /* 0x040fe20000001830 */
[----:B------:R-:W4:Y:S03]  /*fab0*/  MUFU.EX2 R136, R160 ;  /* 0x000000a000887308 */ /* 0x000f260000000800 */
[C---:B------:R-:W-:Y:S02]  /*fac0*/  FMUL.FTZ R99, R199.reuse, R99 ;  /* 0x00000063c7637220 */ /* 0x040fe40000410000 */
[C---:B------:R-:W-:Y:S02]  /*fad0*/  FMUL.FTZ R102, R199.reuse, R102 ;  /* 0x00000066c7667220 */ /* 0x040fe40000410000 */
[C---:B------:R-:W-:Y:S03]  /*fae0*/  FMUL.FTZ R54, R199.reuse, R138 ;  /* 0x0000008ac7367220 */ /* 0x040fe60000410000 */
[----:B------:R-:W-:Y:S01]  /*faf0*/  MUFU.EX2 R138, R219 ;  /* 0x000000db008a7308 */ /* 0x000fe20000000800 */
[C---:B------:R-:W-:Y:S02]  /*fb00*/  FMUL.FTZ R55, R199.reuse, R139 ;  /* 0x0000008bc7377220 */ /* 0x040fe40000410000 */
[C---:B------:R-:W-:Y:S02]  /*fb10*/  FMUL.FTZ R103, R199.reuse, R103 ;  /* 0x00000067c7677220 */ /* 0x040fe40000410000 */
[C---:B------:R-:W-:Y:S02]  /*fb20*/  FMUL.FTZ R114, R199.reuse, R114 ;  /* 0x00000072c7727220 */ /* 0x040fe40000410000 */
[----:B------:R-:W-:Y:S01]  /*fb30*/  FMUL.FTZ R115, R199, R115 ;  /* 0x00000073c7737220 */ /* 0x000fe20000410000 */
[-C--:B-1----:R-:W-:Y:S02]  /*fb40*/  HMMA.16816.F32 R52, R204, R140.reuse, R52 ;  /* 0x0000008ccc34723c */ /* 0x082fe40000001834 */
[----:B------:R1:W-:Y:S01]  /*fb50*/  MUFU.EX2 R137, R203 ;  /* 0x000000cb00897308 */ /* 0x0003e20000000800 */
[----:B------:R-:W-:Y:S02]  /*fb60*/  FADD.FTZ R170, R172, R170 ;  /* 0x000000aaacaa7221 */ /* 0x000fe40000010000 */
[----:B------:R-:W-:Y:S02]  /*fb70*/  FADD.FTZ R174, R173, R174 ;  /* 0x000000aeadae7221 */ /* 0x000fe40000010000 */
[C---:B------:R-:W-:Y:S01]  /*fb80*/  FMUL.FTZ R118, R199.reuse, R118 ;  /* 0x00000076c7767220 */ /* 0x040fe20000410000 */
[C---:B------:R-:W-:Y:S04]  /*fb90*/  HMMA.16816.F32 R56, R164.reuse, R140, R56 ;  /* 0x0000008ca438723c */ /* 0x040fe80000001838 */
[----:B--2---:R-:W-:Y:S01]  /*fba0*/  FADD.FTZ R174, R152, R174 ;  /* 0x000000ae98ae7221 */ /* 0x004fe20000010000 */
[----:B------:R-:W-:Y:S01]  /*fbb0*/  MUFU.EX2 R160, R186 ;  /* 0x000000ba00a07308 */ /* 0x000fe20000000800 */
[C---:B------:R-:W-:Y:S02]  /*fbc0*/  FMUL.FTZ R119, R199.reuse, R119 ;  /* 0x00000077c7777220 */ /* 0x040fe40000410000 */
[-C--:B------:R-:W-:Y:S04]  /*fbd0*/  HMMA.16816.F32 R60, R164, R142.reuse, R60 ;  /* 0x0000008ea43c723c */ /* 0x080fe8000000183c */
[----:B----4-:R-:W-:Y:S02]  /*fbe0*/  FADD.FTZ R154, R136, R222 ;  /* 0x000000de889a7221 */ /* 0x010fe40000010000 */
[----:B------:R-:W-:Y:S01]  /*fbf0*/  FMUL.FTZ R130, R199, R130 ;  /* 0x00000082c7827220 */ /* 0x000fe20000410000 */
[----:B------:R-:W-:Y:S01]  /*fc00*/  MUFU.EX2 R172, R188 ;  /* 0x000000bc00ac7308 */ /* 0x000fe20000000800 */
[C---:B------:R-:W-:Y:S01]  /*fc10*/  HMMA.16816.F32 R64, R204.reuse, R142, R64 ;  /* 0x0000008ecc40723c */ /* 0x040fe20000001840 */
[----:B------:R-:W-:Y:S03]  /*fc20*/  LDSM.16.MT88.4 R140, [R246+0x800] ;  /* 0x00080000f68c783b */ /* 0x000fe60000004200 */
[----:B-1----:R-:W-:Y:S01]  /*fc30*/  F2FP.PACK_AB R203, R213, R214 ;  /* 0x000000d6d5cb723e */ /* 0x002fe200000000ff */
[----:B------:R-:W-:Y:S02]  /*fc40*/  FMUL.FTZ R131, R199, R131 ;  /* 0x00000083c7837220 */ /* 0x000fe40000410000 */
[----:B------:R-:W-:Y:S01]  /*fc50*/  FADD.FTZ R202, R175, R202 ;  /* 0x000000caafca7221 */ /* 0x000fe20000010000 */
[-C--:B---3--:R-:W-:Y:S01]  /*fc60*/  HMMA.16816.F32 R68, R204, R132.reuse, R68 ;  /* 0x00000084cc44723c */ /* 0x088fe20000001844 */
[----:B------:R-:W-:Y:S03]  /*fc70*/  MUFU.EX2 R175, R185 ;  /* 0x000000b900af7308 */ /* 0x000fe60000000800 */
[----:B------:R-:W-:Y:S04]  /*fc80*/  FADD.FTZ R171, R171, R202 ;  /* 0x000000caabab7221 */ /* 0x000fe80000010000 */
[C---:B------:R-:W-:Y:S03]  /*fc90*/  HMMA.16816.F32 R72, R164.reuse, R132, R72 ;  /* 0x00000084a448723c */ /* 0x040fe60000001848 */
[----:B------:R-:W-:Y:S01]  /*fca0*/  MUFU.EX2 R199, R184 ;  /* 0x000000b800c77308 */ /* 0x000fe20000000800 */
[----:B------:R-:W-:Y:S04]  /*fcb0*/  FADD.FTZ R171, R168, R171 ;  /* 0x000000aba8ab7221 */ /* 0x000fe80000010000 */
[-C--:B------:R-:W-:Y:S04]  /*fcc0*/  HMMA.16816.F32 R76, R164, R134.reuse, R76 ;  /* 0x00000086a44c723c */ /* 0x080fe8000000184c */
[----:B------:R-:W-:Y:S01]  /*fcd0*/  FADD.FTZ R171, R163, R171 ;  /* 0x000000aba3ab7221 */ /* 0x000fe20000010000 */
[----:B------:R-:W-:Y:S03]  /*fce0*/  MUFU.EX2 R202, R218 ;  /* 0x000000da00ca7308 */ /* 0x000fe60000000800 */
[C---:B------:R-:W-:Y:S01]  /*fcf0*/  HMMA.16816.F32 R80, R204.reuse, R134, R80 ;  /* 0x00000086cc50723c */ /* 0x040fe20000001850 */
[----:B------:R-:W1:Y:S06]  /*fd00*/  LDSM.16.MT88.4 R132, [R245+0x2000] ;  /* 0x00200000f584783b */ /* 0x000e6c0000004200 */
[----:B------:R-:W-:Y:S10]  /*fd10*/  MUFU.EX2 R218, R210 ;  /* 0x000000d200da7308 */ /* 0x000ff40000000800 */
[----:B------:R-:W-:Y:S10]  /*fd20*/  MUFU.EX2 R168, R217 ;  /* 0x000000d900a87308 */ /* 0x000ff40000000800 */
[----:B------:R-:W-:Y:S10]  /*fd30*/  MUFU.EX2 R217, R211 ;  /* 0x000000d300d97308 */ /* 0x000ff40000000800 */
[----:B------:R-:W2:Y:S01]  /*fd40*/  MUFU.EX2 R139, R220 ;  /* 0x000000dc008b7308 */ /* 0x000ea20000000800 */
[-C--:B-1----:R-:W-:Y:S09]  /*fd50*/  HMMA.16816.F32 R84, R204, R132.reuse, R84 ;  /* 0x00000084cc54723c */ /* 0x082ff20000001854 */
[----:B------:R-:W-:Y:S01]  /*fd60*/  MUFU.EX2 R220, R191 ;  /* 0x000000bf00dc7308 */ /* 0x000fe20000000800 */
[C---:B------:R-:W-:Y:S08]  /*fd70*/  HMMA.16816.F32 R88, R164.reuse, R132, R88 ;  /* 0x00000084a458723c */ /* 0x040ff00000001858 */
[-C--:B------:R-:W-:Y:S01]  /*fd80*/  HMMA.16816.F32 R92, R164, R134.reuse, R92 ;  /* 0x00000086a45c723c */ /* 0x080fe2000000185c */
[----:B------:R-:W1:Y:S03]  /*fd90*/  MUFU.EX2 R219, R190 ;  /* 0x000000be00db7308 */ /* 0x000e660000000800 */
[C---:B--2---:R-:W-:Y:S01]  /*fda0*/  F2FP.PACK_AB R136, R139.reuse, R136 ;  /* 0x000000888b88723e */ /* 0x044fe200000000ff */
[----:B------:R-:W-:Y:S03]  /*fdb0*/  FADD.FTZ R154, R139, R154 ;  /* 0x0000009a8b9a7221 */ /* 0x000fe60000010000 */
[C---:B------:R-:W-:Y:S01]  /*fdc0*/  HMMA.16816.F32 R96, R204.reuse, R134, R96 ;  /* 0x00000086cc60723c */ /* 0x040fe20000001860 */
[----:B------:R-:W2:Y:S02]  /*fdd0*/  LDSM.16.MT88.4 R132, [R244+0x2000] ;  /* 0x00200000f484783b */ /* 0x000ea40000004200 */
[----:B------:R-:W3:Y:S01]  /*fde0*/  MUFU.EX2 R222, R179 ;  /* 0x000000b300de7308 */ /* 0x000ee20000000800 */
[----:B------:R-:W-:Y:S01]  /*fdf0*/  FADD.FTZ R154, R138, R154 ;  /* 0x0000009a8a9a7221 */ /* 0x000fe20000010000 */
[C---:B------:R-:W-:Y:S03]  /*fe00*/  F2FP.PACK_AB R138, R137.reuse, R138 ;  /* 0x0000008a898a723e */ /* 0x040fe600000000ff */
[----:B------:R-:W-:Y:S01]  /*fe10*/  FADD.FTZ R154, R137, R154 ;  /* 0x0000009a899a7221 */ /* 0x000fe20000010000 */
[----:B------:R-:W-:Y:S04]  /*fe20*/  F2FP.PACK_AB R137, R161, R152 ;  /* 0x00000098a189723e */ /* 0x000fe800000000ff */
[----:B------:R-:W-:Y:S01]  /*fe30*/  MUFU.EX2 R173, R180 ;  /* 0x000000b400ad7308 */ /* 0x000fe20000000800 */
[----:B-1----:R-:W-:Y:S09]  /*fe40*/  F2FP.PACK_AB R139, R219, R220 ;  /* 0x000000dcdb8b723e */ /* 0x002ff200000000ff */
[----:B------:R-:W-:Y:S10]  /*fe50*/  MUFU.EX2 R179, R200 ;  /* 0x000000c800b37308 */ /* 0x000ff40000000800 */
[----:B------:R-:W-:Y:S01]  /*fe60*/  MUFU.EX2 R198, R198 ;  /* 0x000000c600c67308 */ /* 0x000fe20000000800 */
[-C--:B--2---:R-:W-:Y:S09]  /*fe70*/  HMMA.16816.F32 R100, R204, R132.reuse, R100 ;  /* 0x00000084cc64723c */ /* 0x084ff20000001864 */
[----:B------:R-:W1:Y:S01]  /*fe80*/  MUFU.EX2 R197, R197 ;  /* 0x000000c500c57308 */ /* 0x000e620000000800 */
[C---:B------:R-:W-:Y:S08]  /*fe90*/  HMMA.16816.F32 R104, R164.reuse, R132, R104 ;  /* 0x00000084a468723c */ /* 0x040ff00000001868 */
[-C--:B------:R-:W-:Y:S08]  /*fea0*/  HMMA.16816.F32 R108, R164, R134.reuse, R108 ;  /* 0x00000086a46c723c */ /* 0x080ff0000000186c */
[C---:B------:R-:W-:Y:S01]  /*feb0*/  HMMA.16816.F32 R112, R204.reuse, R134, R112 ;  /* 0x00000086cc70723c */ /* 0x040fe20000001870 */
[----:B------:R-:W2:Y:S07]  /*fec0*/  LDSM.16.MT88.4 R132, [R243+0x2000] ;  /* 0x00200000f384783b */ /* 0x000eae0000004200 */
[-C--:B--2---:R-:W-:Y:S08]  /*fed0*/  HMMA.16816.F32 R116, R204, R132.reuse, R116 ;  /* 0x00000084cc74723c */ /* 0x084ff00000001874 */
[C---:B------:R-:W-:Y:S07]  /*fee0*/  HMMA.16816.F32 R120, R164.reuse, R132, R120 ;  /* 0x00000084a478723c */ /* 0x040fee0000001878 */
[----:B------:R-:W-:Y:S01]  /*fef0*/  F2FP.PACK_AB R132, R160, R153 ;  /* 0x00000099a084723e */ /* 0x000fe200000000ff */
[-C--:B------:R-:W-:Y:S01]  /*ff00*/  HMMA.16816.F32 R124, R164, R134.reuse, R124 ;  /* 0x00000086a47c723c */ /* 0x080fe2000000187c */
[----:B------:R-:W-:Y:S03]  /*ff10*/  MUFU.EX2 R166, R224 ;  /* 0x000000e000a67308 */ /* 0x000fe60000000800 */
[----:B------:R-:W-:Y:S03]  /*ff20*/  F2FP.PACK_AB R133, R162, R163 ;  /* 0x000000a3a285723e */ /* 0x000fe600000000ff */
[----:B------:R-:W-:Y:S01]  /*ff30*/  FADD.FTZ R165, R169, R170 ;  /* 0x000000aaa9a57221 */ /* 0x000fe20000010000 */
[----:B------:R-:W-:Y:S03]  /*ff40*/  HMMA.16816.F32 R128, R204, R134, R128 ;  /* 0x00000086cc80723c */ /* 0x000fe60000001880 */
[----:B------:R-:W2:Y:S01]  /*ff50*/  MUFU.EX2 R224, R208 ;  /* 0x000000d000e07308 */ /* 0x000ea20000000800 */
[----:B------:R-:W-:Y:S03]  /*ff60*/  FADD.FTZ R165, R153, R165 ;  /* 0x000000a599a57221 */ /* 0x000fe60000010000 */
[----:B------:R-:W-:Y:S01]  /*ff70*/  F2FP.PACK_AB R134, R223, R226 ;  /* 0x000000e2df86723e */ /* 0x000fe200000000ff */
[-C--:B------:R-:W-:Y:S05]  /*ff80*/  HMMA.16816.F32 R4, R136, R140.reuse, R4 ;  /* 0x0000008c8804723c */ /* 0x080fea0000001804 */
[----:B---3--:R-:W-:Y:S01]  /*ff90*/  F2FP.PACK_AB R135, R222, R225 ;  /* 0x000000e1de87723e */ /* 0x008fe200000000ff */
[----:B------:R-:W3:Y:S01]  /*ffa0*/  MUFU.EX2 R167, R221 ;  /* 0x000000dd00a77308 */ /* 0x000ee20000000800 */
[----:B------:R-:W-:Y:S02]  /*ffb0*/  F2FP.PACK_AB R204, R217, R212 ;  /* 0x000000d4d9cc723e */ /* 0x000fe400000000ff */
[----:B-1----:R-:W-:Y:S03]  /*ffc0*/  F2FP.PACK_AB R207, R197, R198 ;  /* 0x000000c6c5cf723e */ /* 0x002fe600000000ff */
[C---:B------:R-:W-:Y:S04]  /*ffd0*/  HMMA.16816.F32 R8, R132.reuse, R140, R8 ;  /* 0x0000008c8408723c */ /* 0x040fe80000001808 */
[----:B------:R1:W4:Y:S01]  /*ffe0*/  MUFU.EX2 R221, R209 ;  /* 0x000000d100dd7308 */ /* 0x0003220000000800 */
[----:B--2---:R-:W-:Y:S03]  /*fff0*/  F2FP.PACK_AB R205, R179, R224 ;  /* 0x000000e0b3cd723e */ /* 0x004fe600000000ff */
[-C--:B------:R-:W-:Y:S08]  /*10000*/  HMMA.16816.F32 R12, R132, R142.reuse, R12 ;  /* 0x0000008e840c723c */ /* 0x080ff0000000180c */
[C---:B------:R-:W-:Y:S01]  /*10010*/  HMMA.16816.F32 R16, R136.reuse, R142, R16 ;  /* 0x0000008e8810723c */ /* 0x040fe20000001810 */
[----:B------:R-:W2:Y:S03]  /*10020*/  LDSM.16.MT88.4 R140, [R243+0x800] ;  /* 0x00080000f38c783b */ /* 0x000ea60000004200 */
[----:B---3--:R-:W-:Y:S04]  /*10030*/  F2FP.PACK_AB R200, R167, R166 ;  /* 0x000000a6a7c8723e */ /* 0x008fe800000000ff */
[-C--:B------:R-:W-:Y:S01]  /*10040*/  HMMA.16816.F32 R20, R136, R144.reuse, R20 ;  /* 0x000000908814723c */ /* 0x080fe20000001814 */
[----:B-1----:R-:W-:Y:S03]  /*10050*/  LDSM.16.MT88.4 R208, [R246+0x3800] ;  /* 0x00380000f6d0783b */ /* 0x002fe60000004200 */
[----:B----4-:R-:W-:Y:S04]  /*10060*/  F2FP.PACK_AB R206, R221, R218 ;  /* 0x000000daddce723e */ /* 0x010fe800000000ff */
        /* <DEDUP_REMOVED lines=14> */
[-C--:B-1----:R-:W-:Y:S08]  /*10150*/  HMMA.16816.F32 R68, R136, R144.reuse, R68 ;  /* 0x000000908844723c */ /* 0x082ff00000001844 */
[C---:B------:R-:W-:Y:S08]  /*10160*/  HMMA.16816.F32 R72, R132.reuse, R144, R72 ;  /* 0x000000908448723c */ /* 0x040ff00000001848 */
[-C--:B------:R-:W-:Y:S08]  /*10170*/  HMMA.16816.F32 R76, R132, R146.reuse, R76 ;  /* 0x00000092844c723c */ /* 0x080ff0000000184c */
[C---:B------:R-:W-:Y:S01]  /*10180*/  HMMA.16816.F32 R80, R136.reuse, R146, R80 ;  /* 0x000000928850723c */ /* 0x040fe20000001850 */
[----:B------:R-:W1:Y:S07]  /*10190*/  LDSM.16.MT88.4 R144, [R243+0x2800] ;  /* 0x00280000f390783b */ /* 0x000e6e0000004200 */
[-C--:B---3--:R-:W-:Y:S08]  /*101a0*/  HMMA.16816.F32 R84, R136, R148.reuse, R84 ;  /* 0x000000948854723c */ /* 0x088ff00000001854 */
        /* <DEDUP_REMOVED lines=25> */
[-C--:B---3--:R-:W-:Y:S01]  /*10340*/  HMMA.16816.F32 R4, R132, R148.reuse, R4 ;  /* 0x000000948404723c */ /* 0x088fe20000001804 */
[----:B------:R-:W1:Y:S04]  /*10350*/  LDSM.16.MT88.4 R144, [R244+0x1000] ;  /* 0x00100000f490783b */ /* 0x000e680000004200 */
[----:B------:R-:W-:Y:S02]  /*10360*/  F2FP.PACK_AB R137, R229, R230 ;  /* 0x000000e6e589723e */ /* 0x000fe400000000ff */
[----:B------:R-:W-:Y:S02]  /*10370*/  F2FP.PACK_AB R139, R227, R228 ;  /* 0x000000e4e38b723e */ /* 0x000fe400000000ff */
[----:B------:R-:W-:Y:S05]  /*10380*/  LDSM.16.MT88.4 R156, [R245+0x3000] ;  /* 0x00300000f59c783b */ /* 0x000fea0000004200 */
        /* <DEDUP_REMOVED lines=45> */
[----:B--2---:R-:W-:Y:S02]  /*10660*/  FADD.FTZ R136, R160, R165 ;  /* 0x000000a5a0887221 */ /* 0x004fe40000010000 */
[-C--:B---3--:R-:W-:Y:S05]  /*10670*/  HMMA.16816.F32 R160, R200, R156.reuse, R4 ;  /* 0x0000009cc8a0723c */ /* 0x088fea0000001804 */
        /* <DEDUP_REMOVED lines=66> */
[C---:B------:R-:W-:Y:S08]  /*10aa0*/  HMMA.16816.F32 R96, R200.reuse, R6, R96 ;  /* 0x00000006c860723c */ /* 0x040ff00000001860 */
[-C--:B---3--:R-:W-:Y:S08]  /*10ab0*/  HMMA.16816.F32 R100, R200, R8.reuse, R100 ;  /* 0x00000008c864723c */ /* 0x088ff00000001864 */
        /* <DEDUP_REMOVED lines=11> */
[C---:B--2---:R-:W-:Y:S01]  /*10b70*/  ISETP.GT.AND P0, PT, R4.reuse, R5, PT ;  /* 0x000000050400720c */ /* 0x044fe20003f04270 */
[----:B------:R-:W-:Y:S01]  /*10b80*/  FADD.FTZ R5, R213, R220 ;  /* 0x000000dcd5057221 */ /* 0x000fe20000010000 */
[----:B------:R-:W-:Y:S04]  /*10b90*/  IADD3 R4, R4, -0x1, RZ ;  /* 0xffffffff04047810 */ /* 0x000fe80007ffe0ff */
[----:B------:R1:W-:Y:S04]  /*10ba0*/  STL [R1+0xe4], R5 ;  /* 0x0000e40501007387 */ /* 0x0003e80000100800 */
[----:B------:R1:W-:Y:S03]  /*10bb0*/  STL [R1+0xe8], R4 ;  /* 0x0000e80401007387 */ /* 0x0003e60000100800 */
[----:B-1----:R-:W-:-:S05]  /*10bc0*/  @P0 BRA `(.L_x_1255) ;  /* 0xffffb8b000000947 */ /* 0x002fca000383ffff */
.L_x_1248:
[----:B------:R-:W-:Y:S05]  /*10bd0*/  BRA.DIV ~URZ, `(.L_x_1256) ;  /* 0x000067a27f007947 */ /* 0x000fea000b800000 */
[----:B------:R-:W2:Y:S04]  /*10be0*/  LDL R4, [R1+0xe0] ;  /* 0x0000e00001047983 */ /* 0x000ea80000100800 */
[----:B--2---:R1:W2:Y:S02]  /*10bf0*/  SHFL.BFLY PT, R10, R4, 0x2, 0x1f ;  /* 0x0c401f00040a7f89 */ /* 0x0042a400000e0000 */
.L_x_1300:
[----:B-1----:R-:W3:Y:S02]  /*10c00*/  LDL.LU R4, [R1+0xe0] ;  /* 0x0000e00001047983 */ /* 0x002ee40000300800 */
[----:B--23--:R-:W-:Y:S01]  /*10c10*/  FADD.FTZ R10, R10, R4 ;  /* 0x000000040a0a7221 */ /* 0x00cfe20000010000 */
[----:B------:R-:W-:Y:S05]  /*10c20*/  BRA.DIV ~URZ, `(.L_x_1257) ;  /* 0x000067b27f007947 */ /* 0x000fea000b800000 */
[----:B------:R-:W2:Y:S04]  /*10c30*/  LDL.LU R6, [R1+0xe4] ;  /* 0x0000e40001067983 */ /* 0x000ea80000300800 */
[----:B------:R-:W1:Y:S04]  /*10c40*/  SHFL.BFLY PT, R5, R203, 0x2, 0x1f ;  /* 0x0c401f00cb057f89 */ /* 0x000e6800000e0000 */
[----:B------:R-:W3:Y:S01]  /*10c50*/  SHFL.BFLY PT, R4, R202, 0x2, 0x1f ;  /* 0x0c401f00ca047f89 */ /* 0x000ee200000e0000 */
[----:B-1----:R-:W-:-:S02]  /*10c60*/  FADD.FTZ R203, R5, R203 ;  /* 0x000000cb05cb7221 */ /* 0x002fc40000010000 */
[----:B---3--:R-:W-:-:S03]  /*10c70*/  FADD.FTZ R202, R4, R202 ;  /* 0x000000ca04ca7221 */ /* 0x008fc60000010000 */
[----:B------:R-:W1:Y:S04]  /*10c80*/  SHFL.BFLY PT, R8, R203, 0x1, 0x1f ;  /* 0x0c201f00cb087f89 */ /* 0x000e6800000e0000 */
[----:B------:R-:W-:Y:S01]  /*10c90*/  SHFL.BFLY PT, R4, R202, 0x1, 0x1f ;  /* 0x0c201f00ca047f89 */ /* 0x000fe200000e0000 */
[----:B-1----:R-:W-:-:S03]  /*10ca0*/  FADD.FTZ R8, R203, R8 ;  /* 0x00000008cb087221 */ /* 0x002fc60000010000 */
[----:B--2---:R-:W1:Y:S02]  /*10cb0*/  SHFL.BFLY PT, R9, R6, 0x2, 0x1f ;  /* 0x0c401f0006097f89 */ /* 0x004e6400000e0000 */
[----:B-1----:R-:W-:Y:S02]  /*10cc0*/  FADD.FTZ R9, R9, R6 ;  /* 0x0000000609097221 */ /* 0x002fe40000010000 */
[----:B------:R-:W1:Y:S04]  /*10cd0*/  SHFL.BFLY PT, R6, R10, 0x1, 0x1f ;  /* 0x0c201f000a067f89 */ /* 0x000e6800000e0000 */
[----:B------:R-:W2:Y:S01]  /*10ce0*/  SHFL.BFLY PT, R5, R9, 0x1, 0x1f ;  /* 0x0c201f0009057f89 */ /* 0x000ea200000e0000 */
[----:B-1----:R-:W-:Y:S02]  /*10cf0*/  FADD.FTZ R10, R10, R6 ;  /* 0x000000060a0a7221 */ /* 0x002fe40000010000 */
[----:B--2---:R-:W-:-:S05]  /*10d00*/  FADD.FTZ R9, R9, R5 ;  /* 0x0000000509097221 */ /* 0x004fca0000010000 */
.L_x_1301:
[----:B------:R-:W-:Y:S01]  /*10d10*/  FSETP.NE.FTZ.AND P2, PT, R9, RZ, PT ;  /* 0x000000ff0900720b */ /* 0x000fe20003f55000 */
[----:B------:R-:W-:Y:S01]  /*10d20*/  FADD.FTZ R4, R4, R202 ;  /* 0x000000ca04047221 */ /* 0x000fe20000010000 */
[----:B------:R-:W-:-:S02]  /*10d30*/  FSETP.NE.FTZ.AND P3, PT, R10, RZ, PT ;  /* 0x000000ff0a00720b */ /* 0x000fc40003f75000 */
[----:B------:R-:W-:Y:S02]  /*10d40*/  MOV R5, RZ ;  /* 0x000000ff00057202 */ /* 0x000fe40000000f00 */
[----:B------:R-:W-:Y:S02]  /*10d50*/  MOV R6, RZ ;  /* 0x000000ff00067202 */ /* 0x000fe40000000f00 */
[----:B------:R-:W-:Y:S02]  /*10d60*/  FSETP.NE.FTZ.AND P1, PT, R8, RZ, PT ;  /* 0x000000ff0800720b */ /* 0x000fe40003f35000 */
[----:B------:R-:W-:Y:S02]  /*10d70*/  FSETP.NE.FTZ.AND P0, PT, R4, RZ, PT ;  /* 0x000000ff0400720b */ /* 0x000fe40003f15000 */
[----:B------:R-:W-:Y:S01]  /*10d80*/  MOV R12, 0xff800000 ;  /* 0xff800000000c7802 */ /* 0x000fe20000000f00 */
[----:B------:R-:W1:Y:S01]  /*10d90*/  @P2 MUFU.RCP R5, R9 ;  /* 0x0000000900052308 */ /* 0x000e620000001000 */
[----:B------:R-:W-:-:S02]  /*10da0*/  @P2 MOV R13, 0x3f317218 ;  /* 0x3f317218000d2802 */ /* 0x000fc40000000f00 */
[----:B------:R-:W-:Y:S02]  /*10db0*/  @P3 MOV R14, 0x3f317218 ;  /* 0x3f317218000e3802 */ /* 0x000fe40000000f00 */
[----:B------:R-:W-:Y:S01]  /*10dc0*/  MOV R11, 0xff800000 ;  /* 0xff800000000b7802 */ /* 0x000fe20000000f00 */
[----:B------:R-:W-:Y:S02]  /*10dd0*/  @P2 FMUL.FTZ R13, R13, c[0x0][0x2d0] ;  /* 0x0000b4000d0d2a20 */ /* 0x000fe40000410000 */
[----:B------:R-:W2:Y:S01]  /*10de0*/  @P3 MUFU.RCP R6, R10 ;  /* 0x0000000a00063308 */ /* 0x000ea20000001000 */
[----:B------:R-:W-:Y:S02]  /*10df0*/  @P3 FMUL.FTZ R14, R14, c[0x0][0x2d0] ;  /* 0x0000b4000e0e3a20 */ /* 0x000fe40000410000 */
[----:B-1----:R-:W-:-:S05]  /*10e00*/  FMUL.FTZ R162, R5, R162 ;  /* 0x000000a205a27220 */ /* 0x002fca0000410000 */
[----:B------:R1:W3:Y:S01]  /*10e10*/  @P3 MUFU.LG2 R7, R10 ;  /* 0x0000000a00073308 */ /* 0x0002e20000000c00 */
[C---:B------:R-:W-:Y:S02]  /*10e20*/  FMUL.FTZ R163, R5.reuse, R163 ;  /* 0x000000a305a37220 */ /* 0x040fe40000410000 */
[C---:B------:R-:W-:Y:S02]  /*10e30*/  FMUL.FTZ R158, R5.reuse, R158 ;  /* 0x0000009e059e7220 */ /* 0x040fe40000410000 */
[C---:B------:R-:W-:Y:S02]  /*10e40*/  FMUL.FTZ R159, R5.reuse, R159 ;  /* 0x0000009f059f7220 */ /* 0x040fe40000410000 */
[C---:B------:R-:W-:Y:S01]  /*10e50*/  FMUL.FTZ R154, R5.reuse, R154 ;  /* 0x0000009a059a7220 */ /* 0x040fe20000410000 */
[----:B------:R-:W4:Y:S01]  /*10e60*/  @P2 MUFU.LG2 R9, R9 ;  /* 0x0000000900092308 */ /* 0x000f220000000c00 */
[C---:B------:R-:W-:Y:S02]  /*10e70*/  FMUL.FTZ R155, R5.reuse, R155 ;  /* 0x0000009b059b7220 */ /* 0x040fe40000410000 */
[----:B------:R-:W-:-:S02]  /*10e80*/  FMUL.FTZ R150, R5, R150 ;  /* 0x0000009605967220 */ /* 0x000fc40000410000 */
[C---:B------:R-:W-:Y:S02]  /*10e90*/  FMUL.FTZ R151, R5.reuse, R151 ;  /* 0x0000009705977220 */ /* 0x040fe40000410000 */
[C---:B------:R-:W-:Y:S01]  /*10ea0*/  FMUL.FTZ R146, R5.reuse, R146 ;  /* 0x0000009205927220 */ /* 0x040fe20000410000 */
[----:B-1----:R-:W-:Y:S01]  /*10eb0*/  MOV R10, 0xff800000 ;  /* 0xff800000000a7802 */ /* 0x002fe20000000f00 */
        /* <DEDUP_REMOVED lines=56> */
[----:B------:R-:W-:Y:S01]  /*11240*/  MOV R6, RZ ;  /* 0x000000ff00067202 */ /* 0x000fe20000000f00 */
[----:B------:R-:W-:Y:S01]  /*11250*/  @P1 FMUL.FTZ R15, R5, c[0x0][0x2d0] ;  /* 0x0000b400050f1a20 */ /* 0x000fe20000410000 */
[----:B------:R-:W-:Y:S01]  /*11260*/  MOV R5, RZ ;  /* 0x000000ff00057202 */ /* 0x000fe20000000f00 */
[----:B---3--:R-:W-:Y:S02]  /*11270*/  @P3 FMUL.FTZ R7, R7, 0.69314718246459960938 ;  /* 0x3f31721807073820 */ /* 0x008fe40000410000 */
[----:B----4-:R-:W-:Y:S01]  /*11280*/  @P2 FMUL.FTZ R9, R9, 0.69314718246459960938 ;  /* 0x3f31721809092820 */ /* 0x010fe20000410000 */
[----:B------:R-:W1:Y:S01]  /*11290*/  @P1 MUFU.RCP R6, R8 ;  /* 0x0000000800061308 */ /* 0x000e620000001000 */
[----:B------:R-:W-:Y:S01]  /*112a0*/  @P3 FFMA.FTZ R10, R14, R3, R7 ;  /* 0x000000030e0a3223 */ /* 0x000fe20000010007 */
[----:B------:R-:W-:Y:S01]  /*112b0*/  @P0 MOV R3, 0x3f317218 ;  /* 0x3f31721800030802 */ /* 0x000fe20000000f00 */
[----:B------:R-:W-:Y:S01]  /*112c0*/  @P2 FFMA.FTZ R11, R13, R2, R9 ;  /* 0x000000020d0b2223 */ /* 0x000fe20000010009 */
[----:B------:R-:W-:-:S03]  /*112d0*/  MOV R2, 0x1 ;  /* 0x0000000100027802 */ /* 0x000fc60000000f00 */
[----:B------:R-:W-:Y:S01]  /*112e0*/  @P0 FMUL.FTZ R3, R3, c[0x0][0x2d0] ;  /* 0x0000b40003030a20 */ /* 0x000fe20000410000 */
[----:B------:R-:W2:Y:S08]  /*112f0*/  @P1 MUFU.LG2 R8, R8 ;  /* 0x0000000800081308 */ /* 0x000eb00000000c00 */
[----:B------:R-:W-:Y:S01]  /*11300*/  @P0 MUFU.RCP R5, R4 ;  /* 0x0000000400050308 */ /* 0x000fe20000001000 */
[----:B-1----:R-:W-:-:S02]  /*11310*/  FMUL.FTZ R164, R6, R164 ;  /* 0x000000a406a47220 */ /* 0x002fc40000410000 */
[C---:B------:R-:W-:Y:S02]  /*11320*/  FMUL.FTZ R165, R6.reuse, R165 ;  /* 0x000000a506a57220 */ /* 0x040fe40000410000 */
[C---:B------:R-:W-:Y:S02]  /*11330*/  FMUL.FTZ R168, R6.reuse, R168 ;  /* 0x000000a806a87220 */ /* 0x040fe40000410000 */
[----:B------:R-:W-:Y:S01]  /*11340*/  FMUL.FTZ R169, R6, R169 ;  /* 0x000000a906a97220 */ /* 0x000fe20000410000 */
[----:B------:R-:W1:Y:S01]  /*11350*/  @P0 MUFU.LG2 R4, R4 ;  /* 0x0000000400040308 */ /* 0x000e620000000c00 */
[----:B--2---:R-:W-:Y:S02]  /*11360*/  @P1 FMUL.FTZ R8, R8, 0.69314718246459960938 ;  /* 0x3f31721808081820 */ /* 0x004fe40000410000 */
[C---:B------:R-:W-:Y:S02]  /*11370*/  FMUL.FTZ R172, R6.reuse, R172 ;  /* 0x000000ac06ac7220 */ /* 0x040fe40000410000 */
[----:B------:R-:W-:Y:S01]  /*11380*/  @P1 FFMA.FTZ R12, R15, R0, R8 ;  /* 0x000000000f0c1223 */ /* 0x000fe20000010008 */
[----:B------:R-:W-:Y:S01]  /*11390*/  MOV R0, 0xff800000 ;  /* 0xff80000000007802 */ /* 0x000fe20000000f00 */
[----:B------:R-:W-:-:S02]  /*113a0*/  FMUL.FTZ R173, R6, R173 ;  /* 0x000000ad06ad7220 */ /* 0x000fc40000410000 */
[C---:B------:R-:W-:Y:S02]  /*113b0*/  FMUL.FTZ R176, R6.reuse, R176 ;  /* 0x000000b006b07220 */ /* 0x040fe40000410000 */
[C---:B------:R-:W-:Y:S02]  /*113c0*/  FMUL.FTZ R177, R6.reuse, R177 ;  /* 0x000000b106b17220 */ /* 0x040fe40000410000 */
[C---:B------:R-:W-:Y:S02]  /*113d0*/  FMUL.FTZ R180, R6.reuse, R180 ;  /* 0x000000b406b47220 */ /* 0x040fe40000410000 */
[----:B------:R-:W-:Y:S02]  /*113e0*/  FMUL.FTZ R181, R6, R181 ;  /* 0x000000b506b57220 */ /* 0x000fe40000410000 */
[----:B-1----:R-:W-:Y:S02]  /*113f0*/  @P0 FMUL.FTZ R4, R4, 0.69314718246459960938 ;  /* 0x3f31721804040820 */ /* 0x002fe40000410000 */
        /* <DEDUP_REMOVED lines=53> */
[----:B------:R-:W-:Y:S02]  /*11750*/  FMUL.FTZ R127, R5, R127 ;  /* 0x0000007f057f7220 */ /* 0x000fe40000410000 */
[----:B------:R-:W-:-:S02]  /*11760*/  @P0 FFMA.FTZ R0, R3, R196, R4 ;  /* 0x000000c403000223 */ /* 0x000fc40000010004 */
.L_x_1203:
[----:B-1----:R1:W5:Y:S01]  /*11770*/  LDL R9, [R1+0x1c] ;  /* 0x00001c0001097983 */ /* 0x0023620000100800 */
[----:B------:R-:W-:Y:S03]  /*11780*/  BSSY B0, `(.L_x_1258) ;  /* 0x0000012000007945 */ /* 0x000fe60003800000 */
[----:B------:R-:W2:Y:S02]  /*11790*/  S2R R8, SR_TID.X ;  /* 0x0000000000087919 */ /* 0x000ea40000002100 */
[----:B--2---:R-:W-:-:S13]  /*117a0*/  LOP3.LUT P0, RZ, R8, 0x7f, RZ, 0xc0, !PT ;  /* 0x0000007f08ff7812 */ /* 0x004fda000780c0ff */
[----:B------:R-:W-:Y:S05]  /*117b0*/  @P0 BRA `(.L_x_1259) ;  /* 0x000000e000000947 */ /* 0x000fea0003800000 */
[----:B-1----:R-:W1:Y:S01]  /*117c0*/  S2R R3, SR_LANEID ;  /* 0x0000000000037919 */ /* 0x002e620000000000 */
[----:B------:R-:W-:Y:S01]  /*117d0*/  VOTEU.ANY UR4, UPT, PT ;  /* 0x0000000000047886 */ /* 0x000fe200038e0100 */
[----:B------:R-:W-:Y:S01]  /*117e0*/  IMAD.MOV.U32 R6, RZ, RZ, c[0x0][0x580] ;  /* 0x00016000ff067624 */ /* 0x000fe200078e00ff */
[----:B------:R-:W1:Y:S01]  /*117f0*/  FLO.U32 R5, UR4 ;  /* 0x0000000400057d00 */ /* 0x000e6200080e0000 */
[----:B------:R-:W-:-:S07]  /*11800*/  IMAD.MOV.U32 R7, RZ, RZ, c[0x0][0x584] ;  /* 0x00016100ff077624 */ /* 0x000fce00078e00ff */
[----:B------:R-:W2:Y:S01]  /*11810*/  POPC R4, UR4 ;  /* 0x0000000400047d09 */ /* 0x000ea20008000000 */
[----:B-1----:R-:W-:-:S13]  /*11820*/  ISETP.EQ.U32.AND P0, PT, R5, R3, PT ;  /* 0x000000030500720c */ /* 0x002fda0003f02070 */
[----:B--2---:R-:W2:Y:S04]  /*11830*/  @P0 ATOMG.E.ADD.STRONG.GPU PT, R4, [R6.64], R4 ;  /* 0x00000004060409a8 */ /* 0x004ea800081ee1c8 */
[----:B------:R-:W1:Y:S02]  /*11840*/  S2R R3, SR_LTMASK ;  /* 0x0000000000037919 */ /* 0x000e640000003900 */
[----:B-1----:R-:W-:-:S06]  /*11850*/  LOP3.LUT R3, R3, UR4, RZ, 0xc0, !PT ;  /* 0x0000000403037c12 */ /* 0x002fcc000f8ec0ff */
[----:B------:R-:W1:Y:S01]  /*11860*/  POPC R3, R3 ;  /* 0x0000000300037309 */ /* 0x000e620000000000 */
[----:B--2---:R-:W1:Y:S02]  /*11870*/  SHFL.IDX PT, R4, R4, R5, 0x1f ;  /* 0x00001f0504047589 */ /* 0x004e6400000e0000 */
[----:B-1---5:R-:W-:-:S05]  /*11880*/  IADD3 R9, R4, c[0x0][0xc], R3 ;  /* 0x0000030004097a10 */ /* 0x022fca0007ffe003 */
[----:B------:R1:W-:Y:S02]  /*11890*/  STL [R1+0x1c], R9 ;  /* 0x00001c0901007387 */ /* 0x0003e40000100800 */
.L_x_1259:
[----:B-1----:R-:W-:Y:S05]  /*118a0*/  BSYNC B0 ;  /* 0x0000000000007941 */ /* 0x002fea0003800000 */
.L_x_1258:
[----:B------:R-:W-:Y:S01]  /*118b0*/  PRMT R2, R2, 0x9910, RZ ;  /* 0x0000991002027816 */ /* 0x000fe200000000ff */
[----:B------:R-:W-:Y:S03]  /*118c0*/  BSSY B1, `(.L_x_1260) ;  /* 0x00001d7000017945 */ /* 0x000fe60003800000 */
[----:B------:R-:W-:Y:S01]  /*118d0*/  ISETP.NE.AND P0, PT, R2, RZ, PT ;  /* 0x000000ff0200720c */ /* 0x000fe20003f05270 */
[----:B-----5:R-:W-:-:S12]  /*118e0*/  IMAD.MOV.U32 R2, RZ, RZ, R9 ;  /* 0x000000ffff027224 */ /* 0x020fd800078e0009 */
[----:B------:R-:W-:Y:S05]  /*118f0*/  @!P0 BRA `(.L_x_1261) ;  /* 0x00001a7000008947 */ /* 0x000fea0003800000 */
[----:B------:R-:W-:Y:S01]  /*11900*/  WARPSYNC 0xffffffff ;  /* 0xffffffff00007948 */ /* 0x000fe20003800000 */
[----:B------:R-:W-:Y:S06]  /*11910*/  BAR.SYNC.DEFER_BLOCKING 0x1, 0x80 ;  /* 0x0042000000007b1d */ /* 0x000fec0000010000 */
[----:B------:R-:W-:Y:S05]  /*11920*/  BRA.CONV ~URZ, `(.L_x_1262) ;  /* 0x000000837f007947 */ /* 0x000fea000b800000 */
[----:B------:R-:W-:Y:S01]  /*11930*/  SHF.R.S32.HI R3, RZ, 0x1f, R8 ;  /* 0x0000001fff037819 */ /* 0x000fe20000011408 */
[----:B------:R-:W-:Y:S01]  /*11940*/  IMAD.MOV.U32 R6, RZ, RZ, RZ ;  /* 0x000000ffff067224 */ /* 0x000fe200078e00ff */
[----:B------:R-:W-:Y:S01]  /*11950*/  MOV R4, 0x119b0 ;  /* 0x000119b000047802 */ /* 0x000fe20000000f00 */
[----:B------:R-:W-:Y:S01]  /*11960*/  IMAD.MOV.U32 R5, RZ, RZ, 0x1f ;  /* 0x0000001fff057424 */ /* 0x000fe200078e00ff */
[----:B------:R-:W-:-:S04]  /*11970*/  LEA.HI R3, R3, R8, RZ, 0x7 ;  /* 0x0000000803037211 */ /* 0x000fc800078f38ff */
[----:B------:R-:W-:-:S05]  /*11980*/  SHF.R.S32.HI R3, RZ, 0x7, R3 ;  /* 0x00000007ff037819 */ /* 0x000fca0000011403 */
[----:B------:R-:W-:Y:S02]  /*11990*/  IMAD.MOV.U32 R7, RZ, RZ, R3 ;  /* 0x000000ffff077224 */ /* 0x000fe400078e0003 */
[----:B------:R-:W-:Y:S05]  /*119a0*/  CALL.REL.NOINC `($__internal_19_$__cuda_sm70_shflsync_idx_p) ;  /* 0x00005d4000007944 */ /* 0x000fea0003c00000 */
.L_x_1262:
[----:B------:R-:W2:Y:S04]  /*119b0*/  LDL.LU R6, [R1+0xb0] ;  /* 0x0000b00001067983 */ /* 0x000ea80000300800 */
[----:B------:R-:W3:Y:S04]  /*119c0*/  LDL R8, [R1+0x10] ;  /* 0x0000100001087983 */ /* 0x000ee80000100800 */
[----:B------:R-:W4:Y:S04]  /*119d0*/  LDL.LU R13, [R1+0xc4] ;  /* 0x0000c400010d7983 */ /* 0x000f280000300800 */
[----:B------:R-:W3:Y:S04]  /*119e0*/  LDL.LU R18, [R1+0xc0] ;  /* 0x0000c00001127983 */ /* 0x000ee80000300800 */
[----:B------:R-:W3:Y:S01]  /*119f0*/  LDL.LU R21, [R1+0xac] ;  /* 0x0000ac0001157983 */ /* 0x000ee20000300800 */
[----:B------:R-:W-:-:S03]  /*11a00*/  MOV R3, 0x1 ;  /* 0x0000000100037802 */ /* 0x000fc60000000f00 */
[----:B------:R-:W3:Y:S01]  /*11a10*/  LDL R20, [R1+0x14] ;  /* 0x0000140001147983 */ /* 0x000ee20000100800 */
[----:B------:R-:W-:-:S03]  /*11a20*/  ISETP.NE.AND P0, PT, R3, c[0x0][0x4e8], PT ;  /* 0x00013a0003007a0c */ /* 0x000fc60003f05270 */
[----:B------:R-:W1:Y:S04]  /*11a30*/  S2R R25, SR_TID.X ;  /* 0x0000000000197919 */ /* 0x000e680000002100 */
[----:B------:R2:W5:Y:S04]  /*11a40*/  LDL R55, [R1+0x54] ;  /* 0x0000540001377983 */ /* 0x0005680000100800 */
[----:B------:R2:W5:Y:S04]  /*11a50*/  LDL R54, [R1+0xc] ;  /* 0x00000c0001367983 */ /* 0x0005680000100800 */
[----:B------:R2:W5:Y:S04]  /*11a60*/  LDL R53, [R1+0x50] ;  /* 0x0000500001357983 */ /* 0x0005680000100800 */
[----:B------:R2:W5:Y:S04]  /*11a70*/  LDL R52, [R1+0x90] ;  /* 0x0000900001347983 */ /* 0x0005680000100800 */
[----:B------:R2:W5:Y:S01]  /*11a80*/  LDL R51, [R1+0x4c] ;  /* 0x00004c0001337983 */ /* 0x0005620000100800 */
[----:B-1----:R-:W-:-:S03]  /*11a90*/  SHF.R.S32.HI R24, RZ, 0x1f, R25 ;  /* 0x0000001fff187819 */ /* 0x002fc60000011419 */
[----:B------:R1:W5:Y:S01]  /*11aa0*/  LDL R50, [R1+0x8c] ;  /* 0x00008c0001327983 */ /* 0x0003620000100800 */
[----:B------:R-:W-:-:S03]  /*11ab0*/  LEA.HI R24, R24, R25, RZ, 0x5 ;  /* 0x0000001918187211 */ /* 0x000fc600078f28ff */
[----:B------:R1:W5:Y:S01]  /*11ac0*/  LDL R49, [R1+0x48] ;  /* 0x0000480001317983 */ /* 0x0003620000100800 */
[----:B------:R-:W-:-:S03]  /*11ad0*/  LOP3.LUT R24, R24, 0xffffffe0, RZ, 0xc0, !PT ;  /* 0xffffffe018187812 */ /* 0x000fc600078ec0ff */
[----:B------:R1:W5:Y:S01]  /*11ae0*/  LDL R48, [R1+0x88] ;  /* 0x0000880001307983 */ /* 0x0003620000100800 */
[----:B------:R-:W-:-:S03]  /*11af0*/  IADD3 R24, -R24, R25, RZ ;  /* 0x0000001918187210 */ /* 0x000fc60007ffe1ff */
[----:B------:R1:W5:Y:S01]  /*11b00*/  LDL R47, [R1+0x44] ;  /* 0x00004400012f7983 */ /* 0x0003620000100800 */
[----:B------:R-:W-:-:S03]  /*11b10*/  LOP3.LUT P1, RZ, R24, 0x3, RZ, 0xc0, !PT ;  /* 0x0000000318ff7812 */ /* 0x000fc6000782c0ff */
        /* <DEDUP_REMOVED lines=23> */
[----:B------:R-:W-:-:S02]  /*11c90*/  ULDC UR5, c[0x0][0x4e8] ;  /* 0x00013a0000057ab9 */ /* 0x000fc40000000800 */
[----:B------:R-:W-:Y:S02]  /*11ca0*/  ULDC UR4, c[0x0][0x388] ;  /* 0x0000e20000047ab9 */ /* 0x000fe40000000800 */
[----:B------:R-:W-:Y:S01]  /*11cb0*/  UIMAD UR4, UR5, UR4, URZ ;  /* 0x00000004050472a4 */ /* 0x000fe2000f8e023f */
[----:B------:R-:W-:Y:S01]  /*11cc0*/  BSSY B0, `(.L_x_1263) ;  /* 0x000009b000007945 */ /* 0x000fe20003800000 */
[----:B--2---:R-:W-:Y:S01]  /*11cd0*/  SHF.R.S32.HI R16, RZ, 0x1f, R6 ;  /* 0x0000001fff107819 */ /* 0x004fe20000011406 */
[----:B------:R-:W-:-:S04]  /*11ce0*/  IMAD.WIDE.U32 R4, R6, c[0x0][0x4d0], RZ ;  /* 0x0001340006047a25 */ /* 0x000fc800078e00ff */
[C---:B------:R-:W-:Y:S02]  /*11cf0*/  IMAD R14, R16.reuse, c[0x0][0x4d0], RZ ;  /* 0x00013400100e7a24 */ /* 0x040fe400078e02ff */
[----:B------:R-:W-:Y:S02]  /*11d00*/  IMAD R16, R16, c[0x0][0x438], RZ ;  /* 0x00010e0010107a24 */ /* 0x000fe400078e02ff */
[C---:B------:R-:W-:Y:S02]  /*11d10*/  IMAD R14, R6.reuse, c[0x0][0x4d4], R14 ;  /* 0x00013500060e7a24 */ /* 0x040fe400078e020e */
[C---:B------:R-:W-:Y:S02]  /*11d20*/  IMAD R16, R6.reuse, c[0x0][0x43c], R16 ;  /* 0x00010f0006107a24 */ /* 0x040fe400078e0210 */
[----:B------:R-:W-:Y:S01]  /*11d30*/  IMAD.WIDE.U32 R6, R6, c[0x0][0x438], RZ ;  /* 0x00010e0006067a25 */ /* 0x000fe200078e00ff */
[----:B------:R-:W-:Y:S02]  /*11d40*/  IADD3 R15, R5, R14, RZ ;  /* 0x0000000e050f7210 */ /* 0x000fe40007ffe0ff */
[----:B----4-:R-:W-:Y:S01]  /*11d50*/  SHF.R.S32.HI R5, RZ, 0x1f, R13 ;  /* 0x0000001fff057819 */ /* 0x010fe2000001140d */
[----:B------:R-:W-:Y:S01]  /*11d60*/  IMAD.IADD R17, R7, 0x1, R16 ;  /* 0x0000000107117824 */ /* 0x000fe200078e0210 */
[----:B------:R-:W-:Y:S01]  /*11d70*/  MOV R14, R4 ;  /* 0x00000004000e7202 */ /* 0x000fe20000000f00 */
[----:B---3--:R-:W-:Y:S01]  /*11d80*/  IMAD.IADD R4, R8, 0x1, R21 ;  /* 0x0000000108047824 */ /* 0x008fe200078e0215 */
[----:B------:R-:W-:Y:S01]  /*11d90*/  MOV R16, R6 ;  /* 0x0000000600107202 */ /* 0x000fe20000000f00 */
[----:B------:R-:W-:-:S02]  /*11da0*/  IMAD R6, R5, c[0x0][0x4d8], RZ ;  /* 0x0001360005067a24 */ /* 0x000fc400078e02ff */
[----:B------:R-:W-:Y:S01]  /*11db0*/  IMAD R5, R5, c[0x0][0x440], RZ ;  /* 0x0001100005057a24 */ /* 0x000fe200078e02ff */
[----:B------:R-:W-:Y:S01]  /*11dc0*/  MOV R7, R4 ;  /* 0x0000000400077202 */ /* 0x000fe20000000f00 */
[----:B------:R-:W-:-:S04]  /*11dd0*/  @P0 IMAD.HI.U32 R8, R4, c[0x0][0x4ec], RZ ;  /* 0x00013b0004080a27 */ /* 0x000fc800078e00ff */
[----:B------:R-:W-:Y:S01]  /*11de0*/  IMAD.MOV.U32 R9, RZ, RZ, R4 ;  /* 0x000000ffff097224 */ /* 0x000fe200078e0004 */
[----:B------:R-:W-:Y:S01]  /*11df0*/  @P0 SHF.R.U32.HI R9, RZ, c[0x0][0x4f0], R8 ;  /* 0x00013c00ff090a19 */ /* 0x000fe20000011608 */
[C---:B------:R-:W-:Y:S02]  /*11e00*/  IMAD R5, R13.reuse, c[0x0][0x444], R5 ;  /* 0x000111000d057a24 */ /* 0x040fe400078e0205 */
[----:B------:R-:W-:-:S04]  /*11e10*/  IMAD.WIDE.U32 R16, R13, c[0x0][0x440], R16 ;  /* 0x000110000d107a25 */ /* 0x000fc800078e0010 */
[----:B------:R-:W-:Y:S02]  /*11e20*/  IMAD R6, R13, c[0x0][0x4dc], R6 ;  /* 0x000137000d067a24 */ /* 0x000fe400078e0206 */
[----:B------:R-:W-:Y:S01]  /*11e30*/  @P0 IMAD.HI.U32 R3, R4, c[0x0][0x4ec], RZ ;  /* 0x00013b0004030a27 */ /* 0x000fe200078e00ff */
[----:B------:R-:W-:-:S03]  /*11e40*/  IADD3 R17, R17, R5, RZ ;  /* 0x0000000511117210 */ /* 0x000fc60007ffe0ff */
[----:B------:R-:W-:Y:S01]  /*11e50*/  IMAD.WIDE.U32 R14, R13, c[0x0][0x4d8], R14 ;  /* 0x000136000d0e7a25 */ /* 0x000fe200078e000e */
[----:B------:R-:W-:Y:S02]  /*11e60*/  SHF.R.S32.HI R13, RZ, 0x1f, R18 ;  /* 0x0000001fff0d7819 */ /* 0x000fe40000011412 */
[----:B------:R-:W-:Y:S01]  /*11e70*/  @P0 SHF.R.U32.HI R7, RZ, c[0x0][0x4f0], R3 ;  /* 0x00013c00ff070a19 */ /* 0x000fe20000011603 */
[----:B------:R-:W-:Y:S02]  /*11e80*/  IMAD.IADD R15, R15, 0x1, R6 ;  /* 0x000000010f0f7824 */ /* 0x000fe400078e0206 */
[----:B------:R-:W-:Y:S02]  /*11e90*/  IMAD.MOV R5, RZ, RZ, -R9 ;  /* 0x000000ffff057224 */ /* 0x000fe400078e0a09 */
[C---:B------:R-:W-:Y:S02]  /*11ea0*/  IMAD R3, R13.reuse, c[0x0][0x4e0], RZ ;  /* 0x000138000d037a24 */ /* 0x040fe400078e02ff */
[----:B------:R-:W-:-:S02]  /*11eb0*/  IMAD R13, R13, c[0x0][0x448], RZ ;  /* 0x000112000d0d7a24 */ /* 0x000fc400078e02ff */
[----:B------:R-:W-:Y:S02]  /*11ec0*/  IMAD R5, R5, c[0x0][0x4e8], R4 ;  /* 0x00013a0005057a24 */ /* 0x000fe400078e0204 */
[----:B------:R-:W-:Y:S01]  /*11ed0*/  IMAD.WIDE.U32 R14, R18, c[0x0][0x4e0], R14 ;  /* 0x00013800120e7a25 */ /* 0x000fe200078e000e */
[----:B------:R-:W-:-:S03]  /*11ee0*/  SHF.R.S32.HI R8, RZ, 0x1f, R9 ;  /* 0x0000001fff087819 */ /* 0x000fc60000011409 */
[C---:B------:R-:W-:Y:S02]  /*11ef0*/  IMAD R3, R18.reuse, c[0x0][0x4e4], R3 ;  /* 0x0001390012037a24 */ /* 0x040fe400078e0203 */
[C---:B------:R-:W-:Y:S01]  /*11f00*/  IMAD R13, R18.reuse, c[0x0][0x44c], R13 ;  /* 0x00011300120d7a24 */ /* 0x040fe200078e020d */
[----:B------:R-:W-:Y:S01]  /*11f10*/  IADD3 R14, P0, R9, R14, RZ ;  /* 0x0000000e090e7210 */ /* 0x000fe20007f1e0ff */
[----:B------:R-:W-:Y:S01]  /*11f20*/  IMAD.WIDE.U32 R18, R18, c[0x0][0x448], R16 ;  /* 0x0001120012127a25 */ /* 0x000fe200078e0010 */
[----:B------:R-:W-:Y:S02]  /*11f30*/  SHF.R.S32.HI R16, RZ, 0x1f, R5 ;  /* 0x0000001fff107819 */ /* 0x000fe40000011405 */
[----:B------:R-:W-:-:S03]  /*11f40*/  IADD3.X R15, R8, R15, R3, P0, !PT ;  /* 0x0000000f080f7210 */ /* 0x000fc600007fe403 */
[----:B------:R-:W-:Y:S01]  /*11f50*/  IMAD R16, R16, c[0x0][0x4c8], RZ ;  /* 0x0001320010107a24 */ /* 0x000fe200078e02ff */
[----:B------:R-:W-:Y:S01]  /*11f60*/  SHF.R.S32.HI R6, RZ, 0x1f, R7 ;  /* 0x0000001fff067819 */ /* 0x000fe20000011407 */
[----:B------:R-:W-:-:S04]  /*11f70*/  IMAD.WIDE.U32 R8, R5, c[0x0][0x4c8], R14 ;  /* 0x0001320005087a25 */ /* 0x000fc800078e000e */
[----:B------:R-:W-:Y:S01]  /*11f80*/  IMAD R16, R5, c[0x0][0x4cc], R16 ;  /* 0x0001330005107a24 */ /* 0x000fe200078e0210 */
[----:B------:R-:W-:Y:S01]  /*11f90*/  IADD3 R19, R19, R13, RZ ;  /* 0x0000000d13137210 */ /* 0x000fe20007ffe0ff */
[----:B------:R-:W-:Y:S01]  /*11fa0*/  IMAD.MOV R3, RZ, RZ, -R7 ;  /* 0x000000ffff037224 */ /* 0x000fe200078e0a07 */
[----:B------:R-:W-:Y:S01]  /*11fb0*/  LEA R14, P0, R8, c[0x0][0x4a8], 0x2 ;  /* 0x00012a00080e7a11 */ /* 0x000fe200078010ff */
[----:B------:R-:W-:Y:S02]  /*11fc0*/  IMAD.IADD R16, R9, 0x1, R16 ;  /* 0x0000000109107824 */ /* 0x000fe400078e0210 */
[----:B------:R-:W-:Y:S02]  /*11fd0*/  IMAD R6, R6, c[0x0][0x430], RZ ;  /* 0x00010c0006067a24 */ /* 0x000fe400078e02ff */
[----:B------:R-:W-:Y:S01]  /*11fe0*/  IMAD R4, R3, c[0x0][0x4e8], R4 ;  /* 0x00013a0003047a24 */ /* 0x000fe200078e0204 */
[----:B------:R-:W-:Y:S01]  /*11ff0*/  LEA.HI.X R3, R8, c[0x0][0x4ac], R16, 0x2, P0 ;  /* 0x00012b0008037a11 */ /* 0x000fe200000f1410 */
[----:B------:R-:W-:-:S02]  /*12000*/  IMAD R6, R7, c[0x0][0x434], R6 ;  /* 0x00010d0007067a24 */ /* 0x000fc400078e0206 */
[----:B------:R-:W-:-:S04]  /*12010*/  IMAD.WIDE.U32 R18, R7, c[0x0][0x430], R18 ;  /* 0x00010c0007127a25 */ /* 0x000fc800078e0012 */
[----:B------:R-:W-:Y:S01]  /*12020*/  IMAD.IADD R5, R20, 0x1, R21 ;  /* 0x0000000114057824 */ /* 0x000fe200078e0215 */
[----:B------:R-:W-:Y:S01]  /*12030*/  IADD3 R23, R19, R6, RZ ;  /* 0x0000000613177210 */ /* 0x000fe20007ffe0ff */
[----:B------:R-:W-:Y:S01]  /*12040*/  SHFL.IDX PT, R20, R14, RZ, 0x1c1f ;  /* 0x001c1fff0e147589 */ /* 0x000fe200000e0000 */
[----:B------:R-:W-:-:S03]  /*12050*/  MOV R22, R18 ;  /* 0x0000001200167202 */ /* 0x000fc60000000f00 */
[----:B------:R-:W2:Y:S04]  /*12060*/  SHFL.IDX PT, R21, R3, RZ, 0x1c1f ;  /* 0x001c1fff03157589 */ /* 0x000ea800000e0000 */
[----:B------:R-:W-:Y:S04]  /*12070*/  SHFL.IDX PT, R18, R14, 0x1, 0x1c1f ;  /* 0x003c1f000e127f89 */ /* 0x000fe800000e0000 */
[----:B------:R-:W3:Y:S01]  /*12080*/  SHFL.IDX PT, R19, R3, 0x1, 0x1c1f ;  /* 0x003c1f0003137f89 */ /* 0x000ee200000e0000 */
[C---:B------:R-:W-:Y:S02]  /*12090*/  IADD3 R8, R5.reuse, 0x8, RZ ;  /* 0x0000000805087810 */ /* 0x040fe40007ffe0ff */
[----:B------:R-:W-:Y:S01]  /*120a0*/  ISETP.GE.OR P4, PT, R5, UR4, P1 ;  /* 0x0000000405007c0c */ /* 0x000fe20008f86670 */
[----:B------:R-:W-:Y:S01]  /*120b0*/  SHFL.IDX PT, R16, R14, 0x2, 0x1c1f ;  /* 0x005c1f000e107f89 */ /* 0x000fe200000e0000 */
[----:B------:R-:W-:-:S03]  /*120c0*/  ISETP.GE.OR P3, PT, R8, UR4, P1 ;  /* 0x0000000408007c0c */ /* 0x000fc60008f66670 */
[----:B------:R-:W4:Y:S01]  /*120d0*/  SHFL.IDX PT, R17, R3, 0x2, 0x1c1f ;  /* 0x005c1f0003117f89 */ /* 0x000f2200000e0000 */
[----:B------:R-:W-:-:S03]  /*120e0*/  SHF.R.S32.HI R6, RZ, 0x1f, R4 ;  /* 0x0000001fff067819 */ /* 0x000fc60000011404 */
[----:B------:R-:W-:Y:S04]  /*120f0*/  SHFL.IDX PT, R14, R14, 0x3, 0x1c1f ;  /* 0x007c1f000e0e7f89 */ /* 0x000fe800000e0000 */
[----:B------:R1:W4:Y:S01]  /*12100*/  SHFL.IDX PT, R15, R3, 0x3, 0x1c1f ;  /* 0x007c1f00030f7f89 */ /* 0x00032200000e0000 */
[----:B------:R-:W-:Y:S01]  /*12110*/  IADD3 R7, R5, 0x40, RZ ;  /* 0x0000004005077810 */ /* 0x000fe20007ffe0ff */
[----:B------:R-:W-:Y:S02]  /*12120*/  IMAD.WIDE.U32 R22, R4, c[0x0][0x428], R22 ;  /* 0x00010a0004167a25 */ /* 0x000fe400078e0016 */
[----:B--2---:R2:W-:Y:S01]  /*12130*/  @!P4 ST.E [R20.64], R10 ;  /* 0x0000000a1400c985 */ /* 0x0045e2000c101908 */
[----:B------:R-:W-:-:S03]  /*12140*/  ISETP.GE.OR P2, PT, R7, UR4, P1 ;  /* 0x0000000407007c0c */ /* 0x000fc60008f46670 */
[----:B---3--:R2:W-:Y:S01]  /*12150*/  @!P3 ST.E [R18.64], R11 ;  /* 0x0000000b1200b985 */ /* 0x0085e2000c101908 */
[C---:B------:R-:W-:Y:S01]  /*12160*/  ISETP.GE.AND P3, PT, R5.reuse, UR4, PT ;  /* 0x0000000405007c0c */ /* 0x040fe2000bf66270 */
[----:B-1----:R-:W-:Y:S01]  /*12170*/  IMAD R3, R6, c[0x0][0x428], RZ ;  /* 0x00010a0006037a24 */ /* 0x002fe200078e02ff */
[----:B------:R-:W-:-:S03]  /*12180*/  IADD3 R6, R5, 0x48, RZ ;  /* 0x0000004805067810 */ /* 0x000fc60007ffe0ff */
[----:B------:R-:W-:Y:S01]  /*12190*/  IMAD R3, R4, c[0x0][0x42c], R3 ;  /* 0x00010b0004037a24 */ /* 0x000fe200078e0203 */
[----:B------:R-:W-:Y:S02]  /*121a0*/  ISETP.GE.OR P1, PT, R6, UR4, P1 ;  /* 0x0000000406007c0c */ /* 0x000fe40008f26670 */
[C---:B------:R-:W-:Y:S01]  /*121b0*/  LEA R4, P0, R22.reuse, c[0x0][0x400], 0x2 ;  /* 0x0001000016047a11 */ /* 0x040fe200078010ff */
[----:B------:R-:W-:Y:S01]  /*121c0*/  IMAD.IADD R3, R23, 0x1, R3 ;  /* 0x0000000117037824 */ /* 0x000fe200078e0203 */
[----:B----4-:R2:W-:Y:S04]  /*121d0*/  @!P2 ST.E [R16.64], R12 ;  /* 0x0000000c1000a985 */ /* 0x0105e8000c101908 */
[----:B------:R-:W-:Y:S01]  /*121e0*/  LEA.HI.X R3, R22, c[0x0][0x404], R3, 0x2, P0 ;  /* 0x0001010016037a11 */ /* 0x000fe200000f1403 */
[----:B------:R2:W1:Y:S01]  /*121f0*/  SHFL.IDX PT, R9, R4, RZ, 0x1c1f ;  /* 0x001c1fff04097589 */ /* 0x00046200000e0000 */
[----:B------:R-:W-:-:S02]  /*12200*/  ISETP.GE.AND P2, PT, R8, UR4, PT ;  /* 0x0000000408007c0c */ /* 0x000fc4000bf46270 */
[----:B------:R-:W-:Y:S01]  /*12210*/  ISETP.GE.AND P0, PT, R6, UR4, PT ;  /* 0x0000000406007c0c */ /* 0x000fe2000bf06270 */
[----:B------:R2:W-:Y:S01]  /*12220*/  @!P1 ST.E [R14.64], R0 ;  /* 0x000000000e009985 */ /* 0x0005e2000c101908 */
[----:B------:R-:W-:-:S03]  /*12230*/  ISETP.GE.AND P1, PT, R7, UR4, PT ;  /* 0x0000000407007c0c */ /* 0x000fc6000bf26270 */
[----:B------:R2:W3:Y:S01]  /*12240*/  SHFL.IDX PT, R10, R3, RZ, 0x1c1f ;  /* 0x001c1fff030a7589 */ /* 0x0004e200000e0000 */
[----:B------:R-:W-:Y:S05]  /*12250*/  @P3 BRA `(.L_x_1264) ;  /* 0x0000041000003947 */ /* 0x000fea0003800000 */
[----:B-----5:R-:W-:Y:S02]  /*12260*/  ISETP.GE.AND P5, PT, R54, c[0x0][0x3c8], PT ;  /* 0x0000f20036007a0c */ /* 0x020fe40003fa6270 */
[----:B------:R-:W-:Y:S02]  /*12270*/  ISETP.GE.AND P4, PT, R52, c[0x0][0x3c8], PT ;  /* 0x0000f20034007a0c */ /* 0x000fe40003f86270 */
[----:B------:R-:W-:-:S09]  /*12280*/  ISETP.GE.AND P6, PT, R28, c[0x0][0x3c8], PT ;  /* 0x0000f2001c007a0c */ /* 0x000fd20003fc6270 */
[----:B-1----:R-:W-:-:S04]  /*12290*/  @!P5 LEA R6, P3, R54, R9, 0x2 ;  /* 0x000000093606d211 */ /* 0x002fc800078610ff */
[----:B---3--:R-:W-:Y:S02]  /*122a0*/  @!P5 LEA.HI.X R7, R54, R10, R55, 0x2, P3 ;  /* 0x0000000a3607d211 */ /* 0x008fe400018f1437 */
[----:B------:R-:W-:-:S03]  /*122b0*/  ISETP.GE.AND P3, PT, R50, c[0x0][0x3c8], PT ;  /* 0x0000f20032007a0c */ /* 0x000fc60003f66270 */
[----:B------:R1:W-:Y:S02]  /*122c0*/  @!P5 ST.E.64 [R6.64], R160 ;  /* 0x000000a00600d985 */ /* 0x0003e4000c101b08 */
[----:B-1----:R-:W-:-:S04]  /*122d0*/  @!P4 LEA R6, P5, R52, R9, 0x2 ;  /* 0x000000093406c211 */ /* 0x002fc800078a10ff */
[----:B------:R-:W-:Y:S02]  /*122e0*/  @!P4 LEA.HI.X R7, R52, R10, R53, 0x2, P5 ;  /* 0x0000000a3407c211 */ /* 0x000fe400028f1435 */
        /* <DEDUP_REMOVED lines=41> */
[----:B------:R1:W-:Y:S01]  /*12580*/  @!P3 ST.E.64 [R6.64], R96 ;  /* 0x000000600600b985 */ /* 0x0003e2000c101b08 */
[----:B--2---:R-:W-:-:S04]  /*12590*/  @!P5 LEA R14, P3, R30, R9, 0x2 ;  /* 0x000000091e0ed211 */ /* 0x004fc800078610ff */
[----:B------:R-:W-:Y:S02]  /*125a0*/  @!P5 LEA.HI.X R15, R30, R10, R31, 0x2, P3 ;  /* 0x0000000a1e0fd211 */ /* 0x000fe400018f141f */
[----:B------:R-:W-:Y:S02]  /*125b0*/  ISETP.GE.AND P5, PT, R26, c[0x0][0x3c8], PT ;  /* 0x0000f2001a007a0c */ /* 0x000fe40003fa6270 */
[----:B------:R-:W-:-:S04]  /*125c0*/  @!P6 LEA R12, P3, R28, R9, 0x2 ;  /* 0x000000091c0ce211 */ /* 0x000fc800078610ff */
[----:B------:R-:W-:-:S07]  /*125d0*/  @!P6 LEA.HI.X R13, R28, R10, R29, 0x2, P3 ;  /* 0x0000000a1c0de211 */ /* 0x000fce00018f141d */
[----:B-1----:R-:W-:-:S04]  /*125e0*/  @!P5 LEA R6, P3, R26, R9, 0x2 ;  /* 0x000000091a06d211 */ /* 0x002fc800078610ff */
[----:B------:R-:W-:Y:S02]  /*125f0*/  @!P5 LEA.HI.X R7, R26, R10, R27, 0x2, P3 ;  /* 0x0000000a1a07d211 */ /* 0x000fe400018f141b */
[----:B------:R-:W-:-:S04]  /*12600*/  @!P4 LEA R8, P3, R24, R9, 0x2 ;  /* 0x000000091808c211 */ /* 0x000fc800078610ff */
[----:B------:R-:W-:Y:S02]  /*12610*/  @!P4 LEA.HI.X R9, R24, R10, R25, 0x2, P3 ;  /* 0x0000000a1809c211 */ /* 0x000fe400018f1419 */
[----:B------:R-:W-:-:S13]  /*12620*/  ISETP.GE.AND P3, PT, R30, c[0x0][0x3c8], PT ;  /* 0x0000f2001e007a0c */ /* 0x000fda0003f66270 */
[----:B------:R1:W-:Y:S04]  /*12630*/  @!P3 ST.E.64 [R14.64], R100 ;  /* 0x000000640e00b985 */ /* 0x0003e8000c101b08 */
[----:B------:R1:W-:Y:S04]  /*12640*/  @!P6 ST.E.64 [R12.64], R112 ;  /* 0x000000700c00e985 */ /* 0x0003e8000c101b08 */
[----:B------:R1:W-:Y:S04]  /*12650*/  @!P5 ST.E.64 [R6.64], R116 ;  /* 0x000000740600d985 */ /* 0x0003e8000c101b08 */
[----:B------:R1:W-:Y:S02]  /*12660*/  @!P4 ST.E.64 [R8.64], R128 ;  /* 0x000000800800c985 */ /* 0x0003e4000c101b08 */
.L_x_1264:
[----:B------:R-:W-:Y:S05]  /*12670*/  BSYNC B0 ;  /* 0x0000000000007941 */ /* 0x000fea0003800000 */
.L_x_1263:
[----:B------:R4:W2:Y:S01]  /*12680*/  SHFL.IDX PT, R5, R3, 0x1, 0x1c1f ;  /* 0x003c1f0003057f89 */ /* 0x0008a200000e0000 */
[----:B------:R-:W-:Y:S03]  /*12690*/  BSSY B0, `(.L_x_1265) ;  /* 0x0000043000007945 */ /* 0x000fe60003800000 */
[----:B--2---:R4:W2:Y:S01]  /*126a0*/  SHFL.IDX PT, R0, R4, 0x1, 0x1c1f ;  /* 0x003c1f0004007f89 */ /* 0x0048a200000e0000 */
[----:B------:R-:W-:Y:S05]  /*126b0*/  @P2 BRA `(.L_x_1266) ;  /* 0x0000040000002947 */ /* 0x000fea0003800000 */
[----:B-----5:R-:W-:Y:S02]  /*126c0*/  ISETP.GE.AND P5, PT, R54, c[0x0][0x3c8], PT ;  /* 0x0000f20036007a0c */ /* 0x020fe40003fa6270 */
[----:B------:R-:W-:-:S02]  /*126d0*/  ISETP.GE.AND P2, PT, R52, c[0x0][0x3c8], PT ;  /* 0x0000f20034007a0c */ /* 0x000fc40003f46270 */
[----:B------:R-:W-:-:S09]  /*126e0*/  ISETP.GE.AND P3, PT, R50, c[0x0][0x3c8], PT ;  /* 0x0000f20032007a0c */ /* 0x000fd20003f66270 */
[----:B-12---:R-:W-:-:S04]  /*126f0*/  @!P5 LEA R8, P4, R54, R0, 0x2 ;  /* 0x000000003608d211 */ /* 0x006fc800078810ff */
[----:B------:R-:W-:Y:S02]  /*12700*/  @!P5 LEA.HI.X R9, R54, R5, R55, 0x2, P4 ;  /* 0x000000053609d211 */ /* 0x000fe400020f1437 */
[----:B------:R-:W-:-:S03]  /*12710*/  @!P2 LEA R6, P4, R52, R0, 0x2 ;  /* 0x000000003406a211 */ /* 0x000fc600078810ff */
[----:B------:R1:W-:Y:S01]  /*12720*/  @!P5 ST.E.64 [R8.64], R162 ;  /* 0x000000a20800d985 */ /* 0x0003e2000c101b08 */
[----:B------:R-:W-:Y:S02]  /*12730*/  ISETP.GE.AND P5, PT, R48, c[0x0][0x3c8], PT ;  /* 0x0000f20030007a0c */ /* 0x000fe40003fa6270 */
[----:B------:R-:W-:-:S05]  /*12740*/  @!P2 LEA.HI.X R7, R52, R5, R53, 0x2, P4 ;  /* 0x000000053407a211 */ /* 0x000fca00020f1435 */
[----:B------:R2:W-:Y:S01]  /*12750*/  @!P2 ST.E.64 [R6.64], R158 ;  /* 0x0000009e0600a985 */ /* 0x0005e2000c101b08 */
[----:B------:R-:W-:Y:S02]  /*12760*/  ISETP.GE.AND P2, PT, R46, c[0x0][0x3c8], PT ;  /* 0x0000f2002e007a0c */ /* 0x000fe40003f46270 */
[----:B-1----:R-:W-:-:S04]  /*12770*/  @!P3 LEA R8, P4, R50, R0, 0x2 ;  /* 0x000000003208b211 */ /* 0x002fc800078810ff */
[----:B------:R-:W-:Y:S02]  /*12780*/  @!P3 LEA.HI.X R9, R50, R5, R51, 0x2, P4 ;  /* 0x000000053209b211 */ /* 0x000fe400020f1433 */
[----:B--2---:R-:W-:-:S03]  /*12790*/  @!P5 LEA R6, P4, R48, R0, 0x2 ;  /* 0x000000003006d211 */ /* 0x004fc600078810ff */
        /* <DEDUP_REMOVED lines=35> */
[----:B------:R-:W-:Y:S01]  /*129d0*/  @!P3 ST.E.64 [R6.64], R98 ;  /* 0x000000620600b985 */ /* 0x000fe2000c101b08 */
[----:B------:R-:W-:Y:S02]  /*129e0*/  ISETP.GE.AND P3, PT, R26, c[0x0][0x3c8], PT ;  /* 0x0000f2001a007a0c */ /* 0x000fe40003f66270 */
[----:B-1----:R-:W-:-:S04]  /*129f0*/  @!P5 LEA R8, P2, R30, R0, 0x2 ;  /* 0x000000001e08d211 */ /* 0x002fc800078410ff */
[----:B------:R-:W-:Y:S02]  /*12a00*/  @!P5 LEA.HI.X R9, R30, R5, R31, 0x2, P2 ;  /* 0x000000051e09d211 */ /* 0x000fe400010f141f */
[----:B------:R-:W-:-:S03]  /*12a10*/  ISETP.GE.AND P2, PT, R24, c[0x0][0x3c8], PT ;  /* 0x0000f20018007a0c */ /* 0x000fc60003f46270 */
[----:B------:R1:W-:Y:S02]  /*12a20*/  @!P5 ST.E.64 [R8.64], R102 ;  /* 0x000000660800d985 */ /* 0x0003e4000c101b08 */
[----:B-1----:R-:W-:-:S04]  /*12a30*/  @!P4 LEA R8, P5, R28, R0, 0x2 ;  /* 0x000000001c08c211 */ /* 0x002fc800078a10ff */
[----:B------:R-:W-:Y:S02]  /*12a40*/  @!P4 LEA.HI.X R9, R28, R5, R29, 0x2, P5 ;  /* 0x000000051c09c211 */ /* 0x000fe400028f141d */
[----:B------:R-:W-:-:S03]  /*12a50*/  @!P3 LEA R6, P5, R26, R0, 0x2 ;  /* 0x000000001a06b211 */ /* 0x000fc600078a10ff */
[----:B------:R1:W-:Y:S01]  /*12a60*/  @!P4 ST.E.64 [R8.64], R114 ;  /* 0x000000720800c985 */ /* 0x0003e2000c101b08 */
[----:B------:R-:W-:Y:S02]  /*12a70*/  @!P3 LEA.HI.X R7, R26, R5, R27, 0x2, P5 ;  /* 0x000000051a07b211 */ /* 0x000fe400028f141b */
[----:B---3--:R-:W-:-:S03]  /*12a80*/  @!P2 LEA R10, P5, R24, R0, 0x2 ;  /* 0x00000000180aa211 */ /* 0x008fc600078a10ff */
[----:B------:R1:W-:Y:S01]  /*12a90*/  @!P3 ST.E.64 [R6.64], R118 ;  /* 0x000000760600b985 */ /* 0x0003e2000c101b08 */
[----:B------:R-:W-:-:S05]  /*12aa0*/  @!P2 LEA.HI.X R11, R24, R5, R25, 0x2, P5 ;  /* 0x00000005180ba211 */ /* 0x000fca00028f1419 */
[----:B------:R1:W-:Y:S04]  /*12ab0*/  @!P2 ST.E.64 [R10.64], R130 ;  /* 0x000000820a00a985 */ /* 0x0003e8000c101b08 */
.L_x_1266:
[----:B------:R-:W-:Y:S05]  /*12ac0*/  BSYNC B0 ;  /* 0x0000000000007941 */ /* 0x000fea0003800000 */
.L_x_1265:
[----:B------:R4:W3:Y:S01]  /*12ad0*/  SHFL.IDX PT, R5, R3, 0x2, 0x1c1f ;  /* 0x005c1f0003057f89 */ /* 0x0008e200000e0000 */
[----:B------:R-:W-:Y:S03]  /*12ae0*/  BSSY B0, `(.L_x_1267) ;  /* 0x0000043000007945 */ /* 0x000fe60003800000 */
[----:B--2---:R4:W2:Y:S01]  /*12af0*/  SHFL.IDX PT, R0, R4, 0x2, 0x1c1f ;  /* 0x005c1f0004007f89 */ /* 0x0048a200000e0000 */
[----:B------:R-:W-:Y:S05]  /*12b00*/  @P1 BRA `(.L_x_1268) ;  /* 0x0000040000001947 */ /* 0x000fea0003800000 */
[----:B-----5:R-:W-:Y:S02]  /*12b10*/  ISETP.GE.AND P3, PT, R54, c[0x0][0x3c8], PT ;  /* 0x0000f20036007a0c */ /* 0x020fe40003f66270 */
[----:B------:R-:W-:Y:S02]  /*12b20*/  ISETP.GE.AND P5, PT, R52, c[0x0][0x3c8], PT ;  /* 0x0000f20034007a0c */ /* 0x000fe40003fa6270 */
[----:B------:R-:W-:Y:S02]  /*12b30*/  ISETP.GE.AND P2, PT, R50, c[0x0][0x3c8], PT ;  /* 0x0000f20032007a0c */ /* 0x000fe40003f46270 */
[----:B------:R-:W-:-:S07]  /*12b40*/  ISETP.GE.AND P1, PT, R48, c[0x0][0x3c8], PT ;  /* 0x0000f20030007a0c */ /* 0x000fce0003f26270 */
[----:B-12---:R-:W-:-:S04]  /*12b50*/  @!P3 LEA R8, P4, R54, R0, 0x2 ;  /* 0x000000003608b211 */ /* 0x006fc800078810ff */
[----:B---3--:R-:W-:Y:S02]  /*12b60*/  @!P3 LEA.HI.X R9, R54, R5, R55, 0x2, P4 ;  /* 0x000000053609b211 */ /* 0x008fe400020f1437 */
        /* <DEDUP_REMOVED lines=39> */
[----:B--2---:R-:W-:Y:S02]  /*12de0*/  @!P1 LEA R6, P5, R32, R0, 0x2 ;  /* 0x0000000020069211 */ /* 0x004fe400078a10ff */
[----:B------:R-:W-:Y:S01]  /*12df0*/  ISETP.GE.AND P3, PT, R28, c[0x0][0x3c8], PT ;  /* 0x0000f2001c007a0c */ /* 0x000fe20003f66270 */
[----:B------:R1:W-:Y:S01]  /*12e00*/  @!P2 ST.E.64 [R8.64], R88 ;  /* 0x000000580800a985 */ /* 0x0003e2000c101b08 */
[----:B------:R-:W-:Y:S02]  /*12e10*/  @!P1 LEA.HI.X R7, R32, R5, R33, 0x2, P5 ;  /* 0x0000000520079211 */ /* 0x000fe400028f1421 */
[----:B------:R-:W-:-:S03]  /*12e20*/  ISETP.GE.AND P2, PT, R26, c[0x0][0x3c8], PT ;  /* 0x0000f2001a007a0c */ /* 0x000fc60003f46270 */
[----:B------:R2:W-:Y:S01]  /*12e30*/  @!P1 ST.E.64 [R6.64], R92 ;  /* 0x0000005c06009985 */ /* 0x0005e2000c101b08 */
[----:B------:R-:W-:Y:S02]  /*12e40*/  ISETP.GE.AND P1, PT, R24, c[0x0][0x3c8], PT ;  /* 0x0000f20018007a0c */ /* 0x000fe40003f26270 */
[----:B-1----:R-:W-:-:S04]  /*12e50*/  @!P4 LEA R8, P5, R30, R0, 0x2 ;  /* 0x000000001e08c211 */ /* 0x002fc800078a10ff */
[----:B------:R-:W-:Y:S02]  /*12e60*/  @!P4 LEA.HI.X R9, R30, R5, R31, 0x2, P5 ;  /* 0x000000051e09c211 */ /* 0x000fe400028f141f */
[----:B------:R-:W-:-:S03]  /*12e70*/  @!P3 LEA R10, P5, R28, R0, 0x2 ;  /* 0x000000001c0ab211 */ /* 0x000fc600078a10ff */
[----:B------:R1:W-:Y:S01]  /*12e80*/  @!P4 ST.E.64 [R8.64], R104 ;  /* 0x000000680800c985 */ /* 0x0003e2000c101b08 */
        /* <DEDUP_REMOVED lines=8> */
.L_x_1268:
[----:B------:R-:W-:Y:S05]  /*12f10*/  BSYNC B0 ;  /* 0x0000000000007941 */ /* 0x000fea0003800000 */
.L_x_1267:
[----:B----4-:R-:W4:Y:S04]  /*12f20*/  SHFL.IDX PT, R3, R3, 0x3, 0x1c1f ;  /* 0x007c1f0003037f89 */ /* 0x010f2800000e0000 */
[----:B------:R-:W3:Y:S01]  /*12f30*/  SHFL.IDX PT, R4, R4, 0x3, 0x1c1f ;  /* 0x007c1f0004047f89 */ /* 0x000ee200000e0000 */
[----:B------:R-:W-:Y:S05]  /*12f40*/  @P0 BRA `(.L_x_1269) ;  /* 0x000006e000000947 */ /* 0x000fea0003800000 */
[----:B-----5:R-:W-:Y:S02]  /*12f50*/  ISETP.GE.AND P1, PT, R54, c[0x0][0x3c8], PT ;  /* 0x0000f20036007a0c */ /* 0x020fe40003f26270 */
[----:B------:R-:W-:Y:S02]  /*12f60*/  ISETP.GE.AND P2, PT, R52, c[0x0][0x3c8], PT ;  /* 0x0000f20034007a0c */ /* 0x000fe40003f46270 */
[----:B------:R-:W-:-:S09]  /*12f70*/  ISETP.GE.AND P3, PT, R50, c[0x0][0x3c8], PT ;  /* 0x0000f20032007a0c */ /* 0x000fd20003f66270 */
[-C--:B-1-3--:R-:W-:Y:S02]  /*12f80*/  @!P1 LEA R8, P0, R54, R4.reuse, 0x2 ;  /* 0x0000000436089211 */ /* 0x08afe400078010ff */
[----:B------:R-:W-:Y:S02]  /*12f90*/  @!P2 LEA R6, P5, R52, R4, 0x2 ;  /* 0x000000043406a211 */ /* 0x000fe400078a10ff */
[-C--:B----4-:R-:W-:Y:S02]  /*12fa0*/  @!P1 LEA.HI.X R9, R54, R3.reuse, R55, 0x2, P0 ;  /* 0x0000000336099211 */ /* 0x090fe400000f1437 */
[----:B------:R-:W-:Y:S02]  /*12fb0*/  ISETP.GE.AND P0, PT, R48, c[0x0][0x3c8], PT ;  /* 0x0000f20030007a0c */ /* 0x000fe40003f06270 */
[----:B------:R-:W-:Y:S01]  /*12fc0*/  @!P2 LEA.HI.X R7, R52, R3, R53, 0x2, P5 ;  /* 0x000000033407a211 */ /* 0x000fe200028f1435 */
[----:B------:R1:W-:Y:S01]  /*12fd0*/  @!P1 ST.E.64 [R8.64], R166 ;  /* 0x000000a608009985 */ /* 0x0003e2000c101b08 */
[----:B------:R-:W-:-:S03]  /*12fe0*/  ISETP.GE.AND P1, PT, R46, c[0x0][0x3c8], PT ;  /* 0x0000f2002e007a0c */ /* 0x000fc60003f26270 */
[----:B------:R3:W-:Y:S01]  /*12ff0*/  @!P2 ST.E.64 [R6.64], R170 ;  /* 0x000000aa0600a985 */ /* 0x0007e2000c101b08 */
[----:B------:R-:W-:Y:S02]  /*13000*/  ISETP.GE.AND P2, PT, R44, c[0x0][0x3c8], PT ;  /* 0x0000f2002c007a0c */ /* 0x000fe40003f46270 */
[----:B-1----:R-:W-:-:S04]  /*13010*/  @!P3 LEA R8, P4, R50, R4, 0x2 ;  /* 0x000000043208b211 */ /* 0x002fc800078810ff */
[-C--:B------:R-:W-:Y:S02]  /*13020*/  @!P3 LEA.HI.X R9, R50, R3.reuse, R51, 0x2, P4 ;  /* 0x000000033209b211 */ /* 0x080fe400020f1433 */
[----:B---3--:R-:W-:Y:S02]  /*13030*/  @!P0 LEA R6, P5, R48, R4, 0x2 ;  /* 0x0000000430068211 */ /* 0x008fe400078a10ff */
[----:B------:R-:W-:Y:S01]  /*13040*/  ISETP.GE.AND P4, PT, R42, c[0x0][0x3c8], PT ;  /* 0x0000f2002a007a0c */ /* 0x000fe20003f86270 */
[----:B------:R1:W-:Y:S01]  /*13050*/  @!P3 ST.E.64 [R8.64], R174 ;  /* 0x000000ae0800b985 */ /* 0x0003e2000c101b08 */
[----:B------:R-:W-:-:S05]  /*13060*/  @!P0 LEA.HI.X R7, R48, R3, R49, 0x2, P5 ;  /* 0x0000000330078211 */ /* 0x000fca00028f1431 */
[----:B------:R3:W-:Y:S01]  /*13070*/  @!P0 ST.E.64 [R6.64], R178 ;  /* 0x000000b206008985 */ /* 0x0007e2000c101b08 */
[----:B-1----:R-:W-:-:S04]  /*13080*/  @!P1 LEA R8, P3, R46, R4, 0x2 ;  /* 0x000000042e089211 */ /* 0x002fc800078610ff */
[-C--:B------:R-:W-:Y:S02]  /*13090*/  @!P1 LEA.HI.X R9, R46, R3.reuse, R47, 0x2, P3 ;  /* 0x000000032e099211 */ /* 0x080fe400018f142f */
[----:B------:R-:W-:Y:S02]  /*130a0*/  ISETP.GE.AND P3, PT, R40, c[0x0][0x3c8], PT ;  /* 0x0000f20028007a0c */ /* 0x000fe40003f66270 */
[----:B---3--:R-:W-:Y:S01]  /*130b0*/  @!P2 LEA R6, P0, R44, R4, 0x2 ;  /* 0x000000042c06a211 */ /* 0x008fe200078010ff */
[----:B------:R1:W-:Y:S01]  /*130c0*/  @!P1 ST.E.64 [R8.64], R182 ;  /* 0x000000b608009985 */ /* 0x0003e2000c101b08 */
[----:B------:R-:W-:Y:S02]  /*130d0*/  ISETP.GE.AND P1, PT, R38, c[0x0][0x3c8], PT ;  /* 0x0000f20026007a0c */ /* 0x000fe40003f26270 */
[----:B------:R-:W-:Y:S02]  /*130e0*/  @!P2 LEA.HI.X R7, R44, R3, R45, 0x2, P0 ;  /* 0x000000032c07a211 */ /* 0x000fe400000f142d */
[----:B------:R-:W-:-:S03]  /*130f0*/  ISETP.GE.AND P0, PT, R36, c[0x0][0x3c8], PT ;  /* 0x0000f20024007a0c */ /* 0x000fc60003f06270 */
[----:B------:R3:W-:Y:S01]  /*13100*/  @!P2 ST.E.64 [R6.64], R186 ;  /* 0x000000ba0600a985 */ /* 0x0007e2000c101b08 */
[----:B-1----:R-:W-:-:S04]  /*13110*/  @!P4 LEA R8, P5, R42, R4, 0x2 ;  /* 0x000000042a08c211 */ /* 0x002fc800078a10ff */
[-C--:B------:R-:W-:Y:S02]  /*13120*/  @!P4 LEA.HI.X R9, R42, R3.reuse, R43, 0x2, P5 ;  /* 0x000000032a09c211 */ /* 0x080fe400028f142b */
[-C--:B------:R-:W-:Y:S02]  /*13130*/  @!P1 LEA R10, P5, R38, R4.reuse, 0x2 ;  /* 0x00000004260a9211 */ /* 0x080fe400078a10ff */
[----:B---3--:R-:W-:Y:S01]  /*13140*/  @!P3 LEA R6, P2, R40, R4, 0x2 ;  /* 0x000000042806b211 */ /* 0x008fe200078410ff */
[----:B------:R1:W-:Y:S01]  /*13150*/  @!P4 ST.E.64 [R8.64], R190 ;  /* 0x000000be0800c985 */ /* 0x0003e2000c101b08 */
[----:B------:R-:W-:Y:S02]  /*13160*/  ISETP.GE.AND P4, PT, R34, c[0x0][0x3c8], PT ;  /* 0x0000f20022007a0c */ /* 0x000fe40003f86270 */
[-C--:B------:R-:W-:Y:S02]  /*13170*/  @!P3 LEA.HI.X R7, R40, R3.reuse, R41, 0x2, P2 ;  /* 0x000000032807b211 */ /* 0x080fe400010f1429 */
[----:B------:R-:W-:-:S03]  /*13180*/  @!P1 LEA.HI.X R11, R38, R3, R39, 0x2, P5 ;  /* 0x00000003260b9211 */ /* 0x000fc600028f1427 */
[----:B------:R3:W-:Y:S01]  /*13190*/  @!P3 ST.E.64 [R6.64], R194 ;  /* 0x000000c20600b985 */ /* 0x0007e2000c101b08 */
[----:B------:R-:W-:-:S03]  /*131a0*/  ISETP.GE.AND P3, PT, R32, c[0x0][0x3c8], PT ;  /* 0x0000f20020007a0c */ /* 0x000fc60003f66270 */
[----:B------:R-:W-:Y:S01]  /*131b0*/  @!P1 ST.E.64 [R10.64], R74 ;  /* 0x0000004a0a009985 */ /* 0x000fe2000c101b08 */
[----:B------:R-:W-:Y:S02]  /*131c0*/  ISETP.GE.AND P1, PT, R28, c[0x0][0x3c8], PT ;  /* 0x0000f2001c007a0c */ /* 0x000fe40003f26270 */
[----:B-1----:R-:W-:-:S04]  /*131d0*/  @!P0 LEA R8, P2, R36, R4, 0x2 ;  /* 0x0000000424088211 */ /* 0x002fc800078410ff */
[-C--:B------:R-:W-:Y:S02]  /*131e0*/  @!P0 LEA.HI.X R9, R36, R3.reuse, R37, 0x2, P2 ;  /* 0x0000000324098211 */ /* 0x080fe400010f1425 */
[----:B------:R-:W-:Y:S02]  /*131f0*/  ISETP.GE.AND P2, PT, R30, c[0x0][0x3c8], PT ;  /* 0x0000f2001e007a0c */ /* 0x000fe40003f46270 */
[----:B---3--:R-:W-:Y:S01]  /*13200*/  @!P4 LEA R6, P5, R34, R4, 0x2 ;  /* 0x000000042206c211 */ /* 0x008fe200078a10ff */
[----:B------:R1:W-:Y:S01]  /*13210*/  @!P0 ST.E.64 [R8.64], R78 ;  /* 0x0000004e08008985 */ /* 0x0003e2000c101b08 */
[----:B------:R-:W-:Y:S02]  /*13220*/  ISETP.GE.AND P0, PT, R26, c[0x0][0x3c8], PT ;  /* 0x0000f2001a007a0c */ /* 0x000fe40003f06270 */
[----:B------:R-:W-:-:S05]  /*13230*/  @!P4 LEA.HI.X R7, R34, R3, R35, 0x2, P5 ;  /* 0x000000032207c211 */ /* 0x000fca00028f1423 */
[----:B------:R3:W-:Y:S02]  /*13240*/  @!P4 ST.E.64 [R6.64], R90 ;  /* 0x0000005a0600c985 */ /* 0x0007e4000c101b08 */
[----:B------:R-:W-:-:S04]  /*13250*/  @!P2 LEA R12, P4, R30, R4, 0x2 ;  /* 0x000000041e0ca211 */ /* 0x000fc800078810ff */
[----:B------:R-:W-:Y:S02]  /*13260*/  @!P2 LEA.HI.X R13, R30, R3, R31, 0x2, P4 ;  /* 0x000000031e0da211 */ /* 0x000fe400020f141f */
[----:B-1----:R-:W-:-:S04]  /*13270*/  @!P3 LEA R8, P5, R32, R4, 0x2 ;  /* 0x000000042008b211 */ /* 0x002fc800078a10ff */
[-C--:B------:R-:W-:Y:S02]  /*13280*/  @!P3 LEA.HI.X R9, R32, R3.reuse, R33, 0x2, P5 ;  /* 0x000000032009b211 */ /* 0x080fe400028f1421 */
[-C--:B------:R-:W-:Y:S02]  /*13290*/  @!P1 LEA R10, P5, R28, R4.reuse, 0x2 ;  /* 0x000000041c0a9211 */ /* 0x080fe400078a10ff */
[----:B---3--:R-:W-:Y:S01]  /*132a0*/  @!P0 LEA R6, P4, R26, R4, 0x2 ;  /* 0x000000041a068211 */ /* 0x008fe200078810ff */
[----:B------:R1:W-:Y:S01]  /*132b0*/  @!P3 ST.E.64 [R8.64], R94 ;  /* 0x0000005e0800b985 */ /* 0x0003e2000c101b08 */
[-C--:B------:R-:W-:Y:S02]  /*132c0*/  @!P1 LEA.HI.X R11, R28, R3.reuse, R29, 0x2, P5 ;  /* 0x000000031c0b9211 */ /* 0x080fe400028f141d */
[----:B------:R-:W-:Y:S01]  /*132d0*/  @!P0 LEA.HI.X R7, R26, R3, R27, 0x2, P4 ;  /* 0x000000031a078211 */ /* 0x000fe200020f141b */
[----:B------:R1:W-:Y:S04]  /*132e0*/  @!P2 ST.E.64 [R12.64], R106 ;  /* 0x0000006a0c00a985 */ /* 0x0003e8000c101b08 */
[----:B------:R1:W-:Y:S04]  /*132f0*/  @!P1 ST.E.64 [R10.64], R110 ;  /* 0x0000006e0a009985 */ /* 0x0003e8000c101b08 */
[----:B------:R1:W-:Y:S01]  /*13300*/  @!P0 ST.E.64 [R6.64], R122 ;  /* 0x0000007a06008985 */ /* 0x0003e2000c101b08 */
[----:B------:R-:W-:-:S13]  /*13310*/  ISETP.GE.AND P0, PT, R24, c[0x0][0x3c8], PT ;  /* 0x0000f20018007a0c */ /* 0x000fda0003f06270 */
[----:B------:R-:W-:Y:S05]  /*13320*/  @P0 BRA `(.L_x_1269) ;  /* 0x0000030000000947 */ /* 0x000fea0003800000 */
[----:B------:R-:W-:-:S04]  /*13330*/  LEA R4, P0, R24, R4, 0x2 ;  /* 0x0000000418047211 */ /* 0x000fc800078010ff */
[----:B------:R-:W-:-:S05]  /*13340*/  LEA.HI.X R5, R24, R3, R25, 0x2, P0 ;  /* 0x0000000318057211 */ /* 0x000fca00000f1419 */
[----:B------:R3:W-:Y:S01]  /*13350*/  ST.E.64 [R4.64], R126 ;  /* 0x0000007e04007985 */ /* 0x0007e2000c101b08 */
[----:B------:R-:W-:Y:S05]  /*13360*/  BRA `(.L_x_1269) ;  /* 0x000002c000007947 */ /* 0x000fea0003800000 */
.L_x_1261:
[----:B------:R-:W1:Y:S02]  /*13370*/  S2R R5, SR_TID.X ;  /* 0x0000000000057919 */ /* 0x000e640000002100 */
[----:B-1----:R-:W-:-:S13]  /*13380*/  ISETP.GT.AND P0, PT, R5, 0x7f, PT ;  /* 0x0000007f0500780c */ /* 0x002fda0003f04270 */
        /* <DEDUP_REMOVED lines=10> */
[----:B------:R-:W-:Y:S02]  /*13430*/  ISETP.NE.AND P0, PT, R4, 0x1, PT ;  /* 0x000000010400780c */ /* 0x000fe40003f05270 */
[----:B------:R-:W-:-:S02]  /*13440*/  MOV R6, R3 ;  /* 0x0000000300067202 */ /* 0x000fc40000000f00 */
[----:B--2---:R-:W-:Y:S01]  /*13450*/  SHF.R.S32.HI R4, RZ, 0x1f, R5 ;  /* 0x0000001fff047819 */ /* 0x004fe20000011405 */
[----:B------:R-:W-:Y:S01]  /*13460*/  IMAD.WIDE.U32 R8, R5, c[0x0][0x4d0], RZ ;  /* 0x0001340005087a25 */ /* 0x000fe200078e00ff */
[----:B---3--:R-:W-:-:S03]  /*13470*/  SHF.R.S32.HI R0, RZ, 0x1f, R10 ;  /* 0x0000001fff007819 */ /* 0x008fc6000001140a */
[----:B------:R-:W-:-:S04]  /*13480*/  IMAD R4, R4, c[0x0][0x4d0], RZ ;  /* 0x0001340004047a24 */ /* 0x000fc800078e02ff */
[----:B------:R-:W-:Y:S02]  /*13490*/  IMAD R4, R5, c[0x0][0x4d4], R4 ;  /* 0x0001350005047a24 */ /* 0x000fe400078e0204 */
[----:B------:R-:W-:-:S03]  /*134a0*/  @P0 IMAD.HI.U32 R5, R3, c[0x0][0x4ec], RZ ;  /* 0x00013b0003050a27 */ /* 0x000fc600078e00ff */
[----:B------:R-:W-:Y:S01]  /*134b0*/  IADD3 R9, R9, R4, RZ ;  /* 0x0000000409097210 */ /* 0x000fe20007ffe0ff */
[----:B------:R-:W-:Y:S01]  /*134c0*/  IMAD R0, R0, c[0x0][0x4d8], RZ ;  /* 0x0001360000007a24 */ /* 0x000fe200078e02ff */
[----:B------:R-:W-:Y:S02]  /*134d0*/  @P0 SHF.R.U32.HI R6, RZ, c[0x0][0x4f0], R5 ;  /* 0x00013c00ff060a19 */ /* 0x000fe40000011605 */
[----:B----4-:R-:W-:Y:S01]  /*134e0*/  SHF.R.S32.HI R4, RZ, 0x1f, R7 ;  /* 0x0000001fff047819 */ /* 0x010fe20000011407 */
[----:B------:R-:W-:Y:S01]  /*134f0*/  IMAD R0, R10, c[0x0][0x4dc], R0 ;  /* 0x000137000a007a24 */ /* 0x000fe200078e0200 */
[----:B------:R-:W-:Y:S01]  /*13500*/  IADD3 R5, -R6, RZ, RZ ;  /* 0x000000ff06057210 */ /* 0x000fe20007ffe1ff */
[----:B------:R-:W-:-:S04]  /*13510*/  IMAD.WIDE.U32 R8, R10, c[0x0][0x4d8], R8 ;  /* 0x000136000a087a25 */ /* 0x000fc800078e0008 */
[----:B------:R-:W-:Y:S01]  /*13520*/  IMAD R4, R4, c[0x0][0x4e0], RZ ;  /* 0x0001380004047a24 */ /* 0x000fe200078e02ff */
[----:B------:R-:W-:Y:S01]  /*13530*/  IADD3 R9, R9, R0, RZ ;  /* 0x0000000009097210 */ /* 0x000fe20007ffe0ff */
[----:B------:R-:W-:Y:S01]  /*13540*/  IMAD R5, R5, c[0x0][0x4e8], R3 ;  /* 0x00013a0005057a24 */ /* 0x000fe200078e0203 */
[----:B------:R-:W-:Y:S01]  /*13550*/  SHF.R.S32.HI R0, RZ, 0x1f, R6 ;  /* 0x0000001fff007819 */ /* 0x000fe20000011406 */
[C---:B------:R-:W-:Y:S02]  /*13560*/  IMAD R4, R7.reuse, c[0x0][0x4e4], R4 ;  /* 0x0001390007047a24 */ /* 0x040fe400078e0204 */
[----:B------:R-:W-:Y:S01]  /*13570*/  IMAD.WIDE.U32 R8, R7, c[0x0][0x4e0], R8 ;  /* 0x0001380007087a25 */ /* 0x000fe200078e0008 */
[----:B------:R-:W-:-:S04]  /*13580*/  SHF.R.S32.HI R3, RZ, 0x1f, R5 ;  /* 0x0000001fff037819 */ /* 0x000fc80000011405 */
[----:B------:R-:W-:Y:S01]  /*13590*/  IADD3 R6, P0, R6, R8, RZ ;  /* 0x0000000806067210 */ /* 0x000fe20007f1e0ff */
[----:B------:R-:W-:-:S03]  /*135a0*/  IMAD R3, R3, c[0x0][0x4c8], RZ ;  /* 0x0001320003037a24 */ /* 0x000fc600078e02ff */
[----:B------:R-:W-:Y:S01]  /*135b0*/  IADD3.X R7, R0, R9, R4, P0, !PT ;  /* 0x0000000900077210 */ /* 0x000fe200007fe404 */
[----:B------:R-:W-:Y:S01]  /*135c0*/  IMAD R3, R5, c[0x0][0x4cc], R3 ;  /* 0x0001330005037a24 */ /* 0x000fe200078e0203 */
[----:B------:R-:W-:-:S03]  /*135d0*/  MOV R0, 0xff800000 ;  /* 0xff80000000007802 */ /* 0x000fc60000000f00 */
[----:B------:R-:W-:-:S05]  /*135e0*/  IMAD.WIDE.U32 R6, R5, c[0x0][0x4c8], R6 ;  /* 0x0001320005067a25 */ /* 0x000fca00078e0006 */
[----:B------:R-:W-:Y:S02]  /*135f0*/  IADD3 R3, R7, R3, RZ ;  /* 0x0000000307037210 */ /* 0x000fe40007ffe0ff */
[----:B------:R-:W-:-:S04]  /*13600*/  LEA R4, P0, R6, c[0x0][0x4a8], 0x2 ;  /* 0x00012a0006047a11 */ /* 0x000fc800078010ff */
[----:B------:R-:W-:-:S05]  /*13610*/  LEA.HI.X R5, R6, c[0x0][0x4ac], R3, 0x2, P0 ;  /* 0x00012b0006057a11 */ /* 0x000fca00000f1403 */
[----:B------:R1:W-:Y:S04]  /*13620*/  STG.E [R4.64], R0 ;  /* 0x0000000004007986 */ /* 0x0003e8000c101908 */
.L_x_1269:
[----:B------:R-:W-:Y:S05]  /*13630*/  BSYNC B1 ;  /* 0x0000000000017941 */ /* 0x000fea0003800000 */
.L_x_1260:
[----:B------:R-:W-:-:S13]  /*13640*/  ISETP.NE.AND P0, PT, RZ, UR6, PT ;  /* 0x00000006ff007c0c */ /* 0x000fda000bf05270 */
[----:B------:R-:W-:Y:S01]  /*13650*/  @P0 WARPSYNC 0xffffffff ;  /* 0xffffffff00000948 */ /* 0x000fe20003800000 */
[----:B------:R-:W-:Y:S06]  /*13660*/  @P0 BAR.SYNC.DEFER_BLOCKING 0x5, 0x80 ;  /* 0x0142000000000b1d */ /* 0x000fec0000010000 */
[----:B-12---:R-:W1:Y:S04]  /*13670*/  @P0 LDS R0, [0x10100] ;  /* 0x01010000ff000984 */ /* 0x006e680000000800 */
[----:B-1----:R1:W-:Y:S04]  /*13680*/  @P0 STL [R1+0x1c], R0 ;  /* 0x00001c0001000387 */ /* 0x0023e80000100800 */
[----:B------:R-:W-:Y:S06]  /*13690*/  @P0 BAR.ARV 0x4, 0x80 ;  /* 0x0102000000000b1d */ /* 0x000fec0000002000 */
[----:B------:R-:W-:Y:S05]  /*136a0*/  @P0 BRA `(.L_x_1270) ;  /* 0x0000009000000947 */ /* 0x000fea0003800000 */
[----:B------:R-:W-:Y:S05]  /*136b0*/  BRA.DIV ~URZ, `(.L_x_1271) ;  /* 0x00003f727f007947 */ /* 0x000fea000b800000 */
[----:B---3--:R2:W3:Y:S02]  /*136c0*/  SHFL.IDX PT, R5, R2, RZ, 0x1f ;  /* 0x00001fff02057589 */ /* 0x0084e400000e0000 */
.L_x_1302:
[----:B-1----:R-:W1:Y:S01]  /*136d0*/  S2R R0, SR_TID.X ;  /* 0x0000000000007919 */ /* 0x002e620000002100 */
[----:B------:R-:W-:Y:S03]  /*136e0*/  WARPSYNC 0xffffffff ;  /* 0xffffffff00007948 */ /* 0x000fe60003800000 */
[----:B------:R-:W-:Y:S06]  /*136f0*/  BAR.SYNC.DEFER_BLOCKING 0x4, 0x80 ;  /* 0x0102000000007b1d */ /* 0x000fec0000010000 */
[----:B---3--:R3:W-:Y:S01]  /*13700*/  STL [R1+0x1c], R5 ;  /* 0x00001c0501007387 */ /* 0x0087e20000100800 */
[----:B-1----:R-:W-:-:S13]  /*13710*/  LOP3.LUT P0, RZ, R0, 0x7f, RZ, 0xc0, !PT ;  /* 0x0000007f00ff7812 */ /* 0x002fda000780c0ff */
[----:B------:R3:W-:Y:S04]  /*13720*/  @!P0 STS [0x10100], R2 ;  /* 0x01010002ff008388 */ /* 0x0007e80000000800 */
[----:B------:R-:W-:Y:S06]  /*13730*/  BAR.ARV 0x5, 0x80 ;  /* 0x0142000000007b1d */ /* 0x000fec0000002000 */
.L_x_1270:
[----:B-12---:R-:W2:Y:S02]  /*13740*/  LDL R0, [R1+0x1c] ;  /* 0x00001c0001007983 */ /* 0x006ea40000100800 */
[----:B--2---:R-:W-:-:S13]  /*13750*/  ISETP.GE.AND P0, PT, R0, c[0x0][0x538], PT ;  /* 0x00014e0000007a0c */ /* 0x004fda0003f06270 */
[----:B---345:R-:W-:Y:S01]  /*13760*/  @P0 CALL.REL.NOINC `(.L_x_1272) ;  /* 0x0000001000000944 */ /* 0x038fe20003c00000 */
[----:B------:R-:W-:Y:S05]  /*13770*/  BRA `(.L_x_1273) ;  /* 0xfffed33000007947 */ /* 0x000fea000383ffff */
.L_x_1272:
[----:B------:R-:W-:Y:S05]  /*13780*/  EXIT ;  /* 0x000000000000794d */ /* 0x000fea0003800000 */
.L_x_1204:
[----:B------:R-:W-:Y:S01]  /*13790*/  IMAD.MOV.U32 R7, RZ, RZ, R11 ;  /* 0x000000ffff077224 */ /* 0x000fe200078e000b */
[----:B------:R-:W-:Y:S01]  /*137a0*/  MOV R6, RZ ;  /* 0x000000ff00067202 */ /* 0x000fe20000000f00 */
[----:B------:R-:W-:Y:S01]  /*137b0*/  IMAD.MOV.U32 R5, RZ, RZ, 0x181f ;  /* 0x0000181fff057424 */ /* 0x000fe200078e00ff */
[----:B------:R-:W-:Y:S02]  /*137c0*/  MOV R4, 0x137e0 ;  /* 0x000137e000047802 */ /* 0x000fe40000000f00 */
[----:B-----5:R-:W-:Y:S05]  /*137d0*/  CALL.REL.NOINC `($__internal_19_$__cuda_sm70_shflsync_idx_p) ;  /* 0x00003f1000007944 */ /* 0x020fea0003c00000 */
[----:B------:R-:W-:Y:S01]  /*137e0*/  MOV R13, R5 ;  /* 0x00000005000d7202 */ /* 0x000fe20000000f00 */
[----:B------:R-:W-:Y:S05]  /*137f0*/  BRA `(.L_x_1274) ;  /* 0xfffee16000007947 */ /* 0x000fea000383ffff */
.L_x_1205:
[----:B------:R-:W-:Y:S01]  /*13800*/  IMAD.MOV.U32 R7, RZ, RZ, R12 ;  /* 0x000000ffff077224 */ /* 0x000fe200078e000c */
[----:B------:R-:W-:Y:S01]  /*13810*/  MOV R6, RZ ;  /* 0x000000ff00067202 */ /* 0x000fe20000000f00 */
[----:B------:R-:W-:Y:S01]  /*13820*/  IMAD.MOV.U32 R5, RZ, RZ, 0x181f ;  /* 0x0000181fff057424 */ /* 0x000fe200078e00ff */
[----:B------:R-:W-:Y:S02]  /*13830*/  MOV R4, 0x13850 ;  /* 0x0001385000047802 */ /* 0x000fe40000000f00 */
[----:B-12--5:R-:W-:Y:S05]  /*13840*/  CALL.REL.NOINC `($__internal_19_$__cuda_sm70_shflsync_idx_p) ;  /* 0x00003ea000007944 */ /* 0x026fea0003c00000 */
[----:B------:R-:W-:Y:S01]  /*13850*/  MOV R4, R5 ;  /* 0x0000000500047202 */ /* 0x000fe20000000f00 */
[----:B------:R-:W-:Y:S05]  /*13860*/  BRA `(.L_x_1275) ;  /* 0xfffee11000007947 */ /* 0x000fea000383ffff */
.L_x_1208:
[----:B-1----:R-:W-:Y:S01]  /*13870*/  IMAD.MOV.U32 R7, RZ, RZ, R11 ;  /* 0x000000ffff077224 */ /* 0x002fe200078e000b */
[----:B------:R-:W-:Y:S01]  /*13880*/  MOV R6, 0x1 ;  /* 0x0000000100067802 */ /* 0x000fe20000000f00 */
[----:B------:R-:W-:Y:S01]  /*13890*/  IMAD.MOV.U32 R5, RZ, RZ, 0x181f ;  /* 0x0000181fff057424 */ /* 0x000fe200078e00ff */
[----:B----4-:R-:W-:-:S02]  /*138a0*/  MOV R4, 0x138c0 ;  /* 0x000138c000047802 */ /* 0x010fc40000000f00 */
[----:B--2--5:R-:W-:Y:S05]  /*138b0*/  CALL.REL.NOINC `($__internal_19_$__cuda_sm70_shflsync_idx_p) ;  /* 0x00003e3000007944 */ /* 0x024fea0003c00000 */
[----:B------:R-:W-:Y:S01]  /*138c0*/  IMAD.MOV.U32 R13, RZ, RZ, R5 ;  /* 0x000000ffff0d7224 */ /* 0x000fe200078e0005 */
[----:B------:R-:W-:Y:S01]  /*138d0*/  MOV R6, 0x1 ;  /* 0x0000000100067802 */ /* 0x000fe20000000f00 */
[----:B------:R-:W-:Y:S01]  /*138e0*/  IMAD.MOV.U32 R7, RZ, RZ, R12 ;  /* 0x000000ffff077224 */ /* 0x000fe200078e000c */
[----:B------:R-:W-:-:S02]  /*138f0*/  MOV R5, 0x181f ;  /* 0x0000181f00057802 */ /* 0x000fc40000000f00 */
[----:B------:R-:W-:Y:S02]  /*13900*/  MOV R4, 0x13920 ;  /* 0x0001392000047802 */ /* 0x000fe40000000f00 */
[----:B------:R-:W-:Y:S05]  /*13910*/  CALL.REL.NOINC `($__internal_19_$__cuda_sm70_shflsync_idx_p) ;  /* 0x00003dd000007944 */ /* 0x000fea0003c00000 */
[----:B------:R-:W-:Y:S01]  /*13920*/  MOV R4, R5 ;  /* 0x0000000500047202 */ /* 0x000fe20000000f00 */
[----:B------:R-:W-:Y:S05]  /*13930*/  BRA `(.L_x_1276) ;  /* 0xfffee20000007947 */ /* 0x000fea000383ffff */
.L_x_1211:
[----:B-1----:R-:W-:Y:S01]  /*13940*/  IMAD.MOV.U32 R7, RZ, RZ, R11 ;  /* 0x000000ffff077224 */ /* 0x002fe200078e000b */
[----:B------:R-:W-:Y:S01]  /*13950*/  MOV R6, 0x2 ;  /* 0x0000000200067802 */ /* 0x000fe20000000f00 */
[----:B------:R-:W-:Y:S01]  /*13960*/  IMAD.MOV.U32 R5, RZ, RZ, 0x181f ;  /* 0x0000181fff057424 */ /* 0x000fe200078e00ff */
[----:B------:R-:W-:Y:S02]  /*13970*/  MOV R4, 0x13990 ;  /* 0x0001399000047802 */ /* 0x000fe40000000f00 */
[----:B--23-5:R-:W-:Y:S05]  /*13980*/  CALL.REL.NOINC `($__internal_19_$__cuda_sm70_shflsync_idx_p) ;  /* 0x00003d6000007944 */ /* 0x02cfea0003c00000 */
[----:B------:R-:W-:Y:S01]  /*13990*/  MOV R13, R5 ;  /* 0x00000005000d7202 */ /* 0x000fe20000000f00 */
[----:B------:R-:W-:Y:S05]  /*139a0*/  BRA `(.L_x_1277) ;  /* 0xfffee2d000007947 */ /* 0x000fea000383ffff */
.L_x_1212:
[----:B-1----:R-:W-:Y:S01]  /*139b0*/  IMAD.MOV.U32 R7, RZ, RZ, R12 ;  /* 0x000000ffff077224 */ /* 0x002fe200078e000c */
[----:B------:R-:W-:Y:S01]  /*139c0*/  MOV R6, 0x2 ;  /* 0x0000000200067802 */ /* 0x000fe20000000f00 */
[----:B------:R-:W-:Y:S01]  /*139d0*/  IMAD.MOV.U32 R5, RZ, RZ, 0x181f ;  /* 0x0000181fff057424 */ /* 0x000fe200078e00ff */
[----:B------:R-:W-:Y:S02]  /*139e0*/  MOV R4, 0x13a00 ;  /* 0x00013a0000047802 */ /* 0x000fe40000000f00 */
[----:B--2345:R-:W-:Y:S05]  /*139f0*/  CALL.REL.NOINC `($__internal_19_$__cuda_sm70_shflsync_idx_p) ;  /* 0x00003cf000007944 */ /* 0x03cfea0003c00000 */
[----:B------:R-:W-:Y:S01]  /*13a00*/  MOV R4, R5 ;  /* 0x0000000500047202 */ /* 0x000fe20000000f00 */
[----:B------:R-:W-:Y:S05]  /*13a10*/  BRA `(.L_x_1278) ;  /* 0xfffee28000007947 */ /* 0x000fea000383ffff */
.L_x_1215:
[----:B--2---:R-:W-:Y:S01]  /*13a20*/  IMAD.MOV.U32 R7, RZ, RZ, R11 ;  /* 0x000000ffff077224 */ /* 0x004fe200078e000b */
[----:B------:R-:W-:Y:S01]  /*13a30*/  MOV R6, 0x3 ;  /* 0x0000000300067802 */ /* 0x000fe20000000f00 */
[----:B------:R-:W-:Y:S01]  /*13a40*/  IMAD.MOV.U32 R5, RZ, RZ, 0x181f ;  /* 0x0000181fff057424 */ /* 0x000fe200078e00ff */
[----:B------:R-:W-:-:S02]  /*13a50*/  MOV R4, 0x13a70 ;  /* 0x00013a7000047802 */ /* 0x000fc40000000f00 */
[----:B-1-345:R-:W-:Y:S05]  /*13a60*/  CALL.REL.NOINC `($__internal_19_$__cuda_sm70_shflsync_idx_p) ;  /* 0x00003c8000007944 */ /* 0x03afea0003c00000 */
        /* <DEDUP_REMOVED lines=8> */
.L_x_1218:
[----:B-1----:R-:W-:Y:S01]  /*13af0*/  IMAD.MOV.U32 R7, RZ, RZ, R11 ;  /* 0x000000ffff077224 */ /* 0x002fe200078e000b */
[----:B------:R-:W-:Y:S01]  /*13b00*/  MOV R6, 0x4 ;  /* 0x0000000400067802 */ /* 0x000fe20000000f00 */
[----:B------:R-:W-:Y:S01]  /*13b10*/  IMAD.MOV.U32 R5, RZ, RZ, 0x181f ;  /* 0x0000181fff057424 */ /* 0x000fe200078e00ff */
[----:B--2---:R-:W-:Y:S02]  /*13b20*/  MOV R4, 0x13b40 ;  /* 0x00013b4000047802 */ /* 0x004fe40000000f00 */
[----:B---345:R-:W-:Y:S05]  /*13b30*/  CALL.REL.NOINC `($__internal_19_$__cuda_sm70_shflsync_idx_p) ;  /* 0x00003bb000007944 */ /* 0x038fea0003c00000 */
[----:B------:R-:W-:Y:S01]  /*13b40*/  MOV R13, R5 ;  /* 0x00000005000d7202 */ /* 0x000fe20000000f00 */
[----:B------:R-:W-:Y:S05]  /*13b50*/  BRA `(.L_x_1280) ;  /* 0xfffee3d000007947 */ /* 0x000fea000383ffff */
.L_x_1219:
[----:B------:R-:W-:Y:S01]  /*13b60*/  IMAD.MOV.U32 R7, RZ, RZ, R12 ;  /* 0x000000ffff077224 */ /* 0x000fe200078e000c */
[----:B------:R-:W-:Y:S01]  /*13b70*/  MOV R6, 0x4 ;  /* 0x0000000400067802 */ /* 0x000fe20000000f00 */
[----:B------:R-:W-:Y:S01]  /*13b80*/  IMAD.MOV.U32 R5, RZ, RZ, 0x181f ;  /* 0x0000181fff057424 */ /* 0x000fe200078e00ff */
[----:B--2---:R-:W-:Y:S02]  /*13b90*/  MOV R4, 0x13bb0 ;  /* 0x00013bb000047802 */ /* 0x004fe40000000f00 */
[----:B-1-345:R-:W-:Y:S05]  /*13ba0*/  CALL.REL.NOINC `($__internal_19_$__cuda_sm70_shflsync_idx_p) ;  /* 0x00003b4000007944 */ /* 0x03afea0003c00000 */
[----:B------:R-:W-:Y:S01]  /*13bb0*/  MOV R4, R5 ;  /* 0x0000000500047202 */ /* 0x000fe20000000f00 */
[----:B------:R-:W-:Y:S05]  /*13bc0*/  BRA `(.L_x_1281) ;  /* 0xfffee38000007947 */ /* 0x000fea000383ffff */
.L_x_1222:
[----:B-1----:R-:W-:Y:S01]  /*13bd0*/  IMAD.MOV.U32 R7, RZ, RZ, R11 ;  /* 0x000000ffff077224 */ /* 0x002fe200078e000b */
[----:B------:R-:W-:Y:S01]  /*13be0*/  MOV R6, 0x5 ;  /* 0x0000000500067802 */ /* 0x000fe20000000f00 */
[----:B------:R-:W-:Y:S01]  /*13bf0*/  IMAD.MOV.U32 R5, RZ, RZ, 0x181f ;  /* 0x0000181fff057424 */ /* 0x000fe200078e00ff */
[----:B------:R-:W-:-:S02]  /*13c00*/  MOV R4, 0x13c20 ;  /* 0x00013c2000047802 */ /* 0x000fc40000000f00 */
[----:B--2345:R-:W-:Y:S05]  /*13c10*/  CALL.REL.NOINC `($__internal_19_$__cuda_sm70_shflsync_idx_p) ;  /* 0x00003ad000007944 */ /* 0x03cfea0003c00000 */
        /* <DEDUP_REMOVED lines=8> */
.L_x_1225:
[----:B-1----:R-:W-:Y:S01]  /*13ca0*/  IMAD.MOV.U32 R7, RZ, RZ, R11 ;  /* 0x000000ffff077224 */ /* 0x002fe200078e000b */
[----:B------:R-:W-:Y:S01]  /*13cb0*/  MOV R6, 0x6 ;  /* 0x0000000600067802 */ /* 0x000fe20000000f00 */
[----:B------:R-:W-:Y:S01]  /*13cc0*/  IMAD.MOV.U32 R5, RZ, RZ, 0x181f ;  /* 0x0000181fff057424 */ /* 0x000fe200078e00ff */
[----:B------:R-:W-:Y:S02]  /*13cd0*/  MOV R4, 0x13cf0 ;  /* 0x00013cf000047802 */ /* 0x000fe40000000f00 */
[----:B--2345:R-:W-:Y:S05]  /*13ce0*/  CALL.REL.NOINC `($__internal_19_$__cuda_sm70_shflsync_idx_p) ;  /* 0x00003a0000007944 */ /* 0x03cfea0003c00000 */
[----:B------:R-:W-:Y:S01]  /*13cf0*/  MOV R13, R5 ;  /* 0x00000005000d7202 */ /* 0x000fe20000000f00 */
[----:B------:R-:W-:Y:S05]  /*13d00*/  BRA `(.L_x_1283) ;  /* 0xfffee4d000007947 */ /* 0x000fea000383ffff */
.L_x_1226:
[----:B-1----:R-:W-:Y:S01]  /*13d10*/  IMAD.MOV.U32 R7, RZ, RZ, R12 ;  /* 0x000000ffff077224 */ /* 0x002fe200078e000c */
[----:B------:R-:W-:Y:S01]  /*13d20*/  MOV R6, 0x6 ;  /* 0x0000000600067802 */ /* 0x000fe20000000f00 */
[----:B------:R-:W-:Y:S01]  /*13d30*/  IMAD.MOV.U32 R5, RZ, RZ, 0x181f ;  /* 0x0000181fff057424 */ /* 0x000fe200078e00ff */
[----:B------:R-:W-:Y:S02]  /*13d40*/  MOV R4, 0x13d60 ;  /* 0x00013d6000047802 */ /* 0x000fe40000000f00 */
[----:B--2345:R-:W-:Y:S05]  /*13d50*/  CALL.REL.NOINC `($__internal_19_$__cuda_sm70_shflsync_idx_p) ;  /* 0x0000399000007944 */ /* 0x03cfea0003c00000 */
[----:B------:R-:W-:Y:S01]  /*13d60*/  MOV R4, R5 ;  /* 0x0000000500047202 */ /* 0x000fe20000000f00 */
[----:B------:R-:W-:Y:S05]  /*13d70*/  BRA `(.L_x_1284) ;  /* 0xfffee48000007947 */ /* 0x000fea000383ffff */
.L_x_1229:
        /* <DEDUP_REMOVED lines=13> */
.L_x_1232:
[----:B------:R-:W-:Y:S01]  /*13e50*/  IMAD.MOV.U32 R7, RZ, RZ, R12 ;  /* 0x000000ffff077224 */ /* 0x000fe200078e000c */
[----:B------:R-:W-:Y:S01]  /*13e60*/  MOV R6, RZ ;  /* 0x000000ff00067202 */ /* 0x000fe20000000f00 */
[----:B------:R-:W-:Y:S01]  /*13e70*/  IMAD.MOV.U32 R5, RZ, RZ, 0x181f ;  /* 0x0000181fff057424 */ /* 0x000fe200078e00ff */
[----:B------:R-:W-:Y:S02]  /*13e80*/  MOV R4, 0x13ea0 ;  /* 0x00013ea000047802 */ /* 0x000fe40000000f00 */
[----:B-1----:R-:W-:Y:S05]  /*13e90*/  CALL.REL.NOINC `($__internal_19_$__cuda_sm70_shflsync_idx_p) ;  /* 0x0000385000007944 */ /* 0x002fea0003c00000 */
[----:B------:R-:W-:Y:S01]  /*13ea0*/  MOV R14, R5 ;  /* 0x00000005000e7202 */ /* 0x000fe20000000f00 */
[----:B------:R-:W-:Y:S05]  /*13eb0*/  BRA `(.L_x_1286) ;  /* 0xffff06c000007947 */ /* 0x000fea000383ffff */
.L_x_1233:
[----:B------:R-:W-:Y:S01]  /*13ec0*/  IMAD.MOV.U32 R7, RZ, RZ, R13 ;  /* 0x000000ffff077224 */ /* 0x000fe200078e000d */
[----:B------:R-:W-:Y:S01]  /*13ed0*/  MOV R6, RZ ;  /* 0x000000ff00067202 */ /* 0x000fe20000000f00 */
[----:B------:R-:W-:Y:S01]  /*13ee0*/  IMAD.MOV.U32 R5, RZ, RZ, 0x181f ;  /* 0x0000181fff057424 */ /* 0x000fe200078e00ff */
[----:B------:R-:W-:Y:S02]  /*13ef0*/  MOV R4, 0x13f10 ;  /* 0x00013f1000047802 */ /* 0x000fe40000000f00 */
[----:B-123--:R-:W-:Y:S05]  /*13f00*/  CALL.REL.NOINC `($__internal_19_$__cuda_sm70_shflsync_idx_p) ;  /* 0x000037e000007944 */ /* 0x00efea0003c00000 */
[----:B------:R-:W2:Y:S04]  /*13f10*/  LDL R6, [R1+0x18] ;  /* 0x0000180001067983 */ /* 0x000ea80000100800 */
[----:B------:R-:W3:Y:S04]  /*13f20*/  LDL R4, [R1+0x4] ;  /* 0x0000040001047983 */ /* 0x000ee80000100800 */
[----:B------:R-:W4:Y:S01]  /*13f30*/  LDL R8, [R1+0x8] ;  /* 0x0000080001087983 */ /* 0x000f220000100800 */
[----:B--2---:R-:W-:-:S02]  /*13f40*/  ISETP.GE.AND P2, PT, R6, c[0x0][0x1d4], PT ;  /* 0x0000750006007a0c */ /* 0x004fc40003f46270 */
[C---:B------:R-:W-:Y:S02]  /*13f50*/  IADD3 R6, P5, R5.reuse, R138, RZ ;  /* 0x0000008a05067210 */ /* 0x040fe40007fbe0ff */
[----:B---3--:R-:W-:Y:S02]  /*13f60*/  ISETP.GE.AND P0, PT, R4, c[0x0][0x1d4], PT ;  /* 0x0000750004007a0c */ /* 0x008fe40003f06270 */
[----:B------:R-:W-:Y:S01]  /*13f70*/  IADD3 R4, P6, R5, R136, RZ ;  /* 0x0000008805047210 */ /* 0x000fe20007fde0ff */
[C---:B------:R-:W-:Y:S01]  /*13f80*/  IMAD.X R7, R14.reuse, 0x1, R137, P5 ;  /* 0x000000010e077824 */ /* 0x040fe200028e0689 */
[----:B------:R-:W-:Y:S02]  /*13f90*/  SEL R21, RZ, 0x10, P2 ;  /* 0x00000010ff157807 */ /* 0x000fe40001000000 */
[----:B------:R-:W-:Y:S01]  /*13fa0*/  SEL R15, RZ, 0x10, P0 ;  /* 0x00000010ff0f7807 */ /* 0x000fe20000000000 */
[----:B------:R-:W-:-:S05]  /*13fb0*/  IMAD.X R5, R14, 0x1, R67, P6 ;  /* 0x000000010e057824 */ /* 0x000fca00030e0643 */
[----:B------:R-:W-:Y:S01]  /*13fc0*/  @!PT LDS RZ, [RZ] ;  /* 0x00000000fffff984 */ /* 0x000fe20000000800 */
[----:B------:R-:W-:Y:S01]  /*13fd0*/  @!PT LDS RZ, [RZ] ;  /* 0x00000000fffff984 */ /* 0x000fe20000000800 */
[----:B------:R-:W-:Y:S01]  /*13fe0*/  @!PT LDS RZ, [RZ] ;  /* 0x00000000fffff984 */ /* 0x000fe20000000800 */
[----:B----4-:R1:W-:Y:S04]  /*13ff0*/  LDGSTS.E.BYPASS.LTC128B.128 [R8+0x4100], [R4.64], !P2 ;  /* 0x0410000004087fae */ /* 0x0103e8000d101d48 */
[----:B------:R2:W-:Y:S01]  /*14000*/  LDGSTS.E.BYPASS.LTC128B.128 [R8+0x6100], [R6.64], !P0 ;  /* 0x0610000006087fae */ /* 0x0005e2000c101d48 */
[----:B-1----:R-:W-:Y:S01]  /*14010*/  IMAD.MOV.U32 R5, RZ, RZ, 0x181f ;  /* 0x0000181fff057424 */ /* 0x002fe200078e00ff */
[----:B------:R-:W-:Y:S01]  /*14020*/  MOV R4, 0x14060 ;  /* 0x0001406000047802 */ /* 0x000fe20000000f00 */
[----:B--2---:R-:W-:Y:S02]  /*14030*/  IMAD.MOV.U32 R7, RZ, RZ, R12 ;  /* 0x000000ffff077224 */ /* 0x004fe400078e000c */
[----:B------:R-:W-:Y:S02]  /*14040*/  IMAD.MOV.U32 R6, RZ, RZ, 0x1 ;  /* 0x00000001ff067424 */ /* 0x000fe400078e00ff */
[----:B------:R-:W-:Y:S05]  /*14050*/  CALL.REL.NOINC `($__internal_19_$__cuda_sm70_shflsync_idx_p) ;  /* 0x0000369000007944 */ /* 0x000fea0003c00000 */
[----:B------:R-:W-:Y:S01]  /*14060*/  IMAD.MOV.U32 R14, RZ, RZ, R5 ;  /* 0x000000ffff0e7224 */ /* 0x000fe200078e0005 */
[----:B------:R-:W-:Y:S01]  /*14070*/  MOV R6, 0x1 ;  /* 0x0000000100067802 */ /* 0x000fe20000000f00 */
[----:B------:R-:W-:Y:S01]  /*14080*/  IMAD.MOV.U32 R7, RZ, RZ, R13 ;  /* 0x000000ffff077224 */ /* 0x000fe200078e000d */
[----:B------:R-:W-:-:S02]  /*14090*/  MOV R5, 0x181f ;  /* 0x0000181f00057802 */ /* 0x000fc40000000f00 */
[----:B------:R-:W-:Y:S02]  /*140a0*/  MOV R4, 0x140c0 ;  /* 0x000140c000047802 */ /* 0x000fe40000000f00 */
[----:B------:R-:W-:Y:S05]  /*140b0*/  CALL.REL.NOINC `($__internal_19_$__cuda_sm70_shflsync_idx_p) ;  /* 0x0000363000007944 */ /* 0x000fea0003c00000 */
[----:B------:R-:W2:Y:S01]  /*140c0*/  LDL R8, [R1+0x8] ;  /* 0x0000080001087983 */ /* 0x000ea20000100800 */
[----:B------:R-:W-:Y:S02]  /*140d0*/  IADD3 R6, -R21, 0x10, RZ ;  /* 0x0000001015067810 */ /* 0x000fe40007ffe1ff */
[----:B------:R-:W-:Y:S02]  /*140e0*/  IADD3 R4, -R15, 0x10, RZ ;  /* 0x000000100f047810 */ /* 0x000fe40007ffe1ff */
[----:B------:R-:W-:Y:S02]  /*140f0*/  LOP3.LUT R6, R6, 0xf, RZ, 0xc0, !PT ;  /* 0x0000000f06067812 */ /* 0x000fe400078ec0ff */
[----:B------:R-:W-:Y:S02]  /*14100*/  ISETP.NE.U32.AND P6, PT, R21, RZ, PT ;  /* 0x000000ff1500720c */ /* 0x000fe40003fc5070 */
[----:B------:R-:W-:Y:S02]  /*14110*/  IADD3 R6, P2, P0, R6, R5, R136 ;  /* 0x0000000506067210 */ /* 0x000fe4000785e088 */
[----:B------:R-:W-:-:S02]  /*14120*/  LOP3.LUT R4, R4, 0xf, RZ, 0xc0, !PT ;  /* 0x0000000f04047812 */ /* 0x000fc400078ec0ff */
[----:B------:R-:W-:Y:S02]  /*14130*/  ISETP.NE.U32.AND P5, PT, R15, RZ, PT ;  /* 0x000000ff0f00720c */ /* 0x000fe40003fa5070 */
[----:B------:R-:W-:Y:S02]  /*14140*/  IADD3.X R7, RZ, R14, R67, P2, P0 ;  /* 0x0000000eff077210 */ /* 0x000fe400017e0443 */
[----:B------:R-:W-:-:S04]  /*14150*/  IADD3 R4, P2, P0, R4, R5, R138 ;  /* 0x0000000504047210 */ /* 0x000fc8000785e08a */
[----:B------:R-:W-:Y:S01]  /*14160*/  IADD3.X R5, RZ, R14, R137, P2, P0 ;  /* 0x0000000eff057210 */ /* 0x000fe200017e0489 */
[----:B------:R-:W-:Y:S01]  /*14170*/  @!PT LDS RZ, [RZ] ;  /* 0x00000000fffff984 */ /* 0x000fe20000000800 */
[----:B------:R-:W-:Y:S01]  /*14180*/  @!PT LDS RZ, [RZ] ;  /* 0x00000000fffff984 */ /* 0x000fe20000000800 */
[----:B------:R-:W-:Y:S01]  /*14190*/  @!PT LDS RZ, [RZ] ;  /* 0x00000000fffff984 */ /* 0x000fe20000000800 */
[----:B--2---:R1:W-:Y:S04]  /*141a0*/  LDGSTS.E.BYPASS.LTC128B.128.ZFILL [R8+0x4900], [R6.64], P6 ;  /* 0x0490000006087fae */ /* 0x0043e8000b141d48 */
[----:B------:R2:W-:Y:S01]  /*141b0*/  LDGSTS.E.BYPASS.LTC128B.128.ZFILL [R8+0x6900], [R4.64], P5 ;  /* 0x0690000004087fae */ /* 0x0005e2000a941d48 */
[----:B-1----:R-:W-:Y:S02]  /*141c0*/  IMAD.MOV.U32 R7, RZ, RZ, R12 ;  /* 0x000000ffff077224 */ /* 0x002fe400078e000c */
[----:B------:R-:W-:Y:S02]  /*141d0*/  IMAD.MOV.U32 R6, RZ, RZ, 0x2 ;  /* 0x00000002ff067424 */ /* 0x000fe400078e00ff */
[----:B--2---:R-:W-:Y:S01]  /*141e0*/  IMAD.MOV.U32 R5, RZ, RZ, 0x181f ;  /* 0x0000181fff057424 */ /* 0x004fe200078e00ff */
[----:B------:R-:W-:-:S02]  /*141f0*/  MOV R4, 0x14210 ;  /* 0x0001421000047802 */ /* 0x000fc40000000f00 */
        /* <DEDUP_REMOVED lines=36> */
.L_x_1234:
[----:B------:R-:W-:Y:S01]  /*14440*/  IMAD.MOV.U32 R6, RZ, RZ, RZ ;  /* 0x000000ffff067224 */ /* 0x000fe200078e00ff */
[----:B------:R-:W-:Y:S02]  /*14450*/  MOV R5, 0x1c1f ;  /* 0x00001c1f00057802 */ /* 0x000fe40000000f00 */
[----:B------:R-:W-:Y:S02]  /*14460*/  MOV R4, 0x14480 ;  /* 0x0001448000047802 */ /* 0x000fe40000000f00 */
[----:B------:R-:W-:Y:S05]  /*14470*/  CALL.REL.NOINC `($__internal_19_$__cuda_sm70_shflsync_idx_p) ;  /* 0x0000327000007944 */ /* 0x000fea0003c00000 */
[----:B------:R-:W-:Y:S01]  /*14480*/  MOV R4, R5 ;  /* 0x0000000500047202 */ /* 0x000fe20000000f00 */
[----:B------:R-:W-:Y:S05]  /*14490*/  BRA `(.L_x_1288) ;  /* 0xffff050000007947 */ /* 0x000fea000383ffff */
.L_x_1235:
[----:B------:R-:W-:Y:S01]  /*144a0*/  IMAD.MOV.U32 R6, RZ, RZ, 0x1 ;  /* 0x00000001ff067424 */ /* 0x000fe200078e00ff */
[----:B------:R-:W-:Y:S02]  /*144b0*/  MOV R5, 0x1c1f ;  /* 0x00001c1f00057802 */ /* 0x000fe40000000f00 */
[----:B------:R-:W-:Y:S02]  /*144c0*/  MOV R4, 0x144e0 ;  /* 0x000144e000047802 */ /* 0x000fe40000000f00 */
[----:B-1----:R-:W-:Y:S05]  /*144d0*/  CALL.REL.NOINC `($__internal_19_$__cuda_sm70_shflsync_idx_p) ;  /* 0x0000321000007944 */ /* 0x002fea0003c00000 */
[----:B------:R-:W-:Y:S01]  /*144e0*/  IMAD.IADD R0, R2, 0x1, R5 ;  /* 0x0000000102007824 */ /* 0x000fe200078e0205 */
[----:B------:R-:W-:Y:S01]  /*144f0*/  MOV R4, 0x14740 ;  /* 0x0001474000047802 */ /* 0x000fe20000000f00 */
[----:B------:R-:W-:-:S02]  /*14500*/  IMAD.MOV.U32 R6, RZ, RZ, 0x2 ;  /* 0x00000002ff067424 */ /* 0x000fc400078e00ff */
[----:B------:R-:W-:Y:S01]  /*14510*/  IMAD.MOV.U32 R5, RZ, RZ, 0x1c1f ;  /* 0x00001c1fff057424 */ /* 0x000fe200078e00ff */
        /* <DEDUP_REMOVED lines=33> */
[----:B------:R-:W-:Y:S05]  /*14730*/  CALL.REL.NOINC `($__internal_19_$__cuda_sm70_shflsync_idx_p) ;  /* 0x00002fb000007944 */ /* 0x000fea0003c00000 */
[----:B------:R-:W-:Y:S01]  /*14740*/  IMAD.IADD R0, R2, 0x1, R5 ;  /* 0x0000000102007824 */ /* 0x000fe200078e0205 */
[----:B------:R-:W-:Y:S01]  /*14750*/  MOV R4, 0x149a0 ;  /* 0x000149a000047802 */ /* 0x000fe20000000f00 */
[----:B------:R-:W-:Y:S02]  /*14760*/  IMAD.MOV.U32 R6, RZ, RZ, 0x3 ;  /* 0x00000003ff067424 */ /* 0x000fe400078e00ff */
[----:B------:R-:W-:Y:S01]  /*14770*/  IMAD.MOV.U32 R5, RZ, RZ, 0x1c1f ;  /* 0x00001c1fff057424 */ /* 0x000fe200078e00ff */
[----:B------:R-:W-:-:S04]  /*14780*/  IMNMX R0, R3, R0, PT ;  /* 0x0000000003007217 */ /* 0x000fc80003800200 */
[C---:B------:R-:W-:Y:S02]  /*14790*/  ISETP.GT.AND P5, PT, R0.reuse, 0x1, PT ;  /* 0x000000010000780c */ /* 0x040fe40003fa4270 */
[C---:B------:R-:W-:Y:S02]  /*147a0*/  ISETP.GT.AND P6, PT, R0.reuse, RZ, PT ;  /* 0x000000ff0000720c */ /* 0x040fe40003fc4270 */
[C---:B------:R-:W-:Y:S02]  /*147b0*/  ISETP.GT.AND P2, PT, R0.reuse, 0x8, PT ;  /* 0x000000080000780c */ /* 0x040fe40003f44270 */
[----:B------:R-:W-:Y:S02]  /*147c0*/  ISETP.GT.AND P0, PT, R0, 0x9, PT ;  /* 0x000000090000780c */ /* 0x000fe40003f04270 */
[----:B------:R-:W-:Y:S02]  /*147d0*/  FSEL R108, R108, -INF , P5 ;  /* 0xff8000006c6c7808 */ /* 0x000fe40002800000 */
[----:B------:R-:W-:-:S02]  /*147e0*/  FSEL R15, R107, -INF , P6 ;  /* 0xff8000006b0f7808 */ /* 0x000fc40003000000 */
[----:B------:R-:W-:Y:S02]  /*147f0*/  ISETP.GT.AND P5, PT, R0, 0x11, PT ;  /* 0x000000110000780c */ /* 0x000fe40003fa4270 */
[----:B------:R-:W-:Y:S02]  /*14800*/  FSEL R14, R113, -INF , P2 ;  /* 0xff800000710e7808 */ /* 0x000fe40001000000 */
[----:B------:R-:W-:Y:S02]  /*14810*/  FSEL R13, R114, -INF , P0 ;  /* 0xff800000720d7808 */ /* 0x000fe40000000000 */
[C---:B------:R-:W-:Y:S02]  /*14820*/  ISETP.GT.AND P6, PT, R0.reuse, 0x10, PT ;  /* 0x000000100000780c */ /* 0x040fe40003fc4270 */
[C---:B------:R-:W-:Y:S02]  /*14830*/  ISETP.GT.AND P2, PT, R0.reuse, 0x18, PT ;  /* 0x000000180000780c */ /* 0x040fe40003f44270 */
[----:B------:R-:W-:-:S02]  /*14840*/  ISETP.GT.AND P0, PT, R0, 0x19, PT ;  /* 0x000000190000780c */ /* 0x000fc40003f04270 */
[----:B------:R-:W-:Y:S02]  /*14850*/  FSEL R84, R84, -INF , P5 ;  /* 0xff80000054547808 */ /* 0x000fe40002800000 */
[----:B------:R-:W-:Y:S02]  /*14860*/  FSEL R12, R100, -INF , P6 ;  /* 0xff800000640c7808 */ /* 0x000fe40003000000 */
[----:B------:R-:W-:Y:S02]  /*14870*/  ISETP.GT.AND P5, PT, R0, 0x21, PT ;  /* 0x000000210000780c */ /* 0x000fe40003fa4270 */
[----:B------:R-:W-:Y:S02]  /*14880*/  FSEL R72, R72, -INF , P2 ;  /* 0xff80000048487808 */ /* 0x000fe40001000000 */
[----:B------:R-:W-:Y:S02]  /*14890*/  FSEL R73, R73, -INF , P0 ;  /* 0xff80000049497808 */ /* 0x000fe40000000000 */
[----:B------:R-:W-:-:S02]  /*148a0*/  ISETP.GT.AND P6, PT, R0, 0x20, PT ;  /* 0x000000200000780c */ /* 0x000fc40003fc4270 */
[C---:B------:R-:W-:Y:S02]  /*148b0*/  ISETP.GT.AND P2, PT, R0.reuse, 0x28, PT ;  /* 0x000000280000780c */ /* 0x040fe40003f44270 */
[----:B------:R-:W-:Y:S02]  /*148c0*/  ISETP.GT.AND P0, PT, R0, 0x29, PT ;  /* 0x000000290000780c */ /* 0x000fe40003f04270 */
[----:B------:R-:W-:Y:S02]  /*148d0*/  FSEL R38, R58, -INF , P5 ;  /* 0xff8000003a267808 */ /* 0x000fe40002800000 */
[----:B------:R-:W-:Y:S02]  /*148e0*/  FSEL R39, R54, -INF , P6 ;  /* 0xff80000036277808 */ /* 0x000fe40003000000 */
[----:B------:R-:W-:Y:S02]  /*148f0*/  ISETP.GT.AND P5, PT, R0, 0x31, PT ;  /* 0x000000310000780c */ /* 0x000fe40003fa4270 */
[----:B------:R-:W-:-:S02]  /*14900*/  FSEL R37, R37, -INF , P2 ;  /* 0xff80000025257808 */ /* 0x000fc40001000000 */
[----:B------:R-:W-:Y:S02]  /*14910*/  FSEL R36, R26, -INF , P0 ;  /* 0xff8000001a247808 */ /* 0x000fe40000000000 */
        /* <DEDUP_REMOVED lines=9> */
[----:B------:R-:W-:Y:S01]  /*149b0*/  FMNMX.FTZ R0, R43, R42, !PT ;  /* 0x0000002a2b007209 */ /* 0x000fe20007810000 */
[----:B------:R-:W-:Y:S01]  /*149c0*/  IMAD.MOV.U32 R5, RZ, RZ, 0x2 ;  /* 0x00000002ff057424 */ /* 0x000fe200078e00ff */
[----:B------:R-:W-:Y:S02]  /*149d0*/  FMNMX.FTZ R4, R15, R108, !PT ;  /* 0x0000006c0f047209 */ /* 0x000fe40007810000 */
[----:B------:R-:W-:Y:S02]  /*149e0*/  IMNMX R3, R3, R2, PT ;  /* 0x0000000203037217 */ /* 0x000fe40003800200 */
[----:B------:R-:W-:Y:S02]  /*149f0*/  FMNMX.FTZ R2, R41, R31, !PT ;  /* 0x0000001f29027209 */ /* 0x000fe40007810000 */
[----:B------:R-:W-:-:S02]  /*14a00*/  ISETP.GT.AND P6, PT, R3, RZ, PT ;  /* 0x000000ff0300720c */ /* 0x000fc40003fc4270 */
[C---:B------:R-:W-:Y:S02]  /*14a10*/  ISETP.GT.AND P5, PT, R3.reuse, 0x1, PT ;  /* 0x000000010300780c */ /* 0x040fe40003fa4270 */
[C---:B------:R-:W-:Y:S02]  /*14a20*/  ISETP.GT.AND P2, PT, R3.reuse, 0x8, PT ;  /* 0x000000080300780c */ /* 0x040fe40003f44270 */
[----:B------:R-:W-:Y:S02]  /*14a30*/  ISETP.GT.AND P0, PT, R3, 0x9, PT ;  /* 0x000000090300780c */ /* 0x000fe40003f04270 */
[----:B------:R-:W-:Y:S02]  /*14a40*/  FSEL R47, R109, -INF , P6 ;  /* 0xff8000006d2f7808 */ /* 0x000fe40003000000 */
[----:B------:R-:W-:Y:S02]  /*14a50*/  FSEL R46, R110, -INF , P5 ;  /* 0xff8000006e2e7808 */ /* 0x000fe40002800000 */
[----:B------:R-:W-:-:S02]  /*14a60*/  FSEL R115, R115, -INF , P2 ;  /* 0xff80000073737808 */ /* 0x000fc40001000000 */
[----:B------:R-:W-:Y:S02]  /*14a70*/  FSEL R25, R116, -INF , P0 ;  /* 0xff80000074197808 */ /* 0x000fe40000000000 */
[C---:B------:R-:W-:Y:S02]  /*14a80*/  ISETP.GT.AND P6, PT, R3.reuse, 0x10, PT ;  /* 0x000000100300780c */ /* 0x040fe40003fc4270 */
[C---:B------:R-:W-:Y:S02]  /*14a90*/  ISETP.GT.AND P5, PT, R3.reuse, 0x11, PT ;  /* 0x000000110300780c */ /* 0x040fe40003fa4270 */
[C---:B------:R-:W-:Y:S02]  /*14aa0*/  ISETP.GT.AND P2, PT, R3.reuse, 0x18, PT ;  /* 0x000000180300780c */ /* 0x040fe40003f44270 */
[----:B------:R-:W-:Y:S02]  /*14ab0*/  ISETP.GT.AND P0, PT, R3, 0x19, PT ;  /* 0x000000190300780c */ /* 0x000fe40003f04270 */
[----:B------:R-:W-:-:S02]  /*14ac0*/  FSEL R85, R85, -INF , P6 ;  /* 0xff80000055557808 */ /* 0x000fc40003000000 */
[----:B------:R-:W-:Y:S02]  /*14ad0*/  FSEL R40, R101, -INF , P5 ;  /* 0xff80000065287808 */ /* 0x000fe40002800000 */
[----:B------:R-:W-:Y:S02]  /*14ae0*/  FSEL R48, R48, -INF , P2 ;  /* 0xff80000030307808 */ /* 0x000fe40001000000 */
[----:B------:R-:W-:Y:S02]  /*14af0*/  FSEL R49, R49, -INF , P0 ;  /* 0xff80000031317808 */ /* 0x000fe40000000000 */
[C---:B------:R-:W-:Y:S02]  /*14b00*/  ISETP.GT.AND P6, PT, R3.reuse, 0x20, PT ;  /* 0x000000200300780c */ /* 0x040fe40003fc4270 */
[C---:B------:R-:W-:Y:S02]  /*14b10*/  ISETP.GT.AND P5, PT, R3.reuse, 0x21, PT ;  /* 0x000000210300780c */ /* 0x040fe40003fa4270 */
[----:B------:R-:W-:-:S02]  /*14b20*/  ISETP.GT.AND P2, PT, R3, 0x28, PT ;  /* 0x000000280300780c */ /* 0x000fc40003f44270 */
[----:B------:R-:W-:Y:S02]  /*14b30*/  ISETP.GT.AND P0, PT, R3, 0x29, PT ;  /* 0x000000290300780c */ /* 0x000fe40003f04270 */
[----:B------:R-:W-:Y:S02]  /*14b40*/  FSEL R107, R55, -INF , P6 ;  /* 0xff800000376b7808 */ /* 0x000fe40003000000 */
[----:B------:R-:W-:Y:S02]  /*14b50*/  FSEL R106, R50, -INF , P5 ;  /* 0xff800000326a7808 */ /* 0x000fe40002800000 */
[----:B------:R-:W-:Y:S02]  /*14b60*/  FSEL R105, R20, -INF , P2 ;  /* 0xff80000014697808 */ /* 0x000fe40001000000 */
[----:B------:R-:W-:Y:S02]  /*14b70*/  FSEL R104, R27, -INF , P0 ;  /* 0xff8000001b687808 */ /* 0x000fe40000000000 */
[----:B------:R-:W-:-:S02]  /*14b80*/  ISETP.GT.AND P6, PT, R3, 0x30, PT ;  /* 0x000000300300780c */ /* 0x000fc40003fc4270 */
[C---:B------:R-:W-:Y:S02]  /*14b90*/  ISETP.GT.AND P5, PT, R3.reuse, 0x31, PT ;  /* 0x000000310300780c */ /* 0x040fe40003fa4270 */
[C---:B------:R-:W-:Y:S02]  /*14ba0*/  ISETP.GT.AND P2, PT, R3.reuse, 0x38, PT ;  /* 0x000000380300780c */ /* 0x040fe40003f44270 */
[----:B------:R-:W-:Y:S02]  /*14bb0*/  ISETP.GT.AND P0, PT, R3, 0x39, PT ;  /* 0x000000390300780c */ /* 0x000fe40003f04270 */
        /* <DEDUP_REMOVED lines=39> */
[----:B------:R-:W-:Y:S02]  /*14e30*/  FSEL R103, R11, -INF , P6 ;  /* 0xff8000000b677808 */ /* 0x000fe40003000000 */
[----:B------:R-:W-:Y:S02]  /*14e40*/  FMNMX.FTZ R2, R79, R2, !PT ;  /* 0x000000024f027209 */ /* 0x000fe40007810000 */
[----:B------:R-:W-:Y:S02]  /*14e50*/  FMNMX.FTZ R0, R36, R0, !PT ;  /* 0x0000000024007209 */ /* 0x000fe40007810000 */
[----:B------:R-:W-:Y:S02]  /*14e60*/  FMNMX.FTZ R196, R104, R196, !PT ;  /* 0x000000c468c47209 */ /* 0x000fe40007810000 */
[----:B------:R-:W-:Y:S02]  /*14e70*/  FMNMX.FTZ R3, R18, R3, !PT ;  /* 0x0000000312037209 */ /* 0x000fe40007810000 */
[----:B------:R-:W-:-:S02]  /*14e80*/  FSEL R102, R10, -INF , P5 ;  /* 0xff8000000a667808 */ /* 0x000fc40002800000 */
[----:B------:R-:W-:Y:S02]  /*14e90*/  FMNMX.FTZ R2, R78, R2, !PT ;  /* 0x000000024e027209 */ /* 0x000fe40007810000 */
[----:B------:R-:W-:Y:S02]  /*14ea0*/  FMNMX.FTZ R0, R35, R0, !PT ;  /* 0x0000000023007209 */ /* 0x000fe40007810000 */
[----:B------:R-:W-:Y:S02]  /*14eb0*/  FMNMX.FTZ R196, R103, R196, !PT ;  /* 0x000000c467c47209 */ /* 0x000fe40007810000 */
[----:B------:R-:W-:Y:S02]  /*14ec0*/  FMNMX.FTZ R3, R17, R3, !PT ;  /* 0x0000000311037209 */ /* 0x000fe40007810000 */
[----:B------:R-:W-:Y:S02]  /*14ed0*/  FSEL R101, R45, -INF , P2 ;  /* 0xff8000002d657808 */ /* 0x000fe40001000000 */
[----:B------:R-:W-:-:S02]  /*14ee0*/  FMNMX.FTZ R2, R77, R2, !PT ;  /* 0x000000024d027209 */ /* 0x000fc40007810000 */
[----:B------:R-:W-:Y:S02]  /*14ef0*/  FMNMX.FTZ R0, R34, R0, !PT ;  /* 0x0000000022007209 */ /* 0x000fe40007810000 */
[----:B------:R-:W-:Y:S02]  /*14f00*/  FMNMX.FTZ R196, R102, R196, !PT ;  /* 0x000000c466c47209 */ /* 0x000fe40007810000 */
[----:B------:R-:W-:Y:S02]  /*14f10*/  FMNMX.FTZ R3, R16, R3, !PT ;  /* 0x0000000310037209 */ /* 0x000fe40007810000 */
[----:B------:R-:W-:Y:S02]  /*14f20*/  FSEL R100, R44, -INF , P0 ;  /* 0xff8000002c647808 */ /* 0x000fe40000000000 */
[----:B------:R-:W-:Y:S01]  /*14f30*/  FMNMX.FTZ R2, R76, R2, !PT ;  /* 0x000000024c027209 */ /* 0x000fe20007810000 */
[----:B------:R-:W-:Y:S01]  /*14f40*/  IMAD.MOV.U32 R4, RZ, RZ, R3 ;  /* 0x000000ffff047224 */ /* 0x000fe200078e0003 */
[----:B------:R-:W-:-:S02]  /*14f50*/  FMNMX.FTZ R0, R33, R0, !PT ;  /* 0x0000000021007209 */ /* 0x000fc40007810000 */
[----:B------:R-:W-:Y:S02]  /*14f60*/  FMNMX.FTZ R196, R101, R196, !PT ;  /* 0x000000c465c47209 */ /* 0x000fe40007810000 */
[----:B------:R-:W-:Y:S02]  /*14f70*/  FMNMX.FTZ R2, R67, R2, !PT ;  /* 0x0000000243027209 */ /* 0x000fe40007810000 */
[----:B------:R-:W-:Y:S02]  /*14f80*/  FMNMX.FTZ R0, R32, R0, !PT ;  /* 0x0000000020007209 */ /* 0x000fe40007810000 */
[----:B------:R-:W-:Y:S02]  /*14f90*/  FMNMX.FTZ R196, R100, R196, !PT ;  /* 0x000000c464c47209 */ /* 0x000fe40007810000 */
[----:B------:R-:W-:Y:S02]  /*14fa0*/  MOV R6, 0x14fc0 ;  /* 0x00014fc000067802 */ /* 0x000fe40000000f00 */
[----:B------:R-:W-:Y:S05]  /*14fb0*/  CALL.REL.NOINC `($__internal_18_$__cuda_sm70_shflsync_bfly_p) ;  /* 0x000026d000007944 */ /* 0x000fea0003c00000 */
[----:B------:R-:W-:Y:S01]  /*14fc0*/  FMNMX.FTZ R3, R3, R5, !PT ;  /* 0x0000000503037209 */ /* 0x000fe20007810000 */
[----:B------:R-:W-:Y:S01]  /*14fd0*/  IMAD.MOV.U32 R5, RZ, RZ, 0x1 ;  /* 0x00000001ff057424 */ /* 0x000fe200078e00ff */
[----:B------:R-:W-:-:S03]  /*14fe0*/  MOV R6, 0x15010 ;  /* 0x0001501000067802 */ /* 0x000fc60000000f00 */
[----:B------:R-:W-:Y:S02]  /*14ff0*/  IMAD.MOV.U32 R4, RZ, RZ, R3 ;  /* 0x000000ffff047224 */ /* 0x000fe400078e0003 */
[----:B------:R-:W-:Y:S05]  /*15000*/  CALL.REL.NOINC `($__internal_18_$__cuda_sm70_shflsync_bfly_p) ;  /* 0x0000268000007944 */ /* 0x000fea0003c00000 */
[----:B------:R-:W-:Y:S01]  /*15010*/  FMNMX.FTZ R3, R3, R5, !PT ;  /* 0x0000000503037209 */ /* 0x000fe20007810000 */
[----:B------:R-:W-:Y:S01]  /*15020*/  IMAD.MOV.U32 R4, RZ, RZ, R2 ;  /* 0x000000ffff047224 */ /* 0x000fe200078e0002 */
[----:B------:R-:W-:Y:S01]  /*15030*/  MOV R6, 0x15060 ;  /* 0x0001506000067802 */ /* 0x000fe20000000f00 */
[----:B------:R-:W-:Y:S02]  /*15040*/  IMAD.MOV.U32 R5, RZ, RZ, 0x2 ;  /* 0x00000002ff057424 */ /* 0x000fe400078e00ff */
        /* <DEDUP_REMOVED lines=26> */
[----:B------:R-:W-:Y:S05]  /*151f0*/  BRA `(.L_x_1289) ;  /* 0xffff051000007947 */ /* 0x000fea000383ffff */
.L_x_1239:
[----:B------:R-:W-:Y:S01]  /*15200*/  MOV R6, RZ ;  /* 0x000000ff00067202 */ /* 0x000fe20000000f00 */
[----:B------:R-:W-:Y:S01]  /*15210*/  IMAD.MOV.U32 R7, RZ, RZ, R11 ;  /* 0x000000ffff077224 */ /* 0x000fe200078e000b */
[----:B------:R-:W-:Y:S01]  /*15220*/  MOV R4, 0x15250 ;  /* 0x0001525000047802 */ /* 0x000fe20000000f00 */
[----:B------:R-:W-:Y:S02]  /*15230*/  IMAD.MOV.U32 R5, RZ, RZ, 0x181f ;  /* 0x0000181fff057424 */ /* 0x000fe400078e00ff */
[----:B------:R-:W-:Y:S05]  /*15240*/  CALL.REL.NOINC `($__internal_19_$__cuda_sm70_shflsync_idx_p) ;  /* 0x000024a000007944 */ /* 0x000fea0003c00000 */
[----:B------:R-:W-:Y:S01]  /*15250*/  MOV R13, R5 ;  /* 0x00000005000d7202 */ /* 0x000fe20000000f00 */
[----:B------:R-:W-:-:S05]  /*15260*/  BRA `(.L_x_1290) ;  /* 0xffff21b000007947 */ /* 0x000fca000383ffff */
.L_x_1240:
[----:B------:R-:W-:Y:S01]  /*15270*/  MOV R6, RZ ;  /* 0x000000ff00067202 */ /* 0x000fe20000000f00 */
[----:B------:R-:W-:Y:S01]  /*15280*/  IMAD.MOV.U32 R7, RZ, RZ, R12 ;  /* 0x000000ffff077224 */ /* 0x000fe200078e000c */
[----:B------:R-:W-:Y:S01]  /*15290*/  MOV R4, 0x152c0 ;  /* 0x000152c000047802 */ /* 0x000fe20000000f00 */
[----:B------:R-:W-:Y:S02]  /*152a0*/  IMAD.MOV.U32 R5, RZ, RZ, 0x181f ;  /* 0x0000181fff057424 */ /* 0x000fe400078e00ff */
[----:B-12---:R-:W-:Y:S05]  /*152b0*/  CALL.REL.NOINC `($__internal_19_$__cuda_sm70_shflsync_idx_p) ;  /* 0x0000243000007944 */ /* 0x006fea0003c00000 */
[----:B------:R-:W2:Y:S04]  /*152c0*/  LDL R6, [R1+0x18] ;  /* 0x0000180001067983 */ /* 0x000ea80000100800 */
[----:B------:R-:W3:Y:S04]  /*152d0*/  LDL R4, [R1+0x4] ;  /* 0x0000040001047983 */ /* 0x000ee80000100800 */
[----:B------:R-:W4:Y:S01]  /*152e0*/  LDL R8, [R1+0x8] ;  /* 0x0000080001087983 */ /* 0x000f220000100800 */
[----:B--2---:R-:W-:Y:S02]  /*152f0*/  ISETP.GE.AND P5, PT, R6, c[0x0][0x1d4], PT ;  /* 0x0000750006007a0c */ /* 0x004fe40003fa6270 */
[----:B------:R-:W-:Y:S02]  /*15300*/  IADD3 R6, P2, R5, R0, RZ ;  /* 0x0000000005067210 */ /* 0x000fe40007f5e0ff */
[----:B---3--:R-:W-:Y:S02]  /*15310*/  ISETP.GE.AND P0, PT, R4, c[0x0][0x1d4], PT ;  /* 0x0000750004007a0c */ /* 0x008fe40003f06270 */
[----:B------:R-:W-:Y:S01]  /*15320*/  SEL R15, RZ, 0x10, P5 ;  /* 0x00000010ff0f7807 */ /* 0x000fe20002800000 */
[----:B------:R-:W-:Y:S01]  /*15330*/  IMAD.X R7, R13, 0x1, R2, P2 ;  /* 0x000000010d077824 */ /* 0x000fe200010e0602 */
[----:B------:R-:W-:Y:S02]  /*15340*/  IADD3 R4, P2, R5, R3, RZ ;  /* 0x0000000305047210 */ /* 0x000fe40007f5e0ff */
[----:B------:R-:W-:Y:S03]  /*15350*/  SEL R14, RZ, 0x10, P0 ;  /* 0x00000010ff0e7807 */ /* 0x000fe60000000000 */
[----:B------:R-:W-:Y:S01]  /*15360*/  @!PT LDS RZ, [RZ] ;  /* 0x00000000fffff984 */ /* 0x000fe20000000800 */
[----:B------:R-:W-:Y:S01]  /*15370*/  @!PT LDS RZ, [RZ] ;  /* 0x00000000fffff984 */ /* 0x000fe20000000800 */
[----:B------:R-:W-:Y:S01]  /*15380*/  @!PT LDS RZ, [RZ] ;  /* 0x00000000fffff984 */ /* 0x000fe20000000800 */
[----:B----4-:R1:W-:Y:S01]  /*15390*/  LDGSTS.E.BYPASS.LTC128B.128 [R8+0x100], [R6.64], !P5 ;  /* 0x0010000006087fae */ /* 0x0103e2000e901d48 */
[----:B------:R-:W-:Y:S05]  /*153a0*/  IMAD.X R5, R13, 0x1, R10, P2 ;  /* 0x000000010d057824 */ /* 0x000fea00010e060a */
[----:B------:R2:W-:Y:S01]  /*153b0*/  LDGSTS.E.BYPASS.LTC128B.128 [R8+0x2100], [R4.64], !P0 ;  /* 0x0210000004087fae */ /* 0x0005e2000c101d48 */
[----:B-1----:R-:W-:Y:S02]  /*153c0*/  IMAD.MOV.U32 R7, RZ, RZ, R11 ;  /* 0x000000ffff077224 */ /* 0x002fe400078e000b */
[----:B------:R-:W-:Y:S01]  /*153d0*/  IMAD.MOV.U32 R6, RZ, RZ, 0x1 ;  /* 0x00000001ff067424 */ /* 0x000fe200078e00ff */
[----:B--2---:R-:W-:Y:S01]  /*153e0*/  MOV R4, 0x15410 ;  /* 0x0001541000047802 */ /* 0x004fe20000000f00 */
[----:B------:R-:W-:Y:S02]  /*153f0*/  IMAD.MOV.U32 R5, RZ, RZ, 0x181f ;  /* 0x0000181fff057424 */ /* 0x000fe400078e00ff */
[----:B------:R-:W-:Y:S05]  /*15400*/  CALL.REL.NOINC `($__internal_19_$__cuda_sm70_shflsync_idx_p) ;  /* 0x000022e000007944 */ /* 0x000fea0003c00000 */
[----:B------:R-:W-:Y:S01]  /*15410*/  MOV R6, 0x1 ;  /* 0x0000000100067802 */ /* 0x000fe20000000f00 */
[----:B------:R-:W-:Y:S01]  /*15420*/  IMAD.MOV.U32 R13, RZ, RZ, R5 ;  /* 0x000000ffff0d7224 */ /* 0x000fe200078e0005 */
[----:B------:R-:W-:Y:S01]  /*15430*/  MOV R5, 0x181f ;  /* 0x0000181f00057802 */ /* 0x000fe20000000f00 */
[----:B------:R-:W-:Y:S01]  /*15440*/  IMAD.MOV.U32 R7, RZ, RZ, R12 ;  /* 0x000000ffff077224 */ /* 0x000fe200078e000c */
[----:B------:R-:W-:Y:S02]  /*15450*/  MOV R4, 0x15470 ;  /* 0x0001547000047802 */ /* 0x000fe40000000f00 */
[----:B------:R-:W-:Y:S05]  /*15460*/  CALL.REL.NOINC `($__internal_19_$__cuda_sm70_shflsync_idx_p) ;  /* 0x0000228000007944 */ /* 0x000fea0003c00000 */
[C---:B------:R-:W-:Y:S01]  /*15470*/  IADD3 R4, -R15.reuse, 0x10, RZ ;  /* 0x000000100f047810 */ /* 0x040fe20007ffe1ff */
[----:B------:R-:W2:Y:S01]  /*15480*/  LDL R8, [R1+0x8] ;  /* 0x0000080001087983 */ /* 0x000ea20000100800 */
[----:B------:R-:W-:Y:S02]  /*15490*/  ISETP.NE.U32.AND P5, PT, R15, RZ, PT ;  /* 0x000000ff0f00720c */ /* 0x000fe40003fa5070 */
[----:B------:R-:W-:Y:S04]  /*154a0*/  LOP3.LUT R4, R4, 0xf, RZ, 0xc0, !PT ;  /* 0x0000000f04047812 */ /* 0x000fe800078ec0ff */
[----:B------:R-:W-:Y:S02]  /*154b0*/  IADD3 R6, P2, P0, R4, R5, R0 ;  /* 0x0000000504067210 */ /* 0x000fe4000785e000 */
        /* <DEDUP_REMOVED lines=11> */
[----:B------:R2:W-:Y:S01]  /*15570*/  LDGSTS.E.BYPASS.LTC128B.128.ZFILL [R8+0x2900], [R4.64], P5 ;  /* 0x0290000004087fae */ /* 0x0005e2000a941d48 */
        /* <DEDUP_REMOVED lines=39> */
[----:B------:R-:W-:-:S05]  /*157f0*/  BRA `(.L_x_1291) ;  /* 0xffff1e5000007947 */ /* 0x000fca000383ffff */
.L_x_1243:
[----:B------:R-:W-:Y:S01]  /*15800*/  MOV R6, RZ ;  /* 0x000000ff00067202 */ /* 0x000fe20000000f00 */
[----:B------:R-:W-:Y:S01]  /*15810*/  IMAD.MOV.U32 R7, RZ, RZ, R48 ;  /* 0x000000ffff077224 */ /* 0x000fe200078e0030 */
[----:B------:R-:W-:Y:S01]  /*15820*/  MOV R4, 0x15850 ;  /* 0x0001585000047802 */ /* 0x000fe20000000f00 */
[----:B------:R-:W-:Y:S02]  /*15830*/  IMAD.MOV.U32 R5, RZ, RZ, 0x181f ;  /* 0x0000181fff057424 */ /* 0x000fe400078e00ff */
[----:B------:R-:W-:Y:S05]  /*15840*/  CALL.REL.NOINC `($__internal_19_$__cuda_sm70_shflsync_idx_p) ;  /* 0x00001ea000007944 */ /* 0x000fea0003c00000 */
[----:B------:R-:W-:Y:S01]  /*15850*/  MOV R55, R5 ;  /* 0x0000000500377202 */ /* 0x000fe20000000f00 */
[----:B------:R-:W-:-:S05]  /*15860*/  BRA `(.L_x_1292) ;  /* 0xffff350000007947 */ /* 0x000fca000383ffff */
.L_x_1244:
        /* <DEDUP_REMOVED lines=89> */
.L_x_1245:
[----:B------:R-:W-:Y:S01]  /*15e00*/  MOV R5, 0x1c1f ;  /* 0x00001c1f00057802 */ /* 0x000fe20000000f00 */
[----:B------:R-:W-:Y:S01]  /*15e10*/  IMAD.MOV.U32 R6, RZ, RZ, RZ ;  /* 0x000000ffff067224 */ /* 0x000fe200078e00ff */
[----:B------:R-:W-:Y:S02]  /*15e20*/  MOV R4, 0x15e40 ;  /* 0x00015e4000047802 */ /* 0x000fe40000000f00 */
[----:B------:R-:W-:Y:S05]  /*15e30*/  CALL.REL.NOINC `($__internal_19_$__cuda_sm70_shflsync_idx_p) ;  /* 0x000018b000007944 */ /* 0x000fea0003c00000 */
[----:B------:R-:W-:-:S05]  /*15e40*/  BRA `(.L_x_1294) ;  /* 0xffff336000007947 */ /* 0x000fca000383ffff */
.L_x_1246:
[----:B------:R-:W-:Y:S01]  /*15e50*/  MOV R5, 0x1c1f ;  /* 0x00001c1f00057802 */ /* 0x000fe20000000f00 */
[----:B------:R-:W-:Y:S01]  /*15e60*/  IMAD.MOV.U32 R6, RZ, RZ, 0x1 ;  /* 0x00000001ff067424 */ /* 0x000fe200078e00ff */
[----:B------:R-:W-:Y:S02]  /*15e70*/  MOV R4, 0x15e90 ;  /* 0x00015e9000047802 */ /* 0x000fe40000000f00 */
[----:B-1----:R-:W-:Y:S05]  /*15e80*/  CALL.REL.NOINC `($__internal_19_$__cuda_sm70_shflsync_idx_p) ;  /* 0x0000186000007944 */ /* 0x002fea0003c00000 */
[----:B------:R-:W-:Y:S01]  /*15e90*/  MOV R4, 0x160e0 ;  /* 0x000160e000047802 */ /* 0x000fe20000000f00 */
[----:B------:R-:W-:Y:S02]  /*15ea0*/  IMAD.IADD R5, R62, 0x1, R5 ;  /* 0x000000013e057824 */ /* 0x000fe400078e0205 */
[----:B------:R-:W-:Y:S03]  /*15eb0*/  IMAD.MOV.U32 R6, RZ, RZ, 0x2 ;  /* 0x00000002ff067424 */ /* 0x000fe600078e00ff */
[C---:B------:R-:W-:Y:S02]  /*15ec0*/  ISETP.GT.AND P6, PT, R5.reuse, RZ, PT ;  /* 0x000000ff0500720c */ /* 0x040fe40003fc4270 */
[C---:B------:R-:W-:Y:S02]  /*15ed0*/  ISETP.GT.AND P5, PT, R5.reuse, 0x1, PT ;  /* 0x000000010500780c */ /* 0x040fe40003fa4270 */
[C---:B------:R-:W-:Y:S02]  /*15ee0*/  ISETP.GT.AND P2, PT, R5.reuse, 0x8, PT ;  /* 0x000000080500780c */ /* 0x040fe40003f44270 */
        /* <DEDUP_REMOVED lines=24> */
[----:B------:R-:W-:Y:S01]  /*16070*/  ISETP.GT.AND P0, PT, R5, 0x39, PT ;  /* 0x000000390500780c */ /* 0x000fe20003f04270 */
[----:B------:R-:W-:Y:S01]  /*16080*/  IMAD.MOV.U32 R5, RZ, RZ, 0x1c1f ;  /* 0x00001c1fff057424 */ /* 0x000fe200078e00ff */
[----:B------:R-:W-:Y:S02]  /*16090*/  FSEL R216, R224, -INF , P6 ;  /* 0xff800000e0d87808 */ /* 0x000fe40003000000 */
[----:B------:R-:W-:Y:S02]  /*160a0*/  FSEL R215, R223, -INF , P5 ;  /* 0xff800000dfd77808 */ /* 0x000fe40002800000 */
[----:B------:R-:W-:Y:S02]  /*160b0*/  FSEL R214, R214, -INF , P2 ;  /* 0xff800000d6d67808 */ /* 0x000fe40001000000 */
[----:B------:R-:W-:Y:S02]  /*160c0*/  FSEL R21, R63, -INF , P0 ;  /* 0xff8000003f157808 */ /* 0x000fe40000000000 */
[----:B------:R-:W-:Y:S05]  /*160d0*/  CALL.REL.NOINC `($__internal_19_$__cuda_sm70_shflsync_idx_p) ;  /* 0x0000161000007944 */ /* 0x000fea0003c00000 */
        /* <DEDUP_REMOVED lines=37> */
[----:B------:R-:W-:Y:S01]  /*16330*/  FMNMX.FTZ R3, R50, R199, !PT ;  /* 0x000000c732037209 */ /* 0x000fe20007810000 */
[----:B------:R-:W-:Y:S01]  /*16340*/  IMAD.IADD R5, R62, 0x1, R5 ;  /* 0x000000013e057824 */ /* 0x000fe200078e0205 */
[----:B------:R-:W-:Y:S02]  /*16350*/  FMNMX.FTZ R2, R32, R200, !PT ;  /* 0x000000c820027209 */ /* 0x000fe40007810000 */
[----:B------:R-:W-:Y:S02]  /*16360*/  FMNMX.FTZ R0, R16, R197, !PT ;  /* 0x000000c510007209 */ /* 0x000fe40007810000 */
[C---:B------:R-:W-:Y:S02]  /*16370*/  ISETP.GT.AND P5, PT, R5.reuse, 0x1, PT ;  /* 0x000000010500780c */ /* 0x040fe40003fa4270 */
[C---:B------:R-:W-:Y:S02]  /*16380*/  ISETP.GT.AND P6, PT, R5.reuse, RZ, PT ;  /* 0x000000ff0500720c */ /* 0x040fe40003fc4270 */
[----:B------:R-:W-:Y:S02]  /*16390*/  FSEL R206, R206, -INF , P5 ;  /* 0xff800000cece7808 */ /* 0x000fe40002800000 */
[----:B------:R-:W-:Y:S02]  /*163a0*/  ISETP.GT.AND P5, PT, R5, 0x11, PT ;  /* 0x000000110500780c */ /* 0x000fe40003fa4270 */
[----:B------:R-:W-:Y:S02]  /*163b0*/  FSEL R12, R205, -INF , P6 ;  /* 0xff800000cd0c7808 */ /* 0x000fe40003000000 */
[----:B------:R-:W-:Y:S02]  /*163c0*/  FSEL R27, R27, -INF , P5 ;  /* 0xff8000001b1b7808 */ /* 0x000fe40002800000 */
[C---:B------:R-:W-:Y:S02]  /*163d0*/  ISETP.GT.AND P5, PT, R5.reuse, 0x21, PT ;  /* 0x000000210500780c */ /* 0x040fe40003fa4270 */
[----:B------:R-:W-:Y:S02]  /*163e0*/  ISETP.GT.AND P2, PT, R5, 0x8, PT ;  /* 0x000000080500780c */ /* 0x000fe40003f44270 */
[----:B------:R-:W-:Y:S02]  /*163f0*/  FSEL R43, R43, -INF , P5 ;  /* 0xff8000002b2b7808 */ /* 0x000fe40002800000 */
[C---:B------:R-:W-:Y:S02]  /*16400*/  ISETP.GT.AND P5, PT, R5.reuse, 0x31, PT ;  /* 0x000000310500780c */ /* 0x040fe40003fa4270 */
[----:B------:R-:W-:Y:S02]  /*16410*/  FMNMX.FTZ R4, R12, R198, !PT ;  /* 0x000000c60c047209 */ /* 0x000fe40007810000 */
[----:B------:R-:W-:Y:S02]  /*16420*/  ISETP.GT.AND P0, PT, R5, 0x9, PT ;  /* 0x000000090500780c */ /* 0x000fe40003f04270 */
[----:B------:R-:W-:Y:S02]  /*16430*/  FSEL R14, R14, -INF , P2 ;  /* 0xff8000000e0e7808 */ /* 0x000fe40001000000 */
[----:B------:R-:W-:Y:S02]  /*16440*/  FMNMX.FTZ R3, R51, R3, !PT ;  /* 0x0000000333037209 */ /* 0x000fe40007810000 */
[----:B------:R-:W-:Y:S02]  /*16450*/  FMNMX.FTZ R2, R33, R2, !PT ;  /* 0x0000000221027209 */ /* 0x000fe40007810000 */
[----:B------:R-:W-:Y:S02]  /*16460*/  FMNMX.FTZ R0, R17, R0, !PT ;  /* 0x0000000011007209 */ /* 0x000fe40007810000 */
[----:B------:R-:W-:Y:S02]  /*16470*/  FSEL R11, R46, -INF , P5 ;  /* 0xff8000002e0b7808 */ /* 0x000fe40002800000 */
[----:B------:R-:W-:Y:S02]  /*16480*/  FMNMX.FTZ R46, R206, R4, !PT ;  /* 0x00000004ce2e7209 */ /* 0x000fe40007810000 */
[----:B------:R-:W-:Y:S02]  /*16490*/  ISETP.GT.AND P6, PT, R5, 0x10, PT ;  /* 0x000000100500780c */ /* 0x000fe40003fc4270 */
[----:B------:R-:W-:Y:S02]  /*164a0*/  FSEL R15, R15, -INF , P0 ;  /* 0xff8000000f0f7808 */ /* 0x000fe40000000000 */
[----:B------:R-:W-:Y:S02]  /*164b0*/  FMNMX.FTZ R3, R52, R3, !PT ;  /* 0x0000000334037209 */ /* 0x000fe40007810000 */
[----:B------:R-:W-:Y:S02]  /*164c0*/  FMNMX.FTZ R2, R36, R2, !PT ;  /* 0x0000000224027209 */ /* 0x000fe40007810000 */
[----:B------:R-:W-:Y:S02]  /*164d0*/  FMNMX.FTZ R0, R18, R0, !PT ;  /* 0x0000000012007209 */ /* 0x000fe40007810000 */
[----:B------:R-:W-:Y:S02]  /*164e0*/  FMNMX.FTZ R46, R14, R46, !PT ;  /* 0x0000002e0e2e7209 */ /* 0x000fe40007810000 */
[----:B------:R-:W-:Y:S02]  /*164f0*/  FSEL R26, R26, -INF , P6 ;  /* 0xff8000001a1a7808 */ /* 0x000fe40003000000 */
[----:B------:R-:W-:Y:S02]  /*16500*/  FMNMX.FTZ R3, R54, R3, !PT ;  /* 0x0000000336037209 */ /* 0x000fe40007810000 */
[----:B------:R-:W-:Y:S02]  /*16510*/  FMNMX.FTZ R2, R48, R2, !PT ;  /* 0x0000000230027209 */ /* 0x000fe40007810000 */
[----:B------:R-:W-:Y:S02]  /*16520*/  FMNMX.FTZ R0, R20, R0, !PT ;  /* 0x0000000014007209 */ /* 0x000fe40007810000 */
[----:B------:R-:W-:Y:S02]  /*16530*/  FMNMX.FTZ R46, R15, R46, !PT ;  /* 0x0000002e0f2e7209 */ /* 0x000fe40007810000 */
[----:B------:R-:W-:Y:S02]  /*16540*/  ISETP.GT.AND P2, PT, R5, 0x18, PT ;  /* 0x000000180500780c */ /* 0x000fe40003f44270 */
[----:B------:R-:W-:Y:S02]  /*16550*/  FMNMX.FTZ R4, R58, R3, !PT ;  /* 0x000000033a047209 */ /* 0x000fe40007810000 */
[----:B------:R-:W-:Y:S02]  /*16560*/  FMNMX.FTZ R2, R47, R2, !PT ;  /* 0x000000022f027209 */ /* 0x000fe40007810000 */
[----:B------:R-:W-:Y:S02]  /*16570*/  FMNMX.FTZ R0, R24, R0, !PT ;  /* 0x0000000018007209 */ /* 0x000fe40007810000 */
[----:B------:R-:W-:Y:S02]  /*16580*/  FMNMX.FTZ R46, R26, R46, !PT ;  /* 0x0000002e1a2e7209 */ /* 0x000fe40007810000 */
[----:B------:R-:W-:Y:S02]  /*16590*/  ISETP.GT.AND P0, PT, R5, 0x19, PT ;  /* 0x000000190500780c */ /* 0x000fe40003f04270 */
[----:B------:R-:W-:Y:S02]  /*165a0*/  FSEL R30, R30, -INF , P2 ;  /* 0xff8000001e1e7808 */ /* 0x000fe40001000000 */
        /* <DEDUP_REMOVED lines=15> */
[C---:B------:R-:W-:Y:S02]  /*166a0*/  ISETP.GT.AND P2, PT, R5.reuse, 0x28, PT ;  /* 0x000000280500780c */ /* 0x040fe40003f44270 */
        /* <DEDUP_REMOVED lines=26> */
[----:B------:R-:W-:Y:S01]  /*16850*/  ISETP.GT.AND P0, PT, R5, 0x39, PT ;  /* 0x000000390500780c */ /* 0x000fe20003f04270 */
[----:B------:R-:W-:Y:S01]  /*16860*/  IMAD.MOV.U32 R5, RZ, RZ, 0x2 ;  /* 0x00000002ff057424 */ /* 0x000fe200078e00ff */
        /* <DEDUP_REMOVED lines=18> */
[----:B------:R-:W-:Y:S02]  /*16990*/  MOV R6, 0x169b0 ;  /* 0x000169b000067802 */ /* 0x000fe40000000f00 */
        /* <DEDUP_REMOVED lines=28> */
[----:B------:R-:W-:Y:S01]  /*16b60*/  MOV R196, R5 ;  /* 0x0000000500c47202 */ /* 0x000fe20000000f00 */
[----:B------:R-:W-:-:S05]  /*16b70*/  BRA `(.L_x_1295) ;  /* 0xffff33a000007947 */ /* 0x000fca000383ffff */
.L_x_1249:
[----:B-1----:R-:W-:Y:S01]  /*16b80*/  MOV R6, RZ ;  /* 0x000000ff00067202 */ /* 0x002fe20000000f00 */
[----:B------:R-:W-:Y:S01]  /*16b90*/  IMAD.MOV.U32 R7, RZ, RZ, R52 ;  /* 0x000000ffff077224 */ /* 0x000fe200078e0034 */
[----:B------:R-:W-:Y:S01]  /*16ba0*/  MOV R4, 0x16bd0 ;  /* 0x00016bd000047802 */ /* 0x000fe20000000f00 */
[----:B------:R-:W-:Y:S02]  /*16bb0*/  IMAD.MOV.U32 R5, RZ, RZ, 0x181f ;  /* 0x0000181fff057424 */ /* 0x000fe400078e00ff */
[----:B------:R-:W-:Y:S05]  /*16bc0*/  CALL.REL.NOINC `($__internal_19_$__cuda_sm70_shflsync_idx_p) ;  /* 0x00000b2000007944 */ /* 0x000fea0003c00000 */
[----:B------:R-:W-:Y:S01]  /*16bd0*/  MOV R28, R5 ;  /* 0x00000005001c7202 */ /* 0x000fe20000000f00 */
[----:B------:R-:W-:-:S05]  /*16be0*/  BRA `(.L_x_1296) ;  /* 0xffff5b2000007947 */ /* 0x000fca000383ffff */
.L_x_1252:
[----:B------:R-:W-:Y:S01]  /*16bf0*/  MOV R6, RZ ;  /* 0x000000ff00067202 */ /* 0x000fe20000000f00 */
[----:B------:R-:W-:Y:S01]  /*16c00*/  IMAD.MOV.U32 R7, RZ, RZ, R2 ;  /* 0x000000ffff077224 */ /* 0x000fe200078e0002 */
[----:B------:R-:W-:Y:S01]  /*16c10*/  MOV R4, 0x16c40 ;  /* 0x00016c4000047802 */ /* 0x000fe20000000f00 */
[----:B------:R-:W-:Y:S02]  /*16c20*/  IMAD.MOV.U32 R5, RZ, RZ, 0x181f ;  /* 0x0000181fff057424 */ /* 0x000fe400078e00ff */
[----:B-1--4-:R-:W-:Y:S05]  /*16c30*/  CALL.REL.NOINC `($__internal_19_$__cuda_sm70_shflsync_idx_p) ;  /* 0x00000ab000007944 */ /* 0x012fea0003c00000 */
[----:B------:R-:W-:Y:S01]  /*16c40*/  MOV R55, R5 ;  /* 0x0000000500377202 */ /* 0x000fe20000000f00 */
[----:B------:R-:W-:-:S05]  /*16c50*/  BRA `(.L_x_1297) ;  /* 0xffff734000007947 */ /* 0x000fca000383ffff */
.L_x_1253:
[----:B------:R-:W-:Y:S01]  /*16c60*/  MOV R6, RZ ;  /* 0x000000ff00067202 */ /* 0x000fe20000000f00 */
[----:B------:R-:W-:Y:S01]  /*16c70*/  IMAD.MOV.U32 R7, RZ, RZ, R3 ;  /* 0x000000ffff077224 */ /* 0x000fe200078e0003 */
[----:B------:R-:W-:Y:S01]  /*16c80*/  MOV R4, 0x16cb0 ;  /* 0x00016cb000047802 */ /* 0x000fe20000000f00 */
[----:B------:R-:W-:Y:S02]  /*16c90*/  IMAD.MOV.U32 R5, RZ, RZ, 0x181f ;  /* 0x0000181fff057424 */ /* 0x000fe400078e00ff */
[----:B-1234-:R-:W-:Y:S05]  /*16ca0*/  CALL.REL.NOINC `($__internal_19_$__cuda_sm70_shflsync_idx_p) ;  /* 0x00000a4000007944 */ /* 0x01efea0003c00000 */
[C---:B------:R-:W-:Y:S01]  /*16cb0*/  IADD3 R4, -R0.reuse, 0x10, RZ ;  /* 0x0000001000047810 */ /* 0x040fe20007ffe1ff */
[----:B------:R-:W2:Y:S01]  /*16cc0*/  LDL R8, [R1+0x8] ;  /* 0x0000080001087983 */ /* 0x000ea20000100800 */
[----:B------:R-:W-:Y:S02]  /*16cd0*/  ISETP.NE.U32.AND P2, PT, R0, RZ, PT ;  /* 0x000000ff0000720c */ /* 0x000fe40003f45070 */
[----:B------:R-:W-:Y:S04]  /*16ce0*/  LOP3.LUT R4, R4, 0xf, RZ, 0xc0, !PT ;  /* 0x0000000f04047812 */ /* 0x000fe800078ec0ff */
[----:B------:R-:W-:Y:S04]  /*16cf0*/  IADD3 R6, P5, P4, R4, R5, R51 ;  /* 0x0000000504067210 */ /* 0x000fe80007cbe033 */
[----:B------:R-:W-:Y:S02]  /*16d00*/  IADD3.X R7, RZ, R55, R52, P5, P4 ;  /* 0x00000037ff077210 */ /* 0x000fe40002fe8434 */
[----:B------:R-:W-:Y:S05]  /*16d10*/  IADD3 R4, P4, R5, R53, RZ ;  /* 0x0000003505047210 */ /* 0x000fea0007f9e0ff */
[----:B------:R-:W-:Y:S01]  /*16d20*/  IMAD.X R5, R55, 0x1, R54, P4 ;  /* 0x0000000137057824 */ /* 0x000fe200020e0636 */
[----:B------:R-:W-:Y:S01]  /*16d30*/  @!PT LDS RZ, [RZ] ;  /* 0x00000000fffff984 */ /* 0x000fe20000000800 */
[----:B------:R-:W-:Y:S01]  /*16d40*/  @!PT LDS RZ, [RZ] ;  /* 0x00000000fffff984 */ /* 0x000fe20000000800 */
[----:B------:R-:W-:Y:S01]  /*16d50*/  @!PT LDS RZ, [RZ] ;  /* 0x00000000fffff984 */ /* 0x000fe20000000800 */
[----:B--2---:R1:W-:Y:S04]  /*16d60*/  LDGSTS.E.BYPASS.LTC128B.128.ZFILL [R8+0x4100], [R6.64], P2 ;  /* 0x0410000006087fae */ /* 0x0043e80009141d48 */
        /* <DEDUP_REMOVED lines=61> */
.L_x_1254:
[----:B------:R-:W-:Y:S02]  /*17140*/  MOV R5, 0x2 ;  /* 0x0000000200057802 */ /* 0x000fe40000000f00 */
        /* <DEDUP_REMOVED lines=35> */
.L_x_1256:
[----:B------:R1:W5:Y:S01]  /*17380*/  LDL R4, [R1+0xe0] ;  /* 0x0000e00001047983 */ /* 0x0003620000100800 */
[----:B------:R-:W-:-:S02]  /*17390*/  MOV R5, 0x2 ;  /* 0x0000000200057802 */ /* 0x000fc40000000f00 */
[----:B------:R-:W-:Y:S02]  /*173a0*/  MOV R6, 0x173c0 ;  /* 0x000173c000067802 */ /* 0x000fe40000000f00 */
[----:B-1---5:R-:W-:Y:S05]  /*173b0*/  CALL.REL.NOINC `($__internal_18_$__cuda_sm70_shflsync_bfly_p) ;  /* 0x000002d000007944 */ /* 0x022fea0003c00000 */
[----:B------:R-:W-:Y:S01]  /*173c0*/  MOV R10, R5 ;  /* 0x00000005000a7202 */ /* 0x000fe20000000f00 */
[----:B------:R-:W-:Y:S05]  /*173d0*/  BRA `(.L_x_1300) ;  /* 0xffff982000007947 */ /* 0x000fea000383ffff */
.L_x_1257:
[----:B------:R-:W-:Y:S01]  /*173e0*/  IMAD.MOV.U32 R4, RZ, RZ, R10 ;  /* 0x000000ffff047224 */ /* 0x000fe200078e000a */
[----:B------:R-:W-:Y:S02]  /*173f0*/  MOV R5, 0x1 ;  /* 0x0000000100057802 */ /* 0x000fe40000000f00 */
[----:B------:R-:W-:Y:S02]  /*17400*/  MOV R6, 0x17420 ;  /* 0x0001742000067802 */ /* 0x000fe40000000f00 */
[----:B------:R-:W-:Y:S05]  /*17410*/  CALL.REL.NOINC `($__internal_18_$__cuda_sm70_shflsync_bfly_p) ;  /* 0x0000027000007944 */ /* 0x000fea0003c00000 */
[----:B------:R1:W5:Y:S01]  /*17420*/  LDL R4, [R1+0xe4] ;  /* 0x0000e40001047983 */ /* 0x0003620000100800 */
[----:B------:R-:W-:Y:S01]  /*17430*/  FADD.FTZ R10, R10, R5 ;  /* 0x000000050a0a7221 */ /* 0x000fe20000010000 */
[----:B------:R-:W-:Y:S02]  /*17440*/  MOV R5, 0x2 ;  /* 0x0000000200057802 */ /* 0x000fe40000000f00 */
[----:B------:R-:W-:Y:S02]  /*17450*/  MOV R6, 0x17470 ;  /* 0x0001747000067802 */ /* 0x000fe40000000f00 */
[----:B-1---5:R-:W-:Y:S05]  /*17460*/  CALL.REL.NOINC `($__internal_18_$__cuda_sm70_shflsync_bfly_p) ;  /* 0x0000022000007944 */ /* 0x022fea0003c00000 */
[----:B------:R-:W2:Y:S01]  /*17470*/  LDL.LU R4, [R1+0xe4] ;  /* 0x0000e40001047983 */ /* 0x000ea20000300800 */
[----:B------:R-:W-:Y:S01]  /*17480*/  MOV R6, 0x174d0 ;  /* 0x000174d000067802 */ /* 0x000fe20000000f00 */
[----:B--2---:R-:W-:Y:S01]  /*17490*/  FADD.FTZ R9, R4, R5 ;  /* 0x0000000504097221 */ /* 0x004fe20000010000 */
[----:B------:R-:W-:-:S04]  /*174a0*/  MOV R5, 0x1 ;  /* 0x0000000100057802 */ /* 0x000fc80000000f00 */
[----:B------:R-:W-:Y:S02]  /*174b0*/  MOV R4, R9 ;  /* 0x0000000900047202 */ /* 0x000fe40000000f00 */
[----:B------:R-:W-:Y:S05]  /*174c0*/  CALL.REL.NOINC `($__internal_18_$__cuda_sm70_shflsync_bfly_p) ;  /* 0x000001c000007944 */ /* 0x000fea0003c00000 */
[----:B------:R-:W-:Y:S01]  /*174d0*/  FADD.FTZ R9, R9, R5 ;  /* 0x0000000509097221 */ /* 0x000fe20000010000 */
[----:B------:R-:W-:Y:S02]  /*174e0*/  MOV R4, R203 ;  /* 0x000000cb00047202 */ /* 0x000fe40000000f00 */
[----:B------:R-:W-:Y:S02]  /*174f0*/  MOV R5, 0x2 ;  /* 0x0000000200057802 */ /* 0x000fe40000000f00 */
[----:B------:R-:W-:Y:S02]  /*17500*/  MOV R6, 0x17520 ;  /* 0x0001752000067802 */ /* 0x000fe40000000f00 */
[----:B------:R-:W-:Y:S05]  /*17510*/  CALL.REL.NOINC `($__internal_18_$__cuda_sm70_shflsync_bfly_p) ;  /* 0x0000017000007944 */ /* 0x000fea0003c00000 */
[----:B------:R-:W-:Y:S01]  /*17520*/  FADD.FTZ R8, R203, R5 ;  /* 0x00000005cb087221 */ /* 0x000fe20000010000 */
[----:B------:R-:W-:Y:S02]  /*17530*/  MOV R5, 0x1 ;  /* 0x0000000100057802 */ /* 0x000fe40000000f00 */
[----:B------:R-:W-:Y:S02]  /*17540*/  MOV R6, 0x17570 ;  /* 0x0001757000067802 */ /* 0x000fe40000000f00 */
[----:B------:R-:W-:-:S02]  /*17550*/  MOV R4, R8 ;  /* 0x0000000800047202 */ /* 0x000fc40000000f00 */
[----:B------:R-:W-:Y:S05]  /*17560*/  CALL.REL.NOINC `($__internal_18_$__cuda_sm70_shflsync_bfly_p) ;  /* 0x0000012000007944 */ /* 0x000fea0003c00000 */
[----:B------:R-:W-:Y:S01]  /*17570*/  FADD.FTZ R8, R8, R5 ;  /* 0x0000000508087221 */ /* 0x000fe20000010000 */
[----:B------:R-:W-:-:S02]  /*17580*/  MOV R4, R202 ;  /* 0x000000ca00047202 */ /* 0x000fc40000000f00 */
[----:B------:R-:W-:Y:S02]  /*17590*/  MOV R5, 0x2 ;  /* 0x0000000200057802 */ /* 0x000fe40000000f00 */
[----:B------:R-:W-:Y:S02]  /*175a0*/  MOV R6, 0x175c0 ;  /* 0x000175c000067802 */ /* 0x000fe40000000f00 */
[----:B------:R-:W-:Y:S05]  /*175b0*/  CALL.REL.NOINC `($__internal_18_$__cuda_sm70_shflsync_bfly_p) ;  /* 0x000000d000007944 */ /* 0x000fea0003c00000 */
[----:B------:R-:W-:Y:S01]  /*175c0*/  FADD.FTZ R202, R202, R5 ;  /* 0x00000005caca7221 */ /* 0x000fe20000010000 */
[----:B------:R-:W-:Y:S02]  /*175d0*/  MOV R5, 0x1 ;  /* 0x0000000100057802 */ /* 0x000fe40000000f00 */
[----:B------:R-:W-:Y:S02]  /*175e0*/  MOV R6, 0x17610 ;  /* 0x0001761000067802 */ /* 0x000fe40000000f00 */
[----:B------:R-:W-:Y:S02]  /*175f0*/  MOV R4, R202 ;  /* 0x000000ca00047202 */ /* 0x000fe40000000f00 */
[----:B------:R-:W-:Y:S05]  /*17600*/  CALL.REL.NOINC `($__internal_18_$__cuda_sm70_shflsync_bfly_p) ;  /* 0x0000008000007944 */ /* 0x000fea0003c00000 */
[----:B------:R-:W-:Y:S01]  /*17610*/  MOV R4, R5 ;  /* 0x0000000500047202 */ /* 0x000fe20000000f00 */
[----:B------:R-:W-:Y:S05]  /*17620*/  BRA `(.L_x_1301) ;  /* 0xffff96e000007947 */ /* 0x000fea000383ffff */
.L_x_1271:
[----:B------:R-:W-:Y:S01]  /*17630*/  IMAD.MOV.U32 R7, RZ, RZ, R2 ;  /* 0x000000ffff077224 */ /* 0x000fe200078e0002 */
[----:B------:R-:W-:Y:S01]  /*17640*/  MOV R6, RZ ;  /* 0x000000ff00067202 */ /* 0x000fe20000000f00 */
[----:B---3--:R-:W-:Y:S01]  /*17650*/  IMAD.MOV.U32 R5, RZ, RZ, 0x1f ;  /* 0x0000001fff057424 */ /* 0x008fe200078e00ff */
[----:B------:R-:W-:-:S02]  /*17660*/  MOV R4, 0x17680 ;  /* 0x0001768000047802 */ /* 0x000fc40000000f00 */
[----:B-1--45:R-:W-:Y:S05]  /*17670*/  CALL.REL.NOINC `($__internal_19_$__cuda_sm70_shflsync_idx_p) ;  /* 0x0000007000007944 */ /* 0x032fea0003c00000 */
[----:B------:R-:W-:Y:S05]  /*17680*/  BRA `(.L_x_1302) ;  /* 0xffffc04000007947 */ /* 0x000fea000383ffff */
        .weak           $__internal_18_$__cuda_sm70_shflsync_bfly_p
        .type           $__internal_18_$__cuda_sm70_shflsync_bfly_p,@function
        .size           $__internal_18_$__cuda_sm70_shflsync_bfly_p,($__internal_19_$__cuda_sm70_shflsync_idx_p - $__internal_18_$__cuda_sm70_shflsync_bfly_p)
$__internal_18_$__cuda_sm70_shflsync_bfly_p:
[----:B------:R-:W-:Y:S02]  /*17690*/  MOV R59, 0xffffffff ;  /* 0xffffffff003b7802 */ /* 0x000fe40000000f00 */
[----:B------:R-:W-:-:S02]  /*176a0*/  MOV R7, 0x1f ;  /* 0x0000001f00077802 */ /* 0x000fc40000000f00 */
[----:B------:R-:W-:Y:S04]  /*176b0*/  WARPSYNC R59 ;  /* 0x0000003b00007348 */ /* 0x000fe80003800000 */
[----:B------:R1:W2:Y:S02]  /*176c0*/  SHFL.BFLY PT, R5, R4, R5, R7 ;  /* 0x0c00000504057389 */ /* 0x0002a400000e0007 */
[----:B-1----:R-:W-:-:S04]  /*176d0*/  MOV R7, 0x0 ;  /* 0x0000000000077802 */ /* 0x002fc80000000f00 */
[----:B--2---:R-:W-:Y:S05]  /*176e0*/  RET.REL.NODEC R6 `(_ZN7cutlass13device_kernelIN5flash19enable_sm80_to_sm89INS1_16FlashAttnFwdSm80INS1_25CollectiveMainloopFwdSm80ILi4ELi1ELb0EN4cute5tupleIJNS5_1CILi128EEENS7_ILi64EEES8_EEELi128ENS_6half_tEfNS_4arch4Sm80ELb1ELb0ELb1ELb0ELb1ELb0ELb1ELb1EEENS1_21CollectiveEpilogueFwdINS6_IJS8_S8_S9_EEENS6_IJNS7_ILi1EEESH_SH_EEESB_SD_Li128ELb0ELb1ELb1ELb0EEENS1_30DynamicPersistentTileSchedulerILi128ELi128ELb1ELb1ELb0EEEEEEEEEvNT_6ParamsE) ;  /* 0xfffe891006007950 */ /* 0x004fea0003c3ffff */
        .weak           $__internal_19_$__cuda_sm70_shflsync_idx_p
        .type           $__internal_19_$__cuda_sm70_shflsync_idx_p,@function
        .size           $__internal_19_$__cuda_sm70_shflsync_idx_p,(.L_x_1811 - $__internal_19_$__cuda_sm70_shflsync_idx_p)
$__internal_19_$__cuda_sm70_shflsync_idx_p:
[----:B------:R-:W-:Y:S02]  /*176f0*/  MOV R8, 0xffffffff ;  /* 0xffffffff00087802 */ /* 0x000fe40000000f00 */
[----:B------:R-:W-:Y:S02]  /*17700*/  MOV R9, 0x0 ;  /* 0x0000000000097802 */ /* 0x000fe40000000f00 */
[----:B------:R-:W-:Y:S04]  /*17710*/  WARPSYNC R8 ;  /* 0x0000000800007348 */ /* 0x000fe80003800000 */
[----:B------:R1:W2:Y:S02]  /*17720*/  SHFL.IDX PT, R5, R7, R6, R5 ;  /* 0x0000000607057389 */ /* 0x0002a400000e0005 */
[----:B-1----:R-:W-:-:S04]  /*17730*/  MOV R8, R4 ;  /* 0x0000000400087202 */ /* 0x002fc80000000f00 */
[----:B--2---:R-:W-:Y:S05]  /*17740*/  RET.REL.NODEC R8 `(_ZN7cutlass13device_kernelIN5flash19enable_sm80_to_sm89INS1_16FlashAttnFwdSm80INS1_25CollectiveMainloopFwdSm80ILi4ELi1ELb0EN4cute5tupleIJNS5_1CILi128EEENS7_ILi64EEES8_EEELi128ENS_6half_tEfNS_4arch4Sm80ELb1ELb0ELb1ELb0ELb1ELb0ELb1ELb1EEENS1_21CollectiveEpilogueFwdINS6_IJS8_S8_S9_EEENS6_IJNS7_ILi1EEESH_SH_EEESB_SD_Li128ELb0ELb1ELb1ELb0EEENS1_30DynamicPersistentTileSchedulerILi128ELi128ELb1ELb1ELb0EEEEEEEEEvNT_6ParamsE) ;  /* 0xfffe88b008007950 */ /* 0x004fea0003c3ffff */
.L_x_1303:
        /* <DEDUP_REMOVED lines=11> */
.L_x_1811:


//--------------------- .text._ZN7cutlass13device_kernelIN5flash19enable_sm80_to_sm89INS1_16FlashAttnFwdSm80INS1_25CollectiveMainloopFwdSm80ILi8ELi1ELb1EN4cute5tupleIJNS5_1CILi128EEENS7_ILi112EEES8_EEELi128ENS_6half_tEfNS_4arch4Sm80ELb1ELb0ELb1ELb1ELb1ELb0ELb1ELb1EEENS1_21CollectiveEpilogueFwdINS6_IJS8_S8_S9_EEENS6_IJNS7_ILi1EEESH_SH_EEESB_SD_Li256ELb1ELb1ELb1ELb0EEENS1_36VarlenDynamicPersistentTileSchedulerILi128ELi112ELi256ELi256ELb1ELb1ELb0ELb1ELb1ELb1EEEEEEEEEvNT_6ParamsE --------------------------
	.section	.text._ZN7cutlass13device_kernelIN5flash19enable_sm80_to_sm89INS1_16FlashAttnFwdSm80INS1_25CollectiveMainloopFwdSm80ILi8ELi1ELb1EN4cute5tupleIJNS5_1CILi128EEENS7_ILi112EEES8_EEELi128ENS_6half_tEfNS_4arch4Sm80ELb1ELb0ELb1ELb1ELb1ELb0ELb1ELb1EEENS1_21CollectiveEpilogueFwdINS6_IJS8_S8_S9_EEENS6_IJNS7_ILi1EEESH_SH_EEESB_SD_Li256ELb1ELb1ELb1ELb0EEENS1_36VarlenDynamicPersistentTileSchedulerILi128ELi112ELi256ELi256ELb1ELb1ELb0ELb1ELb1ELb1EEEEEEEEEvNT_6ParamsE,"ax",@progbits
	.sectioninfo	@"SHI_REGISTERS=255"
	.align	128
.text._ZN7cutlass13device_kernelIN5flash19enable_sm80_to_sm89INS1_16FlashAttnFwdSm80INS1_25CollectiveMainloopFwdSm80ILi8ELi1ELb1EN4cute5tupleIJNS5_1CILi128EEENS7_ILi112EEES8_EEELi128ENS_6half_tEfNS_4arch4Sm80ELb1ELb0ELb1ELb1ELb1ELb0ELb1ELb1EEENS1_21CollectiveEpilogueFwdINS6_IJS8_S8_S9_EEENS6_IJNS7_ILi1EEESH_SH_EEESB_SD_Li256ELb1ELb1ELb1ELb0EEENS1_36VarlenDynamicPersistentTileSchedulerILi128ELi112ELi256ELi256ELb1ELb1ELb0ELb1ELb1ELb1EEEEEEEEEvNT_6ParamsE:
        .type           _ZN7cutlass13device_kernelIN5flash19enable_sm80_to_sm89INS1_16FlashAttnFwdSm80INS1_25CollectiveMainloopFwdSm80ILi8ELi1ELb1EN4cute5tupleIJNS5_1CILi128EEENS7_ILi112EEES8_EEELi128ENS_6half_tEfNS_4arch4Sm80ELb1ELb0ELb1ELb1ELb1ELb0ELb1ELb1EEENS1_21CollectiveEpilogueFwdINS6_IJS8_S8_S9_EEENS6_IJNS7_ILi1EEESH_SH_EEESB_SD_Li256ELb1ELb1ELb1ELb0EEENS1_36VarlenDynamicPersistentTileSchedulerILi128ELi112ELi256ELi256ELb1ELb1ELb0ELb1ELb1ELb1EEEEEEEEEvNT_6ParamsE,@function
        .size           _ZN7cutlass13device_kernelIN5flash19enable_sm80_to_sm89INS1_16FlashAttnFwdSm80INS1_25CollectiveMainloopFwdSm80ILi8ELi1ELb1EN4cute5tupleIJNS5_1CILi128EEENS7_ILi112EEES8_EEELi128ENS_6half_tEfNS_4arch4Sm80ELb1ELb0ELb1ELb1ELb1ELb0ELb1ELb1EEENS1_21CollectiveEpilogueFwdINS6_IJS8_S8_S9_EEENS6_IJNS7_ILi1EEESH_SH_EEESB_SD_Li256ELb1ELb1ELb1ELb0EEENS1_36VarlenDynamicPersistentTileSchedulerILi128ELi112ELi256ELi256ELb1ELb1ELb0ELb1ELb1ELb1EEEEEEEEEvNT_6ParamsE,(.L_x_1814 - _ZN7cutlass13device_kernelIN5flash19enable_sm80_to_sm89INS1_16FlashAttnFwdSm80INS1_25CollectiveMainloopFwdSm80ILi8ELi1ELb1EN4cute5tupleIJNS5_1CILi128EEENS7_ILi112EEES8_EEELi128ENS_6half_tEfNS_4arch4Sm80ELb1ELb0ELb1ELb1ELb1ELb0ELb1ELb1EEENS1_21CollectiveEpilogueFwdINS6_IJS8_S8_S9_EEENS6_IJNS7_ILi1EEESH_SH_EEESB_SD_Li256ELb1ELb1ELb1ELb0EEENS1_36VarlenDynamicPersistentTileSchedulerILi128ELi112ELi256ELi256ELb1ELb1ELb0ELb1ELb1ELb1EEEEEEEEEvNT_6ParamsE)
        .other          _ZN7cutlass13device_kernelIN5flash19enable_sm80_to_sm89INS1_16FlashAttnFwdSm80INS1_25CollectiveMainloopFwdSm80ILi8ELi1ELb1EN4cute5tupleIJNS5_1CILi128EEENS7_ILi112EEES8_EEELi128ENS_6half_tEfNS_4arch4Sm80ELb1ELb0ELb1ELb1ELb1ELb0ELb1ELb1EEENS1_21CollectiveEpilogueFwdINS6_IJS8_S8_S9_EEENS6_IJNS7_ILi1EEESH_SH_EEESB_SD_Li256ELb1ELb1ELb1ELb0EEENS1_36VarlenDynamicPersistentTileSchedulerILi128ELi112ELi256ELi256ELb1ELb1ELb0ELb1ELb1ELb1EEEEEEEEEvNT_6ParamsE,@"STO_CUDA_ENTRY STV_DEFAULT"
_ZN7cutlass13device_kernelIN5flash19enable_sm80_to_sm89INS1_16FlashAttnFwdSm80INS1_25CollectiveMainloopFwdSm80ILi8ELi1ELb1EN4cute5tupleIJNS5_1CILi128EEENS7_ILi112EEES8_EEELi128ENS_6half_tEfNS_4arch4Sm80ELb1ELb0ELb1ELb1ELb1ELb0ELb1ELb1EEENS1_21CollectiveEpilogueFwdINS6_IJS8_S8_S9_EEENS6_IJNS7_ILi1EEESH_SH_EEESB_SD_Li256ELb1ELb1ELb1ELb0EEENS1_36VarlenDynamicPersistentTileSchedulerILi128ELi112ELi256ELi256ELb1ELb1ELb0ELb1ELb1ELb1EEEEEEEEEvNT_6ParamsE:
        /* <DEDUP_REMOVED lines=54> */
.L_x_1309:
        /* <DEDUP_REMOVED lines=16> */
.L_x_1440:
        /* <DEDUP_REMOVED lines=16> */
.L_x_1441:
[----:B--2---:R-:W-:-:S05]  /*0560*/  IMAD R0, R0, c[0x0][0x538], RZ ;  /* 0x00014e0000007a24 */ /* 0x004fca00078e02ff */
[----:B------:R-:W-:-:S04]  /*0570*/  IADD3 R6, R0, R6, RZ ;  /* 0x0000000600067210 */ /* 0x000fc80007ffe0ff */
[----:B------:R-:W-:-:S13]  /*0580*/  ISETP.GT.AND P0, PT, R6, UR4, PT ;  /* 0x0000000406007c0c */ /* 0x000fda000bf04270 */
[----:B-1----:R-:W-:Y:S05]  /*0590*/  @!P0 BRA `(.L_x_1309) ;  /* 0xfffffdc000008947 */ /* 0x002fea000383ffff */
.L_x_1305:
[----:B------:R-:W-:-:S05]  /*05a0*/  IADD3 R10, -R0, R6, RZ ;  /* 0x00000006000a7210 */ /* 0x000fca0007ffe1ff */
[----:B------:R-:W-:-:S05]  /*05b0*/  IMAD R0, R4, c[0x0][0x538], R10 ;  /* 0x00014e0004007a24 */ /* 0x000fca00078e020a */
[----:B------:R-:W-:Y:S01]  /*05c0*/  ISETP.GT.AND P0, PT, R0, UR4, PT ;  /* 0x0000000400007c0c */ /* 0x000fe2000bf04270 */
[----:B------:R-:W-:-:S12]  /*05d0*/  BRA.DIV ~URZ, `(.L_x_1310) ;  /* 0x00013fb27f007947 */ /* 0x000fd8000b800000 */
[----:B------:R-:W-:-:S04]  /*05e0*/  VOTE.ANY R6, PT, !P0 ;  /* 0x0000000000067806 */ /* 0x000fc800040e0100 */
.L_x_1442:
[----:B------:R-:W1:Y:S02]  /*05f0*/  POPC R0, R6 ;  /* 0x0000000600007309 */ /* 0x000e640000000000 */
[----:B-1----:R-:W-:-:S05]  /*0600*/  IADD3 R2, R0, R7, RZ ;  /* 0x0000000700027210 */ /* 0x002fca0007ffe0ff */
[----:B------:R1:W-:Y:S01]  /*0610*/  STL [R1+0x54], R2 ;  /* 0x0000540201007387 */ /* 0x0003e20000100800 */
[----:B------:R-:W-:Y:S05]  /*0620*/  BRA.DIV ~URZ, `(.L_x_1311) ;  /* 0x00013fb27f007947 */ /* 0x000fea000b800000 */
[----:B------:R2:W3:Y:S01]  /*0630*/  SHFL.IDX PT, R12, R9, R0, 0x1f ;  /* 0x00001f00090c7589 */ /* 0x0004e200000e0000 */
[----:B------:R-:W-:-:S03]  /*0640*/  MOV R5, RZ ;  /* 0x000000ff00057202 */ /* 0x000fc60000000f00 */
[----:B------:R2:W4:Y:S04]  /*0650*/  SHFL.IDX PT, R9, R8, R0, 0x1f ;  /* 0x00001f0008097589 */ /* 0x00052800000e0000 */
.L_x_1443:
[----:B------:R-:W-:Y:S01]  /*0660*/  ISETP.NE.AND P0, PT, R6, RZ, PT ;  /* 0x000000ff0600720c */ /* 0x000fe20003f05270 */
[----:B------:R-:W-:-:S12]  /*0670*/  BSSY B0, `(.L_x_1312) ;  /* 0x0000005000007945 */ /* 0x000fd80003800000 */
[----:B------:R-:W-:Y:S05]  /*0680*/  @!P0 BRA `(.L_x_1313) ;  /* 0x0000003000008947 */ /* 0x000fea0003800000 */
[----:B--2---:R-:W-:Y:S01]  /*0690*/  IADD3 R0, R0, -0x1, RZ ;  /* 0xffffffff00007810 */ /* 0x004fe20007ffe0ff */
[----:B------:R-:W-:Y:S05]  /*06a0*/  BRA.DIV ~URZ, `(.L_x_1314) ;  /* 0x000140127f007947 */ /* 0x000fea000b800000 */
[----:B------:R2:W1:Y:S02]  /*06b0*/  SHFL.IDX PT, R5, R4, R0, 0x1f ;  /* 0x00001f0004057589 */ /* 0x00046400000e0000 */
.L_x_1313:
[----:B------:R-:W-:Y:S05]  /*06c0*/  BSYNC B0 ;  /* 0x0000000000007941 */ /* 0x000fea0003800000 */
.L_x_1312:
        /* <DEDUP_REMOVED lines=69> */
.L_x_1316:
        /* <DEDUP_REMOVED lines=70> */
.L_x_1317:
[----:B------:R-:W-:Y:S05]  /*0f80*/  BSYNC B0 ;  /* 0x0000000000007941 */ /* 0x000fea0003800000 */
.L_x_1315:
[----:B------:R-:W-:-:S04]  /*0f90*/  LOP3.LUT R0, RZ, R0, RZ, 0x33, !PT ;  /* 0x00000000ff007212 */ /* 0x000fc800078e33ff */
[----:B------:R-:W-:-:S05]  /*0fa0*/  IADD3 R0, R0, R12, RZ ;  /* 0x0000000c00007210 */ /* 0x000fca0007ffe0ff */
[----:B------:R2:W-:Y:S01]  /*0fb0*/  STL [R1+0x4c], R0 ;  /* 0x00004c0001007387 */ /* 0x0005e20000100800 */
[----:B------:R-:W-:Y:S05]  /*0fc0*/  BRA `(.L_x_1318) ;  /* 0x0000006000007947 */ /* 0x000fea0003800000 */
.L_x_1306:
[----:B------:R-:W-:Y:S01]  /*0fd0*/  MOV R0, UR4 ;  /* 0x0000000400007c02 */ /* 0x000fe20008000f00 */
[----:B------:R-:W-:Y:S04]  /*0fe0*/  STL [R1+0x4c], RZ ;  /* 0x00004cff01007387 */ /* 0x000fe80000100800 */
[----:B------:R-:W-:Y:S04]  /*0ff0*/  STL [R1+0x50], RZ ;  /* 0x000050ff01007387 */ /* 0x000fe80000100800 */
[----:B------:R1:W-:Y:S02]  /*1000*/  STL [R1+0x48], R0 ;  /* 0x0000480001007387 */ /* 0x0003e40000100800 */
[----:B-1----:R-:W-:-:S05]  /*1010*/  MOV R0, c[0x0][0x53c] ;  /* 0x00014f0000007a02 */ /* 0x002fca0000000f00 */
[----:B------:R1:W-:Y:S02]  /*1020*/  STL [R1+0x54], R0 ;  /* 0x0000540001007387 */ /* 0x0003e40000100800 */
.L_x_1318:
        /* <DEDUP_REMOVED lines=8> */
.L_x_1304:
[----:B-12---:R-:W2:Y:S02]  /*10b0*/  LDL R0, [R1+0x54] ;  /* 0x0000540001007983 */ /* 0x006ea40000100800 */
[----:B--2---:R-:W-:-:S13]  /*10c0*/  ISETP.GE.AND P0, PT, R0, c[0x0][0x53c], PT ;  /* 0x00014f0000007a0c */ /* 0x004fda0003f06270 */
[----:B------:R-:W-:Y:S05]  /*10d0*/  @P0 EXIT ;  /* 0x000000000000094d */ /* 0x000fea0003800000 */
[----:B------:R-:W1:Y:S01]  /*10e0*/  S2R R16, SR_TID.X ;  /* 0x0000000000107919 */ /* 0x000e620000002100 */
[----:B------:R-:W-:Y:S02]  /*10f0*/  ULDC UR5, c[0x0][0x2ac] ;  /* 0x0000ab0000057ab9 */ /* 0x000fe40000000800 */
[----:B------:R-:W-:Y:S02]  /*1100*/  ULDC UR4, c[0x0][0x1d0] ;  /* 0x0000740000047ab9 */ /* 0x000fe40000000800 */
[----:B------:R-:W-:Y:S01]  /*1110*/  UIMAD UR5, UR5, UR4, URZ ;  /* 0x00000004050572a4 */ /* 0x000fe2000f8e023f */
[----:B-1-3--:R-:W-:-:S04]  /*1120*/  SHF.R.S32.HI R7, RZ, 0x1f, R16 ;  /* 0x0000001fff077819 */ /* 0x00afc80000011410 */
        /* <DEDUP_REMOVED lines=30> */
[----:B------:R-:W-:Y:S02]  /*1310*/  LOP3.LUT R3, R10, 0xffffffe0, RZ, 0xc0, !PT ;  /* 0xffffffe00a037812 */ /* 0x000fe400078ec0ff */
[----:B------:R-:W-:Y:S01]  /*1320*/  LOP3.LUT R0, R6, 0x1c0, RZ, 0xc0, !PT ;  /* 0x000001c006007812 */ /* 0x000fe200078ec0ff */
[----:B------:R-:W-:Y:S01]  /*1330*/  IMAD.IADD R6, R2, 0x1, -R4 ;  /* 0x0000000102067824 */ /* 0x000fe200078e0a04 */
        /* <DEDUP_REMOVED lines=22> */
[C---:B------:R-:W-:Y:S01]  /*14a0*/  R2P PR, R8.reuse, 0x6 ;  /* 0x0000000608007804 */ /* 0x040fe20000000000 */
[----:B------:R-:W-:Y:S01]  /*14b0*/  IMAD.SHL.U32 R5, R8, 0x40, RZ ;  /* 0x0000004008057824 */ /* 0x000fe200078e00ff */
[C---:B------:R-:W-:Y:S01]  /*14c0*/  LOP3.LUT P4, RZ, R6.reuse, 0x2, RZ, 0xc0, !PT ;  /* 0x0000000206ff7812 */ /* 0x040fe2000788c0ff */
[----:B------:R-:W-:Y:S01]  /*14d0*/  IMAD.IADD R8, R3, 0x1, -R4 ;  /* 0x0000000103087824 */ /* 0x000fe200078e0a04 */
[----:B------:R-:W-:Y:S01]  /*14e0*/  LOP3.LUT P3, RZ, R6, 0x4, RZ, 0xc0, !PT ;  /* 0x0000000406ff7812 */ /* 0x000fe2000786c0ff */
[----:B------:R-:W-:Y:S01]  /*14f0*/  IMAD.SHL.U32 R6, R13, 0x8, RZ ;  /* 0x000000080d067824 */ /* 0x000fe200078e00ff */
[----:B------:R-:W-:Y:S01]  /*1500*/  LOP3.LUT R2, R2, 0x1c0, RZ, 0xc0, !PT ;  /* 0x000001c002027812 */ /* 0x000fe200078ec0ff */
[----:B------:R-:W-:Y:S01]  /*1510*/  IMAD R8, R8, 0x8, R17 ;  /* 0x0000000808087824 */ /* 0x000fe200078e0211 */
[----:B------:R-:W-:Y:S01]  /*1520*/  LOP3.LUT R4, R5, 0x1c0, RZ, 0xc0, !PT ;  /* 0x000001c005047812 */ /* 0x000fe200078ec0ff */
[----:B------:R1:W-:Y:S01]  /*1530*/  STL [R1+0x110], R17 ;  /* 0x0001101101007387 */ /* 0x0003e20000100800 */
[----:B------:R-:W-:Y:S01]  /*1540*/  LOP3.LUT R11, R11, 0x7ffffe00, R7, 0xf8, !PT ;  /* 0x7ffffe000b0b7812 */ /* 0x000fe200078ef807 */
[----:B------:R-:W-:Y:S01]  /*1550*/  IMAD R7, R9, 0x200, R3 ;  /* 0x0000020009077824 */ /* 0x000fe200078e0203 */
[----:B------:R-:W-:Y:S01]  /*1560*/  LOP3.LUT R6, R2, 0x8, R6, 0xf8, !PT ;  /* 0x0000000802067812 */ /* 0x000fe200078ef806 */
[----:B------:R-:W-:Y:S01]  /*1570*/  IMAD R0, R13, 0x200, R10 ;  /* 0x000002000d007824 */ /* 0x000fe200078e020a */
[----:B------:R-:W-:Y:S01]  /*1580*/  SHF.R.U32.HI R3, RZ, 0x3, R2 ;  /* 0x00000003ff037819 */ /* 0x000fe20000011602 */
[----:B------:R-:W-:Y:S01]  /*1590*/  IMAD.MOV.U32 R10, RZ, RZ, 0x40 ;  /* 0x00000040ff0a7424 */ /* 0x000fe200078e00ff */
[----:B------:R-:W-:Y:S01]  /*15a0*/  LEA.HI R2, R4, R4, RZ, 0x1d ;  /* 0x0000000404027211 */ /* 0x000fe200078fe8ff */
[----:B------:R-:W-:Y:S01]  /*15b0*/  IMAD.SHL.U32 R215, R11, 0x2, RZ ;  /* 0x000000020bd77824 */ /* 0x000fe200078e00ff */
[----:B------:R-:W-:-:S02]  /*15c0*/  IADD3 R222, -R20, 0x70, RZ ;  /* 0x0000007014de7810 */ /* 0x000fc40007ffe1ff */
[----:B------:R-:W-:Y:S01]  /*15d0*/  SEL R5, R16, 0xfffffff0, !P4 ;  /* 0xfffffff010057807 */ /* 0x000fe20006000000 */
[----:B------:R-:W-:Y:S01]  /*15e0*/  IMAD.U32 R7, R7, 0x2, R2 ;  /* 0x0000000207077824 */ /* 0x000fe200078e0002 */
[----:B------:R-:W-:Y:S01]  /*15f0*/  LOP3.LUT R2, R12, 0x7ffffffc, RZ, 0xc0, !PT ;  /* 0x7ffffffc0c027812 */ /* 0x000fe200078ec0ff */
[----:B------:R-:W-:Y:S01]  /*1600*/  IMAD R12, R19, 0x20, R20 ;  /* 0x00000020130c7824 */ /* 0x000fe200078e0214 */
[----:B------:R-:W-:Y:S02]  /*1610*/  SEL R4, R15, 0xffffffe0, !P3 ;  /* 0xffffffe00f047807 */ /* 0x000fe40005800000 */
[----:B------:R-:W-:Y:S01]  /*1620*/  IADD3 R248, R238, 0x40, RZ ;  /* 0x00000040eef87810 */ /* 0x000fe20007ffe0ff */
[----:B------:R-:W-:Y:S01]  /*1630*/  IMAD.IADD R2, R18, 0x1, -R2 ;  /* 0x0000000112027824 */ /* 0x000fe200078e0a02 */
[----:B------:R2:W-:Y:S01]  /*1640*/  STL [R1+0x4], R12 ;  /* 0x0000040c01007387 */ /* 0x0005e20000100800 */
[----:B------:R-:W-:Y:S01]  /*1650*/  LOP3.LUT R3, R6, R3, RZ, 0x3c, !PT ;  /* 0x0000000306037212 */ /* 0x000fe200078e3cff */
[----:B------:R-:W-:Y:S01]  /*1660*/  IMAD.SHL.U32 R6, R14, 0x40, RZ ;  /* 0x000000400e067824 */ /* 0x000fe200078e00ff */
[----:B------:R-:W-:Y:S01]  /*1670*/  LEA R188, R0, 0x8100, 0x1 ;  /* 0x0000810000bc7811 */ /* 0x000fe200078e08ff */
[----:B------:R-:W-:Y:S01]  /*1680*/  IMAD.SHL.U32 R26, R2, 0x2, RZ ;  /* 0x00000002021a7824 */ /* 0x000fe200078e00ff */
[----:B------:R3:W-:Y:S01]  /*1690*/  STL [R1+0x58], R8 ;  /* 0x0000580801007387 */ /* 0x0007e20000100800 */
[----:B------:R-:W-:Y:S01]  /*16a0*/  IMAD.IADD R4, R5, 0x1, R4 ;  /* 0x0000000105047824 */ /* 0x000fe200078e0204 */
[----:B------:R-:W-:-:S02]  /*16b0*/  SHF.R.S32.HI R5, RZ, 0x1f, R248 ;  /* 0x0000001fff057819 */ /* 0x000fc400000114f8 */
[C---:B------:R-:W-:Y:S01]  /*16c0*/  IADD3 R25, R26.reuse, 0x8, RZ ;  /* 0x000000081a197810 */ /* 0x040fe20007ffe0ff */
[----:B------:R-:W-:Y:S01]  /*16d0*/  STL [R1+0x44], R26 ;  /* 0x0000441a01007387 */ /* 0x000fe20000100800 */
[C---:B------:R-:W-:Y:S02]  /*16e0*/  IADD3 R24, R26.reuse, 0x10, RZ ;  /* 0x000000101a187810 */ /* 0x040fe40007ffe0ff */
[C---:B------:R-:W-:Y:S01]  /*16f0*/  IADD3 R23, R26.reuse, 0x18, RZ ;  /* 0x000000181a177810 */ /* 0x040fe20007ffe0ff */
[----:B------:R-:W-:Y:S01]  /*1700*/  STL [R1+0xac], R25 ;  /* 0x0000ac1901007387 */ /* 0x000fe20000100800 */
[C---:B------:R-:W-:Y:S02]  /*1710*/  IADD3 R22, R26.reuse, 0x20, RZ ;  /* 0x000000201a167810 */ /* 0x040fe40007ffe0ff */
[C---:B------:R-:W-:Y:S01]  /*1720*/  IADD3 R21, R26.reuse, 0x28, RZ ;  /* 0x000000281a157810 */ /* 0x040fe20007ffe0ff */
[----:B------:R-:W-:Y:S01]  /*1730*/  STL [R1+0xa8], R24 ;  /* 0x0000a81801007387 */ /* 0x000fe20000100800 */
[----:B------:R-:W-:-:S02]  /*1740*/  IADD3 R20, R26, 0x30, RZ ;  /* 0x000000301a147810 */ /* 0x000fc40007ffe0ff */
[C---:B------:R-:W-:Y:S01]  /*1750*/  IADD3 R19, R26.reuse, 0x38, RZ ;  /* 0x000000381a137810 */ /* 0x040fe20007ffe0ff */
[----:B------:R-:W-:Y:S01]  /*1760*/  STL [R1+0xa4], R23 ;  /* 0x0000a41701007387 */ /* 0x000fe20000100800 */
[C---:B------:R-:W-:Y:S02]  /*1770*/  IADD3 R18, R26.reuse, 0x40, RZ ;  /* 0x000000401a127810 */ /* 0x040fe40007ffe0ff */
[C---:B-1----:R-:W-:Y:S01]  /*1780*/  IADD3 R17, R26.reuse, 0x48, RZ ;  /* 0x000000481a117810 */ /* 0x042fe20007ffe0ff */
[----:B------:R-:W-:Y:S01]  /*1790*/  STL [R1+0xa0], R22 ;  /* 0x0000a01601007387 */ /* 0x000fe20000100800 */
[C---:B------:R-:W-:Y:S02]  /*17a0*/  IADD3 R16, R26.reuse, 0x50, RZ ;  /* 0x000000501a107810 */ /* 0x040fe40007ffe0ff */
[C---:B------:R-:W-:Y:S01]  /*17b0*/  IADD3 R14, R26.reuse, 0x58, RZ ;  /* 0x000000581a0e7810 */ /* 0x040fe20007ffe0ff */
[----:B------:R-:W-:Y:S01]  /*17c0*/  STL [R1+0x9c], R21 ;  /* 0x00009c1501007387 */ /* 0x000fe20000100800 */
[----:B------:R-:W-:-:S02]  /*17d0*/  IADD3 R13, R26, 0x60, RZ ;  /* 0x000000601a0d7810 */ /* 0x000fc40007ffe0ff */
[C---:B------:R-:W-:Y:S01]  /*17e0*/  SEL R5, R10.reuse, 0xffffffc0, !P2 ;  /* 0xffffffc00a057807 */ /* 0x040fe20005000000 */
[----:B------:R1:W-:Y:S01]  /*17f0*/  STL [R1+0x98], R20 ;  /* 0x0000981401007387 */ /* 0x0003e20000100800 */
[----:B------:R-:W-:Y:S02]  /*1800*/  SEL R0, R10, 0xffffffc0, !P3 ;  /* 0xffffffc00a007807 */ /* 0x000fe40005800000 */
[C---:B--2---:R-:W-:Y:S01]  /*1810*/  IADD3 R12, R26.reuse, 0x68, RZ ;  /* 0x000000681a0c7810 */ /* 0x044fe20007ffe0ff */
[----:B------:R-:W-:Y:S01]  /*1820*/  STL [R1+0x94], R19 ;  /* 0x0000941301007387 */ /* 0x000fe20000100800 */
[----:B------:R-:W-:Y:S02]  /*1830*/  IADD3 R11, R26, 0x70, RZ ;  /* 0x000000701a0b7810 */ /* 0x000fe40007ffe0ff */
[----:B------:R-:W-:Y:S01]  /*1840*/  LEA R10, R7, 0x80, 0x1 ;  /* 0x00000080070a7811 */ /* 0x000fe200078e08ff */
[----:B------:R-:W-:Y:S01]  /*1850*/  STL [R1+0x90], R18 ;  /* 0x0000901201007387 */ /* 0x000fe20000100800 */
[----:B------:R-:W-:-:S02]  /*1860*/  SHF.R.S32.HI R7, RZ, 0x1f, R25 ;  /* 0x0000001fff077819 */ /* 0x000fc40000011419 */
[----:B------:R-:W-:Y:S01]  /*1870*/  LOP3.LUT R3, R3, 0x7ffffe00, R6, 0xf8, !PT ;  /* 0x7ffffe0003037812 */ /* 0x000fe200078ef806 */
[----:B------:R2:W-:Y:S01]  /*1880*/  STL [R1+0x8c], R17 ;  /* 0x00008c1101007387 */ /* 0x0005e20000100800 */
[----:B------:R-:W-:Y:S02]  /*1890*/  SHF.R.S32.HI R6, RZ, 0x1f, R238 ;  /* 0x0000001fff067819 */ /* 0x000fe400000114ee */
[C---:B------:R-:W-:Y:S01]  /*18a0*/  SEL R6, R15.reuse, 0xffffffe0, !P1 ;  /* 0xffffffe00f067807 */ /* 0x040fe20004800000 */
[----:B------:R-:W-:Y:S01]  /*18b0*/  STL [R1+0x88], R16 ;  /* 0x0000881001007387 */ /* 0x000fe20000100800 */
[----:B------:R-:W-:Y:S02]  /*18c0*/  SEL R2, R15, 0xffffffe0, !P4 ;  /* 0xffffffe00f027807 */ /* 0x000fe40006000000 */
[----:B---3--:R-:W-:Y:S01]  /*18d0*/  IADD3 R8, R26, 0x78, RZ ;  /* 0x000000781a087810 */ /* 0x008fe20007ffe0ff */
[----:B------:R-:W-:Y:S01]  /*18e0*/  STL [R1+0x84], R14 ;  /* 0x0000840e01007387 */ /* 0x000fe20000100800 */
[----:B------:R-:W-:-:S02]  /*18f0*/  SHF.R.S32.HI R15, RZ, 0x1f, R24 ;  /* 0x0000001fff0f7819 */ /* 0x000fc40000011418 */
[----:B------:R-:W-:Y:S01]  /*1900*/  LEA R191, R3, 0x100, 0x1 ;  /* 0x0000010003bf7811 */ /* 0x000fe200078e08ff */
[----:B------:R-:W-:Y:S01]  /*1910*/  STL [R1+0x80], R13 ;  /* 0x0000800d01007387 */ /* 0x000fe20000100800 */
[----:B-1----:R-:W-:Y:S02]  /*1920*/  SHF.R.S32.HI R20, RZ, 0x1f, R20 ;  /* 0x0000001fff147819 */ /* 0x002fe40000011414 */
[--C-:B------:R-:W-:Y:S01]  /*1930*/  IADD3 R194, R0, R191, R2.reuse ;  /* 0x000000bf00c27210 */ /* 0x100fe20007ffe002 */
[----:B------:R-:W-:Y:S01]  /*1940*/  STL [R1+0x7c], R12 ;  /* 0x00007c0c01007387 */ /* 0x000fe20000100800 */
[----:B------:R-:W-:Y:S02]  /*1950*/  IMAD R210, R9, 0x800, R191 ;  /* 0x0000080009d27824 */ /* 0x000fe400078e02bf */
[----:B------:R-:W-:Y:S01]  /*1960*/  IMAD.IADD R193, R191, 0x1, R2 ;  /* 0x00000001bfc17824 */ /* 0x000fe200078e0202 */
[----:B------:R-:W-:Y:S01]  /*1970*/  STL [R1+0x78], R11 ;  /* 0x0000780b01007387 */ /* 0x000fe20000100800 */
[----:B------:R-:W-:-:S02]  /*1980*/  IMAD.IADD R211, R2, 0x1, R210 ;  /* 0x0000000102d37824 */ /* 0x000fc400078e02d2 */
[----:B------:R-:W-:Y:S01]  /*1990*/  IMAD R196, R4, 0x2, R191 ;  /* 0x0000000204c47824 */ /* 0x000fe200078e02bf */
[----:B------:R1:W-:Y:S01]  /*19a0*/  STL [R1+0x108], R7 ;  /* 0x0001080701007387 */ /* 0x0003e20000100800 */
[----:B--2---:R-:W-:Y:S01]  /*19b0*/  SHF.R.S32.HI R17, RZ, 0x1f, R17 ;  /* 0x0000001fff117819 */ /* 0x004fe20000011411 */
[----:B------:R-:W-:Y:S02]  /*19c0*/  IMAD.IADD R192, R191, 0x1, R0 ;  /* 0x00000001bfc07824 */ /* 0x000fe400078e0200 */
[----:B------:R-:W-:Y:S01]  /*19d0*/  STL [R1+0x74], R8 ;  /* 0x0000740801007387 */ /* 0x000fe20000100800 */
[C---:B------:R-:W-:Y:S02]  /*19e0*/  IMAD.IADD R213, R0.reuse, 0x1, R210 ;  /* 0x0000000100d57824 */ /* 0x040fe400078e02d2 */
[----:B------:R-:W-:Y:S01]  /*19f0*/  IMAD.IADD R212, R0, 0x1, R211 ;  /* 0x0000000100d47824 */ /* 0x000fe200078e02d3 */
[----:B------:R2:W-:Y:S04]  /*1a00*/  STL [R1+0x104], R15 ;  /* 0x0001040f01007387 */ /* 0x0005e80000100800 */
[----:B------:R-:W-:Y:S01]  /*1a10*/  STL [R1+0xb0], R10 ;  /* 0x0000b00a01007387 */ /* 0x000fe20000100800 */
        /* <DEDUP_REMOVED lines=39> */
.L_x_1439:
[----:B------:R-:W2:Y:S01]  /*1c90*/  LDL R0, [R1+0x54] ;  /* 0x0000540001007983 */ /* 0x000ea20000100800 */
[----:B-1----:R-:W-:Y:S01]  /*1ca0*/  IMAD.MOV.U32 R8, RZ, RZ, 0x4 ;  /* 0x00000004ff087424 */ /* 0x002fe200078e00ff */
[----:B------:R-:W-:-:S02]  /*1cb0*/  ISETP.NE.U32.AND P4, PT, RZ, c[0x0][0x370], PT ;  /* 0x0000dc00ff007a0c */ /* 0x000fc40003f85070 */
[----:B------:R-:W-:Y:S01]  /*1cc0*/  ISETP.NE.U32.AND P3, PT, RZ, c[0x0][0x360], PT ;  /* 0x0000d800ff007a0c */ /* 0x000fe20003f65070 */
[----:B--2---:R-:W-:-:S05]  /*1cd0*/  IMAD.WIDE R2, R0, R8, c[0x0][0x588] ;  /* 0x0001620000027625 */ /* 0x004fca00078e0208 */
[----:B------:R-:W2:Y:S01]  /*1ce0*/  LDG.E R14, [R2.64] ;  /* 0x00000006020e7981 */ /* 0x000ea2000c1e1900 */
[----:B------:R-:W-:Y:S01]  /*1cf0*/  ISETP.NE.AND.EX P4, PT, RZ, c[0x0][0x374], PT, P4 ;  /* 0x0000dd00ff007a0c */ /* 0x000fe20003f85340 */
[----:B------:R-:W-:Y:S01]  /*1d00*/  IMAD.MOV.U32 R13, RZ, RZ, RZ ;  /* 0x000000ffff0d7224 */ /* 0x000fe200078e00ff */
[----:B------:R-:W-:Y:S01]  /*1d10*/  ISETP.NE.AND.EX P3, PT, RZ, c[0x0][0x364], PT, P3 ;  /* 0x0000d900ff007a0c */ /* 0x000fe20003f65330 */
[----:B------:R-:W-:Y:S01]  /*1d20*/  IMAD.MOV.U32 R11, RZ, RZ, RZ ;  /* 0x000000ffff0b7224 */ /* 0x000fe200078e00ff */
[----:B------:R-:W-:-:S04]  /*1d30*/  ISETP.NE.U32.AND P0, PT, RZ, c[0x0][0x348], PT ;  /* 0x0000d200ff007a0c */ /* 0x000fc80003f05070 */
[----:B------:R-:W-:Y:S01]  /*1d40*/  ISETP.NE.AND.EX P0, PT, RZ, c[0x0][0x34c], PT, P0 ;  /* 0x0000d300ff007a0c */ /* 0x000fe20003f05300 */
[C---:B--2---:R-:W-:Y:S01]  /*1d50*/  IMAD.SHL.U32 R19, R14.reuse, 0x4, RZ ;  /* 0x000000040e137824 */ /* 0x044fe200078e00ff */
[----:B------:R-:W-:Y:S01]  /*1d60*/  SHF.R.S32.HI R16, RZ, 0x1f, R14 ;  /* 0x0000001fff107819 */ /* 0x000fe2000001140e */
[----:B------:R1:W-:Y:S02]  /*1d70*/  STL [R1+0x5c], R14 ;  /* 0x00005c0e01007387 */ /* 0x0003e40000100800 */
[C---:B------:R-:W-:Y:S02]  /*1d80*/  @P4 LEA R6, P2, R14.reuse, c[0x0][0x370], 0x2 ;  /* 0x0000dc000e064a11 */ /* 0x040fe400078410ff */
[C-C-:B------:R-:W-:Y:S01]  /*1d90*/  SHF.L.U64.HI R18, R14.reuse, 0x2, R16.reuse ;  /* 0x000000020e127819 */ /* 0x140fe20000010210 */
[----:B------:R1:W-:Y:S01]  /*1da0*/  STL [R1+0x70], R16 ;  /* 0x0000701001007387 */ /* 0x0003e20000100800 */
[----:B------:R-:W-:Y:S02]  /*1db0*/  @P3 IADD3 R4, P1, R19, c[0x0][0x360], RZ ;  /* 0x0000d80013043a10 */ /* 0x000fe40007f3e0ff */
[----:B------:R-:W-:Y:S01]  /*1dc0*/  @P4 LEA.HI.X R7, R14, c[0x0][0x374], R16, 0x2, P2 ;  /* 0x0000dd000e074a11 */ /* 0x000fe200010f1410 */
[----:B------:R1:W-:Y:S01]  /*1dd0*/  STL [R1+0x60], R19 ;  /* 0x0000601301007387 */ /* 0x0003e20000100800 */
[----:B------:R-:W-:-:S02]  /*1de0*/  @P3 IADD3.X R5, R18, c[0x0][0x364], RZ, P1, !PT ;  /* 0x0000d90012053a10 */ /* 0x000fc40000ffe4ff */
[----:B------:R-:W-:Y:S01]  /*1df0*/  IADD3 R2, P2, R19, c[0x0][0x348], RZ ;  /* 0x0000d20013027a10 */ /* 0x000fe20007f5e0ff */
[----:B------:R-:W2:Y:S03]  /*1e00*/  @P4 LDG.E R13, [R6.64] ;  /* 0x00000006060d4981 */ /* 0x000ea6000c1e1900 */
[----:B------:R-:W-:Y:S01]  /*1e10*/  IADD3.X R3, R18, c[0x0][0x34c], RZ, P2, !PT ;  /* 0x0000d30012037a10 */ /* 0x000fe200017fe4ff */
[----:B------:R-:W3:Y:S04]  /*1e20*/  @P3 LDG.E R0, [R4.64] ;  /* 0x0000000604003981 */ /* 0x000ee8000c1e1900 */
[----:B------:R1:W5:Y:S04]  /*1e30*/  @P0 LDG.E R11, [R2.64] ;  /* 0x00000006020b0981 */ /* 0x000368000c1e1900 */
[----:B------:R1:W-:Y:S01]  /*1e40*/  STL [R1+0x64], R18 ;  /* 0x0000641201007387 */ /* 0x0003e20000100800 */
[----:B------:R-:W-:Y:S03]  /*1e50*/  YIELD ;  /* 0x0000000000007946 */ /* 0x000fe60003800000 */
[----:B--2---:R1:W-:Y:S04]  /*1e60*/  STL [R1+0xc], R13 ;  /* 0x00000c0d01007387 */ /* 0x0043e80000100800 */
[----:B---3--:R1:W-:Y:S01]  /*1e70*/  @P3 STL [R1+0x38], R0 ;  /* 0x0000380001003387 */ /* 0x0083e20000100800 */
[----:B------:R-:W-:Y:S05]  /*1e80*/  @P3 BRA `(.L_x_1319) ;  /* 0x0000007000003947 */ /* 0x000fea0003800000 */
[----:B-1----:R-:W-:-:S05]  /*1e90*/  MOV R0, c[0x0][0x168] ;  /* 0x00005a0000007a02 */ /* 0x002fca0000000f00 */
[----:B------:R1:W-:Y:S01]  /*1ea0*/  STL [R1+0x38], R0 ;  /* 0x0000380001007387 */ /* 0x0003e20000100800 */
[----:B------:R-:W-:Y:S05]  /*1eb0*/  @!P0 BRA `(.L_x_1319) ;  /* 0x0000004000008947 */ /* 0x000fea0003800000 */
[----:B-1----:R1:W2:Y:S04]  /*1ec0*/  LDG.E R0, [R2.64] ;  /* 0x0000000602007981 */ /* 0x0022a8000c1e1900 */
[----:B-1----:R-:W2:Y:S02]  /*1ed0*/  LDG.E R2, [R2.64+0x4] ;  /* 0x0000040602027981 */ /* 0x002ea4000c1e1900 */
[----:B--2---:R-:W-:-:S05]  /*1ee0*/  IADD3 R0, -R0, R2, RZ ;  /* 0x0000000200007210 */ /* 0x004fca0007ffe1ff */
[----:B------:R1:W-:Y:S02]  /*1ef0*/  STL [R1+0x38], R0 ;  /* 0x0000380001007387 */ /* 0x0003e40000100800 */
.L_x_1319:
[----:B------:R-:W-:-:S04]  /*1f00*/  ISETP.NE.U32.AND P1, PT, RZ, c[0x0][0x368], PT ;  /* 0x0000da00ff007a0c */ /* 0x000fc80003f25070 */
[----:B------:R-:W-:-:S13]  /*1f10*/  ISETP.NE.AND.EX P1, PT, RZ, c[0x0][0x36c], PT, P1 ;  /* 0x0000db00ff007a0c */ /* 0x000fda0003f25310 */
[----:B------:R-:W-:Y:S05]  /*1f20*/  @!P1 BRA `(.L_x_1320) ;  /* 0x0000004000009947 */ /* 0x000fea0003800000 */
[----:B-1----:R-:W-:-:S04]  /*1f30*/  IADD3 R2, P1, R19, c[0x0][0x368], RZ ;  /* 0x0000da0013027a10 */ /* 0x002fc80007f3e0ff */
[----:B------:R-:W-:-:S05]  /*1f40*/  IADD3.X R3, R18, c[0x0][0x36c], RZ, P1, !PT ;  /* 0x0000db0012037a10 */ /* 0x000fca0000ffe4ff */
[----:B------:R1:W5:Y:S01]  /*1f50*/  LDG.E R0, [R2.64] ;  /* 0x0000000602007981 */ /* 0x000362000c1e1900 */
[----:B------:R-:W-:Y:S05]  /*1f60*/  BRA `(.L_x_1321) ;  /* 0x0000008000007947 */ /* 0x000fea0003800000 */
.L_x_1320:
[----:B------:R-:W-:Y:S01]  /*1f70*/  ISETP.NE.U32.AND P1, PT, RZ, c[0x0][0x350], PT ;  /* 0x0000d400ff007a0c */ /* 0x000fe20003f25070 */
[----:B-1----:R-:W-:-:S03]  /*1f80*/  IMAD.U32 R0, RZ, RZ, UR5 ;  /* 0x00000005ff007e24 */ /* 0x002fc6000f8e00ff */
[----:B------:R-:W-:-:S13]  /*1f90*/  ISETP.NE.AND.EX P1, PT, RZ, c[0x0][0x354], PT, P1 ;  /* 0x0000d500ff007a0c */ /* 0x000fda0003f25310 */
[----:B------:R-:W-:Y:S05]  /*1fa0*/  @!P1 BRA `(.L_x_1321) ;  /* 0x0000004000009947 */ /* 0x000fea0003800000 */
[----:B------:R-:W-:-:S05]  /*1fb0*/  IMAD.WIDE R2, R14, R8, c[0x0][0x350] ;  /* 0x0000d4000e027625 */ /* 0x000fca00078e0208 */
[----:B------:R-:W2:Y:S04]  /*1fc0*/  LDG.E R4, [R2.64] ;  /* 0x0000000602047981 */ /* 0x000ea8000c1e1900 */
[----:B------:R-:W2:Y:S02]  /*1fd0*/  LDG.E R0, [R2.64+0x4] ;  /* 0x0000040602007981 */ /* 0x000ea4000c1e1900 */
[----:B--2---:R-:W-:Y:S02]  /*1fe0*/  IADD3 R0, -R4, R0, RZ ;  /* 0x0000000004007210 */ /* 0x004fe40007ffe1ff */
.L_x_1321:
[----:B-1----:R-:W2:Y:S04]  /*1ff0*/  LDL R2, [R1+0x38] ;  /* 0x0000380001027983 */ /* 0x002ea80000100800 */
[----:B------:R-:W3:Y:S04]  /*2000*/  LDL.LU R3, [R1+0x4c] ;  /* 0x00004c0001037983 */ /* 0x000ee80000300800 */
[----:B------:R-:W4:Y:S01]  /*2010*/  LDL R17, [R1+0x50] ;  /* 0x0000500001117983 */ /* 0x000f220000100800 */
[----:B-----5:R-:W-:Y:S01]  /*2020*/  IMAD.IADD R44, R0, 0x1, -R13 ;  /* 0x00000001002c7824 */ /* 0x020fe200078e0a0d */
[----:B------:R-:W-:Y:S01]  /*2030*/  BSSY B0, `(.L_x_1322) ;  /* 0x000003f000007945 */ /* 0x000fe20003800000 */
[----:B------:R-:W-:-:S03]  /*2040*/  IMAD.MOV.U32 R4, RZ, RZ, RZ ;  /* 0x000000ffff047224 */ /* 0x000fc600078e00ff */
[C---:B------:R-:W-:Y:S01]  /*2050*/  IADD3 R5, R44.reuse, 0x6f, RZ ;  /* 0x0000006f2c057810 */ /* 0x040fe20007ffe0ff */
[----:B--2---:R-:W-:Y:S02]  /*2060*/  IMAD.MOV.U32 R15, RZ, RZ, R2 ;  /* 0x000000ffff0f7224 */ /* 0x004fe400078e0002 */
[----:B------:R-:W-:Y:S02]  /*2070*/  IMAD.MOV.U32 R2, RZ, RZ, c[0x0][0x2c4] ;  /* 0x0000b100ff027624 */ /* 0x000fe400078e00ff */
[----:B---3--:R-:W-:Y:S01]  /*2080*/  IMAD.SHL.U32 R12, R3, 0x80, RZ ;  /* 0x00000080030c7824 */ /* 0x008fe200078e00ff */
[----:B------:R-:W-:Y:S02]  /*2090*/  IADD3 R3, R44, 0x70, -R15 ;  /* 0x000000702c037810 */ /* 0x000fe40007ffe80f */
[----:B------:R-:W-:Y:S02]  /*20a0*/  ISETP.NE.AND P3, PT, R2, 0x1, PT ;  /* 0x000000010200780c */ /* 0x000fe40003f65270 */
[----:B------:R-:W-:Y:S01]  /*20b0*/  IADD3 R2, R12, 0x7f, RZ ;  /* 0x0000007f0c027810 */ /* 0x000fe20007ffe0ff */
[----:B------:R1:W-:Y:S04]  /*20c0*/  STL [R1+0x40], R12 ;  /* 0x0000400c01007387 */ /* 0x0003e80000100800 */
[----:B------:R1:W-:Y:S06]  /*20d0*/  STL [R1+0x3c], R44 ;  /* 0x00003c2c01007387 */ /* 0x0003ec0000100800 */
[----:B------:R-:W-:-:S05]  /*20e0*/  @P3 IMAD.HI.U32 R0, R2, c[0x0][0x2c8], RZ ;  /* 0x0000b20002003a27 */ /* 0x000fca00078e00ff */
[----:B------:R-:W-:Y:S01]  /*20f0*/  @P3 SHF.R.U32.HI R2, RZ, c[0x0][0x2cc], R0 ;  /* 0x0000b300ff023a19 */ /* 0x000fe20000011600 */
[----:B------:R-:W-:-:S04]  /*2100*/  IMAD.HI R0, R5, -0x6db6db6d, R4 ;  /* 0x9249249305007827 */ /* 0x000fc800078e0204 */
[----:B------:R-:W-:Y:S01]  /*2110*/  IMAD.IADD R3, R3, 0x1, R2 ;  /* 0x0000000103037824 */ /* 0x000fe200078e0202 */
[----:B------:R-:W-:Y:S01]  /*2120*/  SHF.R.U32.HI R4, RZ, 0x1f, R0 ;  /* 0x0000001fff047819 */ /* 0x000fe20000011600 */
[----:B------:R-:W-:-:S03]  /*2130*/  IMAD.MOV.U32 R2, RZ, RZ, RZ ;  /* 0x000000ffff027224 */ /* 0x000fc600078e00ff */
[----:B------:R-:W-:Y:S01]  /*2140*/  LEA.HI.SX32 R4, R0, R4, 0x1a ;  /* 0x0000000400047211 */ /* 0x000fe200078fd2ff */
[----:B------:R-:W-:Y:S01]  /*2150*/  IMAD.HI R2, R3, -0x6db6db6d, R2 ;  /* 0x9249249303027827 */ /* 0x000fe200078e0202 */
[----:B----4-:R-:W-:-:S04]  /*2160*/  LOP3.LUT R0, R17, 0xff000000, RZ, 0xc0, !PT ;  /* 0xff00000011007812 */ /* 0x010fc800078ec0ff */
[----:B------:R-:W-:Y:S02]  /*2170*/  SHF.R.U32.HI R3, RZ, 0x1f, R2 ;  /* 0x0000001fff037819 */ /* 0x000fe40000011602 */
[----:B------:R-:W-:Y:S02]  /*2180*/  SHF.R.U32.HI R0, RZ, 0x8, R0 ;  /* 0x00000008ff007819 */ /* 0x000fe40000011600 */
[----:B------:R-:W-:Y:S02]  /*2190*/  LEA.HI.SX32 R2, R2, R3, 0x1a ;  /* 0x0000000302027211 */ /* 0x000fe400078fd2ff */
[----:B------:R-:W-:Y:S02]  /*21a0*/  LOP3.LUT R3, R17, 0xff0000, RZ, 0xc0, !PT ;  /* 0x00ff000011037812 */ /* 0x000fe400078ec0ff */
[----:B------:R-:W-:Y:S01]  /*21b0*/  IMNMX R7, R4, R2, PT ;  /* 0x0000000204077217 */ /* 0x000fe20003800200 */
[----:B------:R-:W-:Y:S01]  /*21c0*/  IMAD.MOV.U32 R2, RZ, RZ, RZ ;  /* 0x000000ffff027224 */ /* 0x000fe200078e00ff */
[----:B------:R-:W-:-:S02]  /*21d0*/  LEA.HI R0, R3, R0, RZ, 0x10 ;  /* 0x0000000003007211 */ /* 0x000fc400078f80ff */
[----:B------:R-:W-:Y:S02]  /*21e0*/  ISETP.GE.AND P1, PT, R7, 0x1, PT ;  /* 0x000000010700780c */ /* 0x000fe40003f26270 */
[----:B------:R-:W-:Y:S02]  /*21f0*/  LOP3.LUT R20, R0, 0xff, RZ, 0xc0, !PT ;  /* 0x000000ff00147812 */ /* 0x000fe400078ec0ff */
[----:B------:R-:W-:-:S03]  /*2200*/  SHF.R.U32.HI R6, RZ, 0x10, R0 ;  /* 0x00000010ff067819 */ /* 0x000fc60000011600 */
[----:B------:R1:W-:Y:S04]  /*2210*/  STL [R1+0x6c], R20 ;  /* 0x00006c1401007387 */ /* 0x0003e80000100800 */
[----:B------:R1:W-:Y:S02]  /*2220*/  STL [R1+0x68], R6 ;  /* 0x0000680601007387 */ /* 0x0003e40000100800 */
[----:B------:R-:W-:Y:S05]  /*2230*/  @!P1 BRA `(.L_x_1323) ;  /* 0x000001e000009947 */ /* 0x000fea0003800000 */
[----:B------:R-:W-:-:S04]  /*2240*/  ISETP.NE.AND P1, PT, R6, RZ, PT ;  /* 0x000000ff0600720c */ /* 0x000fc80003f25270 */
[----:B------:R-:W-:-:S04]  /*2250*/  SEL R0, R6, c[0x0][0x338], P1 ;  /* 0x0000ce0006007a07 */ /* 0x000fc80000800000 */
[----:B------:R-:W-:Y:S02]  /*2260*/  IABS R3, R0 ;  /* 0x0000000000037213 */ /* 0x000fe40000000000 */
[----:B-1----:R-:W-:Y:S02]  /*2270*/  IADD3 R6, R0, -0x1, R7 ;  /* 0xffffffff00067810 */ /* 0x002fe40007ffe007 */
[----:B------:R-:W1:Y:S02]  /*2280*/  I2F.RP R2, R3 ;  /* 0x0000000300027306 */ /* 0x000e640000209400 */
[----:B------:R-:W-:-:S06]  /*2290*/  IABS R10, R6 ;  /* 0x00000006000a7213 */ /* 0x000fcc0000000000 */
        /* <DEDUP_REMOVED lines=24> */
.L_x_1323:
[----:B------:R-:W-:Y:S05]  /*2420*/  BSYNC B0 ;  /* 0x0000000000007941 */ /* 0x000fea0003800000 */
.L_x_1322:
[----:B------:R-:W-:Y:S01]  /*2430*/  IMAD R3, R20, R2, RZ ;  /* 0x0000000214037224 */ /* 0x000fe200078e02ff */
[----:B------:R-:W-:Y:S01]  /*2440*/  PRMT R0, RZ, 0x7610, R0 ;  /* 0x00007610ff007816 */ /* 0x000fe20000000000 */
[----:B------:R-:W-:Y:S01]  /*2450*/  CS2R R22, SRZ ;  /* 0x0000000000167805 */ /* 0x000fe2000001ff00 */
[----:B------:R-:W-:Y:S01]  /*2460*/  CS2R R26, SRZ ;  /* 0x00000000001a7805 */ /* 0x000fe2000001ff00 */
[----:B------:R-:W-:Y:S01]  /*2470*/  IMAD.IADD R2, R3, 0x1, R2 ;  /* 0x0000000103027824 */ /* 0x000fe200078e0202 */
[----:B------:R2:W-:Y:S01]  /*2480*/  STL [R1], R3 ;  /* 0x0000000301007387 */ /* 0x0005e20000100800 */
        /* <DEDUP_REMOVED lines=36> */
[----:B------:R-:W-:-:S04]  /*26d0*/  @P2 IADD3 R2, P1, R19, c[0x0][0x340], RZ ;  /* 0x0000d00013022a10 */ /* 0x000fc80007f3e0ff */
[----:B------:R-:W-:-:S05]  /*26e0*/  @P2 IADD3.X R3, R18, c[0x0][0x344], RZ, P1, !PT ;  /* 0x0000d10012032a10 */ /* 0x000fca0000ffe4ff */
[----:B------:R2:W5:Y:S01]  /*26f0*/  @P2 LDG.E R0, [R2.64] ;  /* 0x0000000602002981 */ /* 0x000562000c1e1900 */
[----:B------:R-:W-:Y:S01]  /*2700*/  IMAD.WIDE.U32 R4, R11, c[0x0][0x178], RZ ;  /* 0x00005e000b047a25 */ /* 0x000fe200078e00ff */
[----:B------:R-:W-:Y:S01]  /*2710*/  WARPSYNC 0xffffffff ;  /* 0xffffffff00007948 */ /* 0x000fe20003800000 */
[----:B------:R-:W-:Y:S02]  /*2720*/  LOP3.LUT R17, R17, 0xffff, RZ, 0xc0, !PT ;  /* 0x0000ffff11117812 */ /* 0x000fe400078ec0ff */
[----:B------:R-:W-:Y:S02]  /*2730*/  SEL R7, R14, RZ, !P0 ;  /* 0x000000ff0e077207 */ /* 0x000fe40004000000 */
[----:B------:R-:W-:Y:S02]  /*2740*/  SEL R8, R16, RZ, !P0 ;  /* 0x000000ff10087207 */ /* 0x000fe40004000000 */
[----:B------:R-:W-:Y:S02]  /*2750*/  IADD3 R138, R218, -0x1, RZ ;  /* 0xffffffffda8a7810 */ /* 0x000fe40007ffe0ff */
[----:B--2---:R-:W-:-:S05]  /*2760*/  SHF.R.S32.HI R2, RZ, 0x1f, R11 ;  /* 0x0000001fff027819 */ /* 0x004fca000001140b */
[----:B------:R-:W-:-:S04]  /*2770*/  IMAD R2, R2, c[0x0][0x178], RZ ;  /* 0x00005e0002027a24 */ /* 0x000fc800078e02ff */
[----:B------:R-:W-:-:S04]  /*2780*/  IMAD R2, R11, c[0x0][0x17c], R2 ;  /* 0x00005f000b027a24 */ /* 0x000fc800078e0202 */
[----:B-1----:R-:W-:Y:S02]  /*2790*/  IMAD.IADD R6, R5, 0x1, R2 ;  /* 0x0000000105067824 */ /* 0x002fe400078e0202 */
[----:B------:R-:W-:-:S03]  /*27a0*/  @!P2 IMAD.MOV.U32 R0, RZ, RZ, R14 ;  /* 0x000000ffff00a224 */ /* 0x000fc600078e000e */
[----:B------:R-:W2:Y:S01]  /*27b0*/  LDL R18, [R1+0x4] ;  /* 0x0000040001127983 */ /* 0x000ea20000100800 */
[----:B------:R-:W-:Y:S01]  /*27c0*/  IMAD.MOV.U32 R137, RZ, RZ, 0x70 ;  /* 0x00000070ff897424 */ /* 0x000fe200078e00ff */
[----:B-----5:R-:W-:Y:S01]  /*27d0*/  SHF.R.S32.HI R3, RZ, 0x1f, R0 ;  /* 0x0000001fff037819 */ /* 0x020fe20000011400 */
[----:B------:R-:W-:Y:S02]  /*27e0*/  IMAD.MOV.U32 R2, RZ, RZ, c[0x0][0x2b8] ;  /* 0x0000ae00ff027624 */ /* 0x000fe400078e00ff */
[----:B------:R-:W-:Y:S02]  /*27f0*/  IMAD R137, R218, R137, -0x70 ;  /* 0xffffff90da897424 */ /* 0x000fe400078e0289 */
[----:B------:R-:W-:Y:S01]  /*2800*/  IMAD.WIDE.U32 R10, R0, c[0x0][0x2b0], RZ ;  /* 0x0000ac00000a7a25 */ /* 0x000fe200078e00ff */
[----:B------:R-:W-:-:S03]  /*2810*/  ISETP.NE.AND P2, PT, R2, 0x1, PT ;  /* 0x000000010200780c */ /* 0x000fc60003f45270 */
[----:B------:R-:W-:Y:S01]  /*2820*/  IMAD.MOV.U32 R219, RZ, RZ, RZ ;  /* 0x000000ffffdb7224 */ /* 0x000fe200078e00ff */
[----:B------:R1:W-:Y:S04]  /*2830*/  STL.64 [R1+0x20], R10 ;  /* 0x0000200a01007387 */ /* 0x0003e80000100a00 */
[----:B------:R-:W-:Y:S01]  /*2840*/  BAR.SYNC.DEFER_BLOCKING 0x0 ;  /* 0x0000000000007b1d */ /* 0x000fe20000010000 */
[----:B------:R-:W-:Y:S02]  /*2850*/  IMAD R15, R15, c[0x0][0x2c4], RZ ;  /* 0x0000b1000f0f7a24 */ /* 0x000fe400078e02ff */
[----:B--2---:R-:W-:-:S04]  /*2860*/  IMAD.IADD R2, R18, 0x1, R137 ;  /* 0x0000000112027824 */ /* 0x004fc800078e0289 */
[C---:B------:R-:W-:Y:S01]  /*2870*/  IMAD.IADD R14, R2.reuse, 0x1, R13 ;  /* 0x00000001020e7824 */ /* 0x040fe200078e020d */
[----:B------:R-:W-:Y:S01]  /*2880*/  ISETP.GE.AND P1, PT, R2, R44, PT ;  /* 0x0000002c0200720c */ /* 0x000fe20003f26270 */
[----:B------:R-:W-:Y:S02]  /*2890*/  IMAD R2, R3, c[0x0][0x2b0], RZ ;  /* 0x0000ac0003027a24 */ /* 0x000fe400078e02ff */
[----:B------:R-:W-:Y:S01]  /*28a0*/  @P2 IMAD.HI.U32 R3, R14, c[0x0][0x2bc], RZ ;  /* 0x0000af000e032a27 */ /* 0x000fe200078e00ff */
[----:B------:R-:W-:-:S03]  /*28b0*/  ISETP.GT.OR P1, PT, R18, 0x6f, P1 ;  /* 0x0000006f1200780c */ /* 0x000fc60000f24670 */
[----:B------:R-:W-:Y:S01]  /*28c0*/  IMAD.MOV.U32 R13, RZ, RZ, R14 ;  /* 0x000000ffff0d7224 */ /* 0x000fe200078e000e */
[----:B------:R-:W-:Y:S01]  /*28d0*/  @P2 SHF.R.U32.HI R13, RZ, c[0x0][0x2c0], R3 ;  /* 0x0000b000ff0d2a19 */ /* 0x000fe20000011603 */
[----:B------:R-:W-:-:S04]  /*28e0*/  IMAD R2, R0, c[0x0][0x2b4], R2 ;  /* 0x0000ad0000027a24 */ /* 0x000fc800078e0202 */
[----:B------:R-:W-:-:S04]  /*28f0*/  IMAD.IADD R5, R11, 0x1, R2 ;  /* 0x000000010b057824 */ /* 0x000fc800078e0202 */
[C---:B------:R-:W-:Y:S01]  /*2900*/  @!P1 IADD3 R0, P0, R13.reuse, R10, RZ ;  /* 0x0000000a0d009210 */ /* 0x040fe20007f1e0ff */
[----:B------:R2:W-:Y:S03]  /*2910*/  STL [R1+0x30], R5 ;  /* 0x0000300501007387 */ /* 0x0005e60000100800 */
[----:B------:R-:W-:Y:S02]  /*2920*/  @!P1 LEA.HI.X.SX32 R3, R13, R5, 0x1, P0 ;  /* 0x000000050d039211 */ /* 0x000fe400000f0eff */
[----:B------:R-:W-:-:S04]  /*2930*/  @!P1 LEA R2, P0, R0, c[0x0][0x2a0], 0x2 ;  /* 0x0000a80000029a11 */ /* 0x000fc800078010ff */
[----:B------:R-:W-:-:S05]  /*2940*/  @!P1 LEA.HI.X R3, R0, c[0x0][0x2a4], R3, 0x2, P0 ;  /* 0x0000a90000039a11 */ /* 0x000fca00000f1403 */
[----:B------:R3:W4:Y:S01]  /*2950*/  @!P1 LDG.E R219, [R2.64] ;  /* 0x0000000602db9981 */ /* 0x000722000c1e1900 */
[----:B------:R-:W-:Y:S01]  /*2960*/  SHF.R.S32.HI R21, RZ, 0x1f, R238 ;  /* 0x0000001fff157819 */ /* 0x000fe200000114ee */
[C---:B------:R-:W-:Y:S01]  /*2970*/  IMAD.WIDE.U32 R24, R17.reuse, c[0x0][0x1e8], RZ ;  /* 0x00007a0011187a25 */ /* 0x040fe200078e00ff */
[----:B------:R-:W-:Y:S01]  /*2980*/  SHF.R.S32.HI R20, RZ, 0x1f, R248 ;  /* 0x0000001fff147819 */ /* 0x000fe200000114f8 */
[----:B-1----:R-:W1:Y:S01]  /*2990*/  S2R R10, SR_TID.X ;  /* 0x00000000000a7919 */ /* 0x002e620000002100 */
[----:B------:R-:W-:Y:S01]  /*29a0*/  ISETP.GE.AND P5, PT, R238, c[0x0][0x198], PT ;  /* 0x00006600ee007a0c */ /* 0x000fe20003fa6270 */
[----:B------:R-:W-:Y:S01]  /*29b0*/  IMAD R22, R17, c[0x0][0x1ec], R25 ;  /* 0x00007b0011167a24 */ /* 0x000fe200078e0219 */
[----:B------:R-:W-:Y:S01]  /*29c0*/  IADD3 R195, R188, 0x20, RZ ;  /* 0x00000020bcc37810 */ /* 0x000fe20007ffe0ff */
[----:B------:R-:W-:Y:S01]  /*29d0*/  IMAD R136, R138, -0x70, R44 ;  /* 0xffffff908a887824 */ /* 0x000fe200078e022c */
[----:B------:R-:W-:Y:S01]  /*29e0*/  STL.64 [R1+0x18], R24 ;  /* 0x0000181801007387 */ /* 0x000fe20000100a00 */
[----:B------:R-:W-:Y:S01]  /*29f0*/  SHF.L.U64.HI R220, R238, 0x1, R21 ;  /* 0x00000001eedc7819 */ /* 0x000fe20000010215 */
[----:B--2---:R-:W-:Y:S01]  /*2a00*/  IMAD.IADD R5, R18, 0x1, R12 ;  /* 0x0000000112057824 */ /* 0x004fe200078e020c */
[----:B------:R-:W-:Y:S01]  /*2a10*/  SHF.L.U64.HI R221, R248, 0x1, R20 ;  /* 0x00000001f8dd7819 */ /* 0x000fe20000010214 */
[----:B------:R-:W-:Y:S01]  /*2a20*/  STL [R1+0x10], R22 ;  /* 0x0000101601007387 */ /* 0x000fe20000100800 */
[----:B------:R-:W-:Y:S01]  /*2a30*/  BSSY B0, `(.L_x_1325) ;  /* 0x00000f6000007945 */ /* 0x000fe20003800000 */
[----:B------:R-:W-:-:S02]  /*2a40*/  IMAD.MOV.U32 R0, RZ, RZ, R5 ;  /* 0x000000ffff007224 */ /* 0x000fc400078e0005 */
[----:B------:R-:W2:Y:S01]  /*2a50*/  S2R R23, SR_TID.X ;  /* 0x0000000000177919 */ /* 0x000ea20000002100 */
[----:B---3--:R-:W-:Y:S02]  /*2a60*/  IMAD.MOV.U32 R2, RZ, RZ, R4 ;  /* 0x000000ffff027224 */ /* 0x008fe400078e0004 */
[----:B------:R-:W-:Y:S01]  /*2a70*/  IMAD.MOV.U32 R3, RZ, RZ, R6 ;  /* 0x000000ffff037224 */ /* 0x000fe200078e0006 */
[----:B-1----:R-:W-:Y:S01]  /*2a80*/  SHF.R.S32.HI R19, RZ, 0x1f, R10 ;  /* 0x0000001fff137819 */ /* 0x002fe2000001140a */
[----:B------:R-:W-:-:S03]  /*2a90*/  @P3 IMAD.HI.U32 R4, R5, c[0x0][0x2c8], RZ ;  /* 0x0000b20005043a27 */ /* 0x000fc600078e00ff */
[----:B------:R-:W-:Y:S01]  /*2aa0*/  LEA.HI R19, R19, R10, RZ, 0x3 ;  /* 0x0000000a13137211 */ /* 0x000fe200078f18ff */
[C---:B------:R-:W-:Y:S01]  /*2ab0*/  IMAD.WIDE.U32 R2, R17.reuse, c[0x0][0x1b8], R2 ;  /* 0x00006e0011027a25 */ /* 0x040fe200078e0002 */
[----:B------:R-:W-:Y:S02]  /*2ac0*/  @P3 SHF.R.U32.HI R0, RZ, c[0x0][0x2cc], R4 ;  /* 0x0000b300ff003a19 */ /* 0x000fe40000011604 */
[----:B------:R-:W-:Y:S01]  /*2ad0*/  SHF.R.S32.HI R19, RZ, 0x3, R19 ;  /* 0x00000003ff137819 */ /* 0x000fe20000011413 */
[----:B------:R-:W-:Y:S02]  /*2ae0*/  IMAD R3, R17, c[0x0][0x1bc], R3 ;  /* 0x00006f0011037a24 */ /* 0x000fe400078e0203 */
[----:B------:R-:W-:Y:S02]  /*2af0*/  IMAD R6, R8, c[0x0][0x1c0], RZ ;  /* 0x0000700008067a24 */ /* 0x000fe400078e02ff */
[----:B------:R-:W-:-:S04]  /*2b00*/  IMAD.WIDE.U32 R2, R7, c[0x0][0x1c0], R2 ;  /* 0x0000700007027a25 */ /* 0x000fc800078e0002 */
[----:B------:R-:W-:Y:S01]  /*2b10*/  IMAD R6, R7, c[0x0][0x1c4], R6 ;  /* 0x0000710007067a24 */ /* 0x000fe200078e0206 */
[--C-:B------:R-:W-:Y:S01]  /*2b20*/  SHF.R.S32.HI R7, RZ, 0x1f, R0.reuse ;  /* 0x0000001fff077819 */ /* 0x100fe20000011400 */
[----:B------:R-:W-:Y:S02]  /*2b30*/  IMAD.MOV R4, RZ, RZ, -R0 ;  /* 0x000000ffff047224 */ /* 0x000fe400078e0a00 */
[----:B------:R-:W-:Y:S02]  /*2b40*/  IMAD.IADD R3, R3, 0x1, R6 ;  /* 0x0000000103037824 */ /* 0x000fe400078e0206 */
[----:B------:R-:W-:Y:S02]  /*2b50*/  IMAD R4, R4, c[0x0][0x2c4], R5 ;  /* 0x0000b10004047a24 */ /* 0x000fe400078e0205 */
[----:B------:R-:W-:Y:S02]  /*2b60*/  IMAD R5, R7, c[0x0][0x1b0], RZ ;  /* 0x00006c0007057a24 */ /* 0x000fe400078e02ff */
[----:B------:R-:W-:-:S04]  /*2b70*/  IMAD.WIDE.U32 R2, R0, c[0x0][0x1b0], R2 ;  /* 0x00006c0000027a25 */ /* 0x000fc800078e0002 */
[----:B------:R-:W-:Y:S01]  /*2b80*/  IMAD R6, R0, c[0x0][0x1b4], R5 ;  /* 0x00006d0000067a24 */ /* 0x000fe200078e0205 */
[----:B------:R-:W-:Y:S01]  /*2b90*/  SHF.R.S32.HI R5, RZ, 0x1f, R4 ;  /* 0x0000001fff057819 */ /* 0x000fe20000011404 */
[----:B------:R-:W-:Y:S02]  /*2ba0*/  IMAD.IADD R10, R19, 0x1, R12 ;  /* 0x00000001130a7824 */ /* 0x000fe400078e020c */
[----:B------:R-:W-:Y:S02]  /*2bb0*/  IMAD.IADD R3, R3, 0x1, R6 ;  /* 0x0000000103037824 */ /* 0x000fe400078e0206 */
[----:B------:R-:W-:Y:S01]  /*2bc0*/  IMAD R0, R5, c[0x0][0x1a8], RZ ;  /* 0x00006a0005007a24 */ /* 0x000fe200078e02ff */
[----:B------:R-:W-:Y:S01]  /*2bd0*/  ISETP.GE.AND P1, PT, R10, R15, PT ;  /* 0x0000000f0a00720c */ /* 0x000fe20003f26270 */
[----:B------:R-:W-:Y:S01]  /*2be0*/  IMAD.WIDE.U32 R2, R4, c[0x0][0x1a8], R2 ;  /* 0x00006a0004027a25 */ /* 0x000fe200078e0002 */
[----:B------:R-:W-:-:S03]  /*2bf0*/  IADD3 R7, R10, 0x20, RZ ;  /* 0x000000200a077810 */ /* 0x000fc60007ffe0ff */
[----:B------:R-:W-:Y:S01]  /*2c00*/  IMAD R0, R4, c[0x0][0x1ac], R0 ;  /* 0x00006b0004007a24 */ /* 0x000fe200078e0200 */
[----:B------:R-:W-:Y:S01]  /*2c10*/  LEA R8, P0, R2, c[0x0][0x160], 0x1 ;  /* 0x0000580002087a11 */ /* 0x000fe200078008ff */
[----:B------:R-:W-:Y:S02]  /*2c20*/  IMAD.MOV R6, RZ, RZ, -R13 ;  /* 0x000000ffff067224 */ /* 0x000fe400078e0a0d */
[----:B------:R-:W-:Y:S02]  /*2c30*/  IMAD.IADD R0, R3, 0x1, R0 ;  /* 0x0000000103007824 */ /* 0x000fe400078e0200 */
[----:B------:R-:W-:Y:S01]  /*2c40*/  SHFL.IDX PT, R11, R8, 0x1, 0x181f ;  /* 0x00381f00080b7f89 */ /* 0x000fe200000e0000 */
[----:B------:R-:W-:Y:S02]  /*2c50*/  IMAD R223, R6, c[0x0][0x2b8], R14 ;  /* 0x0000ae0006df7a24 */ /* 0x000fe400078e020e */
[----:B------:R-:W-:Y:S02]  /*2c60*/  LEA.HI.X R9, R2, c[0x0][0x164], R0, 0x1, P0 ;  /* 0x0000590002097a11 */ /* 0x000fe400000f0c00 */
[----:B------:R-:W1:Y:S01]  /*2c70*/  SHFL.IDX PT, R0, R8, RZ, 0x181f ;  /* 0x00181fff08007589 */ /* 0x000e6200000e0000 */
[----:B------:R-:W-:-:S03]  /*2c80*/  SHF.R.S32.HI R14, RZ, 0x1f, R223 ;  /* 0x0000001fff0e7819 */ /* 0x000fc600000114df */
[----:B------:R-:W3:Y:S04]  /*2c90*/  SHFL.IDX PT, R3, R9, RZ, 0x181f ;  /* 0x00181fff09037589 */ /* 0x000ee800000e0000 */
[----:B------:R-:W2:Y:S04]  /*2ca0*/  SHFL.IDX PT, R12, R9, 0x1, 0x181f ;  /* 0x00381f00090c7f89 */ /* 0x000ea800000e0000 */
[----:B------:R-:W-:Y:S04]  /*2cb0*/  SHFL.IDX PT, R13, R9, 0x2, 0x181f ;  /* 0x00581f00090d7f89 */ /* 0x000fe800000e0000 */
[----:B------:R-:W-:Y:S01]  /*2cc0*/  SHFL.IDX PT, R9, R9, 0x3, 0x181f ;  /* 0x00781f0009097f89 */ /* 0x000fe200000e0000 */
[----:B-1----:R-:W-:-:S02]  /*2cd0*/  @!P1 LEA R4, P4, R238, R0, 0x1 ;  /* 0x00000000ee049211 */ /* 0x002fc400078808ff */
[----:B------:R-:W-:Y:S02]  /*2ce0*/  @!P1 LEA R2, P0, R248, R0, 0x1 ;  /* 0x00000000f8029211 */ /* 0x000fe400078008ff */
[-C--:B---3--:R-:W-:Y:S01]  /*2cf0*/  @!P1 LEA.HI.X R5, R238, R3.reuse, R21, 0x1, P4 ;  /* 0x00000003ee059211 */ /* 0x088fe200020f0c15 */
[----:B------:R-:W1:Y:S01]  /*2d00*/  SHFL.IDX PT, R0, R8, 0x2, 0x181f ;  /* 0x00581f0008007f89 */ /* 0x000e6200000e0000 */
[C---:B------:R-:W-:Y:S02]  /*2d10*/  ISETP.GE.AND P4, PT, R248.reuse, c[0x0][0x198], PT ;  /* 0x00006600f8007a0c */ /* 0x040fe40003f86270 */
[----:B------:R-:W-:Y:S01]  /*2d20*/  @!P1 LEA.HI.X R3, R248, R3, R20, 0x1, P0 ;  /* 0x00000003f8039211 */ /* 0x000fe200000f0c14 */
[----:B------:R3:W-:Y:S01]  /*2d30*/  @!P1 LDGSTS.E.BYPASS.LTC128B.128 [R215+0x100], [R4.64], !P5 ;  /* 0x0010000004d79fae */ /* 0x0007e2000e901d46 */
[----:B------:R-:W-:-:S09]  /*2d40*/  ISETP.GE.AND P0, PT, R7, R15, PT ;  /* 0x0000000f0700720c */ /* 0x000fd20003f06270 */
[----:B------:R1:W-:Y:S04]  /*2d50*/  @!P1 LDGSTS.E.BYPASS.LTC128B.128 [R215+0x4100], [R2.64], !P4 ;  /* 0x0410000002d79fae */ /* 0x0003e8000e101d46 */
[----:B------:R-:W-:-:S04]  /*2d60*/  @!P0 LEA R6, P1, R238, R11, 0x1 ;  /* 0x0000000bee068211 */ /* 0x000fc800078208ff */
[----:B--2---:R-:W-:-:S05]  /*2d70*/  @!P0 LEA.HI.X R7, R238, R12, R21, 0x1, P1 ;  /* 0x0000000cee078211 */ /* 0x004fca00008f0c15 */
[----:B------:R2:W-:Y:S01]  /*2d80*/  @!P0 LDGSTS.E.BYPASS.LTC128B.128 [R215+0x1100], [R6.64], !P5 ;  /* 0x0110000006d78fae */ /* 0x0005e2000e901d46 */
[----:B---3--:R-:W-:-:S04]  /*2d90*/  IMAD R4, R14, c[0x0][0x1e0], RZ ;  /* 0x000078000e047a24 */ /* 0x008fc800078e02ff */
[C---:B------:R-:W-:Y:S01]  /*2da0*/  IMAD R5, R223.reuse, c[0x0][0x1e4], R4 ;  /* 0x00007900df057a24 */ /* 0x040fe200078e0204 */
[----:B------:R-:W-:Y:S02]  /*2db0*/  @!P0 LEA R4, P1, R248, R11, 0x1 ;  /* 0x0000000bf8048211 */ /* 0x000fe400078208ff */
[C---:B------:R-:W-:Y:S02]  /*2dc0*/  IADD3 R11, R10.reuse, 0x40, RZ ;  /* 0x000000400a0b7810 */ /* 0x040fe40007ffe0ff */
[----:B------:R-:W-:Y:S01]  /*2dd0*/  IADD3 R10, R10, 0x60, RZ ;  /* 0x000000600a0a7810 */ /* 0x000fe20007ffe0ff */
[----:B-1----:R-:W-:Y:S01]  /*2de0*/  IMAD.WIDE.U32 R2, R223, c[0x0][0x1e0], RZ ;  /* 0x00007800df027a25 */ /* 0x002fe200078e00ff */
[----:B------:R-:W-:-:S03]  /*2df0*/  ISETP.GE.AND P6, PT, R11, R15, PT ;  /* 0x0000000f0b00720c */ /* 0x000fc60003fc6270 */
[----:B------:R-:W-:Y:S01]  /*2e00*/  IMAD.IADD R3, R3, 0x1, R5 ;  /* 0x0000000103037824 */ /* 0x000fe200078e0205 */
[C---:B------:R-:W-:Y:S02]  /*2e10*/  @!P0 LEA.HI.X R5, R248.reuse, R12, R20, 0x1, P1 ;  /* 0x0000000cf8058211 */ /* 0x040fe400008f0c14 */
[----:B------:R1:W3:Y:S04]  /*2e20*/  SHFL.IDX PT, R12, R8, 0x3, 0x181f ;  /* 0x00781f00080c7f89 */ /* 0x0002e800000e0000 */
[----:B------:R1:W-:Y:S03]  /*2e30*/  @!P0 LDGSTS.E.BYPASS.LTC128B.128 [R215+0x5100], [R4.64], !P4 ;  /* 0x0510000004d78fae */ /* 0x0003e6000e101d46 */
[----:B--2---:R-:W-:-:S04]  /*2e40*/  @!P6 LEA R6, P1, R248, R0, 0x1 ;  /* 0x00000000f806e211 */ /* 0x004fc800078208ff */
[----:B------:R-:W-:Y:S02]  /*2e50*/  @!P6 LEA.HI.X R7, R248, R13, R20, 0x1, P1 ;  /* 0x0000000df807e211 */ /* 0x000fe400008f0c14 */
[----:B------:R-:W-:Y:S02]  /*2e60*/  ISETP.GE.AND P1, PT, R10, R15, PT ;  /* 0x0000000f0a00720c */ /* 0x000fe40003f26270 */
[----:B-1----:R-:W-:Y:S02]  /*2e70*/  @!P6 LEA R4, P0, R238, R0, 0x1 ;  /* 0x00000000ee04e211 */ /* 0x002fe400078008ff */
[----:B----4-:R-:W-:Y:S01]  /*2e80*/  SHF.R.S32.HI R16, RZ, 0x1f, R219 ;  /* 0x0000001fff107819 */ /* 0x010fe200000114db */
[----:B------:R-:W-:-:S04]  /*2e90*/  IMAD.WIDE.U32 R2, R219, c[0x0][0x1f0], R2 ;  /* 0x00007c00db027a25 */ /* 0x000fc800078e0002 */
[----:B------:R-:W-:-:S04]  /*2ea0*/  IMAD R5, R16, c[0x0][0x1f0], RZ ;  /* 0x00007c0010057a24 */ /* 0x000fc800078e02ff */
[----:B------:R-:W-:Y:S01]  /*2eb0*/  IMAD R0, R219, c[0x0][0x1f4], R5 ;  /* 0x00007d00db007a24 */ /* 0x000fe200078e0205 */
[----:B------:R-:W-:Y:S02]  /*2ec0*/  @!P6 LEA.HI.X R5, R238, R13, R21, 0x1, P0 ;  /* 0x0000000dee05e211 */ /* 0x000fe400000f0c15 */
[----:B------:R-:W-:Y:S01]  /*2ed0*/  IADD3 R2, P0, R2, R24, RZ ;  /* 0x0000001802027210 */ /* 0x000fe20007f1e0ff */
[C---:B------:R-:W-:Y:S02]  /*2ee0*/  IMAD.WIDE.U32 R24, R17.reuse, c[0x0][0x210], RZ ;  /* 0x0000840011187a25 */ /* 0x040fe400078e00ff */
[----:B------:R3:W-:Y:S01]  /*2ef0*/  @!P6 LDGSTS.E.BYPASS.LTC128B.128 [R215+0x2100], [R4.64], !P5 ;  /* 0x0210000004d7efae */ /* 0x0007e2000e901d46 */
[----:B------:R-:W-:Y:S01]  /*2f00*/  IADD3.X R3, R22, R3, R0, P0, !PT ;  /* 0x0000000316037210 */ /* 0x000fe200007fe400 */
[----:B------:R-:W-:Y:S01]  /*2f10*/  IMAD R22, R17, c[0x0][0x214], R25 ;  /* 0x0000850011167a24 */ /* 0x000fe200078e0219 */
[C---:B------:R-:W-:Y:S01]  /*2f20*/  LEA R0, P0, R2.reuse, c[0x0][0x1c8], 0x1 ;  /* 0x0000720002007a11 */ /* 0x040fe200078008ff */
[----:B------:R1:W-:Y:S03]  /*2f30*/  @!P6 LDGSTS.E.BYPASS.LTC128B.128 [R215+0x6100], [R6.64], !P4 ;  /* 0x0610000006d7efae */ /* 0x0003e6000e101d46 */
[----:B------:R-:W-:Y:S01]  /*2f40*/  LEA.HI.X R15, R2, c[0x0][0x1cc], R3, 0x1, P0 ;  /* 0x00007300020f7a11 */ /* 0x000fe200000f0c03 */
[----:B------:R-:W2:Y:S01]  /*2f50*/  SHFL.IDX PT, R10, R0, RZ, 0x181f ;  /* 0x00181fff000a7589 */ /* 0x000ea200000e0000 */
[----:B------:R-:W-:-:S03]  /*2f60*/  IMNMX R2, R136, 0x70, PT ;  /* 0x0000007088027817 */ /* 0x000fc60003800200 */
[----:B------:R-:W4:Y:S02]  /*2f70*/  SHFL.IDX PT, R11, R15, RZ, 0x181f ;  /* 0x00181fff0f0b7589 */ /* 0x000f2400000e0000 */
[----:B------:R-:W-:Y:S02]  /*2f80*/  IMAD.IADD R8, R2, 0x1, -R19 ;  /* 0x0000000102087824 */ /* 0x000fe400078e0a13 */
[----:B------:R-:W-:Y:S03]  /*2f90*/  SHFL.IDX PT, R13, R15, 0x2, 0x181f ;  /* 0x00581f000f0d7f89 */ /* 0x000fe600000e0000 */
[----:B------:R-:W-:Y:S01]  /*2fa0*/  ISETP.GE.AND P6, PT, R8, 0x1, PT ;  /* 0x000000010800780c */ /* 0x000fe20003fc6270 */
[----:B------:R-:W-:Y:S04]  /*2fb0*/  STL.64 [R1+0x28], R24 ;  /* 0x0000281801007387 */ /* 0x000fe80000100a00 */
[----:B------:R-:W-:Y:S01]  /*2fc0*/  STL [R1+0x34], R22 ;  /* 0x0000341601007387 */ /* 0x000fe20000100800 */
[----:B---3--:R-:W-:-:S04]  /*2fd0*/  @!P1 LEA R4, P0, R238, R12, 0x1 ;  /* 0x0000000cee049211 */ /* 0x008fc800078008ff */
[-C--:B------:R-:W-:Y:S02]  /*2fe0*/  @!P1 LEA.HI.X R5, R238, R9.reuse, R21, 0x1, P0 ;  /* 0x00000009ee059211 */ /* 0x080fe400000f0c15 */
[C---:B------:R-:W-:Y:S02]  /*2ff0*/  @!P1 LEA R2, P0, R248.reuse, R12, 0x1 ;  /* 0x0000000cf8029211 */ /* 0x040fe400078008ff */
[----:B------:R-:W-:Y:S02]  /*3000*/  SHFL.IDX PT, R12, R15, 0x1, 0x181f ;  /* 0x00381f000f0c7f89 */ /* 0x000fe400000e0000 */
[----:B------:R-:W-:Y:S02]  /*3010*/  @!P1 LEA.HI.X R3, R248, R9, R20, 0x1, P0 ;  /* 0x00000009f8039211 */ /* 0x000fe400000f0c14 */
[----:B------:R-:W1:Y:S04]  /*3020*/  SHFL.IDX PT, R9, R0, 0x1, 0x181f ;  /* 0x00381f0000097f89 */ /* 0x000e6800000e0000 */
[----:B------:R2:W-:Y:S01]  /*3030*/  @!P1 LDGSTS.E.BYPASS.LTC128B.128 [R215+0x3100], [R4.64], !P5 ;  /* 0x0310000004d79fae */ /* 0x0005e2000e901d46 */
[----:B------:R-:W-:-:S03]  /*3040*/  @P6 ISETP.GE.AND P5, PT, R238, c[0x0][0x1d4], PT ;  /* 0x00007500ee006a0c */ /* 0x000fc60003fa6270 */
[----:B------:R3:W-:Y:S01]  /*3050*/  @!P1 LDGSTS.E.BYPASS.LTC128B.128 [R215+0x7100], [R2.64], !P4 ;  /* 0x0710000002d79fae */ /* 0x0007e2000e101d46 */
[----:B------:R-:W-:Y:S02]  /*3060*/  @P6 ISETP.GE.AND P1, PT, R248, c[0x0][0x1d4], PT ;  /* 0x00007500f8006a0c */ /* 0x000fe40003f26270 */
[----:B------:R-:W-:Y:S01]  /*3070*/  ISETP.GE.AND P4, PT, R8, 0x21, PT ;  /* 0x000000210800780c */ /* 0x000fe20003f86270 */
[----:B------:R-:W0:Y:S01]  /*3080*/  LDGDEPBAR ;  /* 0x00000000000079af */ /* 0x000e220000000000 */
[----:B--2---:R-:W-:-:S04]  /*3090*/  @P6 LEA R4, P0, R238, R10, 0x1 ;  /* 0x0000000aee046211 */ /* 0x004fc800078008ff */
[-C--:B----4-:R-:W-:Y:S02]  /*30a0*/  @P6 LEA.HI.X R5, R238, R11.reuse, R21, 0x1, P0 ;  /* 0x0000000bee056211 */ /* 0x090fe400000f0c15 */
[C---:B---3--:R-:W-:Y:S02]  /*30b0*/  @P6 LEA R2, P0, R248.reuse, R10, 0x1 ;  /* 0x0000000af8026211 */ /* 0x048fe400078008ff */
[----:B------:R-:W2:Y:S02]  /*30c0*/  SHFL.IDX PT, R10, R0, 0x2, 0x181f ;  /* 0x00581f00000a7f89 */ /* 0x000ea400000e0000 */
[----:B------:R-:W-:Y:S02]  /*30d0*/  @P6 LEA.HI.X R3, R248, R11, R20, 0x1, P0 ;  /* 0x0000000bf8036211 */ /* 0x000fe400000f0c14 */
[----:B------:R3:W-:Y:S01]  /*30e0*/  @P6 LDGSTS.E.BYPASS.LTC128B.128 [R215+0x8100], [R4.64], !P5 ;  /* 0x0810000004d76fae */ /* 0x0007e2000e901d46 */
[C---:B------:R-:W-:Y:S02]  /*30f0*/  @P4 ISETP.GE.AND P0, PT, R238.reuse, c[0x0][0x1d4], PT ;  /* 0x00007500ee004a0c */ /* 0x040fe40003f06270 */
[----:B-1----:R-:W-:Y:S01]  /*3100*/  @P4 LEA R6, P5, R238, R9, 0x1 ;  /* 0x00000009ee064211 */ /* 0x002fe200078a08ff */
[----:B------:R1:W-:Y:S01]  /*3110*/  @P6 LDGSTS.E.BYPASS.LTC128B.128 [R215+0xb900], [R2.64], !P1 ;  /* 0x0b90000002d76fae */ /* 0x0003e2000c901d46 */
[----:B------:R-:W-:-:S02]  /*3120*/  ISETP.GE.AND P6, PT, R8, 0x41, PT ;  /* 0x000000410800780c */ /* 0x000fc40003fc6270 */
[----:B------:R-:W-:Y:S01]  /*3130*/  @P4 ISETP.GE.AND P1, PT, R248, c[0x0][0x1d4], PT ;  /* 0x00007500f8004a0c */ /* 0x000fe20003f26270 */
[----:B------:R4:W1:Y:S01]  /*3140*/  SHFL.IDX PT, R11, R0, 0x3, 0x181f ;  /* 0x00781f00000b7f89 */ /* 0x00086200000e0000 */
[----:B------:R-:W-:-:S05]  /*3150*/  @P4 LEA.HI.X R7, R238, R12, R21, 0x1, P5 ;  /* 0x0000000cee074211 */ /* 0x000fca00028f0c15 */
[----:B------:R2:W-:Y:S04]  /*3160*/  @P4 LDGSTS.E.BYPASS.LTC128B.128 [R215+0x9100], [R6.64], !P0 ;  /* 0x0910000006d74fae */ /* 0x0005e8000c101d46 */
[----:B------:R-:W-:Y:S01]  /*3170*/  @P6 ISETP.GE.AND P0, PT, R238, c[0x0][0x1d4], PT ;  /* 0x00007500ee006a0c */ /* 0x000fe20003f06270 */
[----:B---3--:R-:W-:Y:S02]  /*3180*/  IMAD R4, R14, c[0x0][0x208], RZ ;  /* 0x000082000e047a24 */ /* 0x008fe400078e02ff */
[----:B------:R-:W-:Y:S02]  /*3190*/  IMAD.SHL.U32 R14, R238, 0x2, RZ ;  /* 0x00000002ee0e7824 */ /* 0x000fe400078e00ff */
[C---:B------:R-:W-:Y:S01]  /*31a0*/  IMAD R5, R223.reuse, c[0x0][0x20c], R4 ;  /* 0x00008300df057a24 */ /* 0x040fe200078e0204 */
[C---:B------:R-:W-:Y:S01]  /*31b0*/  @P4 LEA R4, P5, R248.reuse, R9, 0x1 ;  /* 0x00000009f8044211 */ /* 0x040fe200078a08ff */
[----:B-1----:R-:W-:Y:S01]  /*31c0*/  IMAD.WIDE.U32 R2, R223, c[0x0][0x208], RZ ;  /* 0x00008200df027a25 */ /* 0x002fe200078e00ff */
[----:B------:R-:W1:Y:S03]  /*31d0*/  SHFL.IDX PT, R9, R15, 0x3, 0x181f ;  /* 0x00781f000f097f89 */ /* 0x000e6600000e0000 */
[----:B------:R-:W-:Y:S01]  /*31e0*/  IMAD.IADD R3, R3, 0x1, R5 ;  /* 0x0000000103037824 */ /* 0x000fe200078e0205 */
[----:B------:R-:W-:Y:S01]  /*31f0*/  @P4 LEA.HI.X R5, R248, R12, R20, 0x1, P5 ;  /* 0x0000000cf8054211 */ /* 0x000fe200028f0c14 */
[----:B----4-:R-:W-:Y:S01]  /*3200*/  IMAD R0, R16, c[0x0][0x218], RZ ;  /* 0x0000860010007a24 */ /* 0x010fe200078e02ff */
[----:B------:R-:W-:Y:S01]  /*3210*/  ISETP.GE.AND P5, PT, R8, 0x61, PT ;  /* 0x000000610800780c */ /* 0x000fe20003fa6270 */
[----:B------:R-:W-:-:S02]  /*3220*/  IMAD.WIDE.U32 R2, R219, c[0x0][0x218], R2 ;  /* 0x00008600db027a25 */ /* 0x000fc400078e0002 */
[----:B------:R3:W-:Y:S01]  /*3230*/  @P4 LDGSTS.E.BYPASS.LTC128B.128 [R215+0xc900], [R4.64], !P1 ;  /* 0x0c90000004d74fae */ /* 0x0007e2000c901d46 */
[-C--:B--2---:R-:W-:Y:S01]  /*3240*/  @P6 LEA R6, P4, R248, R10.reuse, 0x1 ;  /* 0x0000000af8066211 */ /* 0x084fe200078808ff */
[----:B------:R-:W-:Y:S01]  /*3250*/  IMAD R7, R219, c[0x0][0x21c], R0 ;  /* 0x00008700db077a24 */ /* 0x000fe200078e0200 */
[----:B---3--:R-:W-:-:S04]  /*3260*/  @P6 LEA R4, P1, R238, R10, 0x1 ;  /* 0x0000000aee046211 */ /* 0x008fc800078208ff */
[----:B------:R-:W-:Y:S02]  /*3270*/  @P6 LEA.HI.X R5, R238, R13, R21, 0x1, P1 ;  /* 0x0000000dee056211 */ /* 0x000fe400008f0c15 */
[----:B------:R-:W-:-:S03]  /*3280*/  IADD3 R0, P1, R2, R24, RZ ;  /* 0x0000001802007210 */ /* 0x000fc60007f3e0ff */
[----:B------:R2:W-:Y:S01]  /*3290*/  @P6 LDGSTS.E.BYPASS.LTC128B.128 [R215+0xa100], [R4.64], !P0 ;  /* 0x0a10000004d76fae */ /* 0x0005e2000c101d46 */
[----:B------:R-:W-:Y:S02]  /*32a0*/  IADD3.X R3, R22, R3, R7, P1, !PT ;  /* 0x0000000316037210 */ /* 0x000fe40000ffe407 */
[C---:B------:R-:W-:Y:S01]  /*32b0*/  @P6 LEA.HI.X R7, R248.reuse, R13, R20, 0x1, P4 ;  /* 0x0000000df8076211 */ /* 0x040fe200020f0c14 */
[----:B------:R-:W-:Y:S01]  /*32c0*/  IMAD.SHL.U32 R13, R248, 0x2, RZ ;  /* 0x00000002f80d7824 */ /* 0x000fe200078e00ff */
[----:B------:R-:W-:Y:S02]  /*32d0*/  LEA R12, P4, R0, c[0x0][0x1f8], 0x1 ;  /* 0x00007e00000c7a11 */ /* 0x000fe400078808ff */
[----:B------:R-:W-:Y:S02]  /*32e0*/  @P6 ISETP.GE.AND P1, PT, R248, c[0x0][0x1d4], PT ;  /* 0x00007500f8006a0c */ /* 0x000fe40003f26270 */
[----:B------:R-:W-:Y:S01]  /*32f0*/  LEA.HI.X R10, R0, c[0x0][0x1fc], R3, 0x1, P4 ;  /* 0x00007f00000a7a11 */ /* 0x000fe200020f0c03 */
[----:B------:R-:W3:Y:S01]  /*3300*/  SHFL.IDX PT, R8, R12, RZ, 0x181f ;  /* 0x00181fff0c087589 */ /* 0x000ee200000e0000 */
[----:B------:R-:W-:Y:S01]  /*3310*/  @P5 ISETP.GE.AND P4, PT, R238, c[0x0][0x1d4], PT ;  /* 0x00007500ee005a0c */ /* 0x000fe20003f86270 */
[----:B------:R-:W-:Y:S01]  /*3320*/  IMAD.IADD R0, R136, 0x1, -R19 ;  /* 0x0000000188007824 */ /* 0x000fe200078e0a13 */
[----:B------:R-:W-:-:S04]  /*3330*/  SHF.R.S32.HI R22, RZ, 0x1f, R23 ;  /* 0x0000001fff167819 */ /* 0x000fc80000011417 */
[----:B------:R-:W-:-:S03]  /*3340*/  LEA.HI R22, R22, R23, RZ, 0x3 ;  /* 0x0000001716167211 */ /* 0x000fc600078f18ff */
[----:B------:R4:W-:Y:S01]  /*3350*/  @P6 LDGSTS.E.BYPASS.LTC128B.128 [R215+0xd900], [R6.64], !P1 ;  /* 0x0d90000006d76fae */ /* 0x0009e2000c901d46 */
[----:B------:R-:W-:-:S05]  /*3360*/  LOP3.LUT R22, R22, 0xfffffff8, RZ, 0xc0, !PT ;  /* 0xfffffff816167812 */ /* 0x000fca00078ec0ff */
[----:B------:R-:W-:Y:S01]  /*3370*/  IMAD.IADD R22, R23, 0x1, -R22 ;  /* 0x0000000117167824 */ /* 0x000fe200078e0a16 */
[----:B--2---:R-:W-:-:S04]  /*3380*/  @P5 LEA R4, P0, R238, R11, 0x1 ;  /* 0x0000000bee045211 */ /* 0x004fc800078008ff */
[----:B-1----:R-:W-:Y:S02]  /*3390*/  @P5 LEA.HI.X R5, R238, R9, R21, 0x1, P0 ;  /* 0x00000009ee055211 */ /* 0x002fe400000f0c15 */
[----:B------:R-:W-:Y:S02]  /*33a0*/  @P5 LEA R2, P0, R248, R11, 0x1 ;  /* 0x0000000bf8025211 */ /* 0x000fe400078008ff */
[----:B------:R-:W-:Y:S01]  /*33b0*/  LOP3.LUT P1, RZ, R22, 0x2, RZ, 0xc0, !PT ;  /* 0x0000000216ff7812 */ /* 0x000fe2000782c0ff */
[----:B------:R1:W-:Y:S01]  /*33c0*/  @P5 LDGSTS.E.BYPASS.LTC128B.128 [R215+0xb100], [R4.64], !P4 ;  /* 0x0b10000004d75fae */ /* 0x0003e2000e101d46 */
[C---:B------:R-:W-:Y:S02]  /*33d0*/  @P5 LEA.HI.X R3, R248.reuse, R9, R20, 0x1, P0 ;  /* 0x00000009f8035211 */ /* 0x040fe400000f0c14 */
[----:B------:R-:W-:Y:S01]  /*33e0*/  @P5 ISETP.GE.AND P0, PT, R248, c[0x0][0x1d4], PT ;  /* 0x00007500f8005a0c */ /* 0x000fe20003f06270 */
[----:B------:R-:W2:Y:S01]  /*33f0*/  SHFL.IDX PT, R9, R10, RZ, 0x181f ;  /* 0x00181fff0a097589 */ /* 0x000ea200000e0000 */
[----:B------:R-:W-:-:S03]  /*3400*/  ISETP.GE.AND P4, PT, R238, c[0x0][0x1d4], PT ;  /* 0x00007500ee007a0c */ /* 0x000fc60003f86270 */
[----:B------:R-:W-:Y:S01]  /*3410*/  SHFL.IDX PT, R11, R10, 0x2, 0x181f ;  /* 0x00581f000a0b7f89 */ /* 0x000fe200000e0000 */
[----:B------:R-:W-:-:S03]  /*3420*/  ISETP.LT.OR P6, PT, R0, 0x1, P4 ;  /* 0x000000010000780c */ /* 0x000fc600027c1670 */
[----:B----4-:R-:W4:Y:S01]  /*3430*/  SHFL.IDX PT, R6, R12, 0x1, 0x181f ;  /* 0x00381f000c067f89 */ /* 0x010f2200000e0000 */
[----:B------:R-:W-:-:S03]  /*3440*/  @P1 IADD3 R195, R188, -0x20, RZ ;  /* 0xffffffe0bcc31810 */ /* 0x000fc60007ffe0ff */
[----:B------:R3:W-:Y:S01]  /*3450*/  @P5 LDGSTS.E.BYPASS.LTC128B.128 [R215+0xe900], [R2.64], !P0 ;  /* 0x0e90000002d75fae */ /* 0x0007e2000c101d46 */
[----:B------:R-:W-:Y:S02]  /*3460*/  ISETP.GE.AND P0, PT, R248, c[0x0][0x1d4], PT ;  /* 0x00007500f8007a0c */ /* 0x000fe40003f06270 */
[C---:B------:R-:W-:Y:S01]  /*3470*/  IADD3 R209, R195.reuse, 0x3000, RZ ;  /* 0x00003000c3d17810 */ /* 0x040fe20007ffe0ff */
[----:B------:R-:W0:Y:S01]  /*3480*/  LDGDEPBAR ;  /* 0x00000000000079af */ /* 0x000e220000000000 */
[----:B------:R-:W-:Y:S02]  /*3490*/  ISETP.LT.OR P5, PT, R0, 0x1, P0 ;  /* 0x000000010000780c */ /* 0x000fe400007a1670 */
[C---:B------:R-:W-:Y:S01]  /*34a0*/  IADD3 R208, R195.reuse, 0x2800, RZ ;  /* 0x00002800c3d07810 */ /* 0x040fe20007ffe0ff */
[----:B------:R-:W1:Y:S01]  /*34b0*/  SHFL.IDX PT, R7, R10, 0x1, 0x181f ;  /* 0x00381f000a077f89 */ /* 0x000e6200000e0000 */
[C---:B------:R-:W-:Y:S02]  /*34c0*/  IADD3 R207, R195.reuse, 0x2000, RZ ;  /* 0x00002000c3cf7810 */ /* 0x040fe40007ffe0ff */
[----:B------:R-:W-:-:S02]  /*34d0*/  IADD3 R206, R195, 0x1800, RZ ;  /* 0x00001800c3ce7810 */ /* 0x000fc40007ffe0ff */
[C---:B------:R-:W-:Y:S02]  /*34e0*/  IADD3 R205, R195.reuse, 0x1000, RZ ;  /* 0x00001000c3cd7810 */ /* 0x040fe40007ffe0ff */
[----:B------:R-:W-:Y:S02]  /*34f0*/  IADD3 R204, R195, 0x800, RZ ;  /* 0x00000800c3cc7810 */ /* 0x000fe40007ffe0ff */
[----:B---3--:R-:W-:Y:S01]  /*3500*/  IADD3 R2, P1, R8, R14, RZ ;  /* 0x0000000e08027210 */ /* 0x008fe20007f3e0ff */
[----:B------:R-:W-:-:S04]  /*3510*/  DEPBAR.LE SB0, 0x1 ;  /* 0x000080400000791a */ /* 0x000fc80000000000 */
[----:B------:R-:W-:Y:S01]  /*3520*/  BAR.SYNC.DEFER_BLOCKING 0x0 ;  /* 0x0000000000007b1d */ /* 0x000fe20000010000 */
[----:B--2---:R-:W-:Y:S01]  /*3530*/  IMAD.X R3, R9, 0x1, R220, P1 ;  /* 0x0000000109037824 */ /* 0x004fe200008e06dc */
[----:B-1----:R-:W-:-:S04]  /*3540*/  IADD3 R4, P1, R8, R13, RZ ;  /* 0x0000000d08047210 */ /* 0x002fc80007f3e0ff */
[----:B------:R-:W1:Y:S01]  /*3550*/  SHFL.IDX PT, R8, R12, 0x2, 0x181f ;  /* 0x00581f000c087f89 */ /* 0x000e6200000e0000 */
[----:B------:R-:W-:-:S03]  /*3560*/  IMAD.X R5, R9, 0x1, R221, P1 ;  /* 0x0000000109057824 */ /* 0x000fc600008e06dd */
        /* <DEDUP_REMOVED lines=43> */
[----:B----4-:R-:W-:-:S03]  /*3820*/  IADD3 R2, P1, R8, R13, RZ ;  /* 0x0000000d08027210 */ /* 0x010fc60007f3e0ff */
[----:B------:R-:W1:Y:S02]  /*3830*/  S2R R13, SR_TID.X ;  /* 0x00000000000d7919 */ /* 0x000e640000002100 */
[----:B------:R-:W-:Y:S01]  /*3840*/  IMAD.X R3, R11, 0x1, R221, P1 ;  /* 0x000000010b037824 */ /* 0x000fe200008e06dd */
[----:B------:R-:W-:-:S04]  /*3850*/  ISETP.GT.AND P1, PT, R18, 0x6f, PT ;  /* 0x0000006f1200780c */ /* 0x000fc80003f24270 */
[----:B------:R2:W-:Y:S01]  /*3860*/  LDGSTS.E.BYPASS.LTC128B.128 [R215+0x5900], [R2.64], !P5 ;  /* 0x0590000002d77fae */ /* 0x0005e2000e901d46 */
[----:B-1----:R-:W-:-:S13]  /*3870*/  ISETP.GT.AND P5, PT, R13, 0x7f, PT ;  /* 0x0000007f0d00780c */ /* 0x002fda0003fa4270 */
[----:B------:R-:W-:Y:S05]  /*3880*/  @P5 BRA `(.L_x_1326) ;  /* 0x0000010000005947 */ /* 0x000fea0003800000 */
[----:B--23--:R-:W-:Y:S05]  /*3890*/  BRA.DIV ~URZ, `(.L_x_1327) ;  /* 0x00010e927f007947 */ /* 0x00cfea000b800000 */
[----:B------:R1:W2:Y:S04]  /*38a0*/  SHFL.IDX PT, R6, R10, 0x3, 0x181f ;  /* 0x00781f000a067f89 */ /* 0x0002a800000e0000 */
[----:B------:R1:W3:Y:S02]  /*38b0*/  SHFL.IDX PT, R2, R12, 0x3, 0x181f ;  /* 0x00781f000c027f89 */ /* 0x0002e400000e0000 */
.L_x_1444:
[----:B------:R-:W-:Y:S01]  /*38c0*/  IMAD.SHL.U32 R4, R238, 0x2, RZ ;  /* 0x00000002ee047824 */ /* 0x000fe200078e00ff */
[----:B------:R-:W-:Y:S01]  /*38d0*/  ISETP.LT.OR P4, PT, R0, 0x61, P4 ;  /* 0x000000610000780c */ /* 0x000fe20002781670 */
        /* <DEDUP_REMOVED lines=11> */
.L_x_1326:
[----:B--23--:R-:W-:Y:S05]  /*3990*/  BSYNC B0 ;  /* 0x0000000000007941 */ /* 0x00cfea0003800000 */
.L_x_1325:
[----:B------:R-:W2:Y:S04]  /*39a0*/  S2R R2, SR_TID.X ;  /* 0x0000000000027919 */ /* 0x000ea80000002100 */
[----:B------:R-:W0:Y:S01]  /*39b0*/  LDGDEPBAR ;  /* 0x00000000000079af */ /* 0x000e220000000000 */
[----:B------:R-:W-:Y:S01]  /*39c0*/  WARPSYNC 0xffffffff ;  /* 0xffffffff00007948 */ /* 0x000fe20003800000 */
[C---:B------:R-:W-:Y:S08]  /*39d0*/  HMMA.16816.F32 R4, R128.reuse, R54, RZ ;  /* 0x000000368004723c */ /* 0x040ff000000018ff */
[C---:B------:R-:W-:Y:S08]  /*39e0*/  HMMA.16816.F32 R16, R128.reuse, R48, RZ ;  /* 0x000000308010723c */ /* 0x040ff000000018ff */
[----:B------:R-:W-:Y:S01]  /*39f0*/  HMMA.16816.F32 R40, R128, R36, RZ ;  /* 0x000000248028723c */ /* 0x000fe200000018ff */
[----:B--2---:R-:W-:-:S04]  /*3a00*/  SHF.R.S32.HI R0, RZ, 0x1f, R2 ;  /* 0x0000001fff007819 */ /* 0x004fc80000011402 */
[----:B------:R-:W-:-:S03]  /*3a10*/  LEA.HI R0, R0, R2, RZ, 0x3 ;  /* 0x0000000200007211 */ /* 0x000fc600078f18ff */
[----:B------:R-:W-:Y:S01]  /*3a20*/  HMMA.16816.F32 R24, R128, R20, RZ ;  /* 0x000000148018723c */ /* 0x000fe200000018ff */
[----:B------:R-:W-:-:S04]  /*3a30*/  LOP3.LUT R0, R0, 0xfffffff8, RZ, 0xc0, !PT ;  /* 0xfffffff800007812 */ /* 0x000fc800078ec0ff */
[----:B------:R-:W-:-:S03]  /*3a40*/  IADD3 R0, -R0, R2, RZ ;  /* 0x0000000200007210 */ /* 0x000fc60007ffe1ff */
[----:B------:R-:W-:Y:S01]  /*3a50*/  HMMA.16816.F32 R36, R128, R38, RZ ;  /* 0x000000268024723c */ /* 0x000fe200000018ff */
[----:B------:R-:W2:Y:S01]  /*3a60*/  LDL R2, [R1] ;  /* 0x0000000001027983 */ /* 0x000ea20000100800 */
[----:B------:R-:W-:Y:S02]  /*3a70*/  LOP3.LUT P0, RZ, R0, 0x4, RZ, 0xc0, !PT ;  /* 0x0000000400ff7812 */ /* 0x000fe4000780c0ff */
[----:B------:R-:W-:-:S04]  /*3a80*/  MOV R0, 0x40 ;  /* 0x0000004000007802 */ /* 0x000fc80000000f00 */
[----:B------:R-:W-:Y:S01]  /*3a90*/  SEL R0, R0, 0xffffffc0, !P0 ;  /* 0xffffffc000007807 */ /* 0x000fe20004000000 */
[----:B------:R-:W-:Y:S03]  /*3aa0*/  HMMA.16816.F32 R80, R132, R58, R4 ;  /* 0x0000003a8450723c */ /* 0x000fe60000001804 */
[----:B------:R-:W-:-:S05]  /*3ab0*/  IADD3 R190, R188, R0, RZ ;  /* 0x00000000bcbe7210 */ /* 0x000fca0007ffe0ff */
[C---:B------:R-:W-:Y:S01]  /*3ac0*/  HMMA.16816.F32 R20, R128.reuse, R22, RZ ;  /* 0x000000168014723c */ /* 0x040fe200000018ff */
[----:B------:R-:W3:Y:S04]  /*3ad0*/  LDSM.16.M88.4 R4, [R190] ;  /* 0x00000000be04783b */ /* 0x000ee80000000200 */
[----:B------:R-:W-:Y:S03]  /*3ae0*/  LDSM.16.M88.4 R44, [R190+0x1800] ;  /* 0x00180000be2c783b */ /* 0x000fe60000000200 */
[C---:B-1----:R-:W-:Y:S08]  /*3af0*/  HMMA.16816.F32 R12, R128.reuse, R50, RZ ;  /* 0x00000032800c723c */ /* 0x042ff000000018ff */
[----:B------:R-:W-:Y:S08]  /*3b00*/  HMMA.16816.F32 R8, R128, R52, RZ ;  /* 0x000000348008723c */ /* 0x000ff000000018ff */
[----:B------:R-:W-:Y:S08]  /*3b10*/  HMMA.16816.F32 R100, R132, R60, R16 ;  /* 0x0000003c8464723c */ /* 0x000ff00000001810 */
[C---:B------:R-:W-:Y:S08]  /*3b20*/  HMMA.16816.F32 R16, R128.reuse, R78, RZ ;  /* 0x0000004e8010723c */ /* 0x040ff000000018ff */
[----:B------:R-:W-:Y:S08]  /*3b30*/  HMMA.16816.F32 R32, R128, R28, RZ ;  /* 0x0000001c8020723c */ /* 0x000ff000000018ff */
[C---:B------:R-:W-:Y:S01]  /*3b40*/  HMMA.16816.F32 R112, R132.reuse, R64, R24 ;  /* 0x000000408470723c */ /* 0x040fe20000001818 */
[----:B------:R-:W1:Y:S07]  /*3b50*/  LDSM.16.M88.4 R24, [R190+0x1000] ;  /* 0x00100000be18783b */ /* 0x000e6e0000000200 */
[----:B------:R-:W-:Y:S01]  /*3b60*/  HMMA.16816.F32 R84, R132, R74, R36 ;  /* 0x0000004a8454723c */ /* 0x000fe20000001824 */
[----:B------:R-:W-:-:S07]  /*3b70*/  IADD3 R189, R195, R0, RZ ;  /* 0x00000000c3bd7210 */ /* 0x000fce0007ffe0ff */
[----:B------:R-:W-:Y:S08]  /*3b80*/  HMMA.16816.F32 R28, R128, R30, RZ ;  /* 0x0000001e801c723c */ /* 0x000ff000000018ff */
[----:B------:R-:W-:Y:S01]  /*3b90*/  HMMA.16816.F32 R104, R132, R66, R20 ;  /* 0x000000428468723c */ /* 0x000fe20000001814 */
[----:B------:R-:W-:Y:S07]  /*3ba0*/  LDSM.16.M88.4 R64, [R189+0x800] ;  /* 0x00080000bd40783b */ /* 0x000fee0000000200 */
[----:B------:R-:W-:Y:S01]  /*3bb0*/  HMMA.16816.F32 R20, R128, R76, RZ ;  /* 0x0000004c8014723c */ /* 0x000fe200000018ff */
[----:B------:R-:W-:Y:S07]  /*3bc0*/  LDSM.16.M88.4 R76, [R190+0x2000] ;  /* 0x00200000be4c783b */ /* 0x000fee0000000200 */
[C---:B------:R-:W-:Y:S01]  /*3bd0*/  HMMA.16816.F32 R88, R132.reuse, R72, R40 ;  /* 0x000000488458723c */ /* 0x040fe20000001828 */
[----:B------:R-:W-:Y:S07]  /*3be0*/  LDSM.16.M88.4 R72, [R190+0x2800] ;  /* 0x00280000be48783b */ /* 0x000fee0000000200 */
[C---:B------:R-:W-:Y:S08]  /*3bf0*/  HMMA.16816.F32 R96, R132.reuse, R62, R12 ;  /* 0x0000003e8460723c */ /* 0x040ff0000000180c */
[----:B------:R-:W-:Y:S01]  /*3c00*/  HMMA.16816.F32 R92, R132, R56, R8 ;  /* 0x00000038845c723c */ /* 0x000fe20000001808 */
[----:B------:R-:W-:Y:S07]  /*3c10*/  LDSM.16.M88.4 R56, [R190+0x3000] ;  /* 0x00300000be38783b */ /* 0x000fee0000000200 */
[C---:B------:R-:W-:Y:S08]  /*3c20*/  HMMA.16816.F32 R12, R128.reuse, R116, RZ ;  /* 0x00000074800c723c */ /* 0x040ff000000018ff */
[----:B------:R-:W-:Y:S08]  /*3c30*/  HMMA.16816.F32 R8, R128, R118, RZ ;  /* 0x000000768008723c */ /* 0x000ff000000018ff */
[C---:B------:R-:W-:Y:S01]  /*3c40*/  HMMA.16816.F32 R48, R132.reuse, R122, R16 ;  /* 0x0000007a8430723c */ /* 0x040fe20000001810 */
[----:B------:R-:W4:Y:S07]  /*3c50*/  LDSM.16.M88.4 R16, [R189] ;  /* 0x00000000bd10783b */ /* 0x000f2e0000000200 */
[----:B------:R-:W-:Y:S08]  /*3c60*/  HMMA.16816.F32 R52, R132, R68, R32 ;  /* 0x000000448434723c */ /* 0x000ff00000001820 */
[----:B---3--:R-:W-:Y:S01]  /*3c70*/  HMMA.16816.F32 R32, R164, R6, R84 ;  /* 0x00000006a420723c */ /* 0x008fe20000001854 */
[----:B------:R-:W3:Y:S07]  /*3c80*/  LDSM.16.M88.4 R84, [R189+0x1000] ;  /* 0x00100000bd54783b */ /* 0x000eee0000000200 */
[C---:B------:R-:W-:Y:S01]  /*3c90*/  HMMA.16816.F32 R108, R132.reuse, R70, R28 ;  /* 0x00000046846c723c */ /* 0x040fe2000000181c */
[----:B------:R-:W5:Y:S07]  /*3ca0*/  LDSM.16.M88.4 R28, [R190+0x800] ;  /* 0x00080000be1c783b */ /* 0x000f6e0000000200 */
[----:B------:R-:W-:Y:S08]  /*3cb0*/  HMMA.16816.F32 R68, R132, R120, R20 ;  /* 0x000000788444723c */ /* 0x000ff00000001814 */
[----:B------:R-:W-:Y:S01]  /*3cc0*/  HMMA.16816.F32 R20, R164, R4, R88 ;  /* 0x00000004a414723c */ /* 0x000fe20000001858 */
[----:B------:R-:W2:Y:S07]  /*3cd0*/  LDSM.16.M88.4 R88, [R189+0x1800] ;  /* 0x00180000bd58783b */ /* 0x000eae0000000200 */
[C---:B------:R-:W-:Y:S08]  /*3ce0*/  HMMA.16816.F32 R40, R132.reuse, R124, R12 ;  /* 0x0000007c8428723c */ /* 0x040ff0000000180c */
[----:B------:R-:W-:Y:S08]  /*3cf0*/  HMMA.16816.F32 R36, R132, R126, R8 ;  /* 0x0000007e8424723c */ /* 0x000ff00000001808 */
[C---:B-1----:R-:W-:Y:S08]  /*3d00*/  HMMA.16816.F32 R12, R164.reuse, R24, R112 ;  /* 0x00000018a40c723c */ /* 0x042ff00000001870 */
[C---:B------:R-:W-:Y:S08]  /*3d10*/  HMMA.16816.F32 R8, R164.reuse, R26, R104 ;  /* 0x0000001aa408723c */ /* 0x040ff00000001868 */
[C---:B------:R-:W-:Y:S08]  /*3d20*/  HMMA.16816.F32 R4, R164.reuse, R44, R100 ;  /* 0x0000002ca404723c */ /* 0x040ff00000001864 */
[----:B------:R-:W-:Y:S01]  /*3d30*/  HMMA.16816.F32 R24, R164, R46, R96 ;  /* 0x0000002ea418723c */ /* 0x000fe20000001860 */
[----:B------:R-:W1:Y:S07]  /*3d40*/  LDSM.16.M88.4 R44, [R188+0x3800] ;  /* 0x00380000bc2c783b */ /* 0x000e6e0000000200 */
[----:B----4-:R-:W-:Y:S08]  /*3d50*/  HMMA.16816.F32 R20, R168, R16, R20 ;  /* 0x00000010a814723c */ /* 0x010ff00000001814 */
[C---:B------:R-:W-:Y:S01]  /*3d60*/  HMMA.16816.F32 R100, R164.reuse, R56, R40 ;  /* 0x00000038a464723c */ /* 0x040fe20000001828 */
[----:B------:R-:W-:Y:S07]  /*3d70*/  LDSM.16.M88.4 R40, [R189+0x2000] ;  /* 0x00200000bd28783b */ /* 0x000fee0000000200 */
[----:B------:R-:W-:Y:S01]  /*3d80*/  HMMA.16816.F32 R96, R164, R58, R36 ;  /* 0x0000003aa460723c */ /* 0x000fe20000001824 */
[----:B------:R-:W-:Y:S07]  /*3d90*/  LDSM.16.M88.4 R36, [R190+0x3800] ;  /* 0x00380000be24783b */ /* 0x000fee0000000200 */
[----:B---3--:R-:W-:Y:S01]  /*3da0*/  HMMA.16816.F32 R56, R168, R86, R8 ;  /* 0x00000056a838723c */ /* 0x008fe20000001808 */
[----:B------:R-:W3:Y:S07]  /*3db0*/  LDSM.16.M88.4 R8, [R195+0x3800] ;  /* 0x00380000c308783b */ /* 0x000eee0000000200 */
[C---:B-----5:R-:W-:Y:S08]  /*3dc0*/  HMMA.16816.F32 R52, R164.reuse, R28, R52 ;  /* 0x0000001ca434723c */ /* 0x060ff00000001834 */
[----:B------:R-:W-:Y:S08]  /*3dd0*/  HMMA.16816.F32 R60, R164, R30, R108 ;  /* 0x0000001ea43c723c */ /* 0x000ff0000000186c */
[----:B------:R-:W-:Y:S01]  /*3de0*/  HMMA.16816.F32 R28, R168, R18, R32 ;  /* 0x00000012a81c723c */ /* 0x000fe20000001820 */
[----:B------:R-:W4:Y:S04]  /*3df0*/  LDSM.16.M88.4 R16, [R189+0x2800] ;  /* 0x00280000bd10783b */ /* 0x000f280000000200 */
[----:B------:R-:W-:Y:S03]  /*3e00*/  LDSM.16.M88.4 R32, [R189+0x3000] ;  /* 0x00300000bd20783b */ /* 0x000fe60000000200 */
[C---:B------:R-:W-:Y:S08]  /*3e10*/  HMMA.16816.F32 R92, R164.reuse, R76, R92 ;  /* 0x0000004ca45c723c */ /* 0x040ff0000000185c */
[C---:B------:R-:W-:Y:S08]  /*3e20*/  HMMA.16816.F32 R80, R164.reuse, R78, R80 ;  /* 0x0000004ea450723c */ /* 0x040ff00000001850 */
[C---:B------:R-:W-:Y:S08]  /*3e30*/  HMMA.16816.F32 R68, R164.reuse, R72, R68 ;  /* 0x00000048a444723c */ /* 0x040ff00000001844 */
[----:B------:R-:W-:Y:S08]  /*3e40*/  HMMA.16816.F32 R76, R164, R74, R48 ;  /* 0x0000004aa44c723c */ /* 0x000ff00000001830 */
[C---:B--2---:R-:W-:Y:S08]  /*3e50*/  HMMA.16816.F32 R72, R168.reuse, R88, R4 ;  /* 0x00000058a848723c */ /* 0x044ff00000001804 */
[----:B------:R-:W-:Y:S01]  /*3e60*/  HMMA.16816.F32 R88, R168, R90, R24 ;  /* 0x0000005aa858723c */ /* 0x000fe20000001818 */
[----:B------:R-:W2:Y:S07]  /*3e70*/  LDSM.16.M88.4 R24, [R188+0x4000] ;  /* 0x00400000bc18783b */ /* 0x000eae0000000200 */
[----:B-1----:R-:W-:Y:S08]  /*3e80*/  HMMA.16816.F32 R4, R172, R44, R20 ;  /* 0x0000002cac04723c */ /* 0x002ff00000001814 */
[C---:B------:R-:W-:Y:S08]  /*3e90*/  HMMA.16816.F32 R52, R168.reuse, R64, R52 ;  /* 0x00000040a834723c */ /* 0x040ff00000001834 */
[----:B------:R-:W-:Y:S08]  /*3ea0*/  HMMA.16816.F32 R48, R168, R84, R12 ;  /* 0x00000054a830723c */ /* 0x000ff0000000180c */
[----:B------:R-:W-:Y:S01]  /*3eb0*/  HMMA.16816.F32 R12, R172, R46, R28 ;  /* 0x0000002eac0c723c */ /* 0x000fe2000000181c */
[----:B------:R-:W1:Y:S07]  /*3ec0*/  LDSM.16.M88.4 R44, [R195+0x4000] ;  /* 0x00400000c32c783b */ /* 0x000e6e0000000200 */
[----:B---3--:R-:W-:Y:S08]  /*3ed0*/  HMMA.16816.F32 R4, R176, R8, R4 ;  /* 0x00000008b004723c */ /* 0x008ff00000001804 */
[C---:B------:R-:W-:Y:S08]  /*3ee0*/  HMMA.16816.F32 R92, R168.reuse, R40, R92 ;  /* 0x00000028a85c723c */ /* 0x040ff0000000185c */
[C---:B------:R-:W-:Y:S01]  /*3ef0*/  HMMA.16816.F32 R80, R168.reuse, R42, R80 ;  /* 0x0000002aa850723c */ /* 0x040fe20000001850 */
[----:B------:R-:W3:Y:S07]  /*3f00*/  LDSM.16.M88.4 R40, [R188+0x4800] ;  /* 0x00480000bc28783b */ /* 0x000eee0000000200 */
[C---:B----4-:R-:W-:Y:S01]  /*3f10*/  HMMA.16816.F32 R84, R168.reuse, R16, R68 ;  /* 0x00000010a854723c */ /* 0x050fe20000001844 */
[----:B------:R-:W4:Y:S07]  /*3f20*/  LDSM.16.M88.4 R68, [R189+0x3800] ;  /* 0x00380000bd44783b */ /* 0x000f2e0000000200 */
[----:B------:R-:W-:Y:S01]  /*3f30*/  HMMA.16816.F32 R64, R168, R66, R60 ;  /* 0x00000042a840723c */ /* 0x000fe2000000183c */
[----:B------:R-:W-:Y:S07]  /*3f40*/  LDSM.16.M88.4 R60, [R188+0x5000] ;  /* 0x00500000bc3c783b */ /* 0x000fee0000000200 */
[----:B--2---:R-:W-:Y:S01]  /*3f50*/  HMMA.16816.F32 R20, R172, R24, R52 ;  /* 0x00000018ac14723c */ /* 0x004fe20000001834 */
[----:B------:R-:W2:Y:S07]  /*3f60*/  LDSM.16.M88.4 R52, [R190+0x4000] ;  /* 0x00400000be34783b */ /* 0x000eae0000000200 */
[----:B------:R-:W-:Y:S08]  /*3f70*/  HMMA.16816.F32 R12, R176, R10, R12 ;  /* 0x0000000ab00c723c */ /* 0x000ff0000000180c */
[----:B------:R-:W-:Y:S08]  /*3f80*/  HMMA.16816.F32 R8, R180, R36, R4 ;  /* 0x00000024b408723c */ /* 0x000ff00000001804 */
[----:B------:R-:W-:Y:S08]  /*3f90*/  HMMA.16816.F32 R76, R168, R18, R76 ;  /* 0x00000012a84c723c */ /* 0x000ff0000000184c */
[----:B------:R-:W-:Y:S01]  /*3fa0*/  HMMA.16816.F32 R16, R172, R26, R64 ;  /* 0x0000001aac10723c */ /* 0x000fe20000001840 */
[----:B------:R-:W-:Y:S07]  /*3fb0*/  LDSM.16.M88.4 R64, [R188+0x5800] ;  /* 0x00580000bc40783b */ /* 0x000fee0000000200 */
[C---:B------:R-:W-:Y:S08]  /*3fc0*/  HMMA.16816.F32 R100, R168.reuse, R32, R100 ;  /* 0x00000020a864723c */ /* 0x040ff00000001864 */
[----:B------:R-:W-:Y:S01]  /*3fd0*/  HMMA.16816.F32 R96, R168, R34, R96 ;  /* 0x00000022a860723c */ /* 0x000fe20000001860 */
[----:B------:R-:W5:Y:S07]  /*3fe0*/  LDSM.16.M88.4 R32, [R195+0x4800] ;  /* 0x00480000c320783b */ /* 0x000f6e0000000200 */
[----:B-1----:R-:W-:Y:S08]  /*3ff0*/  HMMA.16816.F32 R20, R176, R44, R20 ;  /* 0x0000002cb014723c */ /* 0x002ff00000001814 */
[----:B------:R-:W-:Y:S01]  /*4000*/  HMMA.16816.F32 R4, R180, R38, R12 ;  /* 0x00000026b404723c */ /* 0x000fe2000000180c */
[----:B------:R-:W-:Y:S07]  /*4010*/  LDSM.16.M88.4 R36, [R189+0x4800] ;  /* 0x00480000bd24783b */ /* 0x000fee0000000200 */
[----:B---3--:R-:W-:Y:S01]  /*4020*/  HMMA.16816.F32 R28, R172, R40, R48 ;  /* 0x00000028ac1c723c */ /* 0x008fe20000001830 */
[----:B------:R-:W1:Y:S07]  /*4030*/  LDSM.16.M88.4 R48, [R189+0x4000] ;  /* 0x00400000bd30783b */ /* 0x000e6e0000000200 */
[----:B----4-:R-:W-:Y:S08]  /*4040*/  HMMA.16816.F32 R24, R184, R68, R8 ;  /* 0x00000044b818723c */ /* 0x010ff00000001808 */
[----:B------:R-:W-:Y:S01]  /*4050*/  HMMA.16816.F32 R8, R176, R46, R16 ;  /* 0x0000002eb008723c */ /* 0x000fe20000001810 */
[----:B------:R-:W-:Y:S07]  /*4060*/  LDSM.16.M88.4 R44, [R195+0x5800] ;  /* 0x00580000c32c783b */ /* 0x000fee0000000200 */
[----:B------:R-:W-:Y:S01]  /*4070*/  HMMA.16816.F32 R56, R172, R42, R56 ;  /* 0x0000002aac38723c */ /* 0x000fe20000001838 */
[----:B------:R-:W3:Y:S07]  /*4080*/  LDSM.16.M88.4 R40, [R190+0x4800] ;  /* 0x00480000be28783b */ /* 0x000eee0000000200 */
[----:B--2---:R-:W-:Y:S01]  /*4090*/  HMMA.16816.F32 R16, R180, R52, R20 ;  /* 0x00000034b410723c */ /* 0x004fe20000001814 */
[----:B------:R-:W-:-:S07]  /*40a0*/  FMUL.FTZ R0, R24, c[0x0][0x320] ;  /* 0x0000c80018007a20 */ /* 0x000fce0000410000 */
[----:B------:R-:W-:Y:S01]  /*40b0*/  HMMA.16816.F32 R4, R184, R70, R4 ;  /* 0x00000046b804723c */ /* 0x000fe20000001804 */
[----:B------:R2:W4:Y:S07]  /*40c0*/  MUFU.TANH R105, R0 ;  /* 0x0000000000697308 */ /* 0x00052e0000002400 */
[----:B-----5:R-:W-:Y:S01]  /*40d0*/  HMMA.16816.F32 R12, R176, R32, R28 ;  /* 0x00000020b00c723c */ /* 0x020fe2000000181c */
[----:B------:R-:W5:Y:S01]  /*40e0*/  LDSM.16.M88.4 R28, [R195+0x5000] ;  /* 0x00500000c31c783b */ /* 0x000f620000000200 */
[----:B--2---:R-:W-:-:S06]  /*40f0*/  FMUL.FTZ R0, R25, c[0x0][0x320] ;  /* 0x0000c80019007a20 */ /* 0x004fcc0000410000 */
[----:B------:R-:W-:Y:S01]  /*4100*/  HMMA.16816.F32 R8, R180, R54, R8 ;  /* 0x00000036b408723c */ /* 0x000fe20000001808 */
[----:B------:R-:W-:Y:S01]  /*4110*/  LDSM.16.M88.4 R52, [R188+0x6000] ;  /* 0x00600000bc34783b */ /* 0x000fe20000000200 */
[----:B------:R2:W1:Y:S02]  /*4120*/  MUFU.TANH R104, R0 ;  /* 0x0000000000687308 */ /* 0x0004640000002400 */
[----:B--2---:R-:W-:-:S06]  /*4130*/  FMUL.FTZ R0, R26, c[0x0][0x320] ;  /* 0x0000c8001a007a20 */ /* 0x004fcc0000410000 */
[----:B------:R2:W1:Y:S01]  /*4140*/  MUFU.TANH R107, R0 ;  /* 0x00000000006b7308 */ /* 0x0004620000002400 */
[----:B------:R-:W-:Y:S01]  /*4150*/  HMMA.16816.F32 R68, R172, R62, R88 ;  /* 0x0000003eac44723c */ /* 0x000fe20000001858 */
[----:B--2---:R-:W-:-:S07]  /*4160*/  FMUL.FTZ R0, R27, c[0x0][0x320] ;  /* 0x0000c8001b007a20 */ /* 0x004fce0000410000 */
[----:B-1----:R-:W-:Y:S01]  /*4170*/  HMMA.16816.F32 R24, R184, R48, R16 ;  /* 0x00000030b818723c */ /* 0x002fe20000001810 */
[----:B------:R1:W2:Y:S07]  /*4180*/  MUFU.TANH R106, R0 ;  /* 0x00000000006a7308 */ /* 0x0002ae0000002400 */
[----:B------:R-:W-:Y:S01]  /*4190*/  HMMA.16816.F32 R72, R172, R60, R72 ;  /* 0x0000003cac48723c */ /* 0x000fe20000001848 */
[----:B-1----:R-:W-:-:S04]  /*41a0*/  FMUL.FTZ R0, R4, c[0x0][0x320] ;  /* 0x0000c80004007a20 */ /* 0x002fc80000410000 */
[----:B------:R1:W1:Y:S03]  /*41b0*/  MUFU.TANH R91, R0 ;  /* 0x00000000005b7308 */ /* 0x0002660000002400 */
[----:B------:R-:W-:Y:S01]  /*41c0*/  HMMA.16816.F32 R20, R176, R34, R56 ;  /* 0x00000022b014723c */ /* 0x000fe20000001838 */
[----:B------:R-:W2:Y:S07]  /*41d0*/  LDSM.16.M88.4 R32, [R190+0x5000] ;  /* 0x00500000be20783b */ /* 0x000eae0000000200 */
[----:B---3--:R-:W-:Y:S01]  /*41e0*/  HMMA.16816.F32 R16, R180, R40, R12 ;  /* 0x00000028b410723c */ /* 0x008fe2000000180c */
[----:B-1----:R-:W-:-:S04]  /*41f0*/  FMUL.FTZ R0, R5, c[0x0][0x320] ;  /* 0x0000c80005007a20 */ /* 0x002fc80000410000 */
[----:B------:R1:W3:Y:S03]  /*4200*/  MUFU.TANH R90, R0 ;  /* 0x00000000005a7308 */ /* 0x0002e60000002400 */
[----:B------:R-:W-:Y:S01]  /*4210*/  HMMA.16816.F32 R60, R172, R64, R92 ;  /* 0x00000040ac3c723c */ /* 0x000fe2000000185c */
[----:B-1----:R-:W-:-:S04]  /*4220*/  FMUL.FTZ R0, R6, c[0x0][0x320] ;  /* 0x0000c80006007a20 */ /* 0x002fc80000410000 */
[----:B------:R1:W1:Y:S03]  /*4230*/  MUFU.TANH R93, R0 ;  /* 0x00000000005d7308 */ /* 0x0002660000002400 */
[----:B------:R-:W-:Y:S01]  /*4240*/  HMMA.16816.F32 R64, R172, R66, R80 ;  /* 0x00000042ac40723c */ /* 0x000fe20000001850 */
[----:B-1----:R-:W-:-:S07]  /*4250*/  FMUL.FTZ R0, R7, c[0x0][0x320] ;  /* 0x0000c80007007a20 */ /* 0x002fce0000410000 */
[----:B------:R-:W-:Y:S01]  /*4260*/  HMMA.16816.F32 R4, R184, R50, R8 ;  /* 0x00000032b804723c */ /* 0x000fe20000001808 */
[----:B------:R-:W-:Y:S01]  /*4270*/  LDSM.16.M88.4 R48, [R188+0x6800] ;  /* 0x00680000bc30783b */ /* 0x000fe20000000200 */
[----:B------:R1:W1:Y:S06]  /*4280*/  MUFU.TANH R92, R0 ;  /* 0x00000000005c7308 */ /* 0x00026c0000002400 */
[----:B-----5:R-:W-:Y:S01]  /*4290*/  HMMA.16816.F32 R12, R176, R28, R72 ;  /* 0x0000001cb00c723c */ /* 0x020fe20000001848 */
[----:B-1----:R-:W-:-:S04]  /*42a0*/  FMUL.FTZ R0, R24, c[0x0][0x320] ;  /* 0x0000c80018007a20 */ /* 0x002fc80000410000 */
[----:B------:R1:W1:Y:S03]  /*42b0*/  MUFU.TANH R88, R0 ;  /* 0x0000000000587308 */ /* 0x0002660000002400 */
[----:B------:R-:W-:Y:S01]  /*42c0*/  HMMA.16816.F32 R8, R180, R42, R20 ;  /* 0x0000002ab408723c */ /* 0x000fe20000001814 */
[----:B------:R-:W5:Y:S01]  /*42d0*/  LDSM.16.M88.4 R40, [R189+0x5000] ;  /* 0x00500000bd28783b */ /* 0x000f620000000200 */
[----:B-1----:R-:W-:-:S04]  /*42e0*/  FMUL.FTZ R0, R25, c[0x0][0x320] ;  /* 0x0000c80019007a20 */ /* 0x002fc80000410000 */
[----:B------:R1:W1:Y:S02]  /*42f0*/  MUFU.TANH R82, R0 ;  /* 0x0000000000527308 */ /* 0x0002640000002400 */
[----:B------:R-:W-:Y:S01]  /*4300*/  HMMA.16816.F32 R20, R176, R30, R68 ;  /* 0x0000001eb014723c */ /* 0x000fe20000001844 */
[----:B------:R-:W2:Y:S01]  /*4310*/  LDSM.16.M88.4 R28, [R190+0x5800] ;  /* 0x00580000be1c783b */ /* 0x000ea20000000200 */
[----:B-1----:R-:W-:-:S04]  /*4320*/  FMUL.FTZ R0, R26, c[0x0][0x320] ;  /* 0x0000c8001a007a20 */ /* 0x002fc80000410000 */
[----:B------:R1:W1:Y:S02]  /*4330*/  MUFU.TANH R89, R0 ;  /* 0x0000000000597308 */ /* 0x0002640000002400 */
[----:B-1----:R-:W-:Y:S02]  /*4340*/  FMUL.FTZ R0, R27, c[0x0][0x320] ;  /* 0x0000c8001b007a20 */ /* 0x002fe40000410000 */
[----:B------:R-:W-:Y:S04]  /*4350*/  HMMA.16816.F32 R24, R184, R36, R16 ;  /* 0x00000024b818723c */ /* 0x000fe80000001810 */
[----:B------:R1:W1:Y:S02]  /*4360*/  MUFU.TANH R83, R0 ;  /* 0x0000000000537308 */ /* 0x0002640000002400 */
[----:B-1----:R-:W-:-:S06]  /*4370*/  FMUL.FTZ R0, R4, c[0x0][0x320] ;  /* 0x0000c80004007a20 */ /* 0x002fcc0000410000 */
[----:B------:R1:W1:Y:S01]  /*4380*/  MUFU.TANH R75, R0 ;  /* 0x00000000004b7308 */ /* 0x0002620000002400 */
[----:B--2---:R-:W-:Y:S01]  /*4390*/  HMMA.16816.F32 R16, R180, R32, R12 ;  /* 0x00000020b410723c */ /* 0x004fe2000000180c */
[----:B-1----:R-:W-:-:S06]  /*43a0*/  FMUL.FTZ R0, R5, c[0x0][0x320] ;  /* 0x0000c80005007a20 */ /* 0x002fcc0000410000 */
[----:B------:R1:W2:Y:S02]  /*43b0*/  MUFU.TANH R74, R0 ;  /* 0x00000000004a7308 */ /* 0x0002a40000002400 */
[----:B-1----:R-:W-:-:S06]  /*43c0*/  FMUL.FTZ R0, R6, c[0x0][0x320] ;  /* 0x0000c80006007a20 */ /* 0x002fcc0000410000 */
[----:B------:R1:W1:Y:S01]  /*43d0*/  MUFU.TANH R81, R0 ;  /* 0x0000000000517308 */ /* 0x0002620000002400 */
[----:B------:R-:W-:Y:S01]  /*43e0*/  HMMA.16816.F32 R12, R176, R44, R60 ;  /* 0x0000002cb00c723c */ /* 0x000fe2000000183c */
[----:B-1----:R-:W-:-:S07]  /*43f0*/  FMUL.FTZ R0, R7, c[0x0][0x320] ;  /* 0x0000c80007007a20 */ /* 0x002fce0000410000 */
[----:B------:R-:W-:Y:S01]  /*4400*/  HMMA.16816.F32 R4, R184, R38, R8 ;  /* 0x00000026b804723c */ /* 0x000fe20000001808 */
[----:B------:R-:W-:Y:S01]  /*4410*/  LDSM.16.M88.4 R36, [R189+0x5800] ;  /* 0x00580000bd24783b */ /* 0x000fe20000000200 */
[----:B------:R1:W1:Y:S06]  /*4420*/  MUFU.TANH R80, R0 ;  /* 0x0000000000507308 */ /* 0x00026c0000002400 */
[----:B------:R-:W-:Y:S01]  /*4430*/  HMMA.16816.F32 R8, R180, R34, R20 ;  /* 0x00000022b408723c */ /* 0x000fe20000001814 */
[----:B------:R-:W2:Y:S01]  /*4440*/  LDSM.16.M88.4 R32, [R195+0x6000] ;  /* 0x00600000c320783b */ /* 0x000ea20000000200 */
[----:B-1----:R-:W-:-:S04]  /*4450*/  FMUL.FTZ R0, R24, c[0x0][0x320] ;  /* 0x0000c80018007a20 */ /* 0x002fc80000410000 */
[----:B------:R1:W1:Y:S02]  /*4460*/  MUFU.TANH R71, R0 ;  /* 0x0000000000477308 */ /* 0x0002640000002400 */
[----:B-1----:R-:W-:-:S06]  /*4470*/  FMUL.FTZ R0, R25, c[0x0][0x320] ;  /* 0x0000c80019007a20 */ /* 0x002fcc0000410000 */
[----:B------:R1:W1:Y:S01]  /*4480*/  MUFU.TANH R70, R0 ;  /* 0x0000000000467308 */ /* 0x0002620000002400 */
[----:B------:R-:W-:Y:S01]  /*4490*/  HMMA.16816.F32 R56, R172, R52, R84 ;  /* 0x00000034ac38723c */ /* 0x000fe20000001854 */
[----:B-1----:R-:W-:-:S06]  /*44a0*/  FMUL.FTZ R0, R26, c[0x0][0x320] ;  /* 0x0000c8001a007a20 */ /* 0x002fcc0000410000 */
[----:B------:R1:W1:Y:S01]  /*44b0*/  MUFU.TANH R72, R0 ;  /* 0x0000000000487308 */ /* 0x0002620000002400 */
[----:B------:R-:W-:Y:S01]  /*44c0*/  HMMA.16816.F32 R20, R176, R46, R64 ;  /* 0x0000002eb014723c */ /* 0x000fe20000001840 */
[----:B------:R-:W2:Y:S01]  /*44d0*/  LDSM.16.M88.4 R44, [R190+0x6000] ;  /* 0x00600000be2c783b */ /* 0x000ea20000000200 */
[----:B-1----:R-:W-:-:S06]  /*44e0*/  FMUL.FTZ R0, R27, c[0x0][0x320] ;  /* 0x0000c8001b007a20 */ /* 0x002fcc0000410000 */
[----:B-----5:R-:W-:Y:S01]  /*44f0*/  HMMA.16816.F32 R24, R184, R40, R16 ;  /* 0x00000028b818723c */ /* 0x020fe20000001810 */
[----:B------:R1:W1:Y:S02]  /*4500*/  MUFU.TANH R73, R0 ;  /* 0x0000000000497308 */ /* 0x0002640000002400 */
[----:B-1----:R-:W-:-:S06]  /*4510*/  FMUL.FTZ R0, R4, c[0x0][0x320] ;  /* 0x0000c80004007a20 */ /* 0x002fcc0000410000 */
[----:B------:R1:W1:Y:S01]  /*4520*/  MUFU.TANH R69, R0 ;  /* 0x0000000000457308 */ /* 0x0002620000002400 */
[----:B------:R-:W-:Y:S08]  /*4530*/  HMMA.16816.F32 R52, R172, R54, R76 ;  /* 0x00000036ac34723c */ /* 0x000ff0000000184c */
[----:B------:R-:W-:Y:S01]  /*4540*/  HMMA.16816.F32 R16, R180, R28, R12 ;  /* 0x0000001cb410723c */ /* 0x000fe2000000180c */
[----:B-1----:R-:W-:-:S04]  /*4550*/  FMUL.FTZ R0, R5, c[0x0][0x320] ;  /* 0x0000c80005007a20 */ /* 0x002fc80000410000 */
[----:B------:R1:W1:Y:S02]  /*4560*/  MUFU.TANH R68, R0 ;  /* 0x0000000000447308 */ /* 0x0002640000002400 */
[----:B-1----:R-:W-:-:S06]  /*4570*/  FMUL.FTZ R0, R6, c[0x0][0x320] ;  /* 0x0000c80006007a20 */ /* 0x002fcc0000410000 */
[----:B------:R1:W1:Y:S01]  /*4580*/  MUFU.TANH R65, R0 ;  /* 0x0000000000417308 */ /* 0x0002620000002400 */
[----:B--2---:R-:W-:Y:S01]  /*4590*/  HMMA.16816.F32 R12, R176, R32, R56 ;  /* 0x00000020b00c723c */ /* 0x004fe20000001838 */
[----:B-1----:R-:W-:-:S07]  /*45a0*/  FMUL.FTZ R0, R7, c[0x0][0x320] ;  /* 0x0000c80007007a20 */ /* 0x002fce0000410000 */
[----:B------:R-:W-:Y:S01]  /*45b0*/  HMMA.16816.F32 R4, R184, R42, R8 ;  /* 0x0000002ab804723c */ /* 0x000fe20000001808 */
[----:B------:R-:W1:Y:S01]  /*45c0*/  LDSM.16.M88.4 R40, [R195+0x6800] ;  /* 0x00680000c328783b */ /* 0x000e620000000200 */
[----:B------:R2:W1:Y:S02]  /*45d0*/  MUFU.TANH R64, R0 ;  /* 0x0000000000407308 */ /* 0x0004640000002400 */
[----:B--2---:R-:W-:-:S06]  /*45e0*/  FMUL.FTZ R0, R24, c[0x0][0x320] ;  /* 0x0000c80018007a20 */ /* 0x004fcc0000410000 */
[----:B------:R2:W1:Y:S01]  /*45f0*/  MUFU.TANH R60, R0 ;  /* 0x00000000003c7308 */ /* 0x0004620000002400 */
[----:B------:R-:W-:Y:S01]  /*4600*/  HMMA.16816.F32 R8, R180, R30, R20 ;  /* 0x0000001eb408723c */ /* 0x000fe20000001814 */
[----:B--2---:R-:W-:-:S06]  /*4610*/  FMUL.FTZ R0, R25, c[0x0][0x320] ;  /* 0x0000c80019007a20 */ /* 0x004fcc0000410000 */
[----:B------:R2:W1:Y:S01]  /*4620*/  MUFU.TANH R58, R0 ;  /* 0x00000000003a7308 */ /* 0x0004620000002400 */
[----:B------:R-:W-:Y:S01]  /*4630*/  HMMA.16816.F32 R28, R176, R34, R52 ;  /* 0x00000022b01c723c */ /* 0x000fe20000001834 */
[----:B------:R-:W5:Y:S04]  /*4640*/  LDSM.16.M88.4 R52, [R189+0x6000] ;  /* 0x00600000bd34783b */ /* 0x000f680000000200 */
[----:B------:R-:W1:Y:S01]  /*4650*/  LDSM.16.M88.4 R32, [R190+0x6800] ;  /* 0x00680000be20783b */ /* 0x000e620000000200 */
[----:B--2---:R-:W-:-:S04]  /*4660*/  FMUL.FTZ R0, R26, c[0x0][0x320] ;  /* 0x0000c8001a007a20 */ /* 0x004fc80000410000 */
[----:B------:R2:W1:Y:S02]  /*4670*/  MUFU.TANH R63, R0 ;  /* 0x00000000003f7308 */ /* 0x0004640000002400 */
[----:B--2---:R-:W-:Y:S02]  /*4680*/  FMUL.FTZ R0, R27, c[0x0][0x320] ;  /* 0x0000c8001b007a20 */ /* 0x004fe40000410000 */
[----:B------:R-:W-:Y:S04]  /*4690*/  HMMA.16816.F32 R24, R184, R36, R16 ;  /* 0x00000024b818723c */ /* 0x000fe80000001810 */
[----:B------:R2:W1:Y:S04]  /*46a0*/  MUFU.TANH R62, R0 ;  /* 0x00000000003e7308 */ /* 0x0004680000002400 */
[----:B------:R-:W-:Y:S01]  /*46b0*/  HMMA.16816.F32 R16, R172, R48, R100 ;  /* 0x00000030ac10723c */ /* 0x000fe20000001864 */
[----:B--2---:R-:W-:-:S04]  /*46c0*/  FMUL.FTZ R0, R4, c[0x0][0x320] ;  /* 0x0000c80004007a20 */ /* 0x004fc80000410000 */
[----:B------:R2:W1:Y:S03]  /*46d0*/  MUFU.TANH R57, R0 ;  /* 0x0000000000397308 */ /* 0x0004660000002400 */
[----:B------:R-:W-:Y:S01]  /*46e0*/  HMMA.16816.F32 R20, R180, R44, R12 ;  /* 0x0000002cb414723c */ /* 0x000fe2000000180c */
[----:B--2---:R-:W-:-:S04]  /*46f0*/  FMUL.FTZ R0, R5, c[0x0][0x320] ;  /* 0x0000c80005007a20 */ /* 0x004fc80000410000 */
[----:B------:R2:W1:Y:S03]  /*4700*/  MUFU.TANH R56, R0 ;  /* 0x0000000000387308 */ /* 0x0004660000002400 */
[----:B------:R-:W-:Y:S01]  /*4710*/  HMMA.16816.F32 R8, R184, R38, R8 ;  /* 0x00000026b808723c */ /* 0x000fe20000001808 */
[----:B--2---:R-:W-:-:S04]  /*4720*/  FMUL.FTZ R0, R6, c[0x0][0x320] ;  /* 0x0000c80006007a20 */ /* 0x004fc80000410000 */
[----:B------:R2:W2:Y:S03]  /*4730*/  MUFU.TANH R61, R0 ;  /* 0x00000000003d7308 */ /* 0x0004a60000002400 */
[----:B-1----:R-:W-:Y:S01]  /*4740*/  HMMA.16816.F32 R12, R176, R40, R16 ;  /* 0x00000028b00c723c */ /* 0x002fe20000001810 */
[----:B--2---:R-:W-:-:S04]  /*4750*/  FMUL.FTZ R0, R7, c[0x0][0x320] ;  /* 0x0000c80007007a20 */ /* 0x004fc80000410000 */
[----:B------:R1:W2:Y:S03]  /*4760*/  MUFU.TANH R59, R0 ;  /* 0x00000000003b7308 */ /* 0x0002a60000002400 */
[----:B------:R-:W-:Y:S01]  /*4770*/  HMMA.16816.F32 R4, R172, R50, R96 ;  /* 0x00000032ac04723c */ /* 0x000fe20000001860 */
[----:B-1----:R-:W-:-:S04]  /*4780*/  FMUL.FTZ R0, R24, c[0x0][0x320] ;  /* 0x0000c80018007a20 */ /* 0x002fc80000410000 */
[----:B------:R1:W1:Y:S03]  /*4790*/  MUFU.TANH R37, R0 ;  /* 0x0000000000257308 */ /* 0x0002660000002400 */
[----:B------:R-:W-:Y:S01]  /*47a0*/  HMMA.16816.F32 R16, R180, R46, R28 ;  /* 0x0000002eb410723c */ /* 0x000fe2000000181c */
[----:B-1----:R-:W-:-:S04]  /*47b0*/  FMUL.FTZ R0, R25, c[0x0][0x320] ;  /* 0x0000c80019007a20 */ /* 0x002fc80000410000 */
[----:B------:R1:W1:Y:S03]  /*47c0*/  MUFU.TANH R36, R0 ;  /* 0x0000000000247308 */ /* 0x0002660000002400 */
[----:B-----5:R-:W-:Y:S01]  /*47d0*/  HMMA.16816.F32 R20, R184, R52, R20 ;  /* 0x00000034b814723c */ /* 0x020fe20000001814 */
[----:B-1----:R-:W-:-:S04]  /*47e0*/  FMUL.FTZ R0, R26, c[0x0][0x320] ;  /* 0x0000c8001a007a20 */ /* 0x002fc80000410000 */
[----:B------:R1:W1:Y:S03]  /*47f0*/  MUFU.TANH R51, R0 ;  /* 0x0000000000337308 */ /* 0x0002660000002400 */
[----:B------:R-:W-:Y:S01]  /*4800*/  HMMA.16816.F32 R4, R176, R42, R4 ;  /* 0x0000002ab004723c */ /* 0x000fe20000001804 */
[----:B-1----:R-:W-:Y:S02]  /*4810*/  FMUL.FTZ R0, R27, c[0x0][0x320] ;  /* 0x0000c8001b007a20 */ /* 0x002fe40000410000 */
[----:B------:R-:W1:Y:S05]  /*4820*/  LDSM.16.M88.4 R24, [R189+0x6800] ;  /* 0x00680000bd18783b */ /* 0x000e6a0000000200 */
[----:B------:R-:W-:Y:S01]  /*4830*/  HMMA.16816.F32 R12, R180, R32, R12 ;  /* 0x00000020b40c723c */ /* 0x000fe2000000180c */
[----:B------:R5:W1:Y:S01]  /*4840*/  MUFU.TANH R50, R0 ;  /* 0x0000000000327308 */ /* 0x000a620000002400 */
[----:B------:R-:W-:Y:S01]  /*4850*/  ISETP.GT.AND P0, PT, R138, R2, PT ;  /* 0x000000028a00720c */ /* 0x000fe20003f04270 */
[----:B------:R-:W-:-:S04]  /*4860*/  DEPBAR.LE SB0, 0x0 ;  /* 0x000080000000791a */ /* 0x000fc80000000000 */
[----:B-----5:R-:W-:-:S04]  /*4870*/  FMUL.FTZ R0, R8, c[0x0][0x320] ;  /* 0x0000c80008007a20 */ /* 0x020fc80000410000 */
[----:B------:R5:W1:Y:S01]  /*4880*/  MUFU.TANH R31, R0 ;  /* 0x00000000001f7308 */ /* 0x000a620000002400 */
[----:B------:R-:W-:Y:S01]  /*4890*/  HMMA.16816.F32 R16, R184, R54, R16 ;  /* 0x00000036b810723c */ /* 0x000fe20000001810 */
[----:B-----5:R-:W-:-:S06]  /*48a0*/  FMUL.FTZ R0, R9, c[0x0][0x320] ;  /* 0x0000c80009007a20 */ /* 0x020fcc0000410000 */
[----:B------:R5:W1:Y:S02]  /*48b0*/  MUFU.TANH R30, R0 ;  /* 0x00000000001e7308 */ /* 0x000a640000002400 */
[----:B-----5:R-:W-:-:S06]  /*48c0*/  FMUL.FTZ R0, R10, c[0x0][0x320] ;  /* 0x0000c8000a007a20 */ /* 0x020fcc0000410000 */
[----:B------:R5:W1:Y:S02]  /*48d0*/  MUFU.TANH R39, R0 ;  /* 0x0000000000277308 */ /* 0x000a640000002400 */
[----:B-----5:R-:W-:-:S06]  /*48e0*/  FMUL.FTZ R0, R11, c[0x0][0x320] ;  /* 0x0000c8000b007a20 */ /* 0x020fcc0000410000 */
[----:B------:R5:W1:Y:S01]  /*48f0*/  MUFU.TANH R38, R0 ;  /* 0x0000000000267308 */ /* 0x000a620000002400 */
[----:B------:R-:W-:Y:S01]  /*4900*/  HMMA.16816.F32 R4, R180, R34, R4 ;  /* 0x00000022b404723c */ /* 0x000fe20000001804 */
[----:B-----5:R-:W-:-:S06]  /*4910*/  FMUL.FTZ R0, R20, c[0x0][0x320] ;  /* 0x0000c80014007a20 */ /* 0x020fcc0000410000 */
[----:B------:R5:W2:Y:S01]  /*4920*/  MUFU.TANH R29, R0 ;  /* 0x00000000001d7308 */ /* 0x000aa20000002400 */
[----:B-1----:R-:W-:Y:S01]  /*4930*/  HMMA.16816.F32 R8, R184, R24, R12 ;  /* 0x00000018b808723c */ /* 0x002fe2000000180c */
[----:B-----5:R-:W-:-:S06]  /*4940*/  FMUL.FTZ R0, R21, c[0x0][0x320] ;  /* 0x0000c80015007a20 */ /* 0x020fcc0000410000 */
        /* <DEDUP_REMOVED lines=28> */
[----:B------:R-:W-:Y:S01]  /*4b10*/  BSSY B1, `(.L_x_1328) ;  /* 0x000007c000017945 */ /* 0x000fe20003800000 */
[----:B-1----:R-:W-:-:S06]  /*4b20*/  FMUL.FTZ R0, R7, c[0x0][0x320] ;  /* 0x0000c80007007a20 */ /* 0x002fcc0000410000 */
[----:B------:R1:W1:Y:S01]  /*4b30*/  MUFU.TANH R23, R0 ;  /* 0x0000000000177308 */ /* 0x0002620000002400 */
[C---:B------:R-:W-:Y:S02]  /*4b40*/  IADD3 R203, R195.reuse, 0x3800, RZ ;  /* 0x00003800c3cb7810 */ /* 0x040fe40007ffe0ff */
[C---:B------:R-:W-:Y:S02]  /*4b50*/  IADD3 R202, R195.reuse, 0x6800, RZ ;  /* 0x00006800c3ca7810 */ /* 0x040fe40007ffe0ff */
[C---:B------:R-:W-:Y:S02]  /*4b60*/  IADD3 R201, R195.reuse, 0x6000, RZ ;  /* 0x00006000c3c97810 */ /* 0x040fe40007ffe0ff */
[C---:B------:R-:W-:Y:S02]  /*4b70*/  IADD3 R200, R195.reuse, 0x5800, RZ ;  /* 0x00005800c3c87810 */ /* 0x040fe40007ffe0ff */
[C---:B------:R-:W-:Y:S02]  /*4b80*/  IADD3 R199, R195.reuse, 0x5000, RZ ;  /* 0x00005000c3c77810 */ /* 0x040fe40007ffe0ff */
[----:B------:R-:W-:-:S02]  /*4b90*/  IADD3 R198, R195, 0x4800, RZ ;  /* 0x00004800c3c67810 */ /* 0x000fc40007ffe0ff */
[----:B------:R-:W-:Y:S01]  /*4ba0*/  IADD3 R197, R195, 0x4000, RZ ;  /* 0x00004000c3c57810 */ /* 0x000fe20007ffe0ff */
[----:B------:R-:W-:Y:S06]  /*4bb0*/  BAR.SYNC.DEFER_BLOCKING 0x0 ;  /* 0x0000000000007b1d */ /* 0x000fec0000010000 */
[----:B------:R-:W-:Y:S05]  /*4bc0*/  @!P0 BRA `(.L_x_1329) ;  /* 0x0000070000008947 */ /* 0x000fea0003800000 */
[----:B-1234-:R-:W2:Y:S04]  /*4bd0*/  LDL R3, [R1+0xc] ;  /* 0x00000c0001037983 */ /* 0x01eea80000100800 */
[----:B------:R-:W2:Y:S04]  /*4be0*/  LDL R2, [R1+0x4] ;  /* 0x0000040001027983 */ /* 0x000ea80000100800 */
[----:B------:R-:W3:Y:S04]  /*4bf0*/  LDL.64 R140, [R1+0x20] ;  /* 0x00002000018c7983 */ /* 0x000ee80000100a00 */
[----:B------:R-:W4:Y:S01]  /*4c00*/  LDL R139, [R1+0x30] ;  /* 0x00003000018b7983 */ /* 0x000f220000100800 */
[----:B------:R-:W-:-:S03]  /*4c10*/  IMAD.MOV.U32 R219, RZ, RZ, RZ ;  /* 0x000000ffffdb7224 */ /* 0x000fc600078e00ff */
[----:B------:R-:W5:Y:S04]  /*4c20*/  LDL.64 R16, [R1+0x18] ;  /* 0x0000180001107983 */ /* 0x000f680000100a00 */
[----:B------:R-:W3:Y:S01]  /*4c30*/  LDL R6, [R1+0x10] ;  /* 0x0000100001067983 */ /* 0x000ee20000100800 */
[----:B--2---:R-:W-:-:S04]  /*4c40*/  IADD3 R2, R2, R137, R3 ;  /* 0x0000008902027210 */ /* 0x004fc80007ffe003 */
[----:B------:R-:W-:-:S05]  /*4c50*/  IADD3 R2, R2, -0x70, RZ ;  /* 0xffffff9002027810 */ /* 0x000fca0007ffe0ff */
[----:B------:R-:W-:-:S04]  /*4c60*/  @P2 IMAD.HI.U32 R3, R2, c[0x0][0x2bc], RZ ;  /* 0x0000af0002032a27 */ /* 0x000fc800078e00ff */
[----:B------:R-:W-:Y:S01]  /*4c70*/  IMAD.MOV.U32 R0, RZ, RZ, R2 ;  /* 0x000000ffff007224 */ /* 0x000fe200078e0002 */
[----:B------:R-:W-:-:S04]  /*4c80*/  @P2 SHF.R.U32.HI R0, RZ, c[0x0][0x2c0], R3 ;  /* 0x0000b000ff002a19 */ /* 0x000fc80000011603 */
[----:B---3--:R-:W-:-:S04]  /*4c90*/  @!P1 IADD3 R3, P0, R0, R140, RZ ;  /* 0x0000008c00039210 */ /* 0x008fc80007f1e0ff */
[----:B----4-:R-:W-:Y:S02]  /*4ca0*/  @!P1 LEA.HI.X.SX32 R5, R0, R139, 0x1, P0 ;  /* 0x0000008b00059211 */ /* 0x010fe400000f0eff */
        /* <DEDUP_REMOVED lines=13> */
[----:B-----5:R-:W-:-:S03]  /*4d80*/  IADD3 R0, P4, R16, R2, RZ ;  /* 0x0000000210007210 */ /* 0x020fc60007f9e0ff */
[----:B------:R-:W-:Y:S01]  /*4d90*/  IMAD R2, R219, c[0x0][0x1f4], R4 ;  /* 0x00007d00db027a24 */ /* 0x000fe200078e0204 */
[----:B------:R-:W-:-:S04]  /*4da0*/  LEA R4, P0, R0, c[0x0][0x1c8], 0x1 ;  /* 0x0000720000047a11 */ /* 0x000fc800078008ff */
[----:B------:R-:W-:-:S04]  /*4db0*/  IADD3.X R2, R6, R3, R2, P4, !PT ;  /* 0x0000000306027210 */ /* 0x000fc800027fe402 */
[----:B------:R-:W-:Y:S01]  /*4dc0*/  LEA.HI.X R0, R0, c[0x0][0x1cc], R2, 0x1, P0 ;  /* 0x0000730000007a11 */ /* 0x000fe200000f0c02 */
[----:B------:R-:W-:Y:S05]  /*4dd0*/  BRA.DIV ~URZ, `(.L_x_1330) ;  /* 0x0000fa227f007947 */ /* 0x000fea000b800000 */
[----:B------:R1:W2:Y:S02]  /*4de0*/  SHFL.IDX PT, R5, R0, RZ, 0x181f ;  /* 0x00181fff00057589 */ /* 0x0002a400000e0000 */
.L_x_1445:
[----:B------:R-:W-:Y:S05]  /*4df0*/  BRA.DIV ~URZ, `(.L_x_1331) ;  /* 0x0000fa727f007947 */ /* 0x000fea000b800000 */
[----:B------:R3:W4:Y:S02]  /*4e00*/  SHFL.IDX PT, R2, R4, RZ, 0x181f ;  /* 0x00181fff04027589 */ /* 0x00072400000e0000 */
.L_x_1446:
[----:B------:R-:W-:Y:S01]  /*4e10*/  ISETP.GE.AND P0, PT, R222, 0x1, PT ;  /* 0x00000001de00780c */ /* 0x000fe20003f06270 */
[----:B------:R-:W-:-:S12]  /*4e20*/  BSSY B0, `(.L_x_1332) ;  /* 0x000000f000007945 */ /* 0x000fd80003800000 */
[----:B------:R-:W-:Y:S05]  /*4e30*/  @!P0 BRA `(.L_x_1333) ;  /* 0x000000d000008947 */ /* 0x000fea0003800000 */
[C---:B------:R-:W-:Y:S01]  /*4e40*/  IMAD.SHL.U32 R6, R238.reuse, 0x2, RZ ;  /* 0x00000002ee067824 */ /* 0x040fe200078e00ff */
[----:B------:R-:W-:Y:S01]  /*4e50*/  ISETP.GE.AND P4, PT, R238, c[0x0][0x1d4], PT ;  /* 0x00007500ee007a0c */ /* 0x000fe20003f86270 */
[C---:B------:R-:W-:Y:S01]  /*4e60*/  IMAD.SHL.U32 R3, R248.reuse, 0x2, RZ ;  /* 0x00000002f8037824 */ /* 0x040fe200078e00ff */
[----:B------:R-:W-:Y:S02]  /*4e70*/  ISETP.GE.AND P0, PT, R248, c[0x0][0x1d4], PT ;  /* 0x00007500f8007a0c */ /* 0x000fe40003f06270 */
[C---:B----4-:R-:W-:Y:S02]  /*4e80*/  IADD3 R6, P6, R2.reuse, R6, RZ ;  /* 0x0000000602067210 */ /* 0x050fe40007fde0ff */
        /* <DEDUP_REMOVED lines=8> */
.L_x_1333:
[----:B------:R-:W-:Y:S05]  /*4f10*/  BSYNC B0 ;  /* 0x0000000000007941 */ /* 0x000fea0003800000 */
.L_x_1332:
[----:B------:R-:W-:Y:S05]  /*4f20*/  BRA.DIV ~URZ, `(.L_x_1334) ;  /* 0x0000f9b27f007947 */ /* 0x000fea000b800000 */
[----:B--2---:R2:W1:Y:S04]  /*4f30*/  SHFL.IDX PT, R5, R0, 0x1, 0x181f ;  /* 0x00381f0000057f89 */ /* 0x00446800000e0000 */
[----:B----4-:R2:W4:Y:S02]  /*4f40*/  SHFL.IDX PT, R2, R4, 0x1, 0x181f ;  /* 0x00381f0004027f89 */ /* 0x01052400000e0000 */
.L_x_1447:
        /* <DEDUP_REMOVED lines=9> */
[C---:B-1----:R-:W-:Y:S02]  /*4fe0*/  IMAD.X R7, R5.reuse, 0x1, R220, P6 ;  /* 0x0000000105077824 */ /* 0x042fe400030e06dc */
[----:B------:R-:W-:-:S03]  /*4ff0*/  IMAD.X R3, R5, 0x1, R221, P5 ;  /* 0x0000000105037824 */ /* 0x000fc600028e06dd */
[----:B------:R-:W-:Y:S01]  /*5000*/  @!PT LDS RZ, [RZ] ;  /* 0x00000000fffff984 */ /* 0x000fe20000000800 */
[----:B------:R-:W-:Y:S01]  /*5010*/  @!PT LDS RZ, [RZ] ;  /* 0x00000000fffff984 */ /* 0x000fe20000000800 */
[----:B------:R-:W-:Y:S01]  /*5020*/  @!PT LDS RZ, [RZ] ;  /* 0x00000000fffff984 */ /* 0x000fe20000000800 */
[----:B------:R1:W-:Y:S04]  /*5030*/  LDGSTS.E.BYPASS.LTC128B.128 [R215+0x9100], [R6.64], !P4 ;  /* 0x0910000006d77fae */ /* 0x0003e8000e101d46 */
[----:B------:R1:W-:Y:S02]  /*5040*/  LDGSTS.E.BYPASS.LTC128B.128 [R215+0xc900], [R2.64], !P0 ;  /* 0x0c90000002d77fae */ /* 0x0003e4000c101d46 */
.L_x_1336:
[----:B------:R-:W-:Y:S05]  /*5050*/  BSYNC B0 ;  /* 0x0000000000007941 */ /* 0x000fea0003800000 */
.L_x_1335:
[----:B------:R-:W-:Y:S05]  /*5060*/  BRA.DIV ~URZ, `(.L_x_1337) ;  /* 0x0000f9427f007947 */ /* 0x000fea000b800000 */
[----:B-1----:R1:W2:Y:S02]  /*5070*/  SHFL.IDX PT, R5, R0, 0x2, 0x181f ;  /* 0x00581f0000057f89 */ /* 0x0022a400000e0000 */
.L_x_1448:
[----:B------:R-:W-:Y:S05]  /*5080*/  BRA.DIV ~URZ, `(.L_x_1338) ;  /* 0x0000f9927f007947 */ /* 0x000fea000b800000 */
[----:B----4-:R4:W1:Y:S02]  /*5090*/  SHFL.IDX PT, R2, R4, 0x2, 0x181f ;  /* 0x00581f0004027f89 */ /* 0x01086400000e0000 */
.L_x_1449:
[----:B------:R-:W-:Y:S01]  /*50a0*/  ISETP.GE.AND P0, PT, R222, 0x41, PT ;  /* 0x00000041de00780c */ /* 0x000fe20003f06270 */
[----:B------:R-:W-:-:S12]  /*50b0*/  BSSY B0, `(.L_x_1339) ;  /* 0x000000f000007945 */ /* 0x000fd80003800000 */
[----:B------:R-:W-:Y:S05]  /*50c0*/  @!P0 BRA `(.L_x_1340) ;  /* 0x000000d000008947 */ /* 0x000fea0003800000 */
[C---:B------:R-:W-:Y:S01]  /*50d0*/  IMAD.SHL.U32 R6, R238.reuse, 0x2, RZ ;  /* 0x00000002ee067824 */ /* 0x040fe200078e00ff */
[----:B------:R-:W-:Y:S01]  /*50e0*/  ISETP.GE.AND P4, PT, R238, c[0x0][0x1d4], PT ;  /* 0x00007500ee007a0c */ /* 0x000fe20003f86270 */
[C---:B------:R-:W-:Y:S01]  /*50f0*/  IMAD.SHL.U32 R3, R248.reuse, 0x2, RZ ;  /* 0x00000002f8037824 */ /* 0x040fe200078e00ff */
[----:B------:R-:W-:Y:S02]  /*5100*/  ISETP.GE.AND P0, PT, R248, c[0x0][0x1d4], PT ;  /* 0x00007500f8007a0c */ /* 0x000fe40003f06270 */
[C---:B-1----:R-:W-:Y:S02]  /*5110*/  IADD3 R6, P6, R2.reuse, R6, RZ ;  /* 0x0000000602067210 */ /* 0x042fe40007fde0ff */
        /* <DEDUP_REMOVED lines=8> */
.L_x_1340:
[----:B------:R-:W-:Y:S05]  /*51a0*/  BSYNC B0 ;  /* 0x0000000000007941 */ /* 0x000fea0003800000 */
.L_x_1339:
[----:B------:R-:W-:Y:S05]  /*51b0*/  BRA.DIV ~URZ, `(.L_x_1341) ;  /* 0x0000f8d27f007947 */ /* 0x000fea000b800000 */
[----:B-1----:R1:W3:Y:S04]  /*51c0*/  SHFL.IDX PT, R6, R0, 0x3, 0x181f ;  /* 0x00781f0000067f89 */ /* 0x0022e800000e0000 */
[----:B--2---:R1:W2:Y:S02]  /*51d0*/  SHFL.IDX PT, R0, R4, 0x3, 0x181f ;  /* 0x00781f0004007f89 */ /* 0x0042a400000e0000 */
.L_x_1450:
[----:B------:R-:W-:-:S13]  /*51e0*/  ISETP.GE.AND P0, PT, R222, 0x61, PT ;  /* 0x00000061de00780c */ /* 0x000fda0003f06270 */
[----:B------:R-:W-:Y:S05]  /*51f0*/  @!P0 BRA `(.L_x_1329) ;  /* 0x000000d000008947 */ /* 0x000fea0003800000 */
[C---:B------:R-:W-:Y:S01]  /*5200*/  IMAD.SHL.U32 R3, R238.reuse, 0x2, RZ ;  /* 0x00000002ee037824 */ /* 0x040fe200078e00ff */
[----:B------:R-:W-:Y:S01]  /*5210*/  ISETP.GE.AND P4, PT, R238, c[0x0][0x1d4], PT ;  /* 0x00007500ee007a0c */ /* 0x000fe20003f86270 */
[C---:B------:R-:W-:Y:S01]  /*5220*/  IMAD.SHL.U32 R2, R248.reuse, 0x2, RZ ;  /* 0x00000002f8027824 */ /* 0x040fe200078e00ff */
[----:B------:R-:W-:Y:S02]  /*5230*/  ISETP.GE.AND P0, PT, R248, c[0x0][0x1d4], PT ;  /* 0x00007500f8007a0c */ /* 0x000fe40003f06270 */
[C---:B-1234-:R-:W-:Y:S02]  /*5240*/  IADD3 R4, P6, R0.reuse, R3, RZ ;  /* 0x0000000300047210 */ /* 0x05efe40007fde0ff */
[----:B------:R-:W-:-:S03]  /*5250*/  IADD3 R2, P5, R0, R2, RZ ;  /* 0x0000000200027210 */ /* 0x000fc60007fbe0ff */
[C---:B------:R-:W-:Y:S02]  /*5260*/  IMAD.X R5, R6.reuse, 0x1, R220, P6 ;  /* 0x0000000106057824 */ /* 0x040fe400030e06dc */
[----:B------:R-:W-:-:S03]  /*5270*/  IMAD.X R3, R6, 0x1, R221, P5 ;  /* 0x0000000106037824 */ /* 0x000fc600028e06dd */
[----:B------:R-:W-:Y:S01]  /*5280*/  @!PT LDS RZ, [RZ] ;  /* 0x00000000fffff984 */ /* 0x000fe20000000800 */
[----:B------:R-:W-:Y:S01]  /*5290*/  @!PT LDS RZ, [RZ] ;  /* 0x00000000fffff984 */ /* 0x000fe20000000800 */
[----:B------:R-:W-:Y:S01]  /*52a0*/  @!PT LDS RZ, [RZ] ;  /* 0x00000000fffff984 */ /* 0x000fe20000000800 */
[----:B------:R1:W-:Y:S04]  /*52b0*/  LDGSTS.E.BYPASS.LTC128B.128 [R215+0xb100], [R4.64], !P4 ;  /* 0x0b10000004d77fae */ /* 0x0003e8000e101d46 */
[----:B------:R1:W-:Y:S02]  /*52c0*/  LDGSTS.E.BYPASS.LTC128B.128 [R215+0xe900], [R2.64], !P0 ;  /* 0x0e90000002d77fae */ /* 0x0003e4000c101d46 */
.L_x_1329:
[----:B-1234-:R-:W-:Y:S05]  /*52d0*/  BSYNC B1 ;  /* 0x0000000000017941 */ /* 0x01efea0003800000 */
.L_x_1328:
[----:B------:R-:W2:Y:S04]  /*52e0*/  LDL R2, [R1+0x40] ;  /* 0x0000400001027983 */ /* 0x000ea80000100800 */
[----:B------:R-:W2:Y:S04]  /*52f0*/  LDL R0, [R1+0x58] ;  /* 0x0000580001007983 */ /* 0x000ea80000100800 */
[----:B------:R-:W3:Y:S04]  /*5300*/  LDL R5, [R1+0x44] ;  /* 0x0000440001057983 */ /* 0x000ee80000100800 */
[----:B------:R-:W4:Y:S04]  /*5310*/  LDL R3, [R1+0x38] ;  /* 0x0000380001037983 */ /* 0x000f280000100800 */
[----:B------:R-:W0:Y:S01]  /*5320*/  LDGDEPBAR ;  /* 0x00000000000079af */ /* 0x000e220000000000 */
[----:B--2---:R-:W-:-:S04]  /*5330*/  IMAD.IADD R0, R0, 0x1, R2 ;  /* 0x0000000100007824 */ /* 0x004fc800078e0202 */
[----:B------:R-:W-:Y:S01]  /*5340*/  @P3 IMAD.HI.U32 R2, R0, c[0x0][0x2c8], RZ ;  /* 0x0000b20000023a27 */ /* 0x000fe200078e00ff */
[----:B---3--:R-:W-:-:S03]  /*5350*/  IADD3 R6, -R5, R136, RZ ;  /* 0x0000008805067210 */ /* 0x008fc60007ffe1ff */
[----:B------:R-:W-:Y:S01]  /*5360*/  IMAD.MOV.U32 R4, RZ, RZ, R0 ;  /* 0x000000ffff047224 */ /* 0x000fe200078e0000 */
[----:B------:R-:W-:Y:S02]  /*5370*/  IADD3 R0, -R5, 0x1, R136 ;  /* 0x0000000105007810 */ /* 0x000fe40007ffe188 */
[----:B------:R-:W-:Y:S02]  /*5380*/  @P3 SHF.R.U32.HI R4, RZ, c[0x0][0x2cc], R2 ;  /* 0x0000b300ff043a19 */ /* 0x000fe40000011602 */
[----:B----4-:R-:W-:Y:S01]  /*5390*/  IADD3 R5, R0, -R3, RZ ;  /* 0x8000000300057210 */ /* 0x010fe20007ffe0ff */
[----:B------:R-:W-:Y:S05]  /*53a0*/  BRA.DIV ~URZ, `(.L_x_1342) ;  /* 0x0000f7b27f007947 */ /* 0x000fea000b800000 */
[----:B------:R1:W2:Y:S02]  /*53b0*/  SHFL.IDX PT, R0, R4, RZ, 0x1c1f ;  /* 0x001c1fff04007589 */ /* 0x0002a400000e0000 */
.L_x_1451:
        /* <DEDUP_REMOVED lines=169> */
[----:B------:R-:W-:Y:S02]  /*5e50*/  FSEL R142, R23, -INF , P4 ;  /* 0xff800000178e7808 */ /* 0x000fe40002000000 */
[----:B------:R-:W-:Y:S02]  /*5e60*/  FMNMX.FTZ R2, R143, R3, !PT ;  /* 0x000000038f027209 */ /* 0x000fe40007810000 */
[----:B------:R-:W2:Y:S02]  /*5e70*/  SHFL.BFLY PT, R3, R0, 0x2, 0x1f ;  /* 0x0c401f0000037f89 */ /* 0x000ea400000e0000 */
[----:B------:R-:W-:-:S05]  /*5e80*/  FMNMX.FTZ R2, R142, R2, !PT ;  /* 0x000000028e027209 */ /* 0x000fca0007810000 */
[----:B-1----:R-:W1:Y:S01]  /*5e90*/  SHFL.BFLY PT, R4, R2, 0x2, 0x1f ;  /* 0x0c401f0002047f89 */ /* 0x002e6200000e0000 */
[----:B--2---:R-:W-:-:S05]  /*5ea0*/  FMNMX.FTZ R0, R3, R0, !PT ;  /* 0x0000000003007209 */ /* 0x004fca0007810000 */
[----:B------:R-:W2:Y:S01]  /*5eb0*/  SHFL.BFLY PT, R3, R0, 0x1, 0x1f ;  /* 0x0c201f0000037f89 */ /* 0x000ea200000e0000 */
[----:B-1----:R-:W-:-:S05]  /*5ec0*/  FMNMX.FTZ R4, R2, R4, !PT ;  /* 0x0000000402047209 */ /* 0x002fca0007810000 */
[----:B------:R1:W3:Y:S01]  /*5ed0*/  SHFL.BFLY PT, R5, R4, 0x1, 0x1f ;  /* 0x0c201f0004057f89 */ /* 0x0002e200000e0000 */
[----:B--2---:R-:W-:-:S05]  /*5ee0*/  FMNMX.FTZ R69, R0, R3, !PT ;  /* 0x0000000300457209 */ /* 0x004fca0007810000 */
.L_x_1452:
[C---:B------:R-:W-:Y:S01]  /*5ef0*/  FMUL.FTZ R2, R69.reuse, c[0x0][0x2d0] ;  /* 0x0000b40045027a20 */ /* 0x040fe20000410000 */
[----:B------:R-:W-:Y:S01]  /*5f00*/  FSETP.NEU.FTZ.AND P0, PT, R69, -INF , PT ;  /* 0xff8000004500780b */ /* 0x000fe20003f1d000 */
[----:B------:R-:W2:Y:S03]  /*5f10*/  LDL R153, [R1+0x40] ;  /* 0x0000400001997983 */ /* 0x000ea60000100800 */
[----:B------:R-:W-:Y:S01]  /*5f20*/  FSEL R2, R2, RZ, P0 ;  /* 0x000000ff02027208 */ /* 0x000fe20000000000 */
[----:B------:R-:W4:Y:S04]  /*5f30*/  LDL R152, [R1+0x38] ;  /* 0x0000380001987983 */ /* 0x000f280000100800 */
[--C-:B------:R-:W-:Y:S01]  /*5f40*/  FFMA.FTZ R0, R7, c[0x0][0x2d0], -R2.reuse ;  /* 0x0000b40007007a23 */ /* 0x100fe20000010802 */
[----:B------:R-:W4:Y:S03]  /*5f50*/  LDL R151, [R1+0x3c] ;  /* 0x00003c0001977983 */ /* 0x000f260000100800 */
[----:B------:R5:W-:Y:S01]  /*5f60*/  MUFU.EX2 R55, R0 ;  /* 0x0000000000377308 */ /* 0x000be20000000800 */
[----:B---3--:R-:W-:Y:S01]  /*5f70*/  FMNMX.FTZ R68, R5, R4, !PT ;  /* 0x0000000405447209 */ /* 0x008fe20007810000 */
[----:B------:R-:W3:Y:S01]  /*5f80*/  LDL R150, [R1] ;  /* 0x0000000001967983 */ /* 0x000ee20000100800 */
[--C-:B------:R-:W-:Y:S01]  /*5f90*/  FFMA.FTZ R3, R16, c[0x0][0x2d0], -R2.reuse ;  /* 0x0000b40010037a23 */ /* 0x100fe20000010802 */
[----:B------:R-:W-:Y:S01]  /*5fa0*/  WARPSYNC 0xffffffff ;  /* 0xffffffff00007948 */ /* 0x000fe20003800000 */
[----:B------:R-:W-:Y:S01]  /*5fb0*/  FSETP.NEU.FTZ.AND P0, PT, R68, -INF , PT ;  /* 0xff8000004400780b */ /* 0x000fe20003f1d000 */
[----:B------:R-:W-:Y:S01]  /*5fc0*/  LDSM.16.MT88.4 R24, [R191+0x800] ;  /* 0x00080000bf18783b */ /* 0x000fe20000004200 */
[----:B------:R-:W-:Y:S01]  /*5fd0*/  IADD3 R218, R218, -0x2, RZ ;  /* 0xfffffffedada7810 */ /* 0x000fe20007ffe0ff */
[----:B------:R1:W-:Y:S02]  /*5fe0*/  MUFU.EX2 R62, R3 ;  /* 0x00000003003e7308 */ /* 0x0003e40000000800 */
[----:B------:R-:W-:Y:S04]  /*5ff0*/  LDSM.16.MT88.4 R28, [R193] ;  /* 0x00000000c11c783b */ /* 0x000fe80000004200 */
[----:B------:R-:W-:Y:S01]  /*6000*/  LDSM.16.MT88.4 R36, [R193+0x800] ;  /* 0x00080000c124783b */ /* 0x000fe20000004200 */
[----:B-----5:R-:W-:-:S04]  /*6010*/  FFMA.FTZ R0, R9, c[0x0][0x2d0], -R2 ;  /* 0x0000b40009007a23 */ /* 0x020fc80000010802 */
[----:B------:R5:W5:Y:S01]  /*6020*/  MUFU.EX2 R54, R0 ;  /* 0x0000000000367308 */ /* 0x000b620000000800 */
[----:B-1----:R-:W-:-:S07]  /*6030*/  FFMA.FTZ R3, R17, c[0x0][0x2d0], -R2 ;  /* 0x0000b40011037a23 */ /* 0x002fce0000010802 */
[----:B------:R-:W-:Y:S01]  /*6040*/  MUFU.EX2 R61, R3 ;  /* 0x00000003003d7308 */ /* 0x000fe20000000800 */
[----:B-----5:R-:W-:-:S07]  /*6050*/  FFMA.FTZ R0, R11, c[0x0][0x2d0], -R2 ;  /* 0x0000b4000b007a23 */ /* 0x020fce0000010802 */
[----:B------:R1:W-:Y:S02]  /*6060*/  MUFU.EX2 R53, R0 ;  /* 0x0000000000357308 */ /* 0x0003e40000000800 */
[----:B-1----:R-:W-:Y:S01]  /*6070*/  FFMA.FTZ R0, R12, c[0x0][0x2d0], -R2 ;  /* 0x0000b4000c007a23 */ /* 0x002fe20000010802 */
[----:B------:R-:W-:-:S05]  /*6080*/  F2FP.PACK_AB R12, R54, R55 ;  /* 0x00000037360c723e */ /* 0x000fca00000000ff */
[----:B------:R1:W-:Y:S02]  /*6090*/  MUFU.EX2 R58, R0 ;  /* 0x00000000003a7308 */ /* 0x0003e40000000800 */
[----:B-1----:R-:W-:-:S06]  /*60a0*/  FFMA.FTZ R0, R15, c[0x0][0x2d0], -R2 ;  /* 0x0000b4000f007a23 */ /* 0x002fcc0000010802 */
[----:B------:R1:W5:Y:S02]  /*60b0*/  MUFU.EX2 R60, R0 ;  /* 0x00000000003c7308 */ /* 0x0003640000000800 */
[----:B-1----:R-:W-:-:S05]  /*60c0*/  FMUL.FTZ R0, R68, c[0x0][0x2d0] ;  /* 0x0000b40044007a20 */ /* 0x002fca0000410000 */
[----:B------:R-:W-:-:S05]  /*60d0*/  FSEL R0, R0, RZ, P0 ;  /* 0x000000ff00007208 */ /* 0x000fca0000000000 */
[--C-:B------:R-:W-:Y:S02]  /*60e0*/  FFMA.FTZ R3, R6, c[0x0][0x2d0], -R0.reuse ;  /* 0x0000b40006037a23 */ /* 0x100fe40000010800 */
[----:B------:R-:W1:Y:S02]  /*60f0*/  LDSM.16.MT88.4 R4, [R191] ;  /* 0x00000000bf04783b */ /* 0x000e640000004200 */
[----:B------:R5:W-:Y:S02]  /*6100*/  MUFU.EX2 R50, R3 ;  /* 0x0000000300327308 */ /* 0x000be40000000800 */
[----:B-----5:R-:W-:Y:S01]  /*6110*/  FFMA.FTZ R3, R8, c[0x0][0x2d0], -R0 ;  /* 0x0000b40008037a23 */ /* 0x020fe20000010800 */
[----:B------:R-:W-:-:S05]  /*6120*/  F2FP.PACK_AB R8, R62, R60 ;  /* 0x0000003c3e08723e */ /* 0x000fca00000000ff */
[----:B------:R5:W-:Y:S02]  /*6130*/  MUFU.EX2 R45, R3 ;  /* 0x00000003002d7308 */ /* 0x000be40000000800 */
[----:B-----5:R-:W-:-:S06]  /*6140*/  FFMA.FTZ R3, R10, c[0x0][0x2d0], -R0 ;  /* 0x0000b4000a037a23 */ /* 0x020fcc0000010800 */
[----:B------:R5:W-:Y:S02]  /*6150*/  MUFU.EX2 R44, R3 ;  /* 0x00000003002c7308 */ /* 0x000be40000000800 */
[----:B-----5:R-:W-:Y:S01]  /*6160*/  FFMA.FTZ R3, R14, c[0x0][0x2d0], -R0 ;  /* 0x0000b4000e037a23 */ /* 0x020fe20000010800 */
[----:B------:R-:W-:-:S05]  /*6170*/  F2FP.PACK_AB R14, R58, R53 ;  /* 0x000000353a0e723e */ /* 0x000fca00000000ff */
[----:B------:R5:W1:Y:S02]  /*6180*/  MUFU.EX2 R51, R3 ;  /* 0x0000000300337308 */ /* 0x000a640000000800 */
[----:B-----5:R-:W-:Y:S01]  /*6190*/  FFMA.FTZ R3, R20, c[0x0][0x2d0], -R2 ;  /* 0x0000b40014037a23 */ /* 0x020fe20000010802 */
[----:B-1----:R-:W-:-:S05]  /*61a0*/  F2FP.PACK_AB R15, R51, R44 ;  /* 0x0000002c330f723e */ /* 0x002fca00000000ff */
[----:B------:R1:W5:Y:S02]  /*61b0*/  MUFU.EX2 R63, R3 ;  /* 0x00000003003f7308 */ /* 0x0003640000000800 */
[----:B-1----:R-:W-:Y:S01]  /*61c0*/  FFMA.FTZ R3, R13, c[0x0][0x2d0], -R0 ;  /* 0x0000b4000d037a23 */ /* 0x002fe20000010800 */
[----:B------:R-:W-:Y:S02]  /*61d0*/  F2FP.PACK_AB R13, R45, R50 ;  /* 0x000000322d0d723e */ /* 0x000fe400000000ff */
[----:B-----5:R-:W-:-:S03]  /*61e0*/  F2FP.PACK_AB R10, R63, R61 ;  /* 0x0000003d3f0a723e */ /* 0x020fc600000000ff */
[----:B------:R1:W-:Y:S02]  /*61f0*/  MUFU.EX2 R52, R3 ;  /* 0x0000000300347308 */ /* 0x0003e40000000800 */
[----:B------:R-:W-:Y:S01]  /*6200*/  HMMA.16816.F32 R20, R12, R4, RZ ;  /* 0x000000040c14723c */ /* 0x000fe200000018ff */
[----:B-1----:R-:W-:-:S05]  /*6210*/  FFMA.FTZ R3, R18, c[0x0][0x2d0], -R0 ;  /* 0x0000b40012037a23 */ /* 0x002fca0000010800 */
[----:B------:R1:W5:Y:S02]  /*6220*/  MUFU.EX2 R57, R3 ;  /* 0x0000000300397308 */ /* 0x0003640000000800 */
[--C-:B-1----:R-:W-:Y:S01]  /*6230*/  FFMA.FTZ R3, R19, c[0x0][0x2d0], -R0.reuse ;  /* 0x0000b40013037a23 */ /* 0x102fe20000010800 */
[----:B-----5:R-:W-:Y:S01]  /*6240*/  F2FP.PACK_AB R9, R57, R52 ;  /* 0x000000343909723e */ /* 0x020fe200000000ff */
[C---:B------:R-:W-:Y:S04]  /*6250*/  HMMA.16816.F32 R16, R12.reuse, R6, RZ ;  /* 0x000000060c10723c */ /* 0x040fe800000018ff */
[----:B------:R1:W-:Y:S04]  /*6260*/  MUFU.EX2 R56, R3 ;  /* 0x0000000300387308 */ /* 0x0003e80000000800 */
[----:B------:R-:W-:Y:S01]  /*6270*/  HMMA.16816.F32 R4, R12, R28, RZ ;  /* 0x0000001c0c04723c */ /* 0x000fe200000018ff */
[----:B-1----:R-:W-:-:S02]  /*6280*/  FFMA.FTZ R3, R32, c[0x0][0x2d0], -R0 ;  /* 0x0000b40020037a23 */ /* 0x002fc40000010800 */
[----:B------:R-:W1:Y:S02]  /*6290*/  LDSM.16.MT88.4 R32, [R192] ;  /* 0x00000000c020783b */ /* 0x000e640000004200 */
[----:B------:R-:W5:Y:S02]  /*62a0*/  MUFU.EX2 R59, R3 ;  /* 0x00000003003b7308 */ /* 0x000f640000000800 */
[----:B-----5:R-:W-:Y:S01]  /*62b0*/  F2FP.PACK_AB R11, R59, R56 ;  /* 0x000000383b0b723e */ /* 0x020fe200000000ff */
[----:B------:R-:W-:-:S04]  /*62c0*/  FADD.FTZ R3, R55, R54 ;  /* 0x0000003637037221 */ /* 0x000fc80000010000 */
[----:B------:R-:W-:Y:S02]  /*62d0*/  FADD.FTZ R3, R53, R3 ;  /* 0x0000000335037221 */ /* 0x000fe40000010000 */
[----:B------:R-:W-:Y:S02]  /*62e0*/  HMMA.16816.F32 R104, R8, R24, R20 ;  /* 0x000000180868723c */ /* 0x000fe40000001814 */
[----:B------:R-:W-:-:S04]  /*62f0*/  FADD.FTZ R3, R58, R3 ;  /* 0x000000033a037221 */ /* 0x000fc80000010000 */
[----:B------:R-:W-:Y:S02]  /*6300*/  FADD.FTZ R3, R60, R3 ;  /* 0x000000033c037221 */ /* 0x000fe40000010000 */
[----:B------:R-:W-:Y:S01]  /*6310*/  HMMA.16816.F32 R96, R8, R26, R16 ;  /* 0x0000001a0860723c */ /* 0x000fe20000001810 */
[----:B------:R-:W5:Y:S07]  /*6320*/  LDSM.16.MT88.4 R24, [R192+0x800] ;  /* 0x00080000c018783b */ /* 0x000f6e0000004200 */
[C---:B------:R-:W-:Y:S01]  /*6330*/  HMMA.16816.F32 R20, R12.reuse, R30, RZ ;  /* 0x0000001e0c14723c */ /* 0x040fe200000018ff */
[----:B------:R-:W2:Y:S07]  /*6340*/  LDSM.16.MT88.4 R28, [R196] ;  /* 0x00000000c41c783b */ /* 0x000eae0000004200 */
[----:B-1----:R-:W-:Y:S08]  /*6350*/  HMMA.16816.F32 R16, R12, R32, RZ ;  /* 0x000000200c10723c */ /* 0x002ff000000018ff */
[----:B------:R-:W-:Y:S08]  /*6360*/  HMMA.16816.F32 R100, R8, R36, R4 ;  /* 0x000000240864723c */ /* 0x000ff00000001804 */
[----:B------:R-:W-:Y:S08]  /*6370*/  HMMA.16816.F32 R4, R12, R34, RZ ;  /* 0x000000220c04723c */ /* 0x000ff000000018ff */
[C---:B------:R-:W-:Y:S08]  /*6380*/  HMMA.16816.F32 R84, R8.reuse, R38, R20 ;  /* 0x000000260854723c */ /* 0x040ff00000001814 */
[C---:B-----5:R-:W-:Y:S01]  /*6390*/  HMMA.16816.F32 R88, R8.reuse, R24, R16 ;  /* 0x000000180858723c */ /* 0x060fe20000001810 */
[----:B------:R-:W1:Y:S07]  /*63a0*/  LDSM.16.MT88.4 R16, [R194+0x800] ;  /* 0x00080000c210783b */ /* 0x000e6e0000004200 */
[----:B------:R-:W-:Y:S01]  /*63b0*/  HMMA.16816.F32 R80, R8, R26, R4 ;  /* 0x0000001a0850723c */ /* 0x000fe20000001804 */
[----:B------:R-:W5:Y:S07]  /*63c0*/  LDSM.16.MT88.4 R24, [R191+0x3800] ;  /* 0x00380000bf18783b */ /* 0x000f6e0000004200 */
[----:B--2---:R-:W-:Y:S11]  /*63d0*/  HMMA.16816.F32 R4, R12, R28, RZ ;  /* 0x0000001c0c04723c */ /* 0x004ff600000018ff */
[----:B------:R-:W-:Y:S11]  /*63e0*/  @!UPT UIADD3 URZ, URZ, URZ, URZ ;  /* 0x0000003f3f3ff290 */ /* 0x000ff6000fffe03f */
[----:B------:R-:W-:Y:S02]  /*63f0*/  @!UPT UIADD3 URZ, URZ, URZ, URZ ;  /* 0x0000003f3f3ff290 */ /* 0x000fe4000fffe03f */
[----:B-1----:R-:W-:Y:S07]  /*6400*/  HMMA.16816.F32 R36, R8, R16, R4 ;  /* 0x000000100824723c */ /* 0x002fee0000001804 */
[----:B------:R-:W-:-:S04]  /*6410*/  FADD.FTZ R4, R50, R45 ;  /* 0x0000002d32047221 */ /* 0x000fc80000010000 */
[----:B------:R-:W-:Y:S02]  /*6420*/  FADD.FTZ R16, R44, R4 ;  /* 0x000000042c107221 */ /* 0x000fe40000010000 */
[----:B------:R-:W-:Y:S11]  /*6430*/  HMMA.16816.F32 R4, R12, R30, RZ ;  /* 0x0000001e0c04723c */ /* 0x000ff600000018ff */
[----:B------:R-:W-:Y:S11]  /*6440*/  @!UPT UIADD3 URZ, URZ, URZ, URZ ;  /* 0x0000003f3f3ff290 */ /* 0x000ff6000fffe03f */
[----:B------:R-:W-:Y:S02]  /*6450*/  @!UPT UIADD3 URZ, URZ, URZ, URZ ;  /* 0x0000003f3f3ff290 */ /* 0x000fe4000fffe03f */
[----:B------:R-:W-:Y:S07]  /*6460*/  HMMA.16816.F32 R76, R8, R18, R4 ;  /* 0x00000012084c723c */ /* 0x000fee0000001804 */
[----:B------:R-:W-:Y:S02]  /*6470*/  FADD.FTZ R4, R51, R16 ;  /* 0x0000001033047221 */ /* 0x000fe40000010000 */
[----:B------:R-:W1:Y:S02]  /*6480*/  LDSM.16.MT88.4 R16, [R191+0x4000] ;  /* 0x00400000bf10783b */ /* 0x000e640000004200 */
[----:B------:R-:W-:-:S02]  /*6490*/  FADD.FTZ R20, R52, R4 ;  /* 0x0000000434147221 */ /* 0x000fc40000010000 */
[----:B-----5:R-:W-:Y:S11]  /*64a0*/  HMMA.16816.F32 R4, R12, R24, RZ ;  /* 0x000000180c04723c */ /* 0x020ff600000018ff */
[----:B------:R-:W-:Y:S11]  /*64b0*/  @!UPT UIADD3 URZ, URZ, URZ, URZ ;  /* 0x0000003f3f3ff290 */ /* 0x000ff6000fffe03f */
[----:B------:R-:W-:Y:S02]  /*64c0*/  @!UPT UIADD3 URZ, URZ, URZ, URZ ;  /* 0x0000003f3f3ff290 */ /* 0x000fe4000fffe03f */
[----:B-1----:R-:W-:Y:S07]  /*64d0*/  HMMA.16816.F32 R52, R8, R16, R4 ;  /* 0x000000100834723c */ /* 0x002fee0000001804 */
[----:B------:R-:W-:Y:S02]  /*64e0*/  FADD.FTZ R4, R62, R3 ;  /* 0x000000033e047221 */ /* 0x000fe40000010000 */
[----:B------:R-:W-:Y:S02]  /*64f0*/  FADD.FTZ R3, R57, R20 ;  /* 0x0000001439037221 */ /* 0x000fe40000010000 */
[----:B------:R-:W-:Y:S01]  /*6500*/  FADD.FTZ R16, R61, R4 ;  /* 0x000000043d107221 */ /* 0x000fe20000010000 */
[----:B------:R-:W1:Y:S01]  /*6510*/  LDSM.16.MT88.4 R20, [R193+0x3800] ;  /* 0x00380000c114783b */ /* 0x000e620000004200 */
[----:B------:R-:W-:Y:S01]  /*6520*/  HMMA.16816.F32 R4, R12, R26, RZ ;  /* 0x0000001a0c04723c */ /* 0x000fe200000018ff */
[----:B------:R-:W-:-:S02]  /*6530*/  FADD.FTZ R3, R56, R3 ;  /* 0x0000000338037221 */ /* 0x000fc40000010000 */
[----:B------:R-:W-:Y:S02]  /*6540*/  FADD.FTZ R24, R63, R16 ;  /* 0x000000103f187221 */ /* 0x000fe40000010000 */
[----:B------:R-:W-:Y:S02]  /*6550*/  FADD.FTZ R25, R59, R3 ;  /* 0x000000033b197221 */ /* 0x000fe40000010000 */
[----:B------:R-:W-:Y:S11]  /*6560*/  FFMA.FTZ R3, R46, c[0x0][0x2d0], -R2 ;  /* 0x0000b4002e037a23 */ /* 0x000ff60000010802 */
[----:B------:R-:W-:Y:S06]  /*6570*/  @!UPT UIADD3 URZ, URZ, URZ, URZ ;  /* 0x0000003f3f3ff290 */ /* 0x000fec000fffe03f */
[----:B------:R-:W-:Y:S01]  /*6580*/  HMMA.16816.F32 R72, R8, R18, R4 ;  /* 0x000000120848723c */ /* 0x000fe20000001804 */
[----:B------:R-:W2:Y:S07]  /*6590*/  LDSM.16.MT88.4 R16, [R193+0x4000] ;  /* 0x00400000c110783b */ /* 0x000eae0000004200 */
[----:B-1----:R-:W-:Y:S11]  /*65a0*/  HMMA.16816.F32 R4, R12, R20, RZ ;  /* 0x000000140c04723c */ /* 0x002ff600000018ff */
[----:B------:R-:W-:Y:S11]  /*65b0*/  @!UPT UIADD3 URZ, URZ, URZ, URZ ;  /* 0x0000003f3f3ff290 */ /* 0x000ff6000fffe03f */
[----:B------:R-:W-:Y:S02]  /*65c0*/  @!UPT UIADD3 URZ, URZ, URZ, URZ ;  /* 0x0000003f3f3ff290 */ /* 0x000fe4000fffe03f */
[----:B--2---:R-:W-:Y:S08]  /*65d0*/  HMMA.16816.F32 R64, R8, R16, R4 ;  /* 0x000000100840723c */ /* 0x004ff00000001804 */
[----:B------:R-:W-:Y:S11]  /*65e0*/  HMMA.16816.F32 R4, R12, R22, RZ ;  /* 0x000000160c04723c */ /* 0x000ff600000018ff */
[----:B------:R-:W-:Y:S11]  /*65f0*/  @!UPT UIADD3 URZ, URZ, URZ, URZ ;  /* 0x0000003f3f3ff290 */ /* 0x000ff6000fffe03f */
[----:B------:R-:W-:Y:S02]  /*6600*/  @!UPT UIADD3 URZ, URZ, URZ, URZ ;  /* 0x0000003f3f3ff290 */ /* 0x000fe4000fffe03f */
[----:B------:R-:W-:Y:S01]  /*6610*/  HMMA.16816.F32 R92, R8, R18, R4 ;  /* 0x00000012085c723c */ /* 0x000fe20000001804 */
[----:B------:R1:W-:Y:S06]  /*6620*/  MUFU.EX2 R6, R3 ;  /* 0x0000000300067308 */ /* 0x0003ec0000000800 */
[----:B------:R-:W-:-:S04]  /*6630*/  FFMA.FTZ R4, R40, c[0x0][0x2d0], -R0 ;  /* 0x0000b40028047a23 */ /* 0x000fc80000010800 */
[----:B------:R-:W-:Y:S01]  /*6640*/  MUFU.EX2 R7, R4 ;  /* 0x0000000400077308 */ /* 0x000fe20000000800 */
[----:B-1----:R-:W-:-:S07]  /*6650*/  FFMA.FTZ R3, R47, c[0x0][0x2d0], -R2 ;  /* 0x0000b4002f037a23 */ /* 0x002fce0000010802 */
[----:B------:R1:W2:Y:S02]  /*6660*/  MUFU.EX2 R5, R3 ;  /* 0x0000000300057308 */ /* 0x0002a40000000800 */
[----:B-1----:R-:W-:Y:S01]  /*6670*/  FFMA.FTZ R3, R48, c[0x0][0x2d0], -R2 ;  /* 0x0000b40030037a23 */ /* 0x002fe20000010802 */
[----:B--2---:R-:W-:-:S05]  /*6680*/  F2FP.PACK_AB R4, R5, R6 ;  /* 0x000000060504723e */ /* 0x004fca00000000ff */
[----:B------:R1:W-:Y:S02]  /*6690*/  MUFU.EX2 R20, R3 ;  /* 0x0000000300147308 */ /* 0x0003e40000000800 */
[----:B-1----:R-:W-:-:S06]  /*66a0*/  FFMA.FTZ R3, R49, c[0x0][0x2d0], -R2 ;  /* 0x0000b40031037a23 */ /* 0x002fcc0000010802 */
[----:B------:R1:W2:Y:S02]  /*66b0*/  MUFU.EX2 R18, R3 ;  /* 0x0000000300127308 */ /* 0x0002a40000000800 */
[----:B-1----:R-:W-:-:S06]  /*66c0*/  FFMA.FTZ R3, R43, c[0x0][0x2d0], -R0 ;  /* 0x0000b4002b037a23 */ /* 0x002fcc0000010800 */
[----:B------:R1:W5:Y:S02]  /*66d0*/  MUFU.EX2 R19, R3 ;  /* 0x0000000300137308 */ /* 0x0003640000000800 */
[----:B-1----:R-:W-:-:S06]  /*66e0*/  FFMA.FTZ R3, R42, c[0x0][0x2d0], -R0 ;  /* 0x0000b4002a037a23 */ /* 0x002fcc0000010800 */
[----:B------:R1:W1:Y:S02]  /*66f0*/  MUFU.EX2 R17, R3 ;  /* 0x0000000300117308 */ /* 0x0002640000000800 */
[----:B-1----:R-:W-:-:S06]  /*6700*/  FFMA.FTZ R3, R41, c[0x0][0x2d0], -R0 ;  /* 0x0000b40029037a23 */ /* 0x002fcc0000010800 */
[----:B------:R1:W1:Y:S02]  /*6710*/  MUFU.EX2 R16, R3 ;  /* 0x0000000300107308 */ /* 0x0002640000000800 */
[----:B-1----:R-:W-:Y:S01]  /*6720*/  FADD.FTZ R3, R6, R24 ;  /* 0x0000001806037221 */ /* 0x002fe20000010000 */
[----:B--2---:R-:W-:-:S03]  /*6730*/  F2FP.PACK_AB R6, R18, R20 ;  /* 0x000000141206723e */ /* 0x004fc600000000ff */
[----:B------:R-:W-:Y:S02]  /*6740*/  FADD.FTZ R3, R5, R3 ;  /* 0x0000000305037221 */ /* 0x000fe40000010000 */
[----:B-----5:R-:W-:Y:S02]  /*6750*/  FADD.FTZ R5, R19, R25 ;  /* 0x0000001913057221 */ /* 0x020fe40000010000 */
[----:B------:R-:W-:Y:S01]  /*6760*/  FADD.FTZ R3, R20, R3 ;  /* 0x0000000314037221 */ /* 0x000fe20000010000 */
[----:B------:R-:W-:Y:S01]  /*6770*/  LDSM.16.MT88.4 R24, [R192+0x4000] ;  /* 0x00400000c018783b */ /* 0x000fe20000004200 */
[C---:B------:R-:W-:Y:S02]  /*6780*/  FADD.FTZ R5, R17.reuse, R5 ;  /* 0x0000000511057221 */ /* 0x040fe40000010000 */
[----:B------:R-:W-:Y:S01]  /*6790*/  FADD.FTZ R70, R18, R3 ;  /* 0x0000000312467221 */ /* 0x000fe20000010000 */
[----:B------:R-:W1:Y:S01]  /*67a0*/  LDSM.16.MT88.4 R20, [R192+0x3800] ;  /* 0x00380000c014783b */ /* 0x000e620000004200 */
[----:B------:R-:W-:Y:S01]  /*67b0*/  FADD.FTZ R3, R16, R5 ;  /* 0x0000000510037221 */ /* 0x000fe20000010000 */
[----:B------:R-:W-:-:S03]  /*67c0*/  F2FP.PACK_AB R5, R17, R19 ;  /* 0x000000131105723e */ /* 0x000fc600000000ff */
[C---:B------:R-:W-:Y:S01]  /*67d0*/  FADD.FTZ R71, R7.reuse, R3 ;  /* 0x0000000307477221 */ /* 0x040fe20000010000 */
[----:B------:R-:W-:Y:S01]  /*67e0*/  F2FP.PACK_AB R7, R7, R16 ;  /* 0x000000100707723e */ /* 0x000fe200000000ff */
[----:B------:R-:W-:Y:S01]  /*67f0*/  FFMA.FTZ R3, R112, c[0x0][0x2d0], -R2 ;  /* 0x0000b40070037a23 */ /* 0x000fe20000010802 */
[----:B-1----:R-:W-:Y:S11]  /*6800*/  HMMA.16816.F32 R16, R12, R20, RZ ;  /* 0x000000140c10723c */ /* 0x002ff600000018ff */
[----:B------:R-:W-:Y:S11]  /*6810*/  @!UPT UIADD3 URZ, URZ, URZ, URZ ;  /* 0x0000003f3f3ff290 */ /* 0x000ff6000fffe03f */
[----:B------:R-:W-:Y:S02]  /*6820*/  @!UPT UIADD3 URZ, URZ, URZ, URZ ;  /* 0x0000003f3f3ff290 */ /* 0x000fe4000fffe03f */
[----:B------:R-:W-:Y:S08]  /*6830*/  HMMA.16816.F32 R60, R8, R24, R16 ;  /* 0x00000018083c723c */ /* 0x000ff00000001810 */
        /* <DEDUP_REMOVED lines=35> */
[----:B------:R1:W2:Y:S01]  /*6a70*/  MUFU.EX2 R7, R3 ;  /* 0x0000000300077308 */ /* 0x0002a20000000800 */
[----:B------:R-:W5:Y:S05]  /*6a80*/  LDSM.16.MT88.4 R8, [R191+0x1800] ;  /* 0x00180000bf08783b */ /* 0x000f6a0000004200 */
[----:B------:R-:W-:-:S04]  /*6a90*/  FFMA.FTZ R5, R109, c[0x0][0x2d0], -R0 ;  /* 0x0000b4006d057a23 */ /* 0x000fc80000010800 */
[----:B------:R-:W-:Y:S01]  /*6aa0*/  MUFU.EX2 R15, R5 ;  /* 0x00000005000f7308 */ /* 0x000fe20000000800 */
[----:B-1----:R-:W-:-:S07]  /*6ab0*/  FFMA.FTZ R3, R113, c[0x0][0x2d0], -R2 ;  /* 0x0000b40071037a23 */ /* 0x002fce0000010802 */
[----:B------:R1:W-:Y:S02]  /*6ac0*/  MUFU.EX2 R4, R3 ;  /* 0x0000000300047308 */ /* 0x0003e40000000800 */
[----:B-1----:R-:W-:-:S06]  /*6ad0*/  FFMA.FTZ R3, R114, c[0x0][0x2d0], -R2 ;  /* 0x0000b40072037a23 */ /* 0x002fcc0000010802 */
[----:B------:R1:W-:Y:S02]  /*6ae0*/  MUFU.EX2 R12, R3 ;  /* 0x00000003000c7308 */ /* 0x0003e40000000800 */
[----:B-1----:R-:W-:-:S06]  /*6af0*/  FFMA.FTZ R3, R115, c[0x0][0x2d0], -R2 ;  /* 0x0000b40073037a23 */ /* 0x002fcc0000010802 */
[----:B------:R1:W-:Y:S02]  /*6b00*/  MUFU.EX2 R120, R3 ;  /* 0x0000000300787308 */ /* 0x0003e40000000800 */
[----:B-1----:R-:W-:-:S06]  /*6b10*/  FFMA.FTZ R3, R108, c[0x0][0x2d0], -R0 ;  /* 0x0000b4006c037a23 */ /* 0x002fcc0000010800 */
[----:B------:R2:W1:Y:S02]  /*6b20*/  MUFU.EX2 R13, R3 ;  /* 0x00000003000d7308 */ /* 0x0004640000000800 */
[----:B--2---:R-:W-:Y:S01]  /*6b30*/  FADD.FTZ R3, R7, R70 ;  /* 0x0000004607037221 */ /* 0x004fe20000010000 */
[----:B-1----:R-:W-:-:S03]  /*6b40*/  F2FP.PACK_AB R5, R15, R13 ;  /* 0x0000000d0f05723e */ /* 0x002fc600000000ff */
[C---:B------:R-:W-:Y:S01]  /*6b50*/  FADD.FTZ R6, R4.reuse, R3 ;  /* 0x0000000304067221 */ /* 0x040fe20000010000 */
[----:B------:R-:W-:Y:S01]  /*6b60*/  F2FP.PACK_AB R4, R4, R7 ;  /* 0x000000070404723e */ /* 0x000fe200000000ff */
[----:B------:R-:W-:Y:S02]  /*6b70*/  FFMA.FTZ R3, R111, c[0x0][0x2d0], -R0 ;  /* 0x0000b4006f037a23 */ /* 0x000fe40000010800 */
[----:B------:R-:W-:Y:S01]  /*6b80*/  FADD.FTZ R14, R12, R6 ;  /* 0x000000060c0e7221 */ /* 0x000fe20000010000 */
[----:B------:R-:W-:Y:S01]  /*6b90*/  F2FP.PACK_AB R6, R120, R12 ;  /* 0x0000000c7806723e */ /* 0x000fe200000000ff */
[----:B------:R1:W-:Y:S01]  /*6ba0*/  MUFU.EX2 R116, R3 ;  /* 0x0000000300747308 */ /* 0x0003e20000000800 */
[----:B------:R-:W-:Y:S02]  /*6bb0*/  FADD.FTZ R12, R13, R71 ;  /* 0x000000470d0c7221 */ /* 0x000fe40000010000 */
[----:B------:R-:W-:Y:S02]  /*6bc0*/  FFMA.FTZ R71, R126, c[0x0][0x2d0], -R2 ;  /* 0x0000b4007e477a23 */ /* 0x000fe40000010802 */
[----:B-1----:R-:W-:-:S04]  /*6bd0*/  FFMA.FTZ R3, R110, c[0x0][0x2d0], -R0 ;  /* 0x0000b4006e037a23 */ /* 0x002fc80000010800 */
[----:B------:R-:W1:Y:S02]  /*6be0*/  MUFU.EX2 R70, R3 ;  /* 0x0000000300467308 */ /* 0x000e640000000800 */
[----:B-1----:R-:W-:Y:S01]  /*6bf0*/  F2FP.PACK_AB R7, R70, R116 ;  /* 0x000000744607723e */ /* 0x002fe200000000ff */
[----:B------:R-:W-:-:S06]  /*6c00*/  FFMA.FTZ R3, R122, c[0x0][0x2d0], -R2 ;  /* 0x0000b4007a037a23 */ /* 0x000fcc0000010802 */
[C---:B-----5:R-:W-:Y:S08]  /*6c10*/  HMMA.16816.F32 R112, R4.reuse, R8, R48 ;  /* 0x000000080470723c */ /* 0x060ff00000001830 */
        /* <DEDUP_REMOVED lines=11> */
[----:B------:R-:W-:-:S02]  /*6cd0*/  FFMA.FTZ R19, R141, c[0x0][0x2d0], -R2 ;  /* 0x0000b4008d137a23 */ /* 0x000fc40000010802 */
[--C-:B------:R-:W-:Y:S02]  /*6ce0*/  FFMA.FTZ R18, R140, c[0x0][0x2d0], -R2.reuse ;  /* 0x0000b4008c127a23 */ /* 0x100fe40000010802 */
[--C-:B------:R-:W-:Y:S02]  /*6cf0*/  FFMA.FTZ R17, R139, c[0x0][0x2d0], -R2.reuse ;  /* 0x0000b4008b117a23 */ /* 0x100fe40000010802 */
[--C-:B------:R-:W-:Y:S01]  /*6d00*/  FFMA.FTZ R16, R138, c[0x0][0x2d0], -R2.reuse ;  /* 0x0000b4008a107a23 */ /* 0x100fe20000010802 */
        /* <DEDUP_REMOVED lines=9> */
[----:B------:R-:W1:Y:S06]  /*6da0*/  LDSM.16.MT88.4 R8, [R194+0x5000] ;  /* 0x00500000c208783b */ /* 0x000e6c0000004200 */
[----:B------:R-:W-:-:S02]  /*6db0*/  FFMA.FTZ R89, R136, c[0x0][0x2d0], -R2 ;  /* 0x0000b40088597a23 */ /* 0x000fc40000010802 */
[----:B------:R-:W-:-:S04]  /*6dc0*/  FFMA.FTZ R88, R127, c[0x0][0x2d0], -R2 ;  /* 0x0000b4007f587a23 */ /* 0x000fc80000010802 */
[----:B------:R-:W-:Y:S01]  /*6dd0*/  MUFU.EX2 R230, R88 ;  /* 0x0000005800e67308 */ /* 0x000fe20000000800 */
[C---:B-1----:R-:W-:Y:S07]  /*6de0*/  HMMA.16816.F32 R28, R4.reuse, R10, R20 ;  /* 0x0000000a041c723c */ /* 0x042fee0000001814 */
[----:B------:R1:W-:Y:S01]  /*6df0*/  MUFU.EX2 R21, R3 ;  /* 0x0000000300157308 */ /* 0x0003e20000000800 */
[----:B------:R-:W-:Y:S01]  /*6e00*/  HMMA.16816.F32 R36, R4, R8, R96 ;  /* 0x000000080424723c */ /* 0x000fe20000001860 */
[----:B------:R-:W-:Y:S06]  /*6e10*/  LDSM.16.MT88.4 R8, [R193+0x2000] ;  /* 0x00200000c108783b */ /* 0x000fec0000004200 */
[----:B------:R-:W-:Y:S01]  /*6e20*/  MUFU.EX2 R98, R17 ;  /* 0x0000001100627308 */ /* 0x000fe20000000800 */
[----:B------:R-:W-:-:S02]  /*6e30*/  FADD.FTZ R6, R120, R14 ;  /* 0x0000000e78067221 */ /* 0x000fc40000010000 */
[----:B-1----:R-:W-:-:S05]  /*6e40*/  FFMA.FTZ R3, R123, c[0x0][0x2d0], -R2 ;  /* 0x0000b4007b037a23 */ /* 0x002fca0000010802 */
[----:B------:R-:W-:Y:S01]  /*6e50*/  MUFU.EX2 R99, R16 ;  /* 0x0000001000637308 */ /* 0x000fe20000000800 */
[----:B------:R-:W-:-:S07]  /*6e60*/  FFMA.FTZ R4, R118, c[0x0][0x2d0], -R0 ;  /* 0x0000b40076047a23 */ /* 0x000fce0000010800 */
[----:B------:R1:W2:Y:S08]  /*6e70*/  MUFU.EX2 R20, R3 ;  /* 0x0000000300147308 */ /* 0x0002b00000000800 */
[----:B------:R5:W-:Y:S01]  /*6e80*/  MUFU.EX2 R22, R4 ;  /* 0x0000000400167308 */ /* 0x000be20000000800 */
[----:B-1----:R-:W-:-:S07]  /*6e90*/  FFMA.FTZ R3, R124, c[0x0][0x2d0], -R2 ;  /* 0x0000b4007c037a23 */ /* 0x002fce0000010802 */
[----:B------:R1:W-:Y:S01]  /*6ea0*/  MUFU.EX2 R23, R3 ;  /* 0x0000000300177308 */ /* 0x0003e20000000800 */
[----:B-----5:R-:W-:-:S07]  /*6eb0*/  FFMA.FTZ R4, R117, c[0x0][0x2d0], -R0 ;  /* 0x0000b40075047a23 */ /* 0x020fce0000010800 */
[----:B------:R2:W-:Y:S01]  /*6ec0*/  MUFU.EX2 R101, R4 ;  /* 0x0000000400657308 */ /* 0x0005e20000000800 */
[----:B-1----:R-:W-:-:S07]  /*6ed0*/  FFMA.FTZ R3, R125, c[0x0][0x2d0], -R2 ;  /* 0x0000b4007d037a23 */ /* 0x002fce0000010802 */
[----:B------:R1:W5:Y:S01]  /*6ee0*/  MUFU.EX2 R91, R3 ;  /* 0x00000003005b7308 */ /* 0x0003620000000800 */
[----:B--2---:R-:W-:Y:S01]  /*6ef0*/  F2FP.PACK_AB R4, R20, R21 ;  /* 0x000000151404723e */ /* 0x004fe200000000ff */
[----:B-1----:R-:W-:-:S06]  /*6f00*/  FFMA.FTZ R3, R119, c[0x0][0x2d0], -R0 ;  /* 0x0000b40077037a23 */ /* 0x002fcc0000010800 */
[----:B------:R1:W2:Y:S02]  /*6f10*/  MUFU.EX2 R7, R3 ;  /* 0x0000000300077308 */ /* 0x0002a40000000800 */
[----:B-1----:R-:W-:Y:S02]  /*6f20*/  FADD.FTZ R3, R15, R12 ;  /* 0x0000000c0f037221 */ /* 0x002fe40000010000 */
[----:B------:R-:W1:Y:S02]  /*6f30*/  LDSM.16.MT88.4 R12, [R191+0x2000] ;  /* 0x00200000bf0c783b */ /* 0x000e640000004200 */
[----:B------:R-:W-:-:S04]  /*6f40*/  FADD.FTZ R3, R116, R3 ;  /* 0x0000000374037221 */ /* 0x000fc80000010000 */
[----:B------:R-:W-:Y:S02]  /*6f50*/  FADD.FTZ R5, R70, R3 ;  /* 0x0000000346057221 */ /* 0x000fe40000010000 */
[----:B------:R-:W-:Y:S02]  /*6f60*/  FFMA.FTZ R3, R121, c[0x0][0x2d0], -R0 ;  /* 0x0000b40079037a23 */ /* 0x000fe40000010800 */
[----:B------:R-:W-:Y:S01]  /*6f70*/  FFMA.FTZ R70, R137, c[0x0][0x2d0], -R2 ;  /* 0x0000b40089467a23 */ /* 0x000fe20000010802 */
[----:B------:R-:W-:Y:S01]  /*6f80*/  LDSM.16.MT88.4 R120, [R191+0x3000] ;  /* 0x00300000bf78783b */ /* 0x000fe20000004200 */
[----:B------:R2:W2:Y:S01]  /*6f90*/  MUFU.EX2 R100, R3 ;  /* 0x0000000300647308 */ /* 0x0004a20000000800 */
[----:B------:R-:W-:-:S07]  /*6fa0*/  FFMA.FTZ R2, R149, c[0x0][0x2d0], -R0 ;  /* 0x0000b40095027a23 */ /* 0x000fce0000010800 */
[----:B------:R3:W-:Y:S01]  /*6fb0*/  MUFU.EX2 R90, R2 ;  /* 0x00000002005a7308 */ /* 0x0007e20000000800 */
[----:B--2---:R-:W-:Y:S01]  /*6fc0*/  FADD.FTZ R3, R21, R6 ;  /* 0x0000000615037221 */ /* 0x004fe20000010000 */
[----:B-----5:R-:W-:-:S06]  /*6fd0*/  F2FP.PACK_AB R6, R91, R23 ;  /* 0x000000175b06723e */ /* 0x020fcc00000000ff */
[----:B------:R-:W-:Y:S01]  /*6fe0*/  MUFU.EX2 R70, R70 ;  /* 0x0000004600467308 */ /* 0x000fe20000000800 */
[----:B------:R-:W-:Y:S02]  /*6ff0*/  FADD.FTZ R3, R20, R3 ;  /* 0x0000000314037221 */ /* 0x000fe40000010000 */
[----:B------:R-:W-:Y:S01]  /*7000*/  FADD.FTZ R20, R7, R5 ;  /* 0x0000000507147221 */ /* 0x000fe20000010000 */
[----:B------:R-:W-:Y:S01]  /*7010*/  F2FP.PACK_AB R5, R22, R7 ;  /* 0x000000071605723e */ /* 0x000fe200000000ff */
[----:B---3--:R-:W-:Y:S01]  /*7020*/  FFMA.FTZ R2, R148, c[0x0][0x2d0], -R0 ;  /* 0x0000b40094027a23 */ /* 0x008fe20000010800 */
[----:B------:R-:W-:Y:S01]  /*7030*/  F2FP.PACK_AB R7, R100, R101 ;  /* 0x000000656407723e */ /* 0x000fe200000000ff */
[----:B------:R-:W-:Y:S02]  /*7040*/  FADD.FTZ R3, R23, R3 ;  /* 0x0000000317037221 */ /* 0x000fe40000010000 */
[----:B------:R2:W-:Y:S04]  /*7050*/  MUFU.EX2 R97, R2 ;  /* 0x0000000200617308 */ /* 0x0005e80000000800 */
[C---:B-1----:R-:W-:Y:S08]  /*7060*/  HMMA.16816.F32 R112, R4.reuse, R12, R112 ;  /* 0x0000000c0470723c */ /* 0x042ff00000001870 */
[----:B------:R-:W-:Y:S01]  /*7070*/  HMMA.16816.F32 R108, R4, R14, R108 ;  /* 0x0000000e046c723c */ /* 0x000fe2000000186c */
[----:B------:R-:W1:Y:S01]  /*7080*/  LDSM.16.MT88.4 R12, [R192+0x2000] ;  /* 0x00200000c00c783b */ /* 0x000e620000004200 */
[----:B--2---:R-:W-:-:S03]  /*7090*/  FADD.FTZ R2, R22, R20 ;  /* 0x0000001416027221 */ /* 0x004fc60000010000 */
[----:B------:R-:W-:Y:S03]  /*70a0*/  LDSM.16.MT88.4 R20, [R191+0x2800] ;  /* 0x00280000bf14783b */ /* 0x000fe60000004200 */
[----:B------:R-:W-:Y:S01]  /*70b0*/  HMMA.16816.F32 R116, R4, R8, R84 ;  /* 0x000000080474723c */ /* 0x000fe20000001854 */
[----:B------:R-:W-:-:S04]  /*70c0*/  FADD.FTZ R2, R101, R2 ;  /* 0x0000000265027221 */ /* 0x000fc80000010000 */
[----:B------:R-:W-:-:S03]  /*70d0*/  FADD.FTZ R2, R100, R2 ;  /* 0x0000000264027221 */ /* 0x000fc60000010000 */
        /* <DEDUP_REMOVED lines=14> */
[----:B------:R-:W-:-:S02]  /*71c0*/  FFMA.FTZ R25, R145, c[0x0][0x2d0], -R0 ;  /* 0x0000b40091197a23 */ /* 0x000fc40000010800 */
[--C-:B------:R-:W-:Y:S02]  /*71d0*/  FFMA.FTZ R24, R144, c[0x0][0x2d0], -R0.reuse ;  /* 0x0000b40090187a23 */ /* 0x100fe40000010800 */
[--C-:B------:R-:W-:Y:S02]  /*71e0*/  FFMA.FTZ R26, R143, c[0x0][0x2d0], -R0.reuse ;  /* 0x0000b4008f1a7a23 */ /* 0x100fe40000010800 */
[--C-:B------:R-:W-:Y:S01]  /*71f0*/  FFMA.FTZ R27, R142, c[0x0][0x2d0], -R0.reuse ;  /* 0x0000b4008e1b7a23 */ /* 0x100fe20000010800 */
[C---:B-1----:R-:W-:Y:S08]  /*7200*/  HMMA.16816.F32 R52, R4.reuse, R12, R52 ;  /* 0x0000000c0434723c */ /* 0x042ff00000001834 */
[C---:B------:R-:W-:Y:S01]  /*7210*/  HMMA.16816.F32 R44, R4.reuse, R14, R44 ;  /* 0x0000000e042c723c */ /* 0x040fe2000000182c */
[----:B------:R-:W1:Y:S07]  /*7220*/  LDSM.16.MT88.4 R12, [R192+0x2800] ;  /* 0x00280000c00c783b */ /* 0x000e6e0000004200 */
[C---:B--2---:R-:W-:Y:S08]  /*7230*/  HMMA.16816.F32 R40, R4.reuse, R8, R36 ;  /* 0x000000080428723c */ /* 0x044ff00000001824 */
[----:B------:R-:W-:Y:S01]  /*7240*/  HMMA.16816.F32 R28, R4, R10, R28 ;  /* 0x0000000a041c723c */ /* 0x000fe2000000181c */
[----:B------:R-:W2:Y:S01]  /*7250*/  MUFU.EX2 R7, R19 ;  /* 0x0000001300077308 */ /* 0x000ea20000000800 */
[----:B------:R-:W3:Y:S05]  /*7260*/  LDSM.16.MT88.4 R8, [R194+0x2800] ;  /* 0x00280000c208783b */ /* 0x000eea0000004200 */
[----:B------:R-:W-:-:S02]  /*7270*/  FFMA.FTZ R5, R147, c[0x0][0x2d0], -R0 ;  /* 0x0000b40093057a23 */ /* 0x000fc40000010800 */
[----:B------:R-:W-:Y:S01]  /*7280*/  FFMA.FTZ R4, R146, c[0x0][0x2d0], -R0 ;  /* 0x0000b40092047a23 */ /* 0x000fe20000010800 */
[----:B------:R5:W1:Y:S01]  /*7290*/  MUFU.EX2 R6, R18 ;  /* 0x0000001200067308 */ /* 0x000a620000000800 */
[----:B------:R-:W-:-:S04]  /*72a0*/  FADD.FTZ R0, R91, R3 ;  /* 0x000000035b007221 */ /* 0x000fc80000010000 */
[----:B--2---:R-:W-:-:S03]  /*72b0*/  FADD.FTZ R0, R7, R0 ;  /* 0x0000000007007221 */ /* 0x004fc60000010000 */
[----:B------:R2:W2:Y:S08]  /*72c0*/  MUFU.EX2 R91, R5 ;  /* 0x00000005005b7308 */ /* 0x0004b00000000800 */
[----:B------:R3:W3:Y:S01]  /*72d0*/  MUFU.EX2 R96, R4 ;  /* 0x0000000400607308 */ /* 0x0006e20000000800 */
[----:B-----5:R-:W5:Y:S01]  /*72e0*/  LDSM.16.MT88.4 R16, [R193+0x2800] ;  /* 0x00280000c110783b */ /* 0x020f620000004200 */
[----:B-1----:R-:W-:-:S02]  /*72f0*/  FADD.FTZ R3, R6, R0 ;  /* 0x0000000006037221 */ /* 0x002fc40000010000 */
[----:B------:R-:W-:Y:S02]  /*7300*/  FADD.FTZ R0, R90, R2 ;  /* 0x000000025a007221 */ /* 0x000fe40000010000 */
[----:B------:R-:W-:Y:S01]  /*7310*/  FADD.FTZ R2, R98, R3 ;  /* 0x0000000362027221 */ /* 0x000fe20000010000 */
[C---:B--2---:R-:W-:Y:S01]  /*7320*/  F2FP.PACK_AB R5, R97.reuse, R90 ;  /* 0x0000005a6105723e */ /* 0x044fe200000000ff */
[----:B------:R-:W-:Y:S02]  /*7330*/  FADD.FTZ R0, R97, R0 ;  /* 0x0000000061007221 */ /* 0x000fe40000010000 */
[----:B------:R-:W-:Y:S02]  /*7340*/  FADD.FTZ R2, R99, R2 ;  /* 0x0000000263027221 */ /* 0x000fe40000010000 */
[----:B------:R-:W-:Y:S01]  /*7350*/  FADD.FTZ R0, R91, R0 ;  /* 0x000000005b007221 */ /* 0x000fe20000010000 */
[----:B---3--:R-:W-:-:S03]  /*7360*/  F2FP.PACK_AB R4, R6, R7 ;  /* 0x000000070604723e */ /* 0x008fc600000000ff */
[C---:B------:R-:W-:Y:S01]  /*7370*/  FADD.FTZ R0, R96.reuse, R0 ;  /* 0x0000000060007221 */ /* 0x040fe20000010000 */
[----:B------:R-:W-:Y:S02]  /*7380*/  F2FP.PACK_AB R6, R99, R98 ;  /* 0x000000626306723e */ /* 0x000fe400000000ff */
[----:B------:R-:W-:Y:S02]  /*7390*/  F2FP.PACK_AB R7, R96, R91 ;  /* 0x0000005b6007723e */ /* 0x000fe400000000ff */
[----:B------:R-:W-:Y:S05]  /*73a0*/  LDSM.16.MT88.4 R96, [R194+0x3000] ;  /* 0x00300000c260783b */ /* 0x000fea0000004200 */
[C---:B------:R-:W-:Y:S08]  /*73b0*/  HMMA.16816.F32 R32, R4.reuse, R22, R108 ;  /* 0x000000160420723c */ /* 0x040ff0000000186c */
[C---:B------:R-:W-:Y:S01]  /*73c0*/  HMMA.16816.F32 R108, R4.reuse, R12, R80 ;  /* 0x0000000c046c723c */ /* 0x040fe20000001850 */
[----:B------:R-:W-:Y:S07]  /*73d0*/  LDSM.16.MT88.4 R80, [R193+0x6800] ;  /* 0x00680000c150783b */ /* 0x000fee0000004200 */
[C---:B------:R-:W-:Y:S01]  /*73e0*/  HMMA.16816.F32 R76, R4.reuse, R14, R76 ;  /* 0x0000000e044c723c */ /* 0x040fe2000000184c */
[----:B------:R-:W1:Y:S07]  /*73f0*/  LDSM.16.MT88.4 R12, [R192+0x6000] ;  /* 0x00600000c00c783b */ /* 0x000e6e0000004200 */
[C---:B------:R-:W-:Y:S01]  /*7400*/  HMMA.16816.F32 R100, R4.reuse, R8, R72 ;  /* 0x000000080464723c */ /* 0x040fe20000001848 */
[----:B------:R-:W-:Y:S07]  /*7410*/  LDSM.16.MT88.4 R72, [R192+0x6800] ;  /* 0x00680000c048783b */ /* 0x000fee0000004200 */
[C---:B------:R-:W-:Y:S01]  /*7420*/  HMMA.16816.F32 R60, R4.reuse, R10, R60 ;  /* 0x0000000a043c723c */ /* 0x040fe2000000183c */
[----:B------:R-:W2:Y:S07]  /*7430*/  LDSM.16.MT88.4 R8, [R194+0x6000] ;  /* 0x00600000c208783b */ /* 0x000eae0000004200 */
[C---:B------:R-:W-:Y:S01]  /*7440*/  HMMA.16816.F32 R124, R4.reuse, R20, R112 ;  /* 0x00000014047c723c */ /* 0x040fe20000001870 */
[----:B------:R-:W3:Y:S04]  /*7450*/  LDSM.16.MT88.4 R20, [R191+0x6000] ;  /* 0x00600000bf14783b */ /* 0x000ee80000004200 */
[----:B------:R-:W-:Y:S03]  /*7460*/  LDSM.16.MT88.4 R112, [R193+0x3000] ;  /* 0x00300000c170783b */ /* 0x000fe60000004200 */
[C---:B-----5:R-:W-:Y:S08]  /*7470*/  HMMA.16816.F32 R116, R4.reuse, R16, R116 ;  /* 0x000000100474723c */ /* 0x060ff00000001874 */
[C---:B------:R-:W-:Y:S01]  /*7480*/  HMMA.16816.F32 R36, R4.reuse, R18, R84 ;  /* 0x000000120424723c */ /* 0x040fe20000001854 */
[----:B------:R-:W5:Y:S07]  /*7490*/  LDSM.16.MT88.4 R16, [R193+0x6000] ;  /* 0x00600000c110783b */ /* 0x000f6e0000004200 */
[C---:B-1----:R-:W-:Y:S01]  /*74a0*/  HMMA.16816.F32 R52, R4.reuse, R12, R52 ;  /* 0x0000000c0434723c */ /* 0x042fe20000001834 */
[----:B------:R-:W1:Y:S07]  /*74b0*/  MUFU.EX2 R13, R71 ;  /* 0x00000047000d7308 */ /* 0x000e6e0000000800 */
[C---:B------:R-:W-:Y:S01]  /*74c0*/  HMMA.16816.F32 R44, R4.reuse, R14, R44 ;  /* 0x0000000e042c723c */ /* 0x040fe2000000182c */
[----:B------:R-:W4:Y:S07]  /*74d0*/  MUFU.EX2 R12, R25 ;  /* 0x00000019000c7308 */ /* 0x000f2e0000000800 */
[C---:B--2---:R-:W-:Y:S01]  /*74e0*/  HMMA.16816.F32 R40, R4.reuse, R8, R40 ;  /* 0x000000080428723c */ /* 0x044fe20000001828 */
[----:B------:R2:W-:Y:S06]  /*74f0*/  MUFU.EX2 R15, R89 ;  /* 0x00000059000f7308 */ /* 0x0005ec0000000800 */
[----:B-1----:R-:W-:Y:S01]  /*7500*/  FADD.FTZ R9, R13, R2 ;  /* 0x000000020d097221 */ /* 0x002fe20000010000 */
[----:B---3--:R-:W-:Y:S01]  /*7510*/  HMMA.16816.F32 R92, R4, R20, R92 ;  /* 0x00000014045c723c */ /* 0x008fe2000000185c */
[----:B------:R-:W-:Y:S01]  /*7520*/  @P3 IMAD.HI.U32 R2, R153, c[0x0][0x2c8], RZ ;  /* 0x0000b20099023a27 */ /* 0x000fe200078e00ff */
[----:B------:R-:W1:Y:S03]  /*7530*/  MUFU.EX2 R14, R24 ;  /* 0x00000018000e7308 */ /* 0x000e660000000800 */
[----:B----4-:R-:W-:Y:S01]  /*7540*/  FADD.FTZ R8, R12, R0 ;  /* 0x000000000c087221 */ /* 0x010fe20000010000 */
[----:B------:R-:W-:-:S02]  /*7550*/  MOV R0, R153 ;  /* 0x0000009900007202 */ /* 0x000fc40000000f00 */
[----:B------:R-:W-:Y:S01]  /*7560*/  @P3 SHF.R.U32.HI R0, RZ, c[0x0][0x2cc], R2 ;  /* 0x0000b300ff003a19 */ /* 0x000fe20000011602 */
[----:B------:R-:W-:Y:S01]  /*7570*/  HMMA.16816.F32 R20, R4, R22, R64 ;  /* 0x000000160414723c */ /* 0x000fe20000001840 */
[----:B--2---:R-:W2:Y:S01]  /*7580*/  LDSM.16.MT88.4 R88, [R191+0x6800] ;  /* 0x00680000bf58783b */ /* 0x004ea20000004200 */
[----:B------:R-:W-:Y:S02]  /*7590*/  MOV R2, RZ ;  /* 0x000000ff00027202 */ /* 0x000fe40000000f00 */
[----:B------:R-:W-:-:S03]  /*75a0*/  IADD3 R3, R0, R151, -R152 ;  /* 0x0000009700037210 */ /* 0x000fc60007ffe898 */
[----:B------:R-:W-:Y:S01]  /*75b0*/  F2FP.PACK_AB R64, R70, R13 ;  /* 0x0000000d4640723e */ /* 0x000fe200000000ff */
[C---:B-----5:R-:W-:Y:S01]  /*75c0*/  HMMA.16816.F32 R56, R4.reuse, R16, R56 ;  /* 0x000000100438723c */ /* 0x060fe20000001838 */
[----:B------:R-:W-:Y:S01]  /*75d0*/  IMAD.HI R2, R3, -0x6db6db6d, R2 ;  /* 0x9249249303027827 */ /* 0x000fe200078e0202 */
[----:B-1----:R-:W-:Y:S02]  /*75e0*/  F2FP.PACK_AB R65, R14, R12 ;  /* 0x0000000c0e41723e */ /* 0x002fe400000000ff */
[----:B------:R-:W-:Y:S02]  /*75f0*/  F2FP.PACK_AB R66, R230, R15 ;  /* 0x0000000fe642723e */ /* 0x000fe400000000ff */
[----:B------:R-:W-:Y:S02]  /*7600*/  SHF.R.U32.HI R0, RZ, 0x1f, R2 ;  /* 0x0000001fff007819 */ /* 0x000fe40000011602 */
[----:B------:R-:W-:Y:S02]  /*7610*/  HMMA.16816.F32 R48, R4, R18, R48 ;  /* 0x000000120430723c */ /* 0x000fe40000001830 */
[----:B------:R-:W-:Y:S01]  /*7620*/  LEA.HI.SX32 R2, R2, R0, 0x1a ;  /* 0x0000000002027211 */ /* 0x000fe200078fd2ff */
[----:B------:R-:W-:-:S03]  /*7630*/  FADD.FTZ R0, R70, R9 ;  /* 0x0000000946007221 */ /* 0x000fc60000010000 */
[----:B------:R-:W-:Y:S01]  /*7640*/  IMNMX R12, R150, R2, !PT ;  /* 0x00000002960c7217 */ /* 0x000fe20007800200 */
[----:B------:R-:W-:Y:S01]  /*7650*/  FADD.FTZ R2, R14, R8 ;  /* 0x000000080e027221 */ /* 0x000fe20000010000 */
[----:B------:R-:W-:Y:S01]  /*7660*/  HMMA.16816.F32 R28, R4, R10, R28 ;  /* 0x0000000a041c723c */ /* 0x000fe2000000181c */
[----:B------:R-:W1:Y:S01]  /*7670*/  LDSM.16.MT88.4 R4, [R194+0x6800] ;  /* 0x00680000c204783b */ /* 0x000e620000004200 */
[----:B------:R-:W3:Y:S01]  /*7680*/  MUFU.EX2 R11, R26 ;  /* 0x0000001a000b7308 */ /* 0x000ee20000000800 */
[----:B------:R-:W-:Y:S01]  /*7690*/  ISETP.GE.AND P0, PT, R218, R12, PT ;  /* 0x0000000cda00720c */ /* 0x000fe20003f06270 */
[----:B------:R-:W-:Y:S01]  /*76a0*/  FADD.FTZ R0, R15, R0 ;  /* 0x000000000f007221 */ /* 0x000fe20000010000 */
[----:B------:R4:W-:Y:S03]  /*76b0*/  STL [R1+0x8], R12 ;  /* 0x0000080c01007387 */ /* 0x0009e60000100800 */
[----:B------:R-:W-:-:S02]  /*76c0*/  FADD.FTZ R230, R230, R0 ;  /* 0x00000000e6e67221 */ /* 0x000fc40000010000 */
[----:B------:R-:W5:Y:S01]  /*76d0*/  MUFU.EX2 R10, R27 ;  /* 0x0000001b000a7308 */ /* 0x000f620000000800 */
[----:B---3--:R-:W-:Y:S01]  /*76e0*/  FADD.FTZ R2, R11, R2 ;  /* 0x000000020b027221 */ /* 0x008fe20000010000 */
[----:B-----5:R-:W-:-:S03]  /*76f0*/  F2FP.PACK_AB R67, R10, R11 ;  /* 0x0000000b0a43723e */ /* 0x020fc600000000ff */
[----:B------:R-:W-:-:S04]  /*7700*/  FADD.FTZ R247, R10, R2 ;  /* 0x000000020af77221 */ /* 0x000fc80000010000 */
[C---:B------:R-:W-:Y:S08]  /*7710*/  HMMA.16816.F32 R108, R64.reuse, R104, R108 ;  /* 0x00000068406c723c */ /* 0x040ff0000000186c */
[C---:B------:R-:W-:Y:S08]  /*7720*/  HMMA.16816.F32 R104, R64.reuse, R106, R76 ;  /* 0x0000006a4068723c */ /* 0x040ff0000000184c */
[C---:B------:R-:W-:Y:S08]  /*7730*/  HMMA.16816.F32 R100, R64.reuse, R96, R100 ;  /* 0x000000604064723c */ /* 0x040ff00000001864 */
[C---:B------:R-:W-:Y:S08]  /*7740*/  HMMA.16816.F32 R124, R64.reuse, R120, R124 ;  /* 0x00000078407c723c */ /* 0x040ff0000000187c */
[C---:B------:R-:W-:Y:S08]  /*7750*/  HMMA.16816.F32 R116, R64.reuse, R112, R116 ;  /* 0x000000704074723c */ /* 0x040ff00000001874 */
[C---:B------:R-:W-:Y:S08]  /*7760*/  HMMA.16816.F32 R96, R64.reuse, R98, R60 ;  /* 0x000000624060723c */ /* 0x040ff0000000183c */
[C---:B--2---:R-:W-:Y:S08]  /*7770*/  HMMA.16816.F32 R92, R64.reuse, R88, R92 ;  /* 0x00000058405c723c */ /* 0x044ff0000000185c */
[C---:B------:R-:W-:Y:S08]  /*7780*/  HMMA.16816.F32 R84, R64.reuse, R80, R56 ;  /* 0x000000504054723c */ /* 0x040ff00000001838 */
[C---:B------:R-:W-:Y:S08]  /*7790*/  HMMA.16816.F32 R76, R64.reuse, R72, R52 ;  /* 0x00000048404c723c */ /* 0x040ff00000001834 */
[C---:B------:R-:W-:Y:S08]  /*77a0*/  HMMA.16816.F32 R120, R64.reuse, R122, R32 ;  /* 0x0000007a4078723c */ /* 0x040ff00000001820 */
[C---:B------:R-:W-:Y:S08]  /*77b0*/  HMMA.16816.F32 R112, R64.reuse, R114, R36 ;  /* 0x000000724070723c */ /* 0x040ff00000001824 */
[C---:B------:R-:W-:Y:S08]  /*77c0*/  HMMA.16816.F32 R88, R64.reuse, R90, R20 ;  /* 0x0000005a4058723c */ /* 0x040ff00000001814 */
[C---:B------:R-:W-:Y:S08]  /*77d0*/  HMMA.16816.F32 R80, R64.reuse, R82, R48 ;  /* 0x000000524050723c */ /* 0x040ff00000001830 */
[C---:B------:R-:W-:Y:S08]  /*77e0*/  HMMA.16816.F32 R72, R64.reuse, R74, R44 ;  /* 0x0000004a4048723c */ /* 0x040ff0000000182c */
[C---:B-1----:R-:W-:Y:S08]  /*77f0*/  HMMA.16816.F32 R60, R64.reuse, R4, R40 ;  /* 0x00000004403c723c */ /* 0x042ff00000001828 */
[----:B------:R-:W-:Y:S01]  /*7800*/  HMMA.16816.F32 R64, R64, R6, R28 ;  /* 0x000000064040723c */ /* 0x000fe2000000181c */
[----:B------:R-:W-:Y:S01]  /*7810*/  @!UPT UIADD3 URZ, URZ, URZ, URZ ;  /* 0x0000003f3f3ff290 */ /* 0x000fe2000fffe03f */
[----:B------:R-:W-:Y:S11]  /*7820*/  @!P0 BRA `(.L_x_1344) ;  /* 0x000046c000008947 */ /* 0x000ff60003800000 */
[----:B----4-:R-:W-:Y:S02]  /*7830*/  MOV R71, R68 ;  /* 0x0000004400477202 */ /* 0x010fe40000000f00 */
[----:B------:R-:W-:-:S02]  /*7840*/  MOV R70, R69 ;  /* 0x0000004500467202 */ /* 0x000fc40000000f00 */
[----:B------:R-:W-:-:S07]  /*7850*/  MOV R224, R218 ;  /* 0x000000da00e07202 */ /* 0x000fce0000000f00 */
.L_x_1360:
[----:B------:R-:W2:Y:S01]  /*7860*/  LDL R0, [R1] ;  /* 0x0000000001007983 */ /* 0x000ea20000100800 */
        /* <DEDUP_REMOVED lines=21> */
[C---:B-1-34-:R-:W-:Y:S01]  /*79c0*/  IMAD.WIDE.U32 R2, R223.reuse, c[0x0][0x208], RZ ;  /* 0x00008200df027a25 */ /* 0x05afe200078e00ff */
[----:B------:R-:W-:Y:S01]  /*79d0*/  SHF.R.S32.HI R0, RZ, 0x1f, R223 ;  /* 0x0000001fff007819 */ /* 0x000fe200000114df */
[----:B------:R-:W2:Y:S04]  /*79e0*/  LDL.64 R6, [R1+0x28] ;  /* 0x0000280001067983 */ /* 0x000ea80000100a00 */
[----:B------:R-:W-:Y:S02]  /*79f0*/  IMAD R0, R0, c[0x0][0x208], RZ ;  /* 0x0000820000007a24 */ /* 0x000fe400078e02ff */
[----:B------:R-:W3:Y:S02]  /*7a00*/  LDL R5, [R1+0x34] ;  /* 0x0000340001057983 */ /* 0x000ee40000100800 */
[----:B------:R-:W-:Y:S05]  /*7a10*/  IMAD R0, R223, c[0x0][0x20c], R0 ;  /* 0x00008300df007a24 */ /* 0x000fea00078e0200 */
[----:B------:R-:W-:Y:S02]  /*7a20*/  IADD3 R3, R3, R0, RZ ;  /* 0x0000000003037210 */ /* 0x000fe40007ffe0ff */
[----:B------:R-:W-:Y:S03]  /*7a30*/  SHF.R.S32.HI R0, RZ, 0x1f, R219 ;  /* 0x0000001fff007819 */ /* 0x000fe600000114db */
[C---:B------:R-:W-:Y:S04]  /*7a40*/  IMAD.WIDE.U32 R2, R219.reuse, c[0x0][0x218], R2 ;  /* 0x00008600db027a25 */ /* 0x040fe800078e0002 */
[----:B------:R-:W-:Y:S04]  /*7a50*/  IMAD R4, R0, c[0x0][0x218], RZ ;  /* 0x0000860000047a24 */ /* 0x000fe800078e02ff */
[----:B------:R-:W-:Y:S01]  /*7a60*/  IMAD R4, R219, c[0x0][0x21c], R4 ;  /* 0x00008700db047a24 */ /* 0x000fe200078e0204 */
[----:B--2---:R-:W-:Y:S04]  /*7a70*/  IADD3 R0, P0, R6, R2, RZ ;  /* 0x0000000206007210 */ /* 0x004fe80007f1e0ff */
[----:B---3--:R-:W-:Y:S02]  /*7a80*/  IADD3.X R2, R5, R3, R4, P0, !PT ;  /* 0x0000000305027210 */ /* 0x008fe400007fe404 */
[C---:B------:R-:W-:Y:S04]  /*7a90*/  LEA R6, P0, R0.reuse, c[0x0][0x1f8], 0x1 ;  /* 0x00007e0000067a11 */ /* 0x040fe800078008ff */
[----:B------:R-:W-:Y:S01]  /*7aa0*/  LEA.HI.X R5, R0, c[0x0][0x1fc], R2, 0x1, P0 ;  /* 0x00007f0000057a11 */ /* 0x000fe200000f0c02 */
[----:B------:R-:W-:-:S06]  /*7ab0*/  BRA.DIV ~URZ, `(.L_x_1347) ;  /* 0x0000d9a27f007947 */ /* 0x000fcc000b800000 */
[----:B------:R1:W2:Y:S02]  /*7ac0*/  SHFL.IDX PT, R0, R5, RZ, 0x181f ;  /* 0x00181fff05007589 */ /* 0x0002a400000e0000 */
.L_x_1453:
[----:B------:R-:W-:-:S05]  /*7ad0*/  BRA.DIV ~URZ, `(.L_x_1348) ;  /* 0x0000d9f27f007947 */ /* 0x000fca000b800000 */
[----:B------:R-:W3:Y:S01]  /*7ae0*/  SHFL.IDX PT, R2, R6, RZ, 0x181f ;  /* 0x00181fff06027589 */ /* 0x000ee200000e0000 */
[C---:B------:R-:W-:Y:S01]  /*7af0*/  IMAD.SHL.U32 R15, R238.reuse, 0x2, RZ ;  /* 0x00000002ee0f7824 */ /* 0x040fe200078e00ff */
[----:B------:R-:W-:Y:S01]  /*7b00*/  ISETP.GE.AND P4, PT, R238, c[0x0][0x1d4], PT ;  /* 0x00007500ee007a0c */ /* 0x000fe20003f86270 */
[C---:B------:R-:W-:Y:S01]  /*7b10*/  IMAD.SHL.U32 R14, R248.reuse, 0x2, RZ ;  /* 0x00000002f80e7824 */ /* 0x040fe200078e00ff */
[----:B------:R-:W-:Y:S01]  /*7b20*/  SHFL.IDX PT, R7, R6, 0x2, 0x181f ;  /* 0x00581f0006077f89 */ /* 0x000fe200000e0000 */
[----:B------:R-:W-:Y:S02]  /*7b30*/  ISETP.GE.AND P0, PT, R248, c[0x0][0x1d4], PT ;  /* 0x00007500f8007a0c */ /* 0x000fe40003f06270 */
[----:B------:R-:W-:Y:S02]  /*7b40*/  SEL R4, RZ, 0x10, P4 ;  /* 0x00000010ff047807 */ /* 0x000fe40002000000 */
[-C--:B---3--:R-:W-:Y:S05]  /*7b50*/  IADD3 R12, P5, R2, R15.reuse, RZ ;  /* 0x0000000f020c7210 */ /* 0x088fea0007fbe0ff */
[--C-:B--2---:R-:W-:Y:S01]  /*7b60*/  IMAD.X R13, R0, 0x1, R220.reuse, P5 ;  /* 0x00000001000d7824 */ /* 0x104fe200028e06dc */
[-C--:B------:R-:W-:Y:S04]  /*7b70*/  IADD3 R2, P5, R2, R14.reuse, RZ ;  /* 0x0000000e02027210 */ /* 0x080fe80007fbe0ff */
[----:B------:R-:W-:Y:S01]  /*7b80*/  @!PT LDS RZ, [RZ] ;  /* 0x00000000fffff984 */ /* 0x000fe20000000800 */
[----:B------:R2:W-:Y:S01]  /*7b90*/  LDGSTS.E.BYPASS.LTC128B.128 [R215+0x100], [R12.64], !P4 ;  /* 0x001000000cd77fae */ /* 0x0005e2000e101d46 */
[--C-:B------:R-:W-:Y:S03]  /*7ba0*/  IMAD.X R3, R0, 0x1, R221.reuse, P5 ;  /* 0x0000000100037824 */ /* 0x100fe600028e06dd */
[----:B------:R-:W-:Y:S04]  /*7bb0*/  SHFL.IDX PT, R0, R5, 0x1, 0x181f ;  /* 0x00381f0005007f89 */ /* 0x000fe800000e0000 */
[----:B------:R3:W-:Y:S04]  /*7bc0*/  LDGSTS.E.BYPASS.LTC128B.128 [R215+0x3900], [R2.64], !P0 ;  /* 0x0390000002d77fae */ /* 0x0007e8000c101d46 */
[----:B---3--:R-:W2:Y:S02]  /*7bd0*/  SHFL.IDX PT, R2, R6, 0x1, 0x181f ;  /* 0x00381f0006027f89 */ /* 0x008ea400000e0000 */
[----:B--2---:R-:W-:Y:S05]  /*7be0*/  IADD3 R12, P5, R2, R15, RZ ;  /* 0x0000000f020c7210 */ /* 0x004fea0007fbe0ff */
[----:B------:R-:W-:Y:S01]  /*7bf0*/  IMAD.X R13, R0, 0x1, R220, P5 ;  /* 0x00000001000d7824 */ /* 0x000fe200028e06dc */
[----:B------:R-:W-:Y:S04]  /*7c00*/  IADD3 R2, P5, R2, R14, RZ ;  /* 0x0000000e02027210 */ /* 0x000fe80007fbe0ff */
[----:B------:R2:W-:Y:S01]  /*7c10*/  LDGSTS.E.BYPASS.LTC128B.128 [R215+0x1100], [R12.64], !P4 ;  /* 0x011000000cd77fae */ /* 0x0005e2000e101d46 */
[----:B------:R-:W-:Y:S01]  /*7c20*/  IMAD.X R3, R0, 0x1, R221, P5 ;  /* 0x0000000100037824 */ /* 0x000fe200028e06dd */
[----:B------:R-:W-:Y:S04]  /*7c30*/  SEL R0, RZ, 0x10, P0 ;  /* 0x00000010ff007807 */ /* 0x000fe80000000000 */
[----:B------:R3:W-:Y:S04]  /*7c40*/  LDGSTS.E.BYPASS.LTC128B.128 [R215+0x4900], [R2.64], !P0 ;  /* 0x0490000002d77fae */ /* 0x0007e8000c101d46 */
[----:B--2---:R3:W2:Y:S02]  /*7c50*/  SHFL.IDX PT, R12, R5, 0x2, 0x181f ;  /* 0x00581f00050c7f89 */ /* 0x0046a400000e0000 */
.L_x_1454:
[----:B---3--:R-:W-:Y:S01]  /*7c60*/  IADD3 R2, -R4, 0x10, RZ ;  /* 0x0000001004027810 */ /* 0x008fe20007ffe1ff */
[----:B------:R-:W-:Y:S01]  /*7c70*/  IMAD.SHL.U32 R3, R238, 0x2, RZ ;  /* 0x00000002ee037824 */ /* 0x000fe200078e00ff */
[----:B------:R-:W-:Y:S01]  /*7c80*/  ISETP.NE.U32.AND P5, PT, R4, RZ, PT ;  /* 0x000000ff0400720c */ /* 0x000fe20003fa5070 */
[----:B------:R-:W-:Y:S01]  /*7c90*/  IMAD.SHL.U32 R14, R248, 0x2, RZ ;  /* 0x00000002f80e7824 */ /* 0x000fe200078e00ff */
[----:B------:R-:W-:Y:S01]  /*7ca0*/  LOP3.LUT R2, R2, 0xf, RZ, 0xc0, !PT ;  /* 0x0000000f02027812 */ /* 0x000fe200078ec0ff */
[----:B------:R-:W3:Y:S03]  /*7cb0*/  S2R R13, SR_TID.X ;  /* 0x00000000000d7919 */ /* 0x000ee60000002100 */
[-C--:B------:R-:W-:Y:S04]  /*7cc0*/  IADD3 R2, P4, P0, R2, R7.reuse, R3 ;  /* 0x0000000702027210 */ /* 0x080fe8000789e003 */
[-C--:B--2---:R-:W-:Y:S05]  /*7cd0*/  IADD3.X R3, RZ, R12.reuse, R220, P4, P0 ;  /* 0x0000000cff037210 */ /* 0x084fea00027e04dc */
[----:B------:R-:W-:Y:S01]  /*7ce0*/  @!PT LDS RZ, [RZ] ;  /* 0x00000000fffff984 */ /* 0x000fe20000000800 */
[----:B------:R-:W-:Y:S01]  /*7cf0*/  @!PT LDS RZ, [RZ] ;  /* 0x00000000fffff984 */ /* 0x000fe20000000800 */
[----:B------:R-:W-:Y:S01]  /*7d00*/  @!PT LDS RZ, [RZ] ;  /* 0x00000000fffff984 */ /* 0x000fe20000000800 */
[----:B------:R2:W-:Y:S01]  /*7d10*/  LDGSTS.E.BYPASS.LTC128B.128.ZFILL [R215+0x2100], [R2.64], P5 ;  /* 0x0210000002d77fae */ /* 0x0005e2000a941d46 */
[C---:B------:R-:W-:Y:S02]  /*7d20*/  ISETP.NE.U32.AND P5, PT, R0.reuse, RZ, PT ;  /* 0x000000ff0000720c */ /* 0x040fe40003fa5070 */
[----:B--2---:R-:W-:Y:S04]  /*7d30*/  IADD3 R2, -R0, 0x10, RZ ;  /* 0x0000001000027810 */ /* 0x004fe80007ffe1ff */
[----:B------:R-:W-:Y:S04]  /*7d40*/  LOP3.LUT R2, R2, 0xf, RZ, 0xc0, !PT ;  /* 0x0000000f02027812 */ /* 0x000fe800078ec0ff */
[----:B------:R-:W-:Y:S04]  /*7d50*/  IADD3 R2, P4, P0, R2, R7, R14 ;  /* 0x0000000702027210 */ /* 0x000fe8000789e00e */
[----:B------:R-:W-:Y:S02]  /*7d60*/  IADD3.X R3, RZ, R12, R221, P4, P0 ;  /* 0x0000000cff037210 */ /* 0x000fe400027e04dd */
[----:B---3--:R-:W-:Y:S03]  /*7d70*/  ISETP.GT.AND P0, PT, R13, 0x7f, PT ;  /* 0x0000007f0d00780c */ /* 0x008fe60003f04270 */
[----:B------:R2:W-:Y:S10]  /*7d80*/  LDGSTS.E.BYPASS.LTC128B.128.ZFILL [R215+0x5900], [R2.64], P5 ;  /* 0x0590000002d77fae */ /* 0x0005f4000a941d46 */
[----:B------:R-:W-:-:S05]  /*7d90*/  @P0 BRA `(.L_x_1346) ;  /* 0x0000014000000947 */ /* 0x000fca0003800000 */
[----:B------:R-:W-:-:S05]  /*7da0*/  BRA.DIV ~URZ, `(.L_x_1349) ;  /* 0x0000daf27f007947 */ /* 0x000fca000b800000 */
[----:B-1----:R-:W1:Y:S04]  /*7db0*/  SHFL.IDX PT, R5, R5, 0x3, 0x181f ;  /* 0x00781f0005057f89 */ /* 0x002e6800000e0000 */
[----:B------:R-:W3:Y:S02]  /*7dc0*/  SHFL.IDX PT, R6, R6, 0x3, 0x181f ;  /* 0x00781f0006067f89 */ /* 0x000ee400000e0000 */
.L_x_1455:
[----:B--2---:R-:W-:Y:S01]  /*7dd0*/  IADD3 R2, -R4, 0x10, RZ ;  /* 0x0000001004027810 */ /* 0x004fe20007ffe1ff */
[----:B------:R-:W-:Y:S01]  /*7de0*/  IMAD.SHL.U32 R3, R238, 0x2, RZ ;  /* 0x00000002ee037824 */ /* 0x000fe200078e00ff */
[----:B------:R-:W-:Y:S01]  /*7df0*/  ISETP.NE.U32.AND P0, PT, R4, RZ, PT ;  /* 0x000000ff0400720c */ /* 0x000fe20003f05070 */
[----:B------:R-:W-:Y:S01]  /*7e00*/  IMAD.SHL.U32 R7, R248, 0x2, RZ ;  /* 0x00000002f8077824 */ /* 0x000fe200078e00ff */
[----:B------:R-:W-:Y:S04]  /*7e10*/  LOP3.LUT R2, R2, 0xf, RZ, 0xc0, !PT ;  /* 0x0000000f02027812 */ /* 0x000fe800078ec0ff */
[-C--:B---3--:R-:W-:Y:S04]  /*7e20*/  IADD3 R2, P5, P4, R2, R6.reuse, R3 ;  /* 0x0000000602027210 */ /* 0x088fe80007cbe003 */
[-C--:B-1----:R-:W-:Y:S05]  /*7e30*/  IADD3.X R3, RZ, R5.reuse, R220, P5, P4 ;  /* 0x00000005ff037210 */ /* 0x082fea0002fe84dc */
        /* <DEDUP_REMOVED lines=10> */
.L_x_1346:
[----:B-1-34-:R-:W-:Y:S05]  /*7ee0*/  BSYNC B0 ;  /* 0x0000000000007941 */ /* 0x01afea0003800000 */
.L_x_1345:
[----:B------:R-:W0:Y:S01]  /*7ef0*/  LDGDEPBAR ;  /* 0x00000000000079af */ /* 0x000e220000000000 */
[----:B------:R-:W-:Y:S01]  /*7f00*/  WARPSYNC 0xffffffff ;  /* 0xffffffff00007948 */ /* 0x000fe20003800000 */
[C---:B------:R-:W-:Y:S01]  /*7f10*/  HMMA.16816.F32 R4, R128.reuse, R8, RZ ;  /* 0x000000088004723c */ /* 0x040fe200000018ff */
[----:B------:R-:W-:Y:S05]  /*7f20*/  BSSY B0, `(.L_x_1350) ;  /* 0x0000176000007945 */ /* 0x000fea0003800000 */
[----:B--2---:R-:W2:Y:S02]  /*7f30*/  LDL R3, [R1] ;  /* 0x0000000001037983 */ /* 0x004ea40000100800 */
        /* <DEDUP_REMOVED lines=29> */
[C---:B------:R-:W-:Y:S01]  /*8110*/  HMMA.16816.F32 R48, R132.reuse, R158, R48 ;  /* 0x0000009e8430723c */ /* 0x040fe20000001830 */
[----:B------:R-:W4:Y:S07]  /*8120*/  LDSM.16.M88.4 R156, [R190+0x2800] ;  /* 0x00280000be9c783b */ /* 0x000f2e0000000200 */
[C---:B------:R-:W-:Y:S08]  /*8130*/  HMMA.16816.F32 R52, R132.reuse, R160, R52 ;  /* 0x000000a08434723c */ /* 0x040ff00000001834 */
[----:B------:R-:W-:Y:S08]  /*8140*/  HMMA.16816.F32 R56, R132, R162, R56 ;  /* 0x000000a28438723c */ /* 0x000ff00000001838 */
[C---:B-1----:R-:W-:Y:S08]  /*8150*/  HMMA.16816.F32 R4, R164.reuse, R136, R4 ;  /* 0x00000088a404723c */ /* 0x042ff00000001804 */
[C---:B------:R-:W-:Y:S01]  /*8160*/  HMMA.16816.F32 R8, R164.reuse, R138, R8 ;  /* 0x0000008aa408723c */ /* 0x040fe20000001808 */
[----:B------:R-:W1:Y:S07]  /*8170*/  LDSM.16.M88.4 R136, [R190+0x3000] ;  /* 0x00300000be88783b */ /* 0x000e6e0000000200 */
[C---:B---3--:R-:W-:Y:S08]  /*8180*/  HMMA.16816.F32 R12, R164.reuse, R140, R12 ;  /* 0x0000008ca40c723c */ /* 0x048ff0000000180c */
[C---:B------:R-:W-:Y:S01]  /*8190*/  HMMA.16816.F32 R16, R164.reuse, R142, R16 ;  /* 0x0000008ea410723c */ /* 0x040fe20000001810 */
[----:B------:R-:W3:Y:S07]  /*81a0*/  LDSM.16.M88.4 R140, [R189] ;  /* 0x00000000bd8c783b */ /* 0x000eee0000000200 */
        /* <DEDUP_REMOVED lines=9> */
[C---:B------:R-:W-:Y:S03]  /*8240*/  HMMA.16816.F32 R44, R164.reuse, R156, R44 ;  /* 0x0000009ca42c723c */ /* 0x040fe6000000182c */
[----:B--2---:R-:W-:Y:S05]  /*8250*/  ISETP.GT.AND P0, PT, R224, R3, PT ;  /* 0x00000003e000720c */ /* 0x004fea0003f04270 */
[C---:B------:R-:W-:Y:S01]  /*8260*/  HMMA.16816.F32 R48, R164.reuse, R158, R48 ;  /* 0x0000009ea430723c */ /* 0x040fe20000001830 */
[----:B------:R-:W2:Y:S07]  /*8270*/  LDSM.16.M88.4 R156, [R189+0x2000] ;  /* 0x00200000bd9c783b */ /* 0x000eae0000000200 */
[C---:B-1----:R-:W-:Y:S08]  /*8280*/  HMMA.16816.F32 R52, R164.reuse, R136, R52 ;  /* 0x00000088a434723c */ /* 0x042ff00000001834 */
[----:B------:R-:W-:Y:S01]  /*8290*/  HMMA.16816.F32 R56, R164, R138, R56 ;  /* 0x0000008aa438723c */ /* 0x000fe20000001838 */
[----:B------:R-:W1:Y:S07]  /*82a0*/  LDSM.16.M88.4 R136, [R189+0x2800] ;  /* 0x00280000bd88783b */ /* 0x000e6e0000000200 */
        /* <DEDUP_REMOVED lines=12> */
[C---:B--2---:R-:W-:Y:S08]  /*8370*/  HMMA.16816.F32 R36, R168.reuse, R156, R36 ;  /* 0x0000009ca824723c */ /* 0x044ff00000001824 */
[C---:B------:R-:W-:Y:S01]  /*8380*/  HMMA.16816.F32 R40, R168.reuse, R158, R40 ;  /* 0x0000009ea828723c */ /* 0x040fe20000001828 */
[----:B------:R-:W2:Y:S07]  /*8390*/  LDSM.16.M88.4 R156, [R188+0x5000] ;  /* 0x00500000bc9c783b */ /* 0x000eae0000000200 */
[C---:B-1----:R-:W-:Y:S08]  /*83a0*/  HMMA.16816.F32 R44, R168.reuse, R136, R44 ;  /* 0x00000088a82c723c */ /* 0x042ff0000000182c */
[C---:B------:R-:W-:Y:S01]  /*83b0*/  HMMA.16816.F32 R48, R168.reuse, R138, R48 ;  /* 0x0000008aa830723c */ /* 0x040fe20000001830 */
[----:B------:R-:W1:Y:S07]  /*83c0*/  LDSM.16.M88.4 R136, [R188+0x5800] ;  /* 0x00580000bc88783b */ /* 0x000e6e0000000200 */
        /* <DEDUP_REMOVED lines=8> */
[----:B------:R-:W5:Y:S07]  /*8450*/  LDSM.16.M88.4 R148, [R203] ;  /* 0x00000000cb94783b */ /* 0x000f6e0000000200 */
[C---:B------:R-:W-:Y:S08]  /*8460*/  HMMA.16816.F32 R20, R172.reuse, R152, R20 ;  /* 0x00000098ac14723c */ /* 0x040ff00000001814 */
[C---:B------:R-:W-:Y:S01]  /*8470*/  HMMA.16816.F32 R24, R172.reuse, R154, R24 ;  /* 0x0000009aac18723c */ /* 0x040fe20000001818 */
[----:B------:R-:W4:Y:S07]  /*8480*/  LDSM.16.M88.4 R152, [R197] ;  /* 0x00000000c598783b */ /* 0x000f2e0000000200 */
[C---:B--2---:R-:W-:Y:S08]  /*8490*/  HMMA.16816.F32 R28, R172.reuse, R156, R28 ;  /* 0x0000009cac1c723c */ /* 0x044ff0000000181c */
        /* <DEDUP_REMOVED lines=9> */
[----:B------:R-:W-:Y:S01]  /*8530*/  HMMA.16816.F32 R56, R172, R146, R56 ;  /* 0x00000092ac38723c */ /* 0x000fe20000001838 */
[----:B------:R-:W4:Y:S07]  /*8540*/  LDSM.16.M88.4 R144, [R201] ;  /* 0x00000000c990783b */ /* 0x000f2e0000000200 */
[C---:B-----5:R-:W-:Y:S08]  /*8550*/  HMMA.16816.F32 R4, R176.reuse, R148, R4 ;  /* 0x00000094b004723c */ /* 0x060ff00000001804 */
[C---:B------:R-:W-:Y:S01]  /*8560*/  HMMA.16816.F32 R8, R176.reuse, R150, R8 ;  /* 0x00000096b008723c */ /* 0x040fe20000001808 */
[----:B------:R-:W5:Y:S07]  /*8570*/  LDSM.16.M88.4 R148, [R202] ;  /* 0x00000000ca94783b */ /* 0x000f6e0000000200 */
        /* <DEDUP_REMOVED lines=16> */
[----:B------:R-:W-:Y:S01]  /*8680*/  HMMA.16816.F32 R56, R176, R150, R56 ;  /* 0x00000096b038723c */ /* 0x000fe20000001838 */
        /* <DEDUP_REMOVED lines=11> */
[C---:B------:R-:W-:Y:S08]  /*8740*/  HMMA.16816.F32 R32, R180.reuse, R142, R32 ;  /* 0x0000008eb420723c */ /* 0x040ff00000001820 */
[C---:B----4-:R-:W-:Y:S08]  /*8750*/  HMMA.16816.F32 R36, R180.reuse, R144, R36 ;  /* 0x00000090b424723c */ /* 0x050ff00000001824 */
[C---:B------:R-:W-:Y:S08]  /*8760*/  HMMA.16816.F32 R40, R180.reuse, R146, R40 ;  /* 0x00000092b428723c */ /* 0x040ff00000001828 */
[C---:B-----5:R-:W-:Y:S08]  /*8770*/  HMMA.16816.F32 R44, R180.reuse, R148, R44 ;  /* 0x00000094b42c723c */ /* 0x060ff0000000182c */
        /* <DEDUP_REMOVED lines=37> */
[----:B------:R-:W1:Y:S03]  /*89d0*/  LDSM.16.M88.4 R8, [R189+0x6000] ;  /* 0x00600000bd08783b */ /* 0x000e660000000200 */
[----:B-----5:R-:W-:Y:S04]  /*89e0*/  FMUL.FTZ R0, R13, c[0x0][0x320] ;  /* 0x0000c8000d007a20 */ /* 0x020fe80000410000 */
[C---:B------:R-:W-:Y:S01]  /*89f0*/  HMMA.16816.F32 R36, R184.reuse, R4, R36 ;  /* 0x00000004b824723c */ /* 0x040fe20000001824 */
[----:B------:R5:W1:Y:S07]  /*8a00*/  MUFU.TANH R152, R0 ;  /* 0x0000000000987308 */ /* 0x000a6e0000002400 */
[C---:B------:R-:W-:Y:S01]  /*8a10*/  HMMA.16816.F32 R40, R184.reuse, R6, R40 ;  /* 0x00000006b828723c */ /* 0x040fe20000001828 */
[----:B------:R-:W2:Y:S01]  /*8a20*/  LDSM.16.M88.4 R4, [R189+0x6800] ;  /* 0x00680000bd04783b */ /* 0x000ea20000000200 */
[----:B------:R-:W-:Y:S06]  /*8a30*/  DEPBAR.LE SB0, 0x0 ;  /* 0x000080000000791a */ /* 0x000fec0000000000 */
[----:B------:R-:W-:Y:S04]  /*8a40*/  FMUL.FTZ R2, R35, c[0x0][0x320] ;  /* 0x0000c80023027a20 */ /* 0x000fe80000410000 */
[----:B------:R3:W2:Y:S01]  /*8a50*/  MUFU.TANH R142, R2 ;  /* 0x00000002008e7308 */ /* 0x0006a20000002400 */
[----:B------:R-:W-:Y:S01]  /*8a60*/  BAR.SYNC.DEFER_BLOCKING 0x0 ;  /* 0x0000000000007b1d */ /* 0x000fe20000010000 */
[----:B-----5:R-:W-:Y:S08]  /*8a70*/  FMUL.FTZ R0, R14, c[0x0][0x320] ;  /* 0x0000c8000e007a20 */ /* 0x020ff00000410000 */
[----:B------:R5:W4:Y:S01]  /*8a80*/  MUFU.TANH R163, R0 ;  /* 0x0000000000a37308 */ /* 0x000b220000002400 */
[C---:B-1----:R-:W-:Y:S08]  /*8a90*/  HMMA.16816.F32 R44, R184.reuse, R8, R44 ;  /* 0x00000008b82c723c */ /* 0x042ff0000000182c */
[C---:B------:R-:W-:Y:S04]  /*8aa0*/  HMMA.16816.F32 R48, R184.reuse, R10, R48 ;  /* 0x0000000ab830723c */ /* 0x040fe80000001830 */
[----:B---3--:R-:W-:Y:S04]  /*8ab0*/  FMUL.FTZ R2, R43, c[0x0][0x320] ;  /* 0x0000c8002b027a20 */ /* 0x008fe80000410000 */
[C---:B--2---:R-:W-:Y:S04]  /*8ac0*/  HMMA.16816.F32 R52, R184.reuse, R4, R52 ;  /* 0x00000004b834723c */ /* 0x044fe80000001834 */
[----:B-----5:R-:W-:Y:S04]  /*8ad0*/  FMUL.FTZ R0, R15, c[0x0][0x320] ;  /* 0x0000c8000f007a20 */ /* 0x020fe80000410000 */
[----:B------:R-:W-:Y:S01]  /*8ae0*/  HMMA.16816.F32 R56, R184, R6, R56 ;  /* 0x00000006b838723c */ /* 0x000fe20000001838 */
[----:B------:R1:W2:Y:S03]  /*8af0*/  MUFU.TANH R162, R0 ;  /* 0x0000000000a27308 */ /* 0x0002a60000002400 */
[----:B-1----:R-:W-:Y:S07]  /*8b00*/  FMUL.FTZ R0, R16, c[0x0][0x320] ;  /* 0x0000c80010007a20 */ /* 0x002fee0000410000 */
        /* <DEDUP_REMOVED lines=81> */
[----:B--234-:R-:W2:Y:S01]  /*9020*/  LDL R229, [R1+0xc] ;  /* 0x00000c0001e57983 */ /* 0x01cea20000100800 */
[----:B------:R-:W-:Y:S03]  /*9030*/  MOV R219, RZ ;  /* 0x000000ff00db7202 */ /* 0x000fe60000000f00 */
[----:B------:R-:W3:Y:S04]  /*9040*/  LDL R3, [R1+0x4] ;  /* 0x0000040001037983 */ /* 0x000ee80000100800 */
[----:B------:R-:W4:Y:S04]  /*9050*/  LDL.64 R232, [R1+0x20] ;  /* 0x0000200001e87983 */ /* 0x000f280000100a00 */
[----:B------:R-:W5:Y:S04]  /*9060*/  LDL R228, [R1+0x30] ;  /* 0x0000300001e47983 */ /* 0x000f680000100800 */
[----:B------:R-:W4:Y:S04]  /*9070*/  LDL.64 R226, [R1+0x18] ;  /* 0x0000180001e27983 */ /* 0x000f280000100a00 */
[----:B------:R-:W5:Y:S01]  /*9080*/  LDL R225, [R1+0x10] ;  /* 0x0000100001e17983 */ /* 0x000f620000100800 */
[----:B--2---:R-:W-:Y:S05]  /*9090*/  IMAD R2, R224, 0x70, R229 ;  /* 0x00000070e0027824 */ /* 0x004fea00078e02e5 */
[----:B---3--:R-:W-:Y:S05]  /*90a0*/  IADD3 R2, R2, -0x70, R3 ;  /* 0xffffff9002027810 */ /* 0x008fea0007ffe003 */
[----:B------:R-:W-:Y:S04]  /*90b0*/  @P2 IMAD.HI.U32 R3, R2, c[0x0][0x2bc], RZ ;  /* 0x0000af0002032a27 */ /* 0x000fe800078e00ff */
[----:B-1----:R-:W-:Y:S01]  /*90c0*/  IMAD.MOV.U32 R0, RZ, RZ, R2 ;  /* 0x000000ffff007224 */ /* 0x002fe200078e0002 */
[----:B------:R-:W-:Y:S04]  /*90d0*/  @P2 SHF.R.U32.HI R0, RZ, c[0x0][0x2c0], R3 ;  /* 0x0000b000ff002a19 */ /* 0x000fe80000011603 */
[C---:B----4-:R-:W-:Y:S01]  /*90e0*/  @!P1 IADD3 R3, P0, R0.reuse, R232, RZ ;  /* 0x000000e800039210 */ /* 0x050fe20007f1e0ff */
[----:B------:R-:W-:Y:S03]  /*90f0*/  IMAD.MOV R4, RZ, RZ, -R0 ;  /* 0x000000ffff047224 */ /* 0x000fe600078e0a00 */
[----:B-----5:R-:W-:Y:S01]  /*9100*/  @!P1 LEA.HI.X.SX32 R0, R0, R228, 0x1, P0 ;  /* 0x000000e400009211 */ /* 0x020fe200000f0eff */
        /* <DEDUP_REMOVED lines=19> */
.L_x_1456:
[----:B------:R-:W-:-:S05]  /*9240*/  BRA.DIV ~URZ, `(.L_x_1353) ;  /* 0x0000c7927f007947 */ /* 0x000fca000b800000 */
[----:B------:R3:W4:Y:S02]  /*9250*/  SHFL.IDX PT, R2, R4, RZ, 0x181f ;  /* 0x00181fff04027589 */ /* 0x00072400000e0000 */
.L_x_1457:
[----:B------:R-:W-:Y:S01]  /*9260*/  ISETP.GE.AND P5, PT, R222, 0x1, PT ;  /* 0x00000001de00780c */ /* 0x000fe20003fa6270 */
[----:B------:R-:W-:Y:S02]  /*9270*/  IMAD.SHL.U32 R6, R238, 0x2, RZ ;  /* 0x00000002ee067824 */ /* 0x000fe400078e00ff */
[----:B------:R-:W-:Y:S10]  /*9280*/  IMAD.SHL.U32 R3, R248, 0x2, RZ ;  /* 0x00000002f8037824 */ /* 0x000ff400078e00ff */
[----:B------:R-:W-:Y:S02]  /*9290*/  @P5 ISETP.GE.AND P4, PT, R238, c[0x0][0x1d4], PT ;  /* 0x00007500ee005a0c */ /* 0x000fe40003f86270 */
[----:B----4-:R-:W-:Y:S02]  /*92a0*/  @P5 IADD3 R6, P6, R2, R6, RZ ;  /* 0x0000000602065210 */ /* 0x010fe40007fde0ff */
[----:B------:R-:W-:Y:S03]  /*92b0*/  @P5 ISETP.GE.AND P0, PT, R248, c[0x0][0x1d4], PT ;  /* 0x00007500f8005a0c */ /* 0x000fe60003f06270 */
[C---:B--2---:R-:W-:Y:S01]  /*92c0*/  @P5 IMAD.X R7, R5.reuse, 0x1, R220, P6 ;  /* 0x0000000105075824 */ /* 0x044fe200030e06dc */
[----:B------:R-:W-:Y:S05]  /*92d0*/  @P5 IADD3 R2, P6, R2, R3, RZ ;  /* 0x0000000302025210 */ /* 0x000fea0007fde0ff */
[----:B------:R-:W-:Y:S01]  /*92e0*/  @!PT LDS RZ, [RZ] ;  /* 0x00000000fffff984 */ /* 0x000fe20000000800 */
[----:B------:R-:W-:Y:S01]  /*92f0*/  @!PT LDS RZ, [RZ] ;  /* 0x00000000fffff984 */ /* 0x000fe20000000800 */
[----:B------:R-:W-:Y:S01]  /*9300*/  @!PT LDS RZ, [RZ] ;  /* 0x00000000fffff984 */ /* 0x000fe20000000800 */
[----:B------:R2:W-:Y:S01]  /*9310*/  @P5 LDGSTS.E.BYPASS.LTC128B.128 [R215+0x8100], [R6.64], !P4 ;  /* 0x0810000006d75fae */ /* 0x0005e2000e101d46 */
[----:B------:R-:W-:Y:S05]  /*9320*/  @P5 IMAD.X R3, R5, 0x1, R221, P6 ;  /* 0x0000000105035824 */ /* 0x000fea00030e06dd */
[----:B------:R2:W-:Y:S01]  /*9330*/  @P5 LDGSTS.E.BYPASS.LTC128B.128 [R215+0xb900], [R2.64], !P0 ;  /* 0x0b90000002d75fae */ /* 0x0005e2000c101d46 */
[----:B------:R-:W-:-:S05]  /*9340*/  BRA.DIV ~URZ, `(.L_x_1354) ;  /* 0x0000c7027f007947 */ /* 0x000fca000b800000 */
[----:B------:R4:W1:Y:S04]  /*9350*/  SHFL.IDX PT, R5, R0, 0x1, 0x181f ;  /* 0x00381f0000057f89 */ /* 0x00086800000e0000 */
[----:B--2---:R4:W2:Y:S02]  /*9360*/  SHFL.IDX PT, R2, R4, 0x1, 0x181f ;  /* 0x00381f0004027f89 */ /* 0x0048a400000e0000 */
.L_x_1458:
[----:B------:R-:W-:Y:S01]  /*9370*/  ISETP.GE.AND P5, PT, R222, 0x21, PT ;  /* 0x00000021de00780c */ /* 0x000fe20003fa6270 */
[----:B------:R-:W-:Y:S02]  /*9380*/  IMAD.SHL.U32 R6, R238, 0x2, RZ ;  /* 0x00000002ee067824 */ /* 0x000fe400078e00ff */
[----:B------:R-:W-:Y:S10]  /*9390*/  IMAD.SHL.U32 R3, R248, 0x2, RZ ;  /* 0x00000002f8037824 */ /* 0x000ff400078e00ff */
[----:B------:R-:W-:Y:S02]  /*93a0*/  @P5 ISETP.GE.AND P4, PT, R238, c[0x0][0x1d4], PT ;  /* 0x00007500ee005a0c */ /* 0x000fe40003f86270 */
[----:B--2---:R-:W-:Y:S02]  /*93b0*/  @P5 IADD3 R6, P6, R2, R6, RZ ;  /* 0x0000000602065210 */ /* 0x004fe40007fde0ff */
[----:B------:R-:W-:Y:S03]  /*93c0*/  @P5 ISETP.GE.AND P0, PT, R248, c[0x0][0x1d4], PT ;  /* 0x00007500f8005a0c */ /* 0x000fe60003f06270 */
[C---:B-1----:R-:W-:Y:S01]  /*93d0*/  @P5 IMAD.X R7, R5.reuse, 0x1, R220, P6 ;  /* 0x0000000105075824 */ /* 0x042fe200030e06dc */
        /* <DEDUP_REMOVED lines=8> */
[----:B------:R2:W1:Y:S02]  /*9460*/  SHFL.IDX PT, R5, R0, 0x2, 0x181f ;  /* 0x00581f0000057f89 */ /* 0x00046400000e0000 */
.L_x_1459:
[----:B------:R-:W-:-:S05]  /*9470*/  BRA.DIV ~URZ, `(.L_x_1356) ;  /* 0x0000c7127f007947 */ /* 0x000fca000b800000 */
[----:B-1----:R1:W2:Y:S02]  /*9480*/  SHFL.IDX PT, R2, R4, 0x2, 0x181f ;  /* 0x00581f0004027f89 */ /* 0x0022a400000e0000 */
.L_x_1460:
[----:B------:R-:W-:Y:S01]  /*9490*/  ISETP.GE.AND P5, PT, R222, 0x41, PT ;  /* 0x00000041de00780c */ /* 0x000fe20003fa6270 */
[----:B------:R-:W-:Y:S02]  /*94a0*/  IMAD.SHL.U32 R6, R238, 0x2, RZ ;  /* 0x00000002ee067824 */ /* 0x000fe400078e00ff */
[----:B------:R-:W-:Y:S10]  /*94b0*/  IMAD.SHL.U32 R3, R248, 0x2, RZ ;  /* 0x00000002f8037824 */ /* 0x000ff400078e00ff */
[----:B------:R-:W-:Y:S02]  /*94c0*/  @P5 ISETP.GE.AND P4, PT, R238, c[0x0][0x1d4], PT ;  /* 0x00007500ee005a0c */ /* 0x000fe40003f86270 */
[----:B--2---:R-:W-:Y:S02]  /*94d0*/  @P5 IADD3 R6, P6, R2, R6, RZ ;  /* 0x0000000602065210 */ /* 0x004fe40007fde0ff */
[----:B------:R-:W-:Y:S03]  /*94e0*/  @P5 ISETP.GE.AND P0, PT, R248, c[0x0][0x1d4], PT ;  /* 0x00007500f8005a0c */ /* 0x000fe60003f06270 */
[C---:B------:R-:W-:Y:S01]  /*94f0*/  @P5 IMAD.X R7, R5.reuse, 0x1, R220, P6 ;  /* 0x0000000105075824 */ /* 0x040fe200030e06dc */
        /* <DEDUP_REMOVED lines=8> */
[----:B--2---:R2:W1:Y:S04]  /*9580*/  SHFL.IDX PT, R6, R0, 0x3, 0x181f ;  /* 0x00781f0000067f89 */ /* 0x00446800000e0000 */
[----:B----4-:R2:W4:Y:S02]  /*9590*/  SHFL.IDX PT, R0, R4, 0x3, 0x181f ;  /* 0x00781f0004007f89 */ /* 0x01052400000e0000 */
.L_x_1461:
[----:B------:R-:W-:Y:S01]  /*95a0*/  ISETP.GE.AND P5, PT, R222, 0x61, PT ;  /* 0x00000061de00780c */ /* 0x000fe20003fa6270 */
[----:B------:R-:W-:Y:S02]  /*95b0*/  IMAD.SHL.U32 R3, R238, 0x2, RZ ;  /* 0x00000002ee037824 */ /* 0x000fe400078e00ff */
[----:B------:R-:W-:Y:S10]  /*95c0*/  IMAD.SHL.U32 R2, R248, 0x2, RZ ;  /* 0x00000002f8027824 */ /* 0x000ff400078e00ff */
[----:B------:R-:W-:Y:S02]  /*95d0*/  @P5 ISETP.GE.AND P4, PT, R238, c[0x0][0x1d4], PT ;  /* 0x00007500ee005a0c */ /* 0x000fe40003f86270 */
[----:B-1234-:R-:W-:Y:S02]  /*95e0*/  @P5 IADD3 R4, P6, R0, R3, RZ ;  /* 0x0000000300045210 */ /* 0x01efe40007fde0ff */
[----:B------:R-:W-:Y:S03]  /*95f0*/  @P5 ISETP.GE.AND P0, PT, R248, c[0x0][0x1d4], PT ;  /* 0x00007500f8005a0c */ /* 0x000fe60003f06270 */
[----:B------:R-:W-:Y:S01]  /*9600*/  @P5 IMAD.X R5, R6, 0x1, R220, P6 ;  /* 0x0000000106055824 */ /* 0x000fe200030e06dc */
[----:B------:R-:W-:Y:S05]  /*9610*/  @P5 IADD3 R2, P6, R0, R2, RZ ;  /* 0x0000000200025210 */ /* 0x000fea0007fde0ff */
[----:B------:R-:W-:Y:S01]  /*9620*/  @!PT LDS RZ, [RZ] ;  /* 0x00000000fffff984 */ /* 0x000fe20000000800 */
[----:B------:R-:W-:Y:S01]  /*9630*/  @!PT LDS RZ, [RZ] ;  /* 0x00000000fffff984 */ /* 0x000fe20000000800 */
[----:B------:R-:W-:Y:S01]  /*9640*/  @!PT LDS RZ, [RZ] ;  /* 0x00000000fffff984 */ /* 0x000fe20000000800 */
[----:B------:R1:W-:Y:S01]  /*9650*/  @P5 LDGSTS.E.BYPASS.LTC128B.128 [R215+0xb100], [R4.64], !P4 ;  /* 0x0b10000004d75fae */ /* 0x0003e2000e101d46 */
[----:B------:R-:W-:Y:S05]  /*9660*/  @P5 IMAD.X R3, R6, 0x1, R221, P6 ;  /* 0x0000000106035824 */ /* 0x000fea00030e06dd */
[----:B------:R1:W-:Y:S02]  /*9670*/  @P5 LDGSTS.E.BYPASS.LTC128B.128 [R215+0xe900], [R2.64], !P0 ;  /* 0x0e90000002d75fae */ /* 0x0003e4000c101d46 */
.L_x_1351:
[----:B--234-:R-:W-:Y:S05]  /*9680*/  BSYNC B0 ;  /* 0x0000000000007941 */ /* 0x01cfea0003800000 */
.L_x_1350:
[----:B-1----:R-:W2:Y:S04]  /*9690*/  LDL R4, [R1+0x40] ;  /* 0x0000400001047983 */ /* 0x002ea80000100800 */
[----:B------:R-:W2:Y:S04]  /*96a0*/  LDL R0, [R1+0x58] ;  /* 0x0000580001007983 */ /* 0x000ea80000100800 */
[----:B------:R-:W3:Y:S04]  /*96b0*/  LDL R5, [R1+0x44] ;  /* 0x0000440001057983 */ /* 0x000ee80000100800 */
[----:B------:R-:W4:Y:S04]  /*96c0*/  LDL R3, [R1+0x3c] ;  /* 0x00003c0001037983 */ /* 0x000f280000100800 */
[----:B------:R-:W4:Y:S04]  /*96d0*/  LDL R2, [R1+0x38] ;  /* 0x0000380001027983 */ /* 0x000f280000100800 */
[----:B------:R-:W0:Y:S01]  /*96e0*/  LDGDEPBAR ;  /* 0x00000000000079af */ /* 0x000e220000000000 */
[----:B--2---:R-:W-:Y:S05]  /*96f0*/  IADD3 R4, R0, R4, RZ ;  /* 0x0000000400047210 */ /* 0x004fea0007ffe0ff */
[----:B------:R-:W-:Y:S05]  /*9700*/  @P3 IMAD.HI.U32 R0, R4, c[0x0][0x2c8], RZ ;  /* 0x0000b20004003a27 */ /* 0x000fea00078e00ff */
[----:B------:R-:W-:Y:S01]  /*9710*/  @P3 SHF.R.U32.HI R4, RZ, c[0x0][0x2cc], R0 ;  /* 0x0000b300ff043a19 */ /* 0x000fe20000011600 */
[----:B------:R-:W-:Y:S05]  /*9720*/  IMAD R0, R224, -0x70, RZ ;  /* 0xffffff90e0007824 */ /* 0x000fea00078e02ff */
[----:B---3--:R-:W-:Y:S04]  /*9730*/  IADD3 R0, -R5, 0x1, R0 ;  /* 0x0000000105007810 */ /* 0x008fe80007ffe100 */
[----:B----4-:R-:W-:Y:S01]  /*9740*/  IADD3 R5, -R2, R0, R3 ;  /* 0x0000000002057210 */ /* 0x010fe20007ffe103 */
[----:B------:R-:W-:-:S05]  /*9750*/  BRA.DIV ~URZ, `(.L_x_1358) ;  /* 0x0000c5727f007947 */ /* 0x000fca000b800000 */
[----:B------:R1:W2:Y:S02]  /*9760*/  SHFL.IDX PT, R0, R4, RZ, 0x1c1f ;  /* 0x001c1fff04007589 */ /* 0x0002a400000e0000 */
.L_x_1462:
        /* <DEDUP_REMOVED lines=177> */
[----:B-12---:R-:W-:Y:S06]  /*a280*/  FMNMX.FTZ R4, R0, R2, !PT ;  /* 0x0000000200047209 */ /* 0x006fec0007810000 */
[----:B------:R1:W2:Y:S02]  /*a290*/  SHFL.BFLY PT, R0, R4, 0x1, 0x1f ;  /* 0x0c201f0004007f89 */ /* 0x0002a400000e0000 */
.L_x_1463:
[C---:B------:R-:W-:Y:S01]  /*a2a0*/  FSETP.NEU.FTZ.AND P0, PT, R69.reuse, -INF , PT ;  /* 0xff8000004500780b */ /* 0x040fe20003f1d000 */
[C---:B------:R-:W-:Y:S01]  /*a2b0*/  FMUL.FTZ R2, R69.reuse, c[0x0][0x2d0] ;  /* 0x0000b40045027a20 */ /* 0x040fe20000410000 */
[----:B--2---:R-:W-:Y:S01]  /*a2c0*/  FMNMX.FTZ R3, R0, R4, !PT ;  /* 0x0000000400037209 */ /* 0x004fe20007810000 */
[----:B------:R-:W-:Y:S01]  /*a2d0*/  WARPSYNC 0xffffffff ;  /* 0xffffffff00007948 */ /* 0x000fe20003800000 */
[----:B------:R-:W-:Y:S02]  /*a2e0*/  FSEL R0, R69, RZ, P0 ;  /* 0x000000ff45007208 */ /* 0x000fe40000000000 */
[----:B------:R-:W-:Y:S02]  /*a2f0*/  FSEL R2, R2, RZ, P0 ;  /* 0x000000ff02027208 */ /* 0x000fe40000000000 */
[----:B------:R-:W-:Y:S01]  /*a300*/  FSETP.NEU.FTZ.AND P0, PT, R3, -INF , PT ;  /* 0xff8000000300780b */ /* 0x000fe20003f1d000 */
[----:B------:R-:W-:Y:S02]  /*a310*/  FADD.FTZ R0, -R0, R70 ;  /* 0x0000004600007221 */ /* 0x000fe40000010100 */
[--C-:B------:R-:W-:Y:S02]  /*a320*/  FFMA.FTZ R6, R6, c[0x0][0x2d0], -R2.reuse ;  /* 0x0000b40006067a23 */ /* 0x100fe40000010802 */
[----:B------:R-:W-:Y:S02]  /*a330*/  FMUL.FTZ R0, R0, c[0x0][0x2d0] ;  /* 0x0000b40000007a20 */ /* 0x000fe40000410000 */
[--C-:B-1----:R-:W-:Y:S02]  /*a340*/  FFMA.FTZ R4, R37, c[0x0][0x2d0], -R2.reuse ;  /* 0x0000b40025047a23 */ /* 0x102fe40000010802 */
        /* <DEDUP_REMOVED lines=27> */
[--C-:B------:R-:W-:Y:S02]  /*a500*/  FFMA.FTZ R241, R13, c[0x0][0x2d0], -R2.reuse ;  /* 0x0000b4000df17a23 */ /* 0x100fe40000010802 */
[--C-:B------:R-:W-:Y:S01]  /*a510*/  FFMA.FTZ R244, R12, c[0x0][0x2d0], -R2.reuse ;  /* 0x0000b4000cf47a23 */ /* 0x100fe20000010802 */
[----:B------:R-:W-:Y:S01]  /*a520*/  MUFU.EX2 R13, R36 ;  /* 0x00000024000d7308 */ /* 0x000fe20000000800 */
[----:B------:R-:W-:Y:S02]  /*a530*/  FFMA.FTZ R245, R11, c[0x0][0x2d0], -R2 ;  /* 0x0000b4000bf57a23 */ /* 0x000fe40000010802 */
[C---:B------:R-:W-:Y:S02]  /*a540*/  FFMA.FTZ R2, R0.reuse, R230, R6 ;  /* 0x000000e600027223 */ /* 0x040fe40000010006 */
[----:B------:R-:W-:Y:S02]  /*a550*/  FMUL.FTZ R20, R0, R108 ;  /* 0x0000006c00147220 */ /* 0x000fe40000410000 */
[----:B------:R-:W-:Y:S01]  /*a560*/  FADD.FTZ R11, R4, R2 ;  /* 0x00000002040b7221 */ /* 0x000fe20000010000 */
[C---:B------:R-:W-:Y:S01]  /*a570*/  FSEL R2, R3.reuse, RZ, P0 ;  /* 0x000000ff03027208 */ /* 0x040fe20000000000 */
[----:B------:R-:W-:Y:S01]  /*a580*/  FMUL.FTZ R4, R3, c[0x0][0x2d0] ;  /* 0x0000b40003047a20 */ /* 0x000fe20000410000 */
[----:B------:R-:W1:Y:S01]  /*a590*/  MUFU.EX2 R12, R35 ;  /* 0x00000023000c7308 */ /* 0x000e620000000800 */
[----:B------:R-:W-:Y:S02]  /*a5a0*/  FMUL.FTZ R16, R0, R112 ;  /* 0x0000007000107220 */ /* 0x000fe40000410000 */
[----:B------:R-:W-:Y:S01]  /*a5b0*/  FADD.FTZ R2, -R2, R71 ;  /* 0x0000004702027221 */ /* 0x000fe20000010100 */
[----:B------:R-:W-:Y:S01]  /*a5c0*/  FSEL R4, R4, RZ, P0 ;  /* 0x000000ff04047208 */ /* 0x000fe20000000000 */
[----:B------:R-:W-:Y:S02]  /*a5d0*/  FMUL.FTZ R17, R0, R113 ;  /* 0x0000007100117220 */ /* 0x000fe40000410000 */
[----:B------:R-:W-:Y:S02]  /*a5e0*/  FMUL.FTZ R2, R2, c[0x0][0x2d0] ;  /* 0x0000b40002027a20 */ /* 0x000fe40000410000 */
[--C-:B------:R-:W-:Y:S01]  /*a5f0*/  FFMA.FTZ R70, R58, c[0x0][0x2d0], -R4.reuse ;  /* 0x0000b4003a467a23 */ /* 0x100fe20000010804 */
[----:B------:R-:W-:Y:S01]  /*a600*/  MUFU.EX2 R71, R146 ;  /* 0x0000009200477308 */ /* 0x000fe20000000800 */
[--C-:B------:R-:W-:Y:S02]  /*a610*/  FFMA.FTZ R142, R57, c[0x0][0x2d0], -R4.reuse ;  /* 0x0000b400398e7a23 */ /* 0x100fe40000010804 */
[----:B------:R-:W-:Y:S02]  /*a620*/  FMUL.FTZ R57, R0, R73 ;  /* 0x0000004900397220 */ /* 0x000fe40000410000 */
[--C-:B------:R-:W-:Y:S02]  /*a630*/  FFMA.FTZ R141, R56, c[0x0][0x2d0], -R4.reuse ;  /* 0x0000b400388d7a23 */ /* 0x100fe40000010804 */
[----:B------:R-:W-:Y:S02]  /*a640*/  FMUL.FTZ R56, R0, R72 ;  /* 0x0000004800387220 */ /* 0x000fe40000410000 */
[--C-:B------:R-:W-:Y:S01]  /*a650*/  FFMA.FTZ R6, R68, c[0x0][0x2d0], -R4.reuse ;  /* 0x0000b40044067a23 */ /* 0x100fe20000010804 */
[----:B------:R-:W2:Y:S01]  /*a660*/  MUFU.EX2 R2, R2 ;  /* 0x0000000200027308 */ /* 0x000ea20000000800 */
[--C-:B------:R-:W-:Y:S02]  /*a670*/  FFMA.FTZ R68, R59, c[0x0][0x2d0], -R4.reuse ;  /* 0x0000b4003b447a23 */ /* 0x100fe40000010804 */
[--C-:B------:R-:W-:Y:S01]  /*a680*/  FFMA.FTZ R5, R5, c[0x0][0x2d0], -R4.reuse ;  /* 0x0000b40005057a23 */ /* 0x100fe20000010804 */
[----:B-1----:R-:W-:Y:S01]  /*a690*/  F2FP.PACK_AB R138, R12, R13 ;  /* 0x0000000d0c8a723e */ /* 0x002fe200000000ff */
        /* <DEDUP_REMOVED lines=12> */
[C---:B--2---:R-:W-:Y:S02]  /*a760*/  FMUL.FTZ R58, R2.reuse, R74 ;  /* 0x0000004a023a7220 */ /* 0x044fe40000410000 */
[C---:B------:R-:W-:Y:S02]  /*a770*/  FMUL.FTZ R59, R2.reuse, R75 ;  /* 0x0000004b023b7220 */ /* 0x040fe40000410000 */
[----:B------:R-:W1:Y:S01]  /*a780*/  LDSM.16.MT88.4 R72, [R191] ;  /* 0x00000000bf48783b */ /* 0x000e620000004200 */
[----:B------:R-:W-:Y:S01]  /*a790*/  FMUL.FTZ R31, R2, R103 ;  /* 0x00000067021f7220 */ /* 0x000fe20000410000 */
        /* <DEDUP_REMOVED lines=15> */
[----:B--2---:R-:W-:Y:S01]  /*a890*/  F2FP.PACK_AB R137, R6, R7 ;  /* 0x000000070689723e */ /* 0x004fe200000000ff */
[----:B------:R-:W-:Y:S02]  /*a8a0*/  FADD.FTZ R4, R13, R11 ;  /* 0x0000000b0d047221 */ /* 0x000fe40000010000 */
[C---:B------:R-:W-:Y:S02]  /*a8b0*/  FFMA.FTZ R5, R2.reuse, R247, R7 ;  /* 0x000000f702057223 */ /* 0x040fe40000010007 */
[----:B------:R-:W-:Y:S01]  /*a8c0*/  FMUL.FTZ R7, R2, R127 ;  /* 0x0000007f02077220 */ /* 0x000fe20000410000 */
[----:B------:R-:W-:Y:S01]  /*a8d0*/  MUFU.EX2 R250, R149 ;  /* 0x0000009500fa7308 */ /* 0x000fe20000000800 */
[----:B------:R-:W-:Y:S02]  /*a8e0*/  FADD.FTZ R247, R6, R5 ;  /* 0x0000000506f77221 */ /* 0x000fe40000010000 */
[----:B------:R-:W-:Y:S01]  /*a8f0*/  FMUL.FTZ R5, R0, R125 ;  /* 0x0000007d00057220 */ /* 0x000fe20000410000 */
[----:B---3--:R-:W-:Y:S01]  /*a900*/  F2FP.PACK_AB R139, R108, R103 ;  /* 0x000000676c8b723e */ /* 0x008fe200000000ff */
[----:B------:R-:W-:Y:S02]  /*a910*/  FMUL.FTZ R6, R2, R126 ;  /* 0x0000007e02067220 */ /* 0x000fe40000410000 */
[----:B------:R-:W-:Y:S02]  /*a920*/  FADD.FTZ R140, R12, R4 ;  /* 0x000000040c8c7221 */ /* 0x000fe40000010000 */
[C---:B------:R-:W-:Y:S01]  /*a930*/  FMUL.FTZ R4, R0.reuse, R124 ;  /* 0x0000007c00047220 */ /* 0x040fe20000410000 */
[----:B------:R-:W-:Y:S01]  /*a940*/  MUFU.EX2 R249, R151 ;  /* 0x0000009700f97308 */ /* 0x000fe20000000800 */
[C---:B------:R-:W-:Y:S02]  /*a950*/  FMUL.FTZ R8, R0.reuse, R120 ;  /* 0x0000007800087220 */ /* 0x040fe40000410000 */
[----:B------:R-:W-:Y:S02]  /*a960*/  FMUL.FTZ R9, R0, R121 ;  /* 0x0000007900097220 */ /* 0x000fe40000410000 */
[C---:B------:R-:W-:Y:S01]  /*a970*/  FMUL.FTZ R10, R2.reuse, R122 ;  /* 0x0000007a020a7220 */ /* 0x040fe20000410000 */
[C---:B-1----:R-:W-:Y:S04]  /*a980*/  HMMA.16816.F32 R4, R136.reuse, R72, R4 ;  /* 0x000000488804723c */ /* 0x042fe80000001804 */
[----:B------:R-:W1:Y:S01]  /*a990*/  MUFU.EX2 R68, R148 ;  /* 0x0000009400447308 */ /* 0x000e620000000800 */
[C---:B------:R-:W-:Y:S02]  /*a9a0*/  FMUL.FTZ R11, R2.reuse, R123 ;  /* 0x0000007b020b7220 */ /* 0x040fe40000410000 */
[----:B------:R-:W-:Y:S01]  /*a9b0*/  LDSM.16.MT88.4 R120, [R191+0x3000] ;  /* 0x00300000bf78783b */ /* 0x000fe20000004200 */
[----:B------:R-:W-:Y:S04]  /*a9c0*/  FMUL.FTZ R18, R2, R114 ;  /* 0x0000007202127220 */ /* 0x000fe80000410000 */
[C---:B------:R-:W-:Y:S02]  /*a9d0*/  HMMA.16816.F32 R8, R136.reuse, R74, R8 ;  /* 0x0000004a8808723c */ /* 0x040fe40000001808 */
[----:B------:R-:W-:Y:S01]  /*a9e0*/  MUFU.EX2 R70, R145 ;  /* 0x0000009100467308 */ /* 0x000fe20000000800 */
[----:B------:R-:W2:Y:S01]  /*a9f0*/  LDSM.16.MT88.4 R72, [R193] ;  /* 0x00000000c148783b */ /* 0x000ea20000004200 */
[C---:B------:R-:W-:Y:S02]  /*aa00*/  FMUL.FTZ R12, R0.reuse, R116 ;  /* 0x00000074000c7220 */ /* 0x040fe40000410000 */
[----:B------:R-:W-:Y:S02]  /*aa10*/  FMUL.FTZ R13, R0, R117 ;  /* 0x00000075000d7220 */ /* 0x000fe40000410000 */
[C---:B------:R-:W-:Y:S04]  /*aa20*/  FMUL.FTZ R14, R2.reuse, R118 ;  /* 0x00000076020e7220 */ /* 0x040fe80000410000 */
[C---:B------:R-:W-:Y:S01]  /*aa30*/  FMUL.FTZ R15, R2.reuse, R119 ;  /* 0x00000077020f7220 */ /* 0x040fe20000410000 */
[----:B------:R-:W-:Y:S01]  /*aa40*/  MUFU.EX2 R151, R216 ;  /* 0x000000d800977308 */ /* 0x000fe20000000800 */
[----:B------:R-:W-:Y:S02]  /*aa50*/  FMUL.FTZ R19, R2, R115 ;  /* 0x0000007302137220 */ /* 0x000fe40000410000 */
[----:B------:R-:W-:Y:S01]  /*aa60*/  LDSM.16.MT88.4 R112, [R193+0x3000] ;  /* 0x00300000c170783b */ /* 0x000fe20000004200 */
[C---:B------:R-:W-:Y:S02]  /*aa70*/  FMUL.FTZ R24, R0.reuse, R104 ;  /* 0x0000006800187220 */ /* 0x040fe40000410000 */
[----:B------:R-:W-:Y:S02]  /*aa80*/  FMUL.FTZ R25, R0, R105 ;  /* 0x0000006900197220 */ /* 0x000fe40000410000 */
[C---:B------:R-:W-:Y:S02]  /*aa90*/  FMUL.FTZ R26, R2.reuse, R106 ;  /* 0x0000006a021a7220 */ /* 0x040fe40000410000 */
[----:B------:R-:W-:Y:S01]  /*aaa0*/  FMUL.FTZ R27, R2, R107 ;  /* 0x0000006b021b7220 */ /* 0x000fe20000410000 */
[----:B------:R-:W-:Y:S01]  /*aab0*/  MUFU.EX2 R150, R217 ;  /* 0x000000d900967308 */ /* 0x000fe20000000800 */
[----:B------:R-:W-:Y:S01]  /*aac0*/  LDSM.16.MT88.4 R104, [R192+0x3000] ;  /* 0x00300000c068783b */ /* 0x000fe20000004200 */
[C---:B------:R-:W-:Y:S02]  /*aad0*/  FMUL.FTZ R32, R0.reuse, R96 ;  /* 0x0000006000207220 */ /* 0x040fe40000410000 */
[----:B------:R-:W-:Y:S02]  /*aae0*/  FMUL.FTZ R33, R0, R97 ;  /* 0x0000006100217220 */ /* 0x000fe40000410000 */
[C---:B------:R-:W-:Y:S02]  /*aaf0*/  FMUL.FTZ R34, R2.reuse, R98 ;  /* 0x0000006202227220 */ /* 0x040fe40000410000 */
[----:B------:R-:W-:Y:S02]  /*ab00*/  FMUL.FTZ R35, R2, R99 ;  /* 0x0000006302237220 */ /* 0x000fe40000410000 */
[----:B------:R-:W-:Y:S01]  /*ab10*/  LDSM.16.MT88.4 R96, [R193+0x6000] ;  /* 0x00600000c160783b */ /* 0x000fe20000004200 */
[C---:B------:R-:W-:Y:S01]  /*ab20*/  FMUL.FTZ R36, R0.reuse, R92 ;  /* 0x0000005c00247220 */ /* 0x040fe20000410000 */
[----:B------:R3:W-:Y:S01]  /*ab30*/  MUFU.EX2 R149, R218 ;  /* 0x000000da00957308 */ /* 0x0007e20000000800 */
[----:B------:R-:W-:Y:S02]  /*ab40*/  FMUL.FTZ R37, R0, R93 ;  /* 0x0000005d00257220 */ /* 0x000fe40000410000 */
[C---:B------:R-:W-:Y:S02]  /*ab50*/  FMUL.FTZ R38, R2.reuse, R94 ;  /* 0x0000005e02267220 */ /* 0x040fe40000410000 */
[----:B------:R-:W-:Y:S01]  /*ab60*/  FMUL.FTZ R39, R2, R95 ;  /* 0x0000005f02277220 */ /* 0x000fe20000410000 */
[C---:B--2---:R-:W-:Y:S01]  /*ab70*/  HMMA.16816.F32 R12, R136.reuse, R72, R12 ;  /* 0x00000048880c723c */ /* 0x044fe2000000180c */
[----:B------:R-:W-:Y:S02]  /*ab80*/  LDSM.16.MT88.4 R92, [R193+0x2000] ;  /* 0x00200000c15c783b */ /* 0x000fe40000004200 */
[C---:B------:R-:W-:Y:S01]  /*ab90*/  FMUL.FTZ R40, R0.reuse, R88 ;  /* 0x0000005800287220 */ /* 0x040fe20000410000 */
[----:B------:R-:W-:Y:S01]  /*aba0*/  MUFU.EX2 R148, R225 ;  /* 0x000000e100947308 */ /* 0x000fe20000000800 */
[----:B------:R-:W-:Y:S02]  /*abb0*/  FMUL.FTZ R41, R0, R89 ;  /* 0x0000005900297220 */ /* 0x000fe40000410000 */
[----:B------:R-:W-:Y:S01]  /*abc0*/  FMUL.FTZ R42, R2, R90 ;  /* 0x0000005a022a7220 */ /* 0x000fe20000410000 */
[C---:B------:R-:W-:Y:S01]  /*abd0*/  HMMA.16816.F32 R16, R136.reuse, R74, R16 ;  /* 0x0000004a8810723c */ /* 0x040fe20000001810 */
[----:B------:R-:W2:Y:S03]  /*abe0*/  LDSM.16.MT88.4 R72, [R192] ;  /* 0x00000000c048783b */ /* 0x000ea60000004200 */
[----:B------:R-:W-:Y:S02]  /*abf0*/  FMUL.FTZ R21, R0, R109 ;  /* 0x0000006d00157220 */ /* 0x000fe40000410000 */
[C---:B------:R-:W-:Y:S01]  /*ac00*/  FMUL.FTZ R22, R2.reuse, R110 ;  /* 0x0000006e02167220 */ /* 0x040fe20000410000 */
[----:B------:R-:W-:Y:S01]  /*ac10*/  MUFU.EX2 R143, R143 ;  /* 0x0000008f008f7308 */ /* 0x000fe20000000800 */
[----:B------:R-:W-:Y:S01]  /*ac20*/  FMUL.FTZ R23, R2, R111 ;  /* 0x0000006f02177220 */ /* 0x000fe20000410000 */
[----:B---3--:R-:W-:Y:S03]  /*ac30*/  IADD3 R218, R224, -0x1, RZ ;  /* 0xffffffffe0da7810 */ /* 0x008fe60007ffe0ff */
[----:B------:R-:W-:Y:S02]  /*ac40*/  FMUL.FTZ R43, R2, R91 ;  /* 0x0000005b022b7220 */ /* 0x000fe40000410000 */
[----:B------:R-:W-:Y:S01]  /*ac50*/  LDSM.16.MT88.4 R88, [R193+0x1800] ;  /* 0x00180000c158783b */ /* 0x000fe20000004200 */
[C---:B------:R-:W-:Y:S02]  /*ac60*/  FMUL.FTZ R44, R0.reuse, R84 ;  /* 0x00000054002c7220 */ /* 0x040fe40000410000 */
[----:B------:R-:W-:Y:S01]  /*ac70*/  FMUL.FTZ R45, R0, R85 ;  /* 0x00000055002d7220 */ /* 0x000fe20000410000 */
[----:B------:R-:W-:Y:S01]  /*ac80*/  MUFU.EX2 R252, R144 ;  /* 0x0000009000fc7308 */ /* 0x000fe20000000800 */
[C---:B------:R-:W-:Y:S02]  /*ac90*/  FMUL.FTZ R46, R2.reuse, R86 ;  /* 0x00000056022e7220 */ /* 0x040fe40000410000 */
[----:B------:R-:W-:Y:S02]  /*aca0*/  FMUL.FTZ R47, R2, R87 ;  /* 0x00000057022f7220 */ /* 0x000fe40000410000 */
[----:B------:R-:W-:Y:S01]  /*acb0*/  LDSM.16.MT88.4 R84, [R192+0x1000] ;  /* 0x00100000c054783b */ /* 0x000fe20000004200 */
[C---:B------:R-:W-:Y:S02]  /*acc0*/  FMUL.FTZ R48, R0.reuse, R80 ;  /* 0x0000005000307220 */ /* 0x040fe40000410000 */
[----:B------:R-:W-:Y:S02]  /*acd0*/  FMUL.FTZ R49, R0, R81 ;  /* 0x0000005100317220 */ /* 0x000fe40000410000 */
        /* <DEDUP_REMOVED lines=9> */
[C---:B--2---:R-:W-:Y:S01]  /*ad70*/  HMMA.16816.F32 R20, R136.reuse, R72, R20 ;  /* 0x000000488814723c */ /* 0x044fe20000001814 */
[----:B------:R-:W-:Y:S02]  /*ad80*/  LDSM.16.MT88.4 R76, [R191+0x800] ;  /* 0x00080000bf4c783b */ /* 0x000fe40000004200 */
[C---:B------:R-:W-:Y:S02]  /*ad90*/  FMUL.FTZ R28, R0.reuse, R100 ;  /* 0x00000064001c7220 */ /* 0x040fe40000410000 */
[----:B------:R-:W-:Y:S02]  /*ada0*/  FMUL.FTZ R29, R0, R101 ;  /* 0x00000065001d7220 */ /* 0x000fe40000410000 */
[C---:B------:R-:W-:Y:S01]  /*adb0*/  FMUL.FTZ R30, R2.reuse, R102 ;  /* 0x00000066021e7220 */ /* 0x040fe20000410000 */
[C---:B------:R-:W-:Y:S01]  /*adc0*/  HMMA.16816.F32 R24, R136.reuse, R74, R24 ;  /* 0x0000004a8818723c */ /* 0x040fe20000001818 */
[----:B------:R-:W2:Y:S01]  /*add0*/  LDSM.16.MT88.4 R72, [R196] ;  /* 0x00000000c448783b */ /* 0x000ea20000004200 */
[----:B------:R-:W-:Y:S02]  /*ade0*/  MUFU.EX2 R102, R142 ;  /* 0x0000008e00667308 */ /* 0x000fe40000000800 */
[C---:B------:R-:W-:Y:S02]  /*adf0*/  FMUL.FTZ R62, R2.reuse, R62 ;  /* 0x0000003e023e7220 */ /* 0x040fe40000410000 */
[C---:B------:R-:W-:Y:S02]  /*ae00*/  FMUL.FTZ R63, R2.reuse, R63 ;  /* 0x0000003f023f7220 */ /* 0x040fe40000410000 */
[C---:B------:R-:W-:Y:S04]  /*ae10*/  FMUL.FTZ R66, R2.reuse, R66 ;  /* 0x0000004202427220 */ /* 0x040fe80000410000 */
[----:B------:R-:W-:Y:S01]  /*ae20*/  FMUL.FTZ R67, R2, R67 ;  /* 0x0000004302437220 */ /* 0x000fe20000410000 */
[----:B------:R-:W-:Y:S01]  /*ae30*/  MUFU.EX2 R101, R141 ;  /* 0x0000008d00657308 */ /* 0x000fe20000000800 */
[C---:B------:R-:W-:Y:S02]  /*ae40*/  FMUL.FTZ R60, R0.reuse, R60 ;  /* 0x0000003c003c7220 */ /* 0x040fe40000410000 */
[C---:B------:R-:W-:Y:S02]  /*ae50*/  FMUL.FTZ R61, R0.reuse, R61 ;  /* 0x0000003d003d7220 */ /* 0x040fe40000410000 */
[C---:B------:R-:W-:Y:S02]  /*ae60*/  FMUL.FTZ R64, R0.reuse, R64 ;  /* 0x0000004000407220 */ /* 0x040fe40000410000 */
[----:B------:R-:W-:Y:S02]  /*ae70*/  FMUL.FTZ R65, R0, R65 ;  /* 0x0000004100417220 */ /* 0x000fe40000410000 */
[----:B-1----:R-:W-:Y:S01]  /*ae80*/  FADD.FTZ R0, R68, R140 ;  /* 0x0000008c44007221 */ /* 0x002fe20000010000 */
[----:B------:R-:W1:Y:S10]  /*ae90*/  MUFU.EX2 R2, R147 ;  /* 0x0000009300027308 */ /* 0x000e740000000800 */
[----:B------:R-:W-:Y:S01]  /*aea0*/  MUFU.EX2 R100, R242 ;  /* 0x000000f200647308 */ /* 0x000fe20000000800 */
[C---:B--2---:R-:W-:Y:S09]  /*aeb0*/  HMMA.16816.F32 R28, R136.reuse, R72, R28 ;  /* 0x00000048881c723c */ /* 0x044ff2000000181c */
[----:B------:R-:W-:Y:S03]  /*aec0*/  MUFU.EX2 R147, R230 ;  /* 0x000000e600937308 */ /* 0x000fe60000000800 */
[----:B-1----:R-:W-:Y:S01]  /*aed0*/  FADD.FTZ R0, R2, R0 ;  /* 0x0000000002007221 */ /* 0x002fe20000010000 */
[C---:B------:R-:W-:Y:S01]  /*aee0*/  HMMA.16816.F32 R32, R136.reuse, R74, R32 ;  /* 0x0000004a8820723c */ /* 0x040fe20000001820 */
[----:B------:R-:W1:Y:S02]  /*aef0*/  LDSM.16.MT88.4 R72, [R191+0x3800] ;  /* 0x00380000bf48783b */ /* 0x000e640000004200 */
[----:B------:R-:W-:Y:S03]  /*af00*/  FADD.FTZ R0, R71, R0 ;  /* 0x0000000047007221 */ /* 0x000fe60000010000 */
[----:B------:R-:W-:Y:S01]  /*af10*/  MUFU.EX2 R144, R235 ;  /* 0x000000eb00907308 */ /* 0x000fe20000000800 */
[----:B------:R-:W-:Y:S09]  /*af20*/  FADD.FTZ R0, R70, R0 ;  /* 0x0000000046007221 */ /* 0x000ff20000010000 */
[----:B------:R-:W-:Y:S10]  /*af30*/  MUFU.EX2 R142, R240 ;  /* 0x000000f0008e7308 */ /* 0x000ff40000000800 */
[----:B------:R-:W-:Y:S10]  /*af40*/  MUFU.EX2 R141, R243 ;  /* 0x000000f3008d7308 */ /* 0x000ff40000000800 */
[----:B------:R-:W2:Y:S01]  /*af50*/  MUFU.EX2 R140, R246 ;  /* 0x000000f6008c7308 */ /* 0x000ea20000000800 */
        /* <DEDUP_REMOVED lines=12> */
[----:B------:R-:W1:Y:S03]  /*b020*/  MUFU.EX2 R68, R156 ;  /* 0x0000009c00447308 */ /* 0x000e660000000800 */
[----:B------:R-:W-:Y:S03]  /*b030*/  F2FP.PACK_AB R73, R101, R102 ;  /* 0x000000666549723e */ /* 0x000fe600000000ff */
[----:B------:R-:W-:Y:S02]  /*b040*/  F2FP.PACK_AB R74, R70, R71 ;  /* 0x00000047464a723e */ /* 0x000fe400000000ff */
[----:B------:R-:W-:Y:S02]  /*b050*/  F2FP.PACK_AB R75, R252, R143 ;  /* 0x0000008ffc4b723e */ /* 0x000fe400000000ff */
[----:B------:R-:W3:Y:S01]  /*b060*/  MUFU.EX2 R2, R155 ;  /* 0x0000009b00027308 */ /* 0x000ee20000000800 */
[----:B--2---:R-:W-:Y:S04]  /*b070*/  F2FP.PACK_AB R139, R140, R141 ;  /* 0x0000008d8c8b723e */ /* 0x004fe800000000ff */
[C---:B------:R-:W-:Y:S05]  /*b080*/  HMMA.16816.F32 R4, R72.reuse, R76, R4 ;  /* 0x0000004c4804723c */ /* 0x040fea0000001804 */
[----:B------:R-:W2:Y:S03]  /*b090*/  MUFU.EX2 R71, R154 ;  /* 0x0000009a00477308 */ /* 0x000ea60000000800 */
[C---:B------:R-:W-:Y:S01]  /*b0a0*/  HMMA.16816.F32 R8, R72.reuse, R78, R8 ;  /* 0x0000004e4808723c */ /* 0x040fe20000001808 */
[----:B------:R-:W4:Y:S03]  /*b0b0*/  LDSM.16.MT88.4 R76, [R192+0x800] ;  /* 0x00080000c04c783b */ /* 0x000f260000004200 */
[----:B-1----:R-:W-:Y:S03]  /*b0c0*/  FADD.FTZ R0, R68, R0 ;  /* 0x0000000044007221 */ /* 0x002fe60000010000 */
[----:B------:R-:W1:Y:S01]  /*b0d0*/  MUFU.EX2 R70, R153 ;  /* 0x0000009900467308 */ /* 0x000e620000000800 */
[C---:B------:R-:W-:Y:S04]  /*b0e0*/  HMMA.16816.F32 R12, R72.reuse, R80, R12 ;  /* 0x00000050480c723c */ /* 0x040fe8000000180c */
[----:B---3--:R-:W-:Y:S04]  /*b0f0*/  FADD.FTZ R0, R2, R0 ;  /* 0x0000000002007221 */ /* 0x008fe80000010000 */
[C---:B------:R-:W-:Y:S01]  /*b100*/  HMMA.16816.F32 R16, R72.reuse, R82, R16 ;  /* 0x000000524810723c */ /* 0x040fe20000001810 */
[----:B------:R-:W3:Y:S01]  /*b110*/  LDSM.16.MT88.4 R80, [R194+0x800] ;  /* 0x00080000c250783b */ /* 0x000ee20000004200 */
[----:B------:R-:W5:Y:S02]  /*b120*/  MUFU.EX2 R156, R152 ;  /* 0x00000098009c7308 */ /* 0x000f640000000800 */
[----:B--2---:R-:W-:Y:S08]  /*b130*/  FADD.FTZ R0, R71, R0 ;  /* 0x0000000047007221 */ /* 0x004ff00000010000 */
[----:B------:R-:W-:Y:S01]  /*b140*/  MUFU.EX2 R155, R158 ;  /* 0x0000009e009b7308 */ /* 0x000fe20000000800 */
[----:B-1----:R-:W-:Y:S09]  /*b150*/  FADD.FTZ R0, R70, R0 ;  /* 0x0000000046007221 */ /* 0x002ff20000010000 */
[----:B------:R-:W-:Y:S01]  /*b160*/  MUFU.EX2 R154, R157 ;  /* 0x0000009d009a7308 */ /* 0x000fe20000000800 */
[C---:B----4-:R-:W-:Y:S09]  /*b170*/  HMMA.16816.F32 R20, R72.reuse, R76, R20 ;  /* 0x0000004c4814723c */ /* 0x050ff20000001814 */
[----:B------:R-:W-:Y:S01]  /*b180*/  MUFU.EX2 R153, R159 ;  /* 0x0000009f00997308 */ /* 0x000fe20000000800 */
[C---:B------:R-:W-:Y:S01]  /*b190*/  HMMA.16816.F32 R24, R72.reuse, R78, R24 ;  /* 0x0000004e4818723c */ /* 0x040fe20000001818 */
[----:B------:R-:W1:Y:S07]  /*b1a0*/  LDSM.16.MT88.4 R76, [R191+0x4000] ;  /* 0x00400000bf4c783b */ /* 0x000e6e0000004200 */
[C---:B---3--:R-:W-:Y:S01]  /*b1b0*/  HMMA.16816.F32 R28, R72.reuse, R80, R28 ;  /* 0x00000050481c723c */ /* 0x048fe2000000181c */
[----:B------:R-:W-:Y:S07]  /*b1c0*/  MUFU.EX2 R152, R160 ;  /* 0x000000a000987308 */ /* 0x000fee0000000800 */
        /* <DEDUP_REMOVED lines=15> */
[----:B------:R-:W-:Y:S01]  /*b2c0*/  F2FP.PACK_AB R74, R70, R71 ;  /* 0x00000047464a723e */ /* 0x000fe200000000ff */
[----:B------:R-:W3:Y:S02]  /*b2d0*/  MUFU.EX2 R68, R214 ;  /* 0x000000d600447308 */ /* 0x000ee40000000800 */
[----:B------:R-:W-:Y:S02]  /*b2e0*/  F2FP.PACK_AB R73, R250, R251 ;  /* 0x000000fbfa49723e */ /* 0x000fe400000000ff */
[----:B-----5:R-:W-:Y:S06]  /*b2f0*/  F2FP.PACK_AB R75, R156, R249 ;  /* 0x000000f99c4b723e */ /* 0x020fec00000000ff */
[----:B------:R-:W4:Y:S01]  /*b300*/  MUFU.EX2 R2, R163 ;  /* 0x000000a300027308 */ /* 0x000f220000000800 */
[C---:B-1----:R-:W-:Y:S09]  /*b310*/  HMMA.16816.F32 R4, R72.reuse, R76, R4 ;  /* 0x0000004c4804723c */ /* 0x042ff20000001804 */
[----:B------:R-:W1:Y:S01]  /*b320*/  MUFU.EX2 R71, R162 ;  /* 0x000000a200477308 */ /* 0x000e620000000800 */
[C---:B------:R-:W-:Y:S01]  /*b330*/  HMMA.16816.F32 R8, R72.reuse, R78, R8 ;  /* 0x0000004e4808723c */ /* 0x040fe20000001808 */
[----:B------:R-:W5:Y:S02]  /*b340*/  LDSM.16.MT88.4 R76, [R194+0x1000] ;  /* 0x00100000c24c783b */ /* 0x000f640000004200 */
[----:B---3--:R-:W-:Y:S01]  /*b350*/  FADD.FTZ R0, R68, R0 ;  /* 0x0000000044007221 */ /* 0x008fe20000010000 */
[----:B------:R-:W-:Y:S05]  /*b360*/  MOV R214, R143 ;  /* 0x0000008f00d67202 */ /* 0x000fea0000000f00 */
[----:B------:R-:W3:Y:S01]  /*b370*/  MUFU.EX2 R70, R161 ;  /* 0x000000a100467308 */ /* 0x000ee20000000800 */
[C---:B--2---:R-:W-:Y:S03]  /*b380*/  HMMA.16816.F32 R12, R72.reuse, R80, R12 ;  /* 0x00000050480c723c */ /* 0x044fe6000000180c */
[----:B----4-:R-:W-:Y:S05]  /*b390*/  FADD.FTZ R0, R2, R0 ;  /* 0x0000000002007221 */ /* 0x010fea0000010000 */
[C---:B------:R-:W-:Y:S01]  /*b3a0*/  HMMA.16816.F32 R16, R72.reuse, R82, R16 ;  /* 0x000000524810723c */ /* 0x040fe20000001810 */
[----:B------:R-:W2:Y:S01]  /*b3b0*/  LDSM.16.MT88.4 R80, [R191+0x4800] ;  /* 0x00480000bf50783b */ /* 0x000ea20000004200 */
[----:B------:R-:W4:Y:S02]  /*b3c0*/  MUFU.EX2 R143, R239 ;  /* 0x000000ef008f7308 */ /* 0x000f240000000800 */
[----:B-1----:R-:W-:Y:S04]  /*b3d0*/  FADD.FTZ R0, R71, R0 ;  /* 0x0000000047007221 */ /* 0x002fe80000010000 */
[C---:B------:R-:W-:Y:S04]  /*b3e0*/  HMMA.16816.F32 R20, R72.reuse, R84, R20 ;  /* 0x000000544814723c */ /* 0x040fe80000001814 */
[----:B---3--:R-:W-:Y:S04]  /*b3f0*/  FADD.FTZ R0, R70, R0 ;  /* 0x0000000046007221 */ /* 0x008fe80000010000 */
[C---:B------:R-:W-:Y:S01]  /*b400*/  HMMA.16816.F32 R24, R72.reuse, R86, R24 ;  /* 0x000000564818723c */ /* 0x040fe20000001818 */
[----:B------:R-:W1:Y:S07]  /*b410*/  LDSM.16.MT88.4 R84, [R193+0x4800] ;  /* 0x00480000c154783b */ /* 0x000e6e0000004200 */
[C---:B-----5:R-:W-:Y:S04]  /*b420*/  HMMA.16816.F32 R28, R72.reuse, R76, R28 ;  /* 0x0000004c481c723c */ /* 0x060fe8000000181c */
[----:B----4-:R-:W-:Y:S04]  /*b430*/  F2FP.PACK_AB R137, R142, R143 ;  /* 0x0000008f8e89723e */ /* 0x010fe800000000ff */
        /* <DEDUP_REMOVED lines=14> */
[C---:B--2---:R-:W-:Y:S03]  /*b520*/  HMMA.16816.F32 R60, R72.reuse, R80, R60 ;  /* 0x00000050483c723c */ /* 0x044fe6000000183c */
[----:B------:R-:W2:Y:S01]  /*b530*/  MUFU.EX2 R2, R228 ;  /* 0x000000e400027308 */ /* 0x000ea20000000800 */
[----:B------:R-:W-:Y:S04]  /*b540*/  F2FP.PACK_AB R79, R152, R153 ;  /* 0x00000099984f723e */ /* 0x000fe800000000ff */
[----:B------:R-:W-:Y:S01]  /*b550*/  HMMA.16816.F32 R64, R72, R82, R64 ;  /* 0x000000524840723c */ /* 0x000fe20000001840 */
[----:B------:R-:W4:Y:S04]  /*b560*/  LDSM.16.MT88.4 R72, [R192+0x1800] ;  /* 0x00180000c048783b */ /* 0x000f280000004200 */
[----:B------:R-:W5:Y:S03]  /*b570*/  MUFU.EX2 R71, R227 ;  /* 0x000000e300477308 */ /* 0x000f660000000800 */
[C---:B-1----:R-:W-:Y:S01]  /*b580*/  HMMA.16816.F32 R4, R76.reuse, R84, R4 ;  /* 0x000000544c04723c */ /* 0x042fe20000001804 */
[----:B------:R-:W1:Y:S04]  /*b590*/  LDSM.16.MT88.4 R80, [R194+0x1800] ;  /* 0x00180000c250783b */ /* 0x000e680000004200 */
[----:B---3--:R-:W-:Y:S02]  /*b5a0*/  FADD.FTZ R0, R68, R0 ;  /* 0x0000000044007221 */ /* 0x008fe40000010000 */
[----:B------:R-:W3:Y:S01]  /*b5b0*/  MUFU.EX2 R70, R226 ;  /* 0x000000e200467308 */ /* 0x000ee20000000800 */
[C---:B------:R-:W-:Y:S01]  /*b5c0*/  HMMA.16816.F32 R8, R76.reuse, R86, R8 ;  /* 0x000000564c08723c */ /* 0x040fe20000001808 */
[----:B------:R-:W1:Y:S03]  /*b5d0*/  LDSM.16.MT88.4 R84, [R191+0x5000] ;  /* 0x00500000bf54783b */ /* 0x000e660000004200 */
[----:B--2---:R-:W-:Y:S04]  /*b5e0*/  FADD.FTZ R0, R2, R0 ;  /* 0x0000000002007221 */ /* 0x004fe80000010000 */
[C---:B------:R-:W-:Y:S04]  /*b5f0*/  HMMA.16816.F32 R12, R76.reuse, R88, R12 ;  /* 0x000000584c0c723c */ /* 0x040fe8000000180c */
[----:B-----5:R-:W-:Y:S04]  /*b600*/  FADD.FTZ R0, R71, R0 ;  /* 0x0000000047007221 */ /* 0x020fe80000010000 */
[C---:B------:R-:W-:Y:S01]  /*b610*/  HMMA.16816.F32 R16, R76.reuse, R90, R16 ;  /* 0x0000005a4c10723c */ /* 0x040fe20000001810 */
[----:B------:R-:W-:Y:S03]  /*b620*/  LDSM.16.MT88.4 R88, [R192+0x5000] ;  /* 0x00500000c058783b */ /* 0x000fe60000004200 */
[----:B---3--:R-:W-:Y:S04]  /*b630*/  FADD.FTZ R0, R70, R0 ;  /* 0x0000000046007221 */ /* 0x008fe80000010000 */
[C---:B----4-:R-:W-:Y:S08]  /*b640*/  HMMA.16816.F32 R20, R76.reuse, R72, R20 ;  /* 0x000000484c14723c */ /* 0x050ff00000001814 */
[C---:B------:R-:W-:Y:S01]  /*b650*/  HMMA.16816.F32 R24, R76.reuse, R74, R24 ;  /* 0x0000004a4c18723c */ /* 0x040fe20000001818 */
[----:B------:R-:W2:Y:S07]  /*b660*/  LDSM.16.MT88.4 R72, [R193+0x5000] ;  /* 0x00500000c148783b */ /* 0x000eae0000004200 */
[C---:B-1----:R-:W-:Y:S08]  /*b670*/  HMMA.16816.F32 R28, R76.reuse, R80, R28 ;  /* 0x000000504c1c723c */ /* 0x042ff0000000181c */
[C---:B------:R-:W-:Y:S01]  /*b680*/  HMMA.16816.F32 R32, R76.reuse, R82, R32 ;  /* 0x000000524c20723c */ /* 0x040fe20000001820 */
[----:B------:R-:W1:Y:S07]  /*b690*/  LDSM.16.MT88.4 R80, [R194+0x5000] ;  /* 0x00500000c250783b */ /* 0x000e6e0000004200 */
[C---:B------:R-:W-:Y:S08]  /*b6a0*/  HMMA.16816.F32 R36, R76.reuse, R84, R36 ;  /* 0x000000544c24723c */ /* 0x040ff00000001824 */
        /* <DEDUP_REMOVED lines=24> */
[----:B-1----:R-:W-:Y:S04]  /*b830*/  FADD.FTZ R0, R68, R0 ;  /* 0x0000000044007221 */ /* 0x002fe80000010000 */
[C---:B------:R-:W-:Y:S04]  /*b840*/  HMMA.16816.F32 R12, R72.reuse, R92, R12 ;  /* 0x0000005c480c723c */ /* 0x040fe8000000180c */
[----:B------:R-:W-:Y:S04]  /*b850*/  FADD.FTZ R0, R2, R0 ;  /* 0x0000000002007221 */ /* 0x000fe80000010000 */
[C---:B------:R-:W-:Y:S01]  /*b860*/  HMMA.16816.F32 R16, R72.reuse, R94, R16 ;  /* 0x0000005e4810723c */ /* 0x040fe20000001810 */
[----:B------:R-:W1:Y:S03]  /*b870*/  LDSM.16.MT88.4 R92, [R192+0x5800] ;  /* 0x00580000c05c783b */ /* 0x000e660000004200 */
[----:B------:R-:W-:Y:S04]  /*b880*/  FADD.FTZ R0, R100, R0 ;  /* 0x0000000064007221 */ /* 0x000fe80000010000 */
[C---:B----4-:R-:W-:Y:S08]  /*b890*/  HMMA.16816.F32 R20, R72.reuse, R88, R20 ;  /* 0x000000584814723c */ /* 0x050ff00000001814 */
[C---:B------:R-:W-:Y:S01]  /*b8a0*/  HMMA.16816.F32 R24, R72.reuse, R90, R24 ;  /* 0x0000005a4818723c */ /* 0x040fe20000001818 */
[----:B------:R-:W4:Y:S07]  /*b8b0*/  LDSM.16.MT88.4 R88, [R194+0x5800] ;  /* 0x00580000c258783b */ /* 0x000f2e0000004200 */
[C---:B------:R-:W-:Y:S07]  /*b8c0*/  HMMA.16816.F32 R28, R72.reuse, R76, R28 ;  /* 0x0000004c481c723c */ /* 0x040fee000000181c */
[----:B------:R-:W-:Y:S01]  /*b8d0*/  F2FP.PACK_AB R76, R70, R71 ;  /* 0x00000047464c723e */ /* 0x000fe200000000ff */
[C---:B------:R-:W-:Y:S01]  /*b8e0*/  HMMA.16816.F32 R32, R72.reuse, R78, R32 ;  /* 0x0000004e4820723c */ /* 0x040fe20000001820 */
[----:B------:R-:W5:Y:S03]  /*b8f0*/  MUFU.EX2 R71, R241 ;  /* 0x000000f100477308 */ /* 0x000f660000000800 */
[----:B------:R-:W-:Y:S03]  /*b900*/  F2FP.PACK_AB R77, R146, R147 ;  /* 0x00000093924d723e */ /* 0x000fe600000000ff */
[----:B------:R-:W-:Y:S01]  /*b910*/  F2FP.PACK_AB R78, R2, R68 ;  /* 0x00000044024e723e */ /* 0x000fe200000000ff */
[C---:B--2---:R-:W-:Y:S03]  /*b920*/  HMMA.16816.F32 R36, R72.reuse, R80, R36 ;  /* 0x000000504824723c */ /* 0x044fe60000001824 */
[----:B------:R-:W2:Y:S01]  /*b930*/  MUFU.EX2 R70, R244 ;  /* 0x000000f400467308 */ /* 0x000ea20000000800 */
[----:B------:R-:W-:Y:S01]  /*b940*/  FADD.FTZ R2, R103, R247 ;  /* 0x000000f767027221 */ /* 0x000fe20000010000 */
[----:B------:R-:W-:Y:S03]  /*b950*/  F2FP.PACK_AB R79, R144, R145 ;  /* 0x00000091904f723e */ /* 0x000fe600000000ff */
[C---:B------:R-:W-:Y:S01]  /*b960*/  HMMA.16816.F32 R40, R72.reuse, R82, R40 ;  /* 0x000000524828723c */ /* 0x040fe20000001828 */
[----:B------:R-:W4:Y:S04]  /*b970*/  LDSM.16.MT88.4 R80, [R191+0x2800] ;  /* 0x00280000bf50783b */ /* 0x000f280000004200 */
[----:B------:R-:W1:Y:S03]  /*b980*/  MUFU.EX2 R68, R245 ;  /* 0x000000f500447308 */ /* 0x000e660000000800 */
[C---:B---3--:R-:W-:Y:S04]  /*b990*/  HMMA.16816.F32 R44, R72.reuse, R84, R44 ;  /* 0x00000054482c723c */ /* 0x048fe8000000182c */
[C---:B-----5:R-:W-:Y:S01]  /*b9a0*/  FADD.FTZ R0, R71.reuse, R0 ;  /* 0x0000000047007221 */ /* 0x060fe20000010000 */
[----:B------:R-:W-:Y:S02]  /*b9b0*/  F2FP.PACK_AB R136, R71, R100 ;  /* 0x000000644788723e */ /* 0x000fe400000000ff */
[-C--:B------:R-:W-:Y:S01]  /*b9c0*/  MOV R71, R3.reuse ;  /* 0x0000000300477202 */ /* 0x080fe20000000f00 */
[C---:B------:R-:W-:Y:S01]  /*b9d0*/  HMMA.16816.F32 R48, R72.reuse, R86, R48 ;  /* 0x000000564830723c */ /* 0x040fe20000001830 */
[----:B------:R-:W3:Y:S03]  /*b9e0*/  LDSM.16.MT88.4 R84, [R193+0x2800] ;  /* 0x00280000c154783b */ /* 0x000ee60000004200 */
[----:B--2---:R-:W-:Y:S04]  /*b9f0*/  FADD.FTZ R0, R70, R0 ;  /* 0x0000000046007221 */ /* 0x004fe80000010000 */
[C---:B-1----:R-:W-:Y:S04]  /*ba00*/  HMMA.16816.F32 R52, R72.reuse, R92, R52 ;  /* 0x0000005c4834723c */ /* 0x042fe80000001834 */
[C---:B------:R-:W-:Y:S01]  /*ba10*/  FADD.FTZ R230, R68.reuse, R0 ;  /* 0x0000000044e67221 */ /* 0x040fe20000010000 */
[----:B------:R-:W-:Y:S01]  /*ba20*/  F2FP.PACK_AB R138, R68, R70 ;  /* 0x00000046448a723e */ /* 0x000fe200000000ff */
[----:B------:R-:W-:Y:S02]  /*ba30*/  FADD.FTZ R0, R108, R2 ;  /* 0x000000026c007221 */ /* 0x000fe40000010000 */
[C---:B------:R-:W-:Y:S01]  /*ba40*/  HMMA.16816.F32 R56, R72.reuse, R94, R56 ;  /* 0x0000005e4838723c */ /* 0x040fe20000001838 */
[----:B------:R-:W2:Y:S03]  /*ba50*/  LDL R2, [R1+0x8] ;  /* 0x0000080001027983 */ /* 0x000ea60000100800 */
[----:B------:R-:W-:Y:S01]  /*ba60*/  MOV R68, R3 ;  /* 0x0000000300447202 */ /* 0x000fe20000000f00 */
[----:B------:R-:W1:Y:S01]  /*ba70*/  LDSM.16.MT88.4 R92, [R192+0x2800] ;  /* 0x00280000c05c783b */ /* 0x000e620000004200 */
[----:B------:R-:W-:Y:S01]  /*ba80*/  FADD.FTZ R0, R102, R0 ;  /* 0x0000000066007221 */ /* 0x000fe20000010000 */
[----:B------:R-:W-:Y:S01]  /*ba90*/  MOV R70, R69 ;  /* 0x0000004500467202 */ /* 0x000fe20000000f00 */
[C---:B----4-:R-:W-:Y:S04]  /*baa0*/  HMMA.16816.F32 R60, R72.reuse, R88, R60 ;  /* 0x00000058483c723c */ /* 0x050fe8000000183c */
[----:B------:R-:W-:Y:S04]  /*bab0*/  FADD.FTZ R0, R101, R0 ;  /* 0x0000000065007221 */ /* 0x000fe80000010000 */
[----:B------:R-:W-:Y:S01]  /*bac0*/  HMMA.16816.F32 R64, R72, R90, R64 ;  /* 0x0000005a4840723c */ /* 0x000fe20000001840 */
[----:B------:R-:W4:Y:S03]  /*bad0*/  LDSM.16.MT88.4 R72, [R194+0x2800] ;  /* 0x00280000c248783b */ /* 0x000f260000004200 */
[----:B------:R-:W-:Y:S04]  /*bae0*/  FADD.FTZ R0, R214, R0 ;  /* 0x00000000d6007221 */ /* 0x000fe80000010000 */
[C---:B------:R-:W-:Y:S01]  /*baf0*/  HMMA.16816.F32 R4, R76.reuse, R80, R4 ;  /* 0x000000504c04723c */ /* 0x040fe20000001804 */
[----:B------:R-:W5:Y:S04]  /*bb00*/  LDSM.16.MT88.4 R88, [R191+0x6000] ;  /* 0x00600000bf58783b */ /* 0x000f680000004200 */
        /* <DEDUP_REMOVED lines=13> */
[C---:B----4-:R-:W-:Y:S04]  /*bbe0*/  HMMA.16816.F32 R28, R76.reuse, R72, R28 ;  /* 0x000000484c1c723c */ /* 0x050fe8000000181c */
[----:B------:R-:W-:Y:S04]  /*bbf0*/  FADD.FTZ R0, R154, R0 ;  /* 0x000000009a007221 */ /* 0x000fe80000010000 */
[C---:B------:R-:W-:Y:S01]  /*bc00*/  HMMA.16816.F32 R32, R76.reuse, R74, R32 ;  /* 0x0000004a4c20723c */ /* 0x040fe20000001820 */
[----:B------:R-:W-:Y:S03]  /*bc10*/  LDSM.16.MT88.4 R72, [R192+0x6800] ;  /* 0x00680000c048783b */ /* 0x000fe60000004200 */
[----:B------:R-:W-:Y:S04]  /*bc20*/  FADD.FTZ R0, R153, R0 ;  /* 0x0000000099007221 */ /* 0x000fe80000010000 */
[C---:B-----5:R-:W-:Y:S04]  /*bc30*/  HMMA.16816.F32 R36, R76.reuse, R88, R36 ;  /* 0x000000584c24723c */ /* 0x060fe80000001824 */
        /* <DEDUP_REMOVED lines=29> */
[C---:B------:R-:W-:Y:S08]  /*be10*/  HMMA.16816.F32 R104, R136.reuse, R106, R24 ;  /* 0x0000006a8868723c */ /* 0x040ff00000001818 */
[C---:B-1----:R-:W-:Y:S08]  /*be20*/  HMMA.16816.F32 R100, R136.reuse, R96, R28 ;  /* 0x000000608864723c */ /* 0x042ff0000000181c */
[C---:B------:R-:W-:Y:S08]  /*be30*/  HMMA.16816.F32 R96, R136.reuse, R98, R32 ;  /* 0x000000628860723c */ /* 0x040ff00000001820 */
[C---:B------:R-:W-:Y:S08]  /*be40*/  HMMA.16816.F32 R92, R136.reuse, R88, R36 ;  /* 0x00000058885c723c */ /* 0x040ff00000001824 */
[C---:B------:R-:W-:Y:S08]  /*be50*/  HMMA.16816.F32 R88, R136.reuse, R90, R40 ;  /* 0x0000005a8858723c */ /* 0x040ff00000001828 */
[C---:B----4-:R-:W-:Y:S08]  /*be60*/  HMMA.16816.F32 R84, R136.reuse, R80, R44 ;  /* 0x000000508854723c */ /* 0x050ff0000000182c */
[C---:B------:R-:W-:Y:S08]  /*be70*/  HMMA.16816.F32 R80, R136.reuse, R82, R48 ;  /* 0x000000528850723c */ /* 0x040ff00000001830 */
[C---:B------:R-:W-:Y:S08]  /*be80*/  HMMA.16816.F32 R76, R136.reuse, R72, R52 ;  /* 0x00000048884c723c */ /* 0x040ff00000001834 */
[C---:B------:R-:W-:Y:S08]  /*be90*/  HMMA.16816.F32 R72, R136.reuse, R74, R56 ;  /* 0x0000004a8848723c */ /* 0x040ff00000001838 */
[C---:B---3--:R-:W-:Y:S08]  /*bea0*/  HMMA.16816.F32 R60, R136.reuse, R4, R60 ;  /* 0x00000004883c723c */ /* 0x048ff0000000183c */
[----:B------:R-:W-:Y:S03]  /*beb0*/  HMMA.16816.F32 R64, R136, R6, R64 ;  /* 0x000000068840723c */ /* 0x000fe60000001840 */
[----:B--2---:R-:W-:Y:S02]  /*bec0*/  ISETP.GT.AND P0, PT, R224, R2, PT ;  /* 0x00000002e000720c */ /* 0x004fe40003f04270 */
[----:B------:R-:W-:Y:S11]  /*bed0*/  MOV R224, R218 ;  /* 0x000000da00e07202 */ /* 0x000ff60000000f00 */
[----:B------:R-:W-:-:S05]  /*bee0*/  @P0 BRA `(.L_x_1360) ;  /* 0xffffb97000000947 */ /* 0x000fca000383ffff */
.L_x_1344:
[----:B----4-:R-:W2:Y:S02]  /*bef0*/  LDL R0, [R1] ;  /* 0x0000000001007983 */ /* 0x010ea40000100800 */
[----:B--2---:R-:W-:-:S13]  /*bf00*/  ISETP.GE.AND P0, PT, R218, R0, PT ;  /* 0x00000000da00720c */ /* 0x004fda0003f06270 */
[----:B------:R-:W-:Y:S05]  /*bf10*/  @!P0 BRA `(.L_x_1361) ;  /* 0x00003ea000008947 */ /* 0x000fea0003800000 */
.L_x_1376:
        /* <DEDUP_REMOVED lines=8> */
[----:B------:R-:W-:Y:S01]  /*bfa0*/  IMAD R0, R0, c[0x0][0x208], RZ ;  /* 0x0000820000007a24 */ /* 0x000fe200078e02ff */
[----:B------:R-:W-:Y:S02]  /*bfb0*/  MOV R70, R69 ;  /* 0x0000004500467202 */ /* 0x000fe40000000f00 */
[----:B------:R-:W-:Y:S02]  /*bfc0*/  IMAD R4, R4, c[0x0][0x218], RZ ;  /* 0x0000860004047a24 */ /* 0x000fe400078e02ff */
[----:B------:R-:W-:Y:S02]  /*bfd0*/  IMAD R0, R223, c[0x0][0x20c], R0 ;  /* 0x00008300df007a24 */ /* 0x000fe400078e0200 */
[----:B------:R-:W-:Y:S03]  /*bfe0*/  IMAD R4, R219, c[0x0][0x21c], R4 ;  /* 0x00008700db047a24 */ /* 0x000fe600078e0204 */
[----:B------:R-:W-:Y:S05]  /*bff0*/  IADD3 R3, R3, R0, RZ ;  /* 0x0000000003037210 */ /* 0x000fea0007ffe0ff */
[----:B------:R-:W-:Y:S01]  /*c000*/  IMAD.WIDE.U32 R2, R219, c[0x0][0x218], R2 ;  /* 0x00008600db027a25 */ /* 0x000fe200078e0002 */
[----:B------:R1:W4:Y:S04]  /*c010*/  LDSM.16.M88.4 R8, [R188] ;  /* 0x00000000bc08783b */ /* 0x0003280000000200 */
        /* <DEDUP_REMOVED lines=13> */
[----:B--2---:R-:W-:Y:S04]  /*c0f0*/  IADD3 R0, P0, R6, R2, RZ ;  /* 0x0000000206007210 */ /* 0x004fe80007f1e0ff */
[----:B---3--:R-:W-:Y:S02]  /*c100*/  IADD3.X R2, R5, R3, R4, P0, !PT ;  /* 0x0000000305027210 */ /* 0x008fe400007fe404 */
[C---:B------:R-:W-:Y:S04]  /*c110*/  LEA R4, P0, R0.reuse, c[0x0][0x1f8], 0x1 ;  /* 0x00007e0000047a11 */ /* 0x040fe800078008ff */
[----:B------:R-:W-:Y:S01]  /*c120*/  LEA.HI.X R0, R0, c[0x0][0x1fc], R2, 0x1, P0 ;  /* 0x00007f0000007a11 */ /* 0x000fe200000f0c02 */
[----:B------:R-:W-:-:S06]  /*c130*/  BRA.DIV ~URZ, `(.L_x_1362) ;  /* 0x0000a4727f007947 */ /* 0x000fcc000b800000 */
[----:B-1--4-:R1:W2:Y:S02]  /*c140*/  SHFL.IDX PT, R6, R0, RZ, 0x181f ;  /* 0x00181fff00067589 */ /* 0x0122a400000e0000 */
.L_x_1464:
[----:B------:R-:W3:Y:S01]  /*c150*/  SHFL.IDX PT, R5, R4, RZ, 0x181f ;  /* 0x00181fff04057589 */ /* 0x000ee200000e0000 */
[C---:B------:R-:W-:Y:S01]  /*c160*/  IMAD.SHL.U32 R12, R238.reuse, 0x2, RZ ;  /* 0x00000002ee0c7824 */ /* 0x040fe200078e00ff */
[----:B------:R-:W-:Y:S01]  /*c170*/  ISETP.GE.AND P3, PT, R238, c[0x0][0x1d4], PT ;  /* 0x00007500ee007a0c */ /* 0x000fe20003f66270 */
[----:B------:R-:W-:Y:S01]  /*c180*/  IMAD.SHL.U32 R7, R248, 0x2, RZ ;  /* 0x00000002f8077824 */ /* 0x000fe200078e00ff */
[----:B------:R-:W-:Y:S02]  /*c190*/  BSSY B0, `(.L_x_1363) ;  /* 0x000003a000007945 */ /* 0x000fe40003800000 */
[----:B------:R-:W-:Y:S04]  /*c1a0*/  SEL R214, RZ, 0x10, P3 ;  /* 0x00000010ffd67807 */ /* 0x000fe80001800000 */
[----:B------:R-:W-:Y:S02]  /*c1b0*/  ISETP.NE.U32.AND P5, PT, R214, RZ, PT ;  /* 0x000000ffd600720c */ /* 0x000fe40003fa5070 */
[CC--:B---3--:R-:W-:Y:S05]  /*c1c0*/  IADD3 R2, P0, R5.reuse, R12.reuse, RZ ;  /* 0x0000000c05027210 */ /* 0x0c8fea0007f1e0ff */
[--C-:B--2---:R-:W-:Y:S01]  /*c1d0*/  IMAD.X R3, R6, 0x1, R220.reuse, P0 ;  /* 0x0000000106037824 */ /* 0x104fe200000e06dc */
[----:B------:R-:W-:Y:S04]  /*c1e0*/  ISETP.GE.AND P0, PT, R248, c[0x0][0x1d4], PT ;  /* 0x00007500f8007a0c */ /* 0x000fe80003f06270 */
[----:B------:R-:W-:Y:S01]  /*c1f0*/  @!PT LDS RZ, [RZ] ;  /* 0x00000000fffff984 */ /* 0x000fe20000000800 */
[----:B------:R-:W-:Y:S01]  /*c200*/  @!PT LDS RZ, [RZ] ;  /* 0x00000000fffff984 */ /* 0x000fe20000000800 */
[----:B------:R2:W-:Y:S01]  /*c210*/  LDGSTS.E.BYPASS.LTC128B.128 [R215+0x100], [R2.64], !P3 ;  /* 0x0010000002d77fae */ /* 0x0005e2000d901d46 */
[----:B------:R-:W-:Y:S02]  /*c220*/  SEL R71, RZ, 0x10, P0 ;  /* 0x00000010ff477807 */ /* 0x000fe40000000000 */
[-C--:B--2---:R-:W-:Y:S02]  /*c230*/  IADD3 R2, P4, R5, R7.reuse, RZ ;  /* 0x0000000705027210 */ /* 0x084fe40007f9e0ff */
[----:B------:R-:W2:Y:S03]  /*c240*/  SHFL.IDX PT, R5, R4, 0x1, 0x181f ;  /* 0x00381f0004057f89 */ /* 0x000ea600000e0000 */
[--C-:B------:R-:W-:Y:S02]  /*c250*/  IMAD.X R3, R6, 0x1, R221.reuse, P4 ;  /* 0x0000000106037824 */ /* 0x100fe400020e06dd */
[----:B------:R-:W3:Y:S04]  /*c260*/  SHFL.IDX PT, R6, R0, 0x1, 0x181f ;  /* 0x00381f0000067f89 */ /* 0x000ee800000e0000 */
[----:B------:R2:W-:Y:S02]  /*c270*/  LDGSTS.E.BYPASS.LTC128B.128 [R215+0x3900], [R2.64], !P0 ;  /* 0x0390000002d77fae */ /* 0x0005e4000c101d46 */
[C---:B--2---:R-:W-:Y:S05]  /*c280*/  IADD3 R2, P4, R5.reuse, R12, RZ ;  /* 0x0000000c05027210 */ /* 0x044fea0007f9e0ff */
[C---:B---3--:R-:W-:Y:S05]  /*c290*/  IMAD.X R3, R6.reuse, 0x1, R220, P4 ;  /* 0x0000000106037824 */ /* 0x048fea00020e06dc */
        /* <DEDUP_REMOVED lines=9> */
[-C--:B---3--:R-:W-:Y:S02]  /*c330*/  IADD3.X R3, RZ, R6.reuse, R220, P4, P3 ;  /* 0x00000006ff037210 */ /* 0x088fe400027e64dc */
        /* <DEDUP_REMOVED lines=12> */
[----:B------:R2:W3:Y:S04]  /*c400*/  SHFL.IDX PT, R5, R0, 0x3, 0x181f ;  /* 0x00781f0000057f89 */ /* 0x0004e800000e0000 */
[----:B-1----:R2:W1:Y:S02]  /*c410*/  SHFL.IDX PT, R0, R4, 0x3, 0x181f ;  /* 0x00781f0004007f89 */ /* 0x00246400000e0000 */
.L_x_1465:
[----:B------:R-:W-:Y:S01]  /*c420*/  IADD3 R2, -R214, 0x10, RZ ;  /* 0x00000010d6027810 */ /* 0x000fe20007ffe1ff */
[----:B------:R-:W-:Y:S01]  /*c430*/  IMAD.SHL.U32 R3, R238, 0x2, RZ ;  /* 0x00000002ee037824 */ /* 0x000fe200078e00ff */
[----:B------:R-:W-:Y:S01]  /*c440*/  ISETP.NE.U32.AND P0, PT, R214, RZ, PT ;  /* 0x000000ffd600720c */ /* 0x000fe20003f05070 */
[----:B--2---:R-:W-:Y:S01]  /*c450*/  IMAD.SHL.U32 R4, R248, 0x2, RZ ;  /* 0x00000002f8047824 */ /* 0x004fe200078e00ff */
[----:B------:R-:W-:Y:S04]  /*c460*/  LOP3.LUT R2, R2, 0xf, RZ, 0xc0, !PT ;  /* 0x0000000f02027812 */ /* 0x000fe800078ec0ff */
[-C--:B-1----:R-:W-:Y:S04]  /*c470*/  IADD3 R2, P4, P3, R2, R0.reuse, R3 ;  /* 0x0000000002027210 */ /* 0x082fe80007b9e003 */
[-C--:B---3--:R-:W-:Y:S05]  /*c480*/  IADD3.X R3, RZ, R5.reuse, R220, P4, P3 ;  /* 0x00000005ff037210 */ /* 0x088fea00027e64dc */
        /* <DEDUP_REMOVED lines=10> */
.L_x_1364:
[----:B---3--:R-:W-:Y:S05]  /*c530*/  BSYNC B0 ;  /* 0x0000000000007941 */ /* 0x008fea0003800000 */
.L_x_1363:
[----:B------:R-:W0:Y:S01]  /*c540*/  LDGDEPBAR ;  /* 0x00000000000079af */ /* 0x000e220000000000 */
[----:B------:R-:W-:Y:S01]  /*c550*/  WARPSYNC 0xffffffff ;  /* 0xffffffff00007948 */ /* 0x000fe20003800000 */
[C---:B------:R-:W-:Y:S01]  /*c560*/  HMMA.16816.F32 R4, R128.reuse, R8, RZ ;  /* 0x000000088004723c */ /* 0x040fe200000018ff */
[----:B------:R-:W-:Y:S05]  /*c570*/  BSSY B0, `(.L_x_1366) ;  /* 0x0000185000007945 */ /* 0x000fea0003800000 */
[----:B------:R-:W2:Y:S02]  /*c580*/  LDL R224, [R1] ;  /* 0x0000000001e07983 */ /* 0x000ea40000100800 */
        /* <DEDUP_REMOVED lines=15> */
[----:B------:R-:W3:Y:S07]  /*c680*/  LDSM.16.M88.4 R136, [R190] ;  /* 0x00000000be88783b */ /* 0x000eee0000000200 */
        /* <DEDUP_REMOVED lines=14> */
[----:B------:R-:W1:Y:S07]  /*c770*/  LDSM.16.M88.4 R156, [R190+0x2800] ;  /* 0x00280000be9c783b */ /* 0x000e6e0000000200 */
[C---:B------:R-:W-:Y:S08]  /*c780*/  HMMA.16816.F32 R52, R132.reuse, R160, R52 ;  /* 0x000000a08434723c */ /* 0x040ff00000001834 */
[----:B------:R-:W-:Y:S08]  /*c790*/  HMMA.16816.F32 R56, R132, R162, R56 ;  /* 0x000000a28438723c */ /* 0x000ff00000001838 */
        /* <DEDUP_REMOVED lines=12> */
[C---:B------:R-:W-:Y:S08]  /*c860*/  HMMA.16816.F32 R36, R164.reuse, R152, R36 ;  /* 0x00000098a424723c */ /* 0x040ff00000001824 */
[C---:B------:R-:W-:Y:S01]  /*c870*/  HMMA.16816.F32 R40, R164.reuse, R154, R40 ;  /* 0x0000009aa428723c */ /* 0x040fe20000001828 */
[----:B------:R-:W1:Y:S07]  /*c880*/  LDSM.16.M88.4 R152, [R189+0x1800] ;  /* 0x00180000bd98783b */ /* 0x000e6e0000000200 */
[C---:B------:R-:W-:Y:S03]  /*c890*/  HMMA.16816.F32 R44, R164.reuse, R156, R44 ;  /* 0x0000009ca42c723c */ /* 0x040fe6000000182c */
[----:B--2---:R-:W-:Y:S05]  /*c8a0*/  ISETP.GT.AND P0, PT, R218, R224, PT ;  /* 0x000000e0da00720c */ /* 0x004fea0003f04270 */
        /* <DEDUP_REMOVED lines=85> */
[C---:B--2---:R-:W-:Y:S08]  /*ce00*/  HMMA.16816.F32 R4, R184.reuse, R156, R4 ;  /* 0x0000009cb804723c */ /* 0x044ff00000001804 */
[C---:B------:R-:W-:Y:S08]  /*ce10*/  HMMA.16816.F32 R8, R184.reuse, R158, R8 ;  /* 0x0000009eb808723c */ /* 0x040ff00000001808 */
[C---:B---3--:R-:W-:Y:S08]  /*ce20*/  HMMA.16816.F32 R12, R184.reuse, R136, R12 ;  /* 0x00000088b80c723c */ /* 0x048ff0000000180c */
        /* <DEDUP_REMOVED lines=49> */
[----:B------:R-:W-:Y:S08]  /*d140*/  DEPBAR.LE SB0, 0x0 ;  /* 0x000080000000791a */ /* 0x000ff00000000000 */
[----:B------:R4:W2:Y:S01]  /*d150*/  MUFU.TANH R34, R3 ;  /* 0x0000000300227308 */ /* 0x0008a20000002400 */
[----:B------:R-:W-:Y:S01]  /*d160*/  BAR.SYNC.DEFER_BLOCKING 0x0 ;  /* 0x0000000000007b1d */ /* 0x000fe20000010000 */
[----:B---3--:R-:W-:Y:S01]  /*d170*/  FMUL.FTZ R2, R36, c[0x0][0x320] ;  /* 0x0000c80024027a20 */ /* 0x008fe20000410000 */
[C---:B-----5:R-:W-:Y:S05]  /*d180*/  HMMA.16816.F32 R44, R184.reuse, R8, R44 ;  /* 0x00000008b82c723c */ /* 0x060fea000000182c */
[----:B-1----:R-:W-:Y:S02]  /*d190*/  FMUL.FTZ R0, R15, c[0x0][0x320] ;  /* 0x0000c8000f007a20 */ /* 0x002fe40000410000 */
[----:B------:R-:W-:Y:S01]  /*d1a0*/  FMUL.FTZ R8, R42, c[0x0][0x320] ;  /* 0x0000c8002a087a20 */ /* 0x000fe20000410000 */
[C---:B------:R-:W-:Y:S01]  /*d1b0*/  HMMA.16816.F32 R48, R184.reuse, R10, R48 ;  /* 0x0000000ab830723c */ /* 0x040fe20000001830 */
[----:B------:R1:W3:Y:S03]  /*d1c0*/  MUFU.TANH R157, R0 ;  /* 0x00000000009d7308 */ /* 0x0002e60000002400 */
[----:B----4-:R-:W-:Y:S07]  /*d1d0*/  FMUL.FTZ R3, R43, c[0x0][0x320] ;  /* 0x0000c8002b037a20 */ /* 0x010fee0000410000 */
[----:B------:R-:W4:Y:S01]  /*d1e0*/  MUFU.TANH R28, R3 ;  /* 0x00000003001c7308 */ /* 0x000f220000002400 */
[C---:B--2---:R-:W-:Y:S03]  /*d1f0*/  HMMA.16816.F32 R52, R184.reuse, R4, R52 ;  /* 0x00000004b834723c */ /* 0x044fe60000001834 */
[----:B-1----:R-:W-:Y:S05]  /*d200*/  FMUL.FTZ R0, R16, c[0x0][0x320] ;  /* 0x0000c80010007a20 */ /* 0x002fea0000410000 */
[----:B------:R-:W-:Y:S01]  /*d210*/  HMMA.16816.F32 R56, R184, R6, R56 ;  /* 0x00000006b838723c */ /* 0x000fe20000001838 */
[----:B------:R1:W2:Y:S03]  /*d220*/  MUFU.TANH R151, R0 ;  /* 0x0000000000977308 */ /* 0x0002a60000002400 */
[----:B-1----:R-:W-:Y:S07]  /*d230*/  FMUL.FTZ R0, R17, c[0x0][0x320] ;  /* 0x0000c80011007a20 */ /* 0x002fee0000410000 */
        /* <DEDUP_REMOVED lines=100> */
.L_x_1466:
[----:B------:R-:W-:-:S05]  /*d880*/  BRA.DIV ~URZ, `(.L_x_1369) ;  /* 0x00008ed27f007947 */ /* 0x000fca000b800000 */
[----:B------:R3:W4:Y:S02]  /*d890*/  SHFL.IDX PT, R5, R4, RZ, 0x181f ;  /* 0x00181fff04057589 */ /* 0x00072400000e0000 */
.L_x_1467:
[----:B------:R-:W-:Y:S01]  /*d8a0*/  ISETP.GE.AND P3, PT, R222, 0x1, PT ;  /* 0x00000001de00780c */ /* 0x000fe20003f66270 */
[----:B------:R-:W-:Y:S02]  /*d8b0*/  IMAD.SHL.U32 R3, R238, 0x2, RZ ;  /* 0x00000002ee037824 */ /* 0x000fe400078e00ff */
[----:B------:R-:W-:Y:S10]  /*d8c0*/  IMAD.SHL.U32 R7, R248, 0x2, RZ ;  /* 0x00000002f8077824 */ /* 0x000ff400078e00ff */
        /* <DEDUP_REMOVED lines=18> */
.L_x_1468:
[----:B------:R-:W-:Y:S01]  /*d9f0*/  ISETP.GE.AND P3, PT, R222, 0x21, PT ;  /* 0x00000021de00780c */ /* 0x000fe20003f66270 */
[----:B--2---:R-:W-:Y:S02]  /*da00*/  IMAD.SHL.U32 R3, R238, 0x2, RZ ;  /* 0x00000002ee037824 */ /* 0x004fe400078e00ff */
[----:B------:R-:W-:Y:S10]  /*da10*/  IMAD.SHL.U32 R7, R248, 0x2, RZ ;  /* 0x00000002f8077824 */ /* 0x000ff400078e00ff */
[C---:B------:R-:W-:Y:S02]  /*da20*/  @P3 IADD3 R2, -R214.reuse, 0x10, RZ ;  /* 0x00000010d6023810 */ /* 0x040fe40007ffe1ff */
        /* <DEDUP_REMOVED lines=16> */
.L_x_1469:
[----:B------:R-:W-:-:S05]  /*db30*/  BRA.DIV ~URZ, `(.L_x_1372) ;  /* 0x00008dd27f007947 */ /* 0x000fca000b800000 */
[----:B------:R2:W3:Y:S02]  /*db40*/  SHFL.IDX PT, R5, R4, 0x2, 0x181f ;  /* 0x00581f0004057f89 */ /* 0x0004e400000e0000 */
.L_x_1470:
[----:B------:R-:W-:Y:S01]  /*db50*/  ISETP.GE.AND P3, PT, R222, 0x41, PT ;  /* 0x00000041de00780c */ /* 0x000fe20003f66270 */
[----:B-1----:R-:W-:Y:S02]  /*db60*/  IMAD.SHL.U32 R3, R238, 0x2, RZ ;  /* 0x00000002ee037824 */ /* 0x002fe400078e00ff */
[----:B------:R-:W-:Y:S10]  /*db70*/  IMAD.SHL.U32 R7, R248, 0x2, RZ ;  /* 0x00000002f8077824 */ /* 0x000ff400078e00ff */
[C---:B------:R-:W-:Y:S02]  /*db80*/  @P3 IADD3 R2, -R214.reuse, 0x10, RZ ;  /* 0x00000010d6023810 */ /* 0x040fe40007ffe1ff */
        /* <DEDUP_REMOVED lines=17> */
.L_x_1471:
[----:B------:R-:W-:Y:S01]  /*dca0*/  ISETP.GE.AND P3, PT, R222, 0x61, PT ;  /* 0x00000061de00780c */ /* 0x000fe20003f66270 */
[----:B-1----:R-:W-:Y:S02]  /*dcb0*/  IMAD.SHL.U32 R3, R238, 0x2, RZ ;  /* 0x00000002ee037824 */ /* 0x002fe400078e00ff */
[----:B---3--:R-:W-:Y:S10]  /*dcc0*/  IMAD.SHL.U32 R4, R248, 0x2, RZ ;  /* 0x00000002f8047824 */ /* 0x008ff400078e00ff */
[C---:B------:R-:W-:Y:S02]  /*dcd0*/  @P3 IADD3 R2, -R214.reuse, 0x10, RZ ;  /* 0x00000010d6023810 */ /* 0x040fe40007ffe1ff */
        /* <DEDUP_REMOVED lines=14> */
.L_x_1367:
[----:B--234-:R-:W-:Y:S05]  /*ddc0*/  BSYNC B0 ;  /* 0x0000000000007941 */ /* 0x01cfea0003800000 */
.L_x_1366:
        /* <DEDUP_REMOVED lines=59> */
.L_x_1472:
[----:B-12---:R-:W-:Y:S01]  /*e180*/  FMNMX.FTZ R4, R4, R0, !PT ;  /* 0x0000000004047209 */ /* 0x006fe20007810000 */
[----:B------:R-:W-:-:S05]  /*e190*/  BRA.DIV ~URZ, `(.L_x_1375) ;  /* 0x000088f27f007947 */ /* 0x000fca000b800000 */
[----:B------:R-:W1:Y:S02]  /*e1a0*/  SHFL.BFLY PT, R0, R4, 0x1, 0x1f ;  /* 0x0c201f0004007f89 */ /* 0x000e6400000e0000 */
[----:B-1----:R-:W-:Y:S02]  /*e1b0*/  FMNMX.FTZ R69, R4, R0, !PT ;  /* 0x0000000004457209 */ /* 0x002fe40007810000 */
[----:B------:R-:W1:Y:S02]  /*e1c0*/  SHFL.BFLY PT, R0, R5, 0x2, 0x1f ;  /* 0x0c401f0005007f89 */ /* 0x000e6400000e0000 */
[----:B-1----:R-:W-:Y:S05]  /*e1d0*/  FMNMX.FTZ R4, R5, R0, !PT ;  /* 0x0000000005047209 */ /* 0x002fea0007810000 */
[----:B------:R1:W2:Y:S02]  /*e1e0*/  SHFL.BFLY PT, R0, R4, 0x1, 0x1f ;  /* 0x0c201f0004007f89 */ /* 0x0002a400000e0000 */
.L_x_1473:
[----:B--2---:R-:W-:Y:S01]  /*e1f0*/  FMNMX.FTZ R3, R0, R4, !PT ;  /* 0x0000000400037209 */ /* 0x004fe20007810000 */
[C---:B-1----:R-:W-:Y:S01]  /*e200*/  FMUL.FTZ R4, R69.reuse, c[0x0][0x2d0] ;  /* 0x0000b40045047a20 */ /* 0x042fe20000410000 */
[----:B------:R-:W-:Y:S01]  /*e210*/  WARPSYNC 0xffffffff ;  /* 0xffffffff00007948 */ /* 0x000fe20003800000 */
[----:B------:R-:W-:Y:S01]  /*e220*/  FADD.FTZ R0, -R69, R70 ;  /* 0x0000004645007221 */ /* 0x000fe20000010100 */
[----:B------:R-:W2:Y:S01]  /*e230*/  LDL R250, [R1] ;  /* 0x0000000001fa7983 */ /* 0x000ea20000100800 */
        /* <DEDUP_REMOVED lines=33> */
[----:B------:R-:W-:Y:S02]  /*e450*/  FFMA.FTZ R151, R140, c[0x0][0x2d0], -R4 ;  /* 0x0000b4008c977a23 */ /* 0x000fe40000010804 */
[----:B------:R-:W-:Y:S02]  /*e460*/  FMUL.FTZ R4, R3, c[0x0][0x2d0] ;  /* 0x0000b40003047a20 */ /* 0x000fe40000410000 */
[----:B------:R-:W-:Y:S02]  /*e470*/  MUFU.EX2 R71, R71 ;  /* 0x0000004700477308 */ /* 0x000fe40000000800 */
        /* <DEDUP_REMOVED lines=26> */
[----:B------:R-:W-:Y:S01]  /*e620*/  MUFU.EX2 R144, R235 ;  /* 0x000000eb00907308 */ /* 0x000fe20000000800 */
[C---:B-1----:R-:W-:Y:S01]  /*e630*/  FFMA.FTZ R0, R2.reuse, R230, R6 ;  /* 0x000000e602007223 */ /* 0x042fe20000010006 */
[C---:B---3--:R-:W-:Y:S01]  /*e640*/  F2FP.PACK_AB R136, R5.reuse, R6 ;  /* 0x000000060588723e */ /* 0x048fe200000000ff */
[----:B------:R-:W-:Y:S01]  /*e650*/  FMUL.FTZ R56, R2, R72 ;  /* 0x0000004802387220 */ /* 0x000fe20000410000 */
[----:B----4-:R-:W-:Y:S01]  /*e660*/  F2FP.PACK_AB R138, R8, R9 ;  /* 0x00000009088a723e */ /* 0x010fe200000000ff */
        /* <DEDUP_REMOVED lines=13> */
[----:B------:R-:W-:Y:S02]  /*e740*/  FADD.FTZ R4, R9, R7 ;  /* 0x0000000709047221 */ /* 0x000fe40000010000 */
[C---:B------:R-:W-:Y:S02]  /*e750*/  FMUL.FTZ R20, R2.reuse, R108 ;  /* 0x0000006c02147220 */ /* 0x040fe40000410000 */
[----:B------:R-:W-:Y:S02]  /*e760*/  FMUL.FTZ R21, R2, R109 ;  /* 0x0000006d02157220 */ /* 0x000fe40000410000 */
[----:B------:R-:W-:Y:S02]  /*e770*/  FADD.FTZ R141, R8, R4 ;  /* 0x00000004088d7221 */ /* 0x000fe40000010000 */
[C---:B------:R-:W-:Y:S01]  /*e780*/  FMUL.FTZ R4, R2.reuse, R124 ;  /* 0x0000007c02047220 */ /* 0x040fe20000410000 */
[----:B------:R-:W4:Y:S01]  /*e790*/  MUFU.EX2 R7, R6 ;  /* 0x0000000600077308 */ /* 0x000f220000000800 */
[C---:B------:R-:W-:Y:S02]  /*e7a0*/  FMUL.FTZ R29, R2.reuse, R101 ;  /* 0x00000065021d7220 */ /* 0x040fe40000410000 */
[----:B------:R-:W-:Y:S02]  /*e7b0*/  FMUL.FTZ R8, R2, R120 ;  /* 0x0000007802087220 */ /* 0x000fe40000410000 */
[C---:B-1----:R-:W-:Y:S02]  /*e7c0*/  FMUL.FTZ R58, R0.reuse, R74 ;  /* 0x0000004a003a7220 */ /* 0x042fe40000410000 */
[----:B------:R-:W-:Y:S02]  /*e7d0*/  FMUL.FTZ R59, R0, R75 ;  /* 0x0000004b003b7220 */ /* 0x000fe40000410000 */
[----:B------:R-:W1:Y:S01]  /*e7e0*/  LDSM.16.MT88.4 R72, [R191] ;  /* 0x00000000bf48783b */ /* 0x000e620000004200 */
[----:B------:R-:W-:Y:S01]  /*e7f0*/  MUFU.EX2 R108, R68 ;  /* 0x00000044006c7308 */ /* 0x000fe20000000800 */
[----:B------:R-:W-:Y:S02]  /*e800*/  FMUL.FTZ R9, R2, R121 ;  /* 0x0000007902097220 */ /* 0x000fe40000410000 */
[----:B------:R-:W-:Y:S02]  /*e810*/  FMUL.FTZ R11, R0, R123 ;  /* 0x0000007b000b7220 */ /* 0x000fe40000410000 */
[C---:B---3--:R-:W-:Y:S02]  /*e820*/  FMUL.FTZ R5, R2.reuse, R125 ;  /* 0x0000007d02057220 */ /* 0x048fe40000410000 */
[C---:B------:R-:W-:Y:S02]  /*e830*/  FMUL.FTZ R12, R2.reuse, R116 ;  /* 0x00000074020c7220 */ /* 0x040fe40000410000 */
[----:B------:R-:W-:Y:S01]  /*e840*/  FMUL.FTZ R13, R2, R117 ;  /* 0x00000075020d7220 */ /* 0x000fe20000410000 */
[----:B------:R-:W3:Y:S01]  /*e850*/  MUFU.EX2 R109, R70 ;  /* 0x00000046006d7308 */ /* 0x000ee20000000800 */
[C---:B------:R-:W-:Y:S02]  /*e860*/  FMUL.FTZ R14, R0.reuse, R118 ;  /* 0x00000076000e7220 */ /* 0x040fe40000410000 */
[C---:B------:R-:W-:Y:S01]  /*e870*/  FMUL.FTZ R15, R0.reuse, R119 ;  /* 0x00000077000f7220 */ /* 0x040fe20000410000 */
[C---:B----4-:R-:W-:Y:S01]  /*e880*/  F2FP.PACK_AB R137, R7.reuse, R10 ;  /* 0x0000000a0789723e */ /* 0x050fe200000000ff */
[C---:B------:R-:W-:Y:S02]  /*e890*/  FFMA.FTZ R6, R0.reuse, R247, R10 ;  /* 0x000000f700067223 */ /* 0x040fe4000001000a */
[C---:B------:R-:W-:Y:S02]  /*e8a0*/  FMUL.FTZ R10, R0.reuse, R122 ;  /* 0x0000007a000a7220 */ /* 0x040fe40000410000 */
[----:B------:R-:W-:Y:S01]  /*e8b0*/  FADD.FTZ R101, R7, R6 ;  /* 0x0000000607657221 */ /* 0x000fe20000010000 */
[----:B------:R-:W-:Y:S01]  /*e8c0*/  LDSM.16.MT88.4 R120, [R191+0x3000] ;  /* 0x00300000bf78783b */ /* 0x000fe20000004200 */
[C---:B------:R-:W-:Y:S01]  /*e8d0*/  FMUL.FTZ R6, R0.reuse, R126 ;  /* 0x0000007e00067220 */ /* 0x040fe20000410000 */
[----:B------:R-:W4:Y:S01]  /*e8e0*/  MUFU.EX2 R68, R153 ;  /* 0x0000009900447308 */ /* 0x000f220000000800 */
[----:B------:R-:W-:Y:S02]  /*e8f0*/  FMUL.FTZ R7, R0, R127 ;  /* 0x0000007f00077220 */ /* 0x000fe40000410000 */
[C---:B------:R-:W-:Y:S02]  /*e900*/  FMUL.FTZ R16, R2.reuse, R112 ;  /* 0x0000007002107220 */ /* 0x040fe40000410000 */
[----:B------:R-:W-:Y:S02]  /*e910*/  FMUL.FTZ R17, R2, R113 ;  /* 0x0000007102117220 */ /* 0x000fe40000410000 */
[C---:B------:R-:W-:Y:S02]  /*e920*/  FMUL.FTZ R18, R0.reuse, R114 ;  /* 0x0000007200127220 */ /* 0x040fe40000410000 */
[C---:B------:R-:W-:Y:S01]  /*e930*/  FMUL.FTZ R19, R0.reuse, R115 ;  /* 0x0000007300137220 */ /* 0x040fe20000410000 */
[----:B------:R-:W-:Y:S01]  /*e940*/  MUFU.EX2 R153, R142 ;  /* 0x0000008e00997308 */ /* 0x000fe20000000800 */
        /* <DEDUP_REMOVED lines=15> */
[C---:B------:R-:W-:Y:S04]  /*ea40*/  FMUL.FTZ R32, R2.reuse, R96 ;  /* 0x0000006002207220 */ /* 0x040fe80000410000 */
        /* <DEDUP_REMOVED lines=23> */
[C---:B-1----:R-:W-:Y:S01]  /*ebc0*/  HMMA.16816.F32 R12, R136.reuse, R72, R12 ;  /* 0x00000048880c723c */ /* 0x042fe2000000180c */
[----:B------:R-:W-:Y:S02]  /*ebd0*/  MUFU.EX2 R142, R239 ;  /* 0x000000ef008e7308 */ /* 0x000fe40000000800 */
[----:B------:R-:W-:Y:S02]  /*ebe0*/  FMUL.FTZ R49, R2, R81 ;  /* 0x0000005102317220 */ /* 0x000fe40000410000 */
[C---:B------:R-:W-:Y:S02]  /*ebf0*/  FMUL.FTZ R50, R0.reuse, R82 ;  /* 0x0000005200327220 */ /* 0x040fe40000410000 */
[----:B------:R-:W-:Y:S01]  /*ec00*/  FMUL.FTZ R51, R0, R83 ;  /* 0x0000005300337220 */ /* 0x000fe20000410000 */
[C---:B------:R-:W-:Y:S01]  /*ec10*/  HMMA.16816.F32 R16, R136.reuse, R74, R16 ;  /* 0x0000004a8810723c */ /* 0x040fe20000001810 */
[----:B------:R-:W1:Y:S03]  /*ec20*/  LDSM.16.MT88.4 R72, [R192] ;  /* 0x00000000c048783b */ /* 0x000e660000004200 */
[C---:B------:R-:W-:Y:S02]  /*ec30*/  FMUL.FTZ R52, R2.reuse, R76 ;  /* 0x0000004c02347220 */ /* 0x040fe40000410000 */
[----:B------:R-:W-:Y:S02]  /*ec40*/  FMUL.FTZ R53, R2, R77 ;  /* 0x0000004d02357220 */ /* 0x000fe40000410000 */
[C---:B------:R-:W-:Y:S01]  /*ec50*/  FMUL.FTZ R54, R0.reuse, R78 ;  /* 0x0000004e00367220 */ /* 0x040fe20000410000 */
[----:B------:R-:W-:Y:S03]  /*ec60*/  LDSM.16.MT88.4 R80, [R193+0x800] ;  /* 0x00080000c150783b */ /* 0x000fe60000004200 */
[C---:B------:R-:W-:Y:S02]  /*ec70*/  FMUL.FTZ R55, R0.reuse, R79 ;  /* 0x0000004f00377220 */ /* 0x040fe40000410000 */
[----:B------:R-:W-:Y:S01]  /*ec80*/  FMUL.FTZ R30, R0, R102 ;  /* 0x00000066001e7220 */ /* 0x000fe20000410000 */
[----:B--2---:R-:W-:Y:S01]  /*ec90*/  ISETP.GT.AND P0, PT, R218, R250, PT ;  /* 0x000000fada00720c */ /* 0x004fe20003f04270 */
[----:B------:R-:W-:Y:S01]  /*eca0*/  FMUL.FTZ R31, R0, R103 ;  /* 0x00000067001f7220 */ /* 0x000fe20000410000 */
[----:B------:R-:W-:Y:S01]  /*ecb0*/  LDSM.16.MT88.4 R76, [R191+0x800] ;  /* 0x00080000bf4c783b */ /* 0x000fe20000004200 */
[C---:B------:R-:W-:Y:S01]  /*ecc0*/  FMUL.FTZ R60, R2.reuse, R60 ;  /* 0x0000003c023c7220 */ /* 0x040fe20000410000 */
[----:B------:R-:W-:Y:S01]  /*ecd0*/  MUFU.EX2 R103, R143 ;  /* 0x0000008f00677308 */ /* 0x000fe20000000800 */
[C---:B------:R-:W-:Y:S02]  /*ece0*/  FMUL.FTZ R61, R2.reuse, R61 ;  /* 0x0000003d023d7220 */ /* 0x040fe40000410000 */
[C---:B------:R-:W-:Y:S02]  /*ecf0*/  FMUL.FTZ R64, R2.reuse, R64 ;  /* 0x0000004002407220 */ /* 0x040fe40000410000 */
[----:B------:R-:W-:Y:S02]  /*ed00*/  FMUL.FTZ R65, R2, R65 ;  /* 0x0000004102417220 */ /* 0x000fe40000410000 */
[C---:B------:R-:W-:Y:S02]  /*ed10*/  FMUL.FTZ R62, R0.reuse, R62 ;  /* 0x0000003e003e7220 */ /* 0x040fe40000410000 */
[C---:B------:R-:W-:Y:S01]  /*ed20*/  FMUL.FTZ R63, R0.reuse, R63 ;  /* 0x0000003f003f7220 */ /* 0x040fe20000410000 */
[----:B------:R-:W2:Y:S01]  /*ed30*/  MUFU.EX2 R2, R152 ;  /* 0x0000009800027308 */ /* 0x000ea20000000800 */
[C---:B------:R-:W-:Y:S02]  /*ed40*/  FMUL.FTZ R66, R0.reuse, R66 ;  /* 0x0000004200427220 */ /* 0x040fe40000410000 */
[----:B------:R-:W-:Y:S02]  /*ed50*/  FMUL.FTZ R67, R0, R67 ;  /* 0x0000004300437220 */ /* 0x000fe40000410000 */
[----:B----4-:R-:W-:Y:S05]  /*ed60*/  FADD.FTZ R0, R68, R141 ;  /* 0x0000008d44007221 */ /* 0x010fea0000010000 */
[----:B------:R-:W-:Y:S01]  /*ed70*/  MUFU.EX2 R152, R157 ;  /* 0x0000009d00987308 */ /* 0x000fe20000000800 */
[C---:B-1----:R-:W-:Y:S08]  /*ed80*/  HMMA.16816.F32 R20, R136.reuse, R72, R20 ;  /* 0x000000488814723c */ /* 0x042ff00000001814 */
[C---:B------:R-:W-:Y:S01]  /*ed90*/  HMMA.16816.F32 R24, R136.reuse, R74, R24 ;  /* 0x0000004a8818723c */ /* 0x040fe20000001818 */
[----:B------:R-:W1:Y:S01]  /*eda0*/  LDSM.16.MT88.4 R72, [R196] ;  /* 0x00000000c448783b */ /* 0x000e620000004200 */
[----:B------:R-:W3:Y:S02]  /*edb0*/  MUFU.EX2 R102, R140 ;  /* 0x0000008c00667308 */ /* 0x000ee40000000800 */
[----:B--2---:R-:W-:Y:S04]  /*edc0*/  FADD.FTZ R0, R2, R0 ;  /* 0x0000000002007221 */ /* 0x004fe80000010000 */
[----:B------:R-:W-:Y:S04]  /*edd0*/  FADD.FTZ R0, R71, R0 ;  /* 0x0000000047007221 */ /* 0x000fe80000010000 */
[----:B------:R-:W-:Y:S01]  /*ede0*/  FADD.FTZ R0, R70, R0 ;  /* 0x0000000046007221 */ /* 0x000fe20000010000 */
[----:B------:R-:W2:Y:S10]  /*edf0*/  MUFU.EX2 R143, R237 ;  /* 0x000000ed008f7308 */ /* 0x000eb40000000800 */
[----:B------:R-:W-:Y:S10]  /*ee00*/  MUFU.EX2 R141, R243 ;  /* 0x000000f3008d7308 */ /* 0x000ff40000000800 */
[----:B------:R-:W4:Y:S01]  /*ee10*/  MUFU.EX2 R140, R245 ;  /* 0x000000f5008c7308 */ /* 0x000f220000000800 */
        /* <DEDUP_REMOVED lines=16> */
[----:B---3--:R-:W-:Y:S03]  /*ef20*/  F2FP.PACK_AB R73, R102, R103 ;  /* 0x000000676649723e */ /* 0x008fe600000000ff */
[----:B------:R-:W-:Y:S02]  /*ef30*/  F2FP.PACK_AB R74, R70, R71 ;  /* 0x00000047464a723e */ /* 0x000fe400000000ff */
[----:B------:R-:W-:Y:S02]  /*ef40*/  F2FP.PACK_AB R75, R247, R249 ;  /* 0x000000f9f74b723e */ /* 0x000fe400000000ff */
[----:B------:R-:W3:Y:S01]  /*ef50*/  MUFU.EX2 R2, R159 ;  /* 0x0000009f00027308 */ /* 0x000ee20000000800 */
[----:B--2---:R-:W-:Y:S02]  /*ef60*/  F2FP.PACK_AB R137, R142, R143 ;  /* 0x0000008f8e89723e */ /* 0x004fe400000000ff */
[----:B----4-:R-:W-:Y:S02]  /*ef70*/  F2FP.PACK_AB R139, R140, R141 ;  /* 0x0000008d8c8b723e */ /* 0x010fe400000000ff */
        /* <DEDUP_REMOVED lines=14> */
[----:B------:R-:W1:Y:S01]  /*f060*/  MUFU.EX2 R156, R146 ;  /* 0x00000092009c7308 */ /* 0x000e620000000800 */
[C---:B----4-:R-:W-:Y:S09]  /*f070*/  HMMA.16816.F32 R20, R72.reuse, R76, R20 ;  /* 0x0000004c4814723c */ /* 0x050ff20000001814 */
[----:B------:R-:W-:Y:S01]  /*f080*/  MUFU.EX2 R151, R158 ;  /* 0x0000009e00977308 */ /* 0x000fe20000000800 */
[C---:B------:R-:W-:Y:S01]  /*f090*/  HMMA.16816.F32 R24, R72.reuse, R78, R24 ;  /* 0x0000004e4818723c */ /* 0x040fe20000001818 */
[----:B------:R-:W2:Y:S07]  /*f0a0*/  LDSM.16.MT88.4 R76, [R191+0x4000] ;  /* 0x00400000bf4c783b */ /* 0x000eae0000004200 */
[C---:B---3--:R-:W-:Y:S01]  /*f0b0*/  HMMA.16816.F32 R28, R72.reuse, R80, R28 ;  /* 0x00000050481c723c */ /* 0x048fe2000000181c */
[----:B------:R-:W-:Y:S07]  /*f0c0*/  MUFU.EX2 R149, R161 ;  /* 0x000000a100957308 */ /* 0x000fee0000000800 */
[C---:B------:R-:W-:Y:S01]  /*f0d0*/  HMMA.16816.F32 R32, R72.reuse, R82, R32 ;  /* 0x000000524820723c */ /* 0x040fe20000001820 */
[----:B------:R-:W3:Y:S02]  /*f0e0*/  LDSM.16.MT88.4 R80, [R193+0x4000] ;  /* 0x00400000c150783b */ /* 0x000ee40000004200 */
[----:B------:R-:W-:Y:S10]  /*f0f0*/  MUFU.EX2 R147, R217 ;  /* 0x000000d900937308 */ /* 0x000ff40000000800 */
[----:B------:R-:W-:Y:S01]  /*f100*/  MUFU.EX2 R146, R230 ;  /* 0x000000e600927308 */ /* 0x000fe20000000800 */
        /* <DEDUP_REMOVED lines=13> */
[----:B------:R-:W-:Y:S01]  /*f1e0*/  F2FP.PACK_AB R74, R70, R71 ;  /* 0x00000047464a723e */ /* 0x000fe200000000ff */
[----:B------:R-:W4:Y:S02]  /*f1f0*/  MUFU.EX2 R68, R225 ;  /* 0x000000e100447308 */ /* 0x000f240000000800 */
[----:B-----5:R-:W-:Y:S02]  /*f200*/  F2FP.PACK_AB R73, R163, R246 ;  /* 0x000000f6a349723e */ /* 0x020fe400000000ff */
[----:B-1----:R-:W-:Y:S06]  /*f210*/  F2FP.PACK_AB R75, R156, R159 ;  /* 0x0000009f9c4b723e */ /* 0x002fec00000000ff */
[----:B------:R-:W1:Y:S01]  /*f220*/  MUFU.EX2 R2, R224 ;  /* 0x000000e000027308 */ /* 0x000e620000000800 */
[C---:B--2---:R-:W-:Y:S09]  /*f230*/  HMMA.16816.F32 R4, R72.reuse, R76, R4 ;  /* 0x0000004c4804723c */ /* 0x044ff20000001804 */
[----:B------:R-:W2:Y:S01]  /*f240*/  MUFU.EX2 R71, R216 ;  /* 0x000000d800477308 */ /* 0x000ea20000000800 */
[C---:B------:R-:W-:Y:S01]  /*f250*/  HMMA.16816.F32 R8, R72.reuse, R78, R8 ;  /* 0x0000004e4808723c */ /* 0x040fe20000001808 */
[----:B------:R-:W5:Y:S02]  /*f260*/  LDSM.16.MT88.4 R76, [R194+0x1000] ;  /* 0x00100000c24c783b */ /* 0x000f640000004200 */
[----:B----4-:R-:W-:Y:S06]  /*f270*/  FADD.FTZ R0, R68, R0 ;  /* 0x0000000044007221 */ /* 0x010fec0000010000 */
[----:B------:R-:W4:Y:S01]  /*f280*/  MUFU.EX2 R70, R214 ;  /* 0x000000d600467308 */ /* 0x000f220000000800 */
[C---:B---3--:R-:W-:Y:S03]  /*f290*/  HMMA.16816.F32 R12, R72.reuse, R80, R12 ;  /* 0x00000050480c723c */ /* 0x048fe6000000180c */
[----:B-1----:R-:W-:Y:S05]  /*f2a0*/  FADD.FTZ R0, R2, R0 ;  /* 0x0000000002007221 */ /* 0x002fea0000010000 */
[C---:B------:R-:W-:Y:S01]  /*f2b0*/  HMMA.16816.F32 R16, R72.reuse, R82, R16 ;  /* 0x000000524810723c */ /* 0x040fe20000001810 */
[----:B------:R-:W1:Y:S03]  /*f2c0*/  LDSM.16.MT88.4 R80, [R191+0x4800] ;  /* 0x00480000bf50783b */ /* 0x000e660000004200 */
[----:B--2---:R-:W-:Y:S04]  /*f2d0*/  FADD.FTZ R0, R71, R0 ;  /* 0x0000000047007221 */ /* 0x004fe80000010000 */
[C---:B------:R-:W-:Y:S04]  /*f2e0*/  HMMA.16816.F32 R20, R72.reuse, R84, R20 ;  /* 0x000000544814723c */ /* 0x040fe80000001814 */
[----:B----4-:R-:W-:Y:S04]  /*f2f0*/  FADD.FTZ R0, R70, R0 ;  /* 0x0000000046007221 */ /* 0x010fe80000010000 */
        /* <DEDUP_REMOVED lines=17> */
[C---:B-1----:R-:W-:Y:S03]  /*f410*/  HMMA.16816.F32 R60, R72.reuse, R80, R60 ;  /* 0x00000050483c723c */ /* 0x042fe6000000183c */
[----:B------:R-:W1:Y:S01]  /*f420*/  MUFU.EX2 R2, R228 ;  /* 0x000000e400027308 */ /* 0x000e620000000800 */
[----:B------:R-:W-:Y:S04]  /*f430*/  F2FP.PACK_AB R79, R152, R155 ;  /* 0x0000009b984f723e */ /* 0x000fe800000000ff */
[----:B------:R-:W-:Y:S01]  /*f440*/  HMMA.16816.F32 R64, R72, R82, R64 ;  /* 0x000000524840723c */ /* 0x000fe20000001840 */
[----:B------:R-:W4:Y:S04]  /*f450*/  LDSM.16.MT88.4 R72, [R192+0x1800] ;  /* 0x00180000c048783b */ /* 0x000f280000004200 */
[----:B------:R-:W5:Y:S03]  /*f460*/  MUFU.EX2 R71, R227 ;  /* 0x000000e300477308 */ /* 0x000f660000000800 */
[C---:B--2---:R-:W-:Y:S01]  /*f470*/  HMMA.16816.F32 R4, R76.reuse, R84, R4 ;  /* 0x000000544c04723c */ /* 0x044fe20000001804 */
[----:B------:R-:W2:Y:S04]  /*f480*/  LDSM.16.MT88.4 R80, [R194+0x1800] ;  /* 0x00180000c250783b */ /* 0x000ea80000004200 */
[----:B---3--:R-:W-:Y:S02]  /*f490*/  FADD.FTZ R0, R68, R0 ;  /* 0x0000000044007221 */ /* 0x008fe40000010000 */
[----:B------:R-:W3:Y:S01]  /*f4a0*/  MUFU.EX2 R70, R226 ;  /* 0x000000e200467308 */ /* 0x000ee20000000800 */
[C---:B------:R-:W-:Y:S01]  /*f4b0*/  HMMA.16816.F32 R8, R76.reuse, R86, R8 ;  /* 0x000000564c08723c */ /* 0x040fe20000001808 */
[----:B------:R-:W2:Y:S03]  /*f4c0*/  LDSM.16.MT88.4 R84, [R191+0x5000] ;  /* 0x00500000bf54783b */ /* 0x000ea60000004200 */
[----:B-1----:R-:W-:Y:S04]  /*f4d0*/  FADD.FTZ R0, R2, R0 ;  /* 0x0000000002007221 */ /* 0x002fe80000010000 */
[C---:B------:R-:W-:Y:S04]  /*f4e0*/  HMMA.16816.F32 R12, R76.reuse, R88, R12 ;  /* 0x000000584c0c723c */ /* 0x040fe8000000180c */
[----:B-----5:R-:W-:Y:S04]  /*f4f0*/  FADD.FTZ R0, R71, R0 ;  /* 0x0000000047007221 */ /* 0x020fe80000010000 */
[C---:B------:R-:W-:Y:S01]  /*f500*/  HMMA.16816.F32 R16, R76.reuse, R90, R16 ;  /* 0x0000005a4c10723c */ /* 0x040fe20000001810 */
[----:B------:R-:W-:Y:S03]  /*f510*/  LDSM.16.MT88.4 R88, [R192+0x5000] ;  /* 0x00500000c058783b */ /* 0x000fe60000004200 */
[----:B---3--:R-:W-:Y:S04]  /*f520*/  FADD.FTZ R0, R70, R0 ;  /* 0x0000000046007221 */ /* 0x008fe80000010000 */
[C---:B----4-:R-:W-:Y:S08]  /*f530*/  HMMA.16816.F32 R20, R76.reuse, R72, R20 ;  /* 0x000000484c14723c */ /* 0x050ff00000001814 */
        /* <DEDUP_REMOVED lines=45> */
[C---:B-1----:R-:W-:Y:S03]  /*f810*/  HMMA.16816.F32 R36, R72.reuse, R80, R36 ;  /* 0x000000504824723c */ /* 0x042fe60000001824 */
[----:B------:R-:W1:Y:S01]  /*f820*/  MUFU.EX2 R70, R242 ;  /* 0x000000f200467308 */ /* 0x000e620000000800 */
[----:B------:R-:W-:Y:S01]  /*f830*/  F2FP.PACK_AB R79, R144, R145 ;  /* 0x00000091904f723e */ /* 0x000fe200000000ff */
[----:B------:R-:W-:Y:S03]  /*f840*/  FADD.FTZ R2, R108, R101 ;  /* 0x000000656c027221 */ /* 0x000fe60000010000 */
[C---:B------:R-:W-:Y:S01]  /*f850*/  HMMA.16816.F32 R40, R72.reuse, R82, R40 ;  /* 0x000000524828723c */ /* 0x040fe20000001828 */
[----:B------:R-:W4:Y:S04]  /*f860*/  LDSM.16.MT88.4 R80, [R191+0x2800] ;  /* 0x00280000bf50783b */ /* 0x000f280000004200 */
[----:B------:R-:W2:Y:S03]  /*f870*/  MUFU.EX2 R68, R244 ;  /* 0x000000f400447308 */ /* 0x000ea60000000800 */
[C---:B---3--:R-:W-:Y:S04]  /*f880*/  HMMA.16816.F32 R44, R72.reuse, R84, R44 ;  /* 0x00000054482c723c */ /* 0x048fe8000000182c */
[C---:B-----5:R-:W-:Y:S01]  /*f890*/  F2FP.PACK_AB R136, R71.reuse, R100 ;  /* 0x000000644788723e */ /* 0x060fe200000000ff */
[----:B------:R-:W-:Y:S03]  /*f8a0*/  FADD.FTZ R0, R71, R0 ;  /* 0x0000000047007221 */ /* 0x000fe60000010000 */
[C---:B------:R-:W-:Y:S01]  /*f8b0*/  HMMA.16816.F32 R48, R72.reuse, R86, R48 ;  /* 0x000000564830723c */ /* 0x040fe20000001830 */
[----:B------:R-:W3:Y:S03]  /*f8c0*/  LDSM.16.MT88.4 R84, [R193+0x2800] ;  /* 0x00280000c154783b */ /* 0x000ee60000004200 */
[----:B-1----:R-:W-:Y:S04]  /*f8d0*/  FADD.FTZ R0, R70, R0 ;  /* 0x0000000046007221 */ /* 0x002fe80000010000 */
[C---:B--2---:R-:W-:Y:S04]  /*f8e0*/  HMMA.16816.F32 R52, R72.reuse, R92, R52 ;  /* 0x0000005c4834723c */ /* 0x044fe80000001834 */
[C---:B------:R-:W-:Y:S01]  /*f8f0*/  F2FP.PACK_AB R138, R68.reuse, R70 ;  /* 0x00000046448a723e */ /* 0x040fe200000000ff */
[----:B------:R-:W-:Y:S01]  /*f900*/  FADD.FTZ R230, R68, R0 ;  /* 0x0000000044e67221 */ /* 0x000fe20000010000 */
[----:B------:R-:W-:Y:S02]  /*f910*/  MOV R68, R3 ;  /* 0x0000000300447202 */ /* 0x000fe40000000f00 */
        /* <DEDUP_REMOVED lines=74> */
.L_x_1361:
[----:B------:R-:W-:Y:S05]  /*fdc0*/  BRA.DIV ~URZ, `(.L_x_1377) ;  /* 0x00006d927f007947 */ /* 0x000fea000b800000 */
[----:B------:R1:W2:Y:S02]  /*fdd0*/  SHFL.BFLY PT, R0, R230, 0x2, 0x1f ;  /* 0x0c401f00e6007f89 */ /* 0x0002a400000e0000 */
.L_x_1474:
[----:B--2---:R-:W-:Y:S01]  /*fde0*/  FADD.FTZ R5, R0, R230 ;  /* 0x000000e600057221 */ /* 0x004fe20000010000 */
[----:B------:R-:W-:Y:S05]  /*fdf0*/  BRA.DIV ~URZ, `(.L_x_1378) ;  /* 0x00006db27f007947 */ /* 0x000fea000b800000 */
[----:B------:R-:W2:Y:S04]  /*fe00*/  SHFL.BFLY PT, R0, R247, 0x2, 0x1f ;  /* 0x0c401f00f7007f89 */ /* 0x000ea800000e0000 */
[----:B------:R-:W3:Y:S01]  /*fe10*/  SHFL.BFLY PT, R2, R5, 0x1, 0x1f ;  /* 0x0c201f0005027f89 */ /* 0x000ee200000e0000 */
[----:B--2---:R-:W-:-:S02]  /*fe20*/  FADD.FTZ R4, R0, R247 ;  /* 0x000000f700047221 */ /* 0x004fc40000010000 */
[----:B---3--:R-:W-:-:S03]  /*fe30*/  FADD.FTZ R5, R5, R2 ;  /* 0x0000000205057221 */ /* 0x008fc60000010000 */
[----:B------:R2:W3:Y:S04]  /*fe40*/  SHFL.BFLY PT, R3, R4, 0x1, 0x1f ;  /* 0x0c201f0004037f89 */ /* 0x0004e800000e0000 */
.L_x_1475:
        /* <DEDUP_REMOVED lines=85> */
.L_x_1324:
[----:B-12---:R1:W5:Y:S04]  /*103a0*/  LDL R6, [R1+0x48] ;  /* 0x0000480001067983 */ /* 0x0063680000100800 */
[----:B------:R-:W2:Y:S01]  /*103b0*/  S2R R2, SR_TID.X ;  /* 0x0000000000027919 */ /* 0x000ea20000002100 */
[----:B------:R-:W-:Y:S01]  /*103c0*/  BSSY B0, `(.L_x_1379) ;  /* 0x0000011000007945 */ /* 0x000fe20003800000 */
[----:B--2---:R-:W-:-:S13]  /*103d0*/  LOP3.LUT P0, RZ, R2, 0xff, RZ, 0xc0, !PT ;  /* 0x000000ff02ff7812 */ /* 0x004fda000780c0ff */
[----:B------:R-:W-:Y:S05]  /*103e0*/  @P0 BRA `(.L_x_1380) ;  /* 0x000000e000000947 */ /* 0x000fea0003800000 */
[----:B-1----:R-:W1:Y:S01]  /*103f0*/  S2R R4, SR_LANEID ;  /* 0x0000000000047919 */ /* 0x002e620000000000 */
[----:B------:R-:W-:Y:S01]  /*10400*/  VOTEU.ANY UR4, UPT, PT ;  /* 0x0000000000047886 */ /* 0x000fe200038e0100 */
[----:B------:R-:W-:Y:S01]  /*10410*/  IMAD.MOV.U32 R5, RZ, RZ, c[0x0][0x564] ;  /* 0x00015900ff057624 */ /* 0x000fe200078e00ff */
[----:B------:R-:W1:Y:S08]  /*10420*/  FLO.U32 R3, UR4 ;  /* 0x0000000400037d00 */ /* 0x000e7000080e0000 */
[----:B------:R-:W2:Y:S01]  /*10430*/  POPC R2, UR4 ;  /* 0x0000000400027d09 */ /* 0x000ea20008000000 */
[----:B-1----:R-:W-:Y:S01]  /*10440*/  ISETP.EQ.U32.AND P0, PT, R3, R4, PT ;  /* 0x000000040300720c */ /* 0x002fe20003f02070 */
[----:B------:R-:W-:-:S12]  /*10450*/  IMAD.MOV.U32 R4, RZ, RZ, c[0x0][0x560] ;  /* 0x00015800ff047624 */ /* 0x000fd800078e00ff */
[----:B--2---:R1:W2:Y:S04]  /*10460*/  @P0 ATOMG.E.ADD.STRONG.GPU PT, R2, [R4.64], R2 ;  /* 0x00000002040209a8 */ /* 0x0042a800081ee1c6 */
[----:B-1----:R-:W1:Y:S04]  /*10470*/  S2R R4, SR_LTMASK ;  /* 0x0000000000047919 */ /* 0x002e680000003900 */
[----:B--2---:R1:W2:Y:S02]  /*10480*/  SHFL.IDX PT, R3, R2, R3, 0x1f ;  /* 0x00001f0302037589 */ /* 0x0042a400000e0000 */
[----:B-1----:R-:W-:-:S06]  /*10490*/  LOP3.LUT R2, R4, UR4, RZ, 0xc0, !PT ;  /* 0x0000000404027c12 */ /* 0x002fcc000f8ec0ff */
[----:B------:R-:W2:Y:S02]  /*104a0*/  POPC R2, R2 ;  /* 0x0000000200027309 */ /* 0x000ea40000000000 */
[----:B--2--5:R-:W-:-:S05]  /*104b0*/  IADD3 R6, R3, c[0x0][0xc], R2 ;  /* 0x0000030003067a10 */ /* 0x024fca0007ffe002 */
[----:B------:R1:W-:Y:S02]  /*104c0*/  STL [R1+0x48], R6 ;  /* 0x0000480601007387 */ /* 0x0003e40000100800 */
.L_x_1380:
[----:B-1----:R-:W-:Y:S05]  /*104d0*/  BSYNC B0 ;  /* 0x0000000000007941 */ /* 0x002fea0003800000 */
.L_x_1379:
        /* <DEDUP_REMOVED lines=68> */
[----:B-1----:R-:W-:Y:S02]  /*10920*/  F2FP.PACK_AB R0, R89, R88 ;  /* 0x000000585900723e */ /* 0x002fe400000000ff */
[----:B------:R-:W-:-:S03]  /*10930*/  F2FP.PACK_AB R2, R75, R74 ;  /* 0x0000004a4b02723e */ /* 0x000fc600000000ff */
[----:B------:R1:W-:Y:S04]  /*10940*/  STS [R11+0x4000], R0 ;  /* 0x004000000b007388 */ /* 0x0003e80000000800 */
[----:B------:R-:W-:Y:S04]  /*10950*/  STS [R11+0x4400], R4 ;  /* 0x004400040b007388 */ /* 0x000fe80000000800 */
[----:B------:R4:W-:Y:S04]  /*10960*/  STS [R5+0x4000], R3 ;  /* 0x0040000305007388 */ /* 0x0009e80000000800 */
[----:B------:R4:W-:Y:S01]  /*10970*/  STS [R5+0x4400], R2 ;  /* 0x0044000205007388 */ /* 0x0009e20000000800 */
[----:B-1----:R-:W-:-:S05]  /*10980*/  F2FP.PACK_AB R0, R53, R52 ;  /* 0x000000343500723e */ /* 0x002fca00000000ff */
[----:B------:R1:W-:Y:S01]  /*10990*/  STS [R10+0x4000], R0 ;  /* 0x004000000a007388 */ /* 0x0003e20000000800 */
[----:B----4-:R-:W-:Y:S02]  /*109a0*/  F2FP.PACK_AB R3, R27, R26 ;  /* 0x0000001a1b03723e */ /* 0x010fe400000000ff */
[----:B------:R-:W-:-:S05]  /*109b0*/  F2FP.PACK_AB R2, R55, R54 ;  /* 0x000000363702723e */ /* 0x000fca00000000ff */
[----:B------:R4:W-:Y:S01]  /*109c0*/  STS [R10+0x4400], R2 ;  /* 0x004400020a007388 */ /* 0x0009e20000000800 */
[----:B-1----:R-:W-:-:S05]  /*109d0*/  F2FP.PACK_AB R0, R25, R24 ;  /* 0x000000181900723e */ /* 0x002fca00000000ff */
[----:B------:R1:W-:Y:S04]  /*109e0*/  STS [R8+0x4000], R0 ;  /* 0x0040000008007388 */ /* 0x0003e80000000800 */
[----:B------:R2:W-:Y:S04]  /*109f0*/  STS [R8+0x4400], R3 ;  /* 0x0044000308007388 */ /* 0x0005e80000000800 */
[----:B------:R-:W-:Y:S01]  /*10a00*/  BAR.SYNC.DEFER_BLOCKING 0x1, 0x100 ;  /* 0x0044000000007b1d */ /* 0x000fe20000010000 */
[----:B------:R-:W-:-:S04]  /*10a10*/  ISETP.NE.U32.AND P2, PT, RZ, c[0x0][0x500], PT ;  /* 0x00014000ff007a0c */ /* 0x000fc80003f45070 */
[----:B------:R-:W-:Y:S02]  /*10a20*/  ISETP.NE.AND.EX P2, PT, RZ, c[0x0][0x504], PT, P2 ;  /* 0x00014100ff007a0c */ /* 0x000fe40003f45320 */
[----:B----4-:R-:W-:Y:S01]  /*10a30*/  IADD3 R2, P1, R9, c[0x0][0x500], RZ ;  /* 0x0001400009027a10 */ /* 0x010fe20007f3e0ff */
[----:B-1----:R-:W-:-:S03]  /*10a40*/  IMAD.MOV.U32 R0, RZ, RZ, RZ ;  /* 0x000000ffff007224 */ /* 0x002fc600078e00ff */
[----:B--2---:R-:W-:-:S07]  /*10a50*/  IADD3.X R3, R7, c[0x0][0x504], RZ, P1, !PT ;  /* 0x0001410007037a10 */ /* 0x004fce0000ffe4ff */
[----:B------:R1:W5:Y:S01]  /*10a60*/  @P2 LDG.E R0, [R2.64] ;  /* 0x0000000602002981 */ /* 0x000362000c1e1900 */
[----:B------:R-:W-:-:S04]  /*10a70*/  ISETP.NE.U32.AND P3, PT, RZ, c[0x0][0x508], PT ;  /* 0x00014200ff007a0c */ /* 0x000fc80003f65070 */
[----:B------:R-:W-:Y:S01]  /*10a80*/  ISETP.NE.AND.EX P3, PT, RZ, c[0x0][0x50c], PT, P3 ;  /* 0x00014300ff007a0c */ /* 0x000fe20003f65330 */
[----:B------:R-:W-:-:S12]  /*10a90*/  IMAD.MOV.U32 R14, RZ, RZ, c[0x0][0x388] ;  /* 0x0000e200ff0e7624 */ /* 0x000fd800078e00ff */
[----:B------:R-:W-:-:S04]  /*10aa0*/  @P3 IADD3 R4, P0, R9, c[0x0][0x508], RZ ;  /* 0x0001420009043a10 */ /* 0x000fc80007f1e0ff */
[----:B------:R-:W-:-:S05]  /*10ab0*/  @P3 IADD3.X R5, R7, c[0x0][0x50c], RZ, P0, !PT ;  /* 0x0001430007053a10 */ /* 0x000fca00007fe4ff */
[----:B------:R2:W5:Y:S01]  /*10ac0*/  @P3 LDG.E R14, [R4.64] ;  /* 0x00000006040e3981 */ /* 0x000562000c1e1900 */
[----:B---3--:R-:W-:-:S04]  /*10ad0*/  ISETP.NE.AND P0, PT, R6, RZ, PT ;  /* 0x000000ff0600720c */ /* 0x008fc80003f05270 */
[----:B--2---:R-:W-:Y:S01]  /*10ae0*/  SEL R5, R6, c[0x0][0x3d4], P0 ;  /* 0x0000f50006057a07 */ /* 0x004fe20000000000 */
[----:B------:R-:W-:Y:S05]  /*10af0*/  @P3 BRA `(.L_x_1383) ;  /* 0x0000004000003947 */ /* 0x000fea0003800000 */
[----:B-1----:R-:W-:Y:S05]  /*10b00*/  @!P2 BRA `(.L_x_1383) ;  /* 0x000000300000a947 */ /* 0x002fea0003800000 */
[----:B------:R1:W2:Y:S04]  /*10b10*/  LDG.E R4, [R2.64] ;  /* 0x0000000602047981 */ /* 0x0002a8000c1e1900 */
[----:B-1----:R-:W2:Y:S02]  /*10b20*/  LDG.E R2, [R2.64+0x4] ;  /* 0x0000040602027981 */ /* 0x002ea4000c1e1900 */
[----:B--2--5:R-:W-:Y:S02]  /*10b30*/  IADD3 R14, -R4, R2, RZ ;  /* 0x00000002040e7210 */ /* 0x024fe40007ffe1ff */
.L_x_1383:
[----:B-1----:R-:W2:Y:S04]  /*10b40*/  LDL.LU R8, [R1+0x5c] ;  /* 0x00005c0001087983 */ /* 0x002ea80000300800 */
[----:B------:R-:W3:Y:S04]  /*10b50*/  LDL R7, [R1+0x58] ;  /* 0x0000580001077983 */ /* 0x000ee80000100800 */
[----:B------:R-:W4:Y:S04]  /*10b60*/  LDL.LU R3, [R1+0x70] ;  /* 0x0000700001037983 */ /* 0x000f280000300800 */
[----:B------:R-:W2:Y:S01]  /*10b70*/  LDL.LU R6, [R1+0x50] ;  /* 0x0000500001067983 */ /* 0x000ea20000300800 */
[----:B------:R-:W-:Y:S01]  /*10b80*/  IMAD.MOV.U32 R2, RZ, RZ, 0x368 ;  /* 0x00000368ff027424 */ /* 0x000fe200078e00ff */
[----:B------:R-:W-:-:S02]  /*10b90*/  ISETP.GT.AND P3, PT, R5, 0x1, PT ;  /* 0x000000010500780c */ /* 0x000fc40003f64270 */
[----:B------:R-:W3:Y:S02]  /*10ba0*/  LDL R44, [R1+0x40] ;  /* 0x00004000012c7983 */ /* 0x000ee40000100800 */
[----:B------:R-:W-:Y:S02]  /*10bb0*/  SEL R2, R2, 0x328, P3 ;  /* 0x0000032802027807 */ /* 0x000fe40001800000 */
[----:B------:R-:W3:Y:S02]  /*10bc0*/  LDL R13, [R1+0x6c] ;  /* 0x00006c00010d7983 */ /* 0x000ee40000100800 */
[----:B------:R-:W1:Y:S08]  /*10bd0*/  LDC.64 R16, c[0x0][R2+0x168] ;  /* 0x00005a0002107b82 */ /* 0x000e700000000a00 */
[----:B------:R1:W1:Y:S08]  /*10be0*/  LDC.64 R4, c[0x0][R2+0x170] ;  /* 0x00005c0002047b82 */ /* 0x0002700000000a00 */
[----:B------:R1:W1:Y:S08]  /*10bf0*/  LDC.64 R18, c[0x0][R2+0x178] ;  /* 0x00005e0002127b82 */ /* 0x0002700000000a00 */
[----:B------:R1:W1:Y:S01]  /*10c00*/  LDC.64 R20, c[0x0][R2+0x160] ;  /* 0x0000580002147b82 */ /* 0x0002620000000a00 */
[----:B------:R-:W-:-:S04]  /*10c10*/  ISETP.NE.U32.AND P0, PT, RZ, c[0x0][0x500], PT ;  /* 0x00014000ff007a0c */ /* 0x000fc80003f05070 */
[----:B------:R-:W-:Y:S02]  /*10c20*/  ISETP.NE.AND.EX P0, PT, RZ, c[0x0][0x504], PT, P0 ;  /* 0x00014100ff007a0c */ /* 0x000fe40003f05300 */
[----:B--2---:R-:W-:-:S05]  /*10c30*/  LOP3.LUT R10, R6, 0xffff, RZ, 0xc0, !PT ;  /* 0x0000ffff060a7812 */ /* 0x004fca00078ec0ff */
[----:B-1----:R-:W-:Y:S02]  /*10c40*/  IMAD R9, R17, R10, RZ ;  /* 0x0000000a11097224 */ /* 0x002fe400078e02ff */
[----:B------:R-:W2:Y:S01]  /*10c50*/  LDL R17, [R1+0x110] ;  /* 0x0001100001117983 */ /* 0x000ea20000100800 */
[----:B------:R-:W-:Y:S01]  /*10c60*/  IMAD.MOV.U32 R2, RZ, RZ, c[0x0][0x4e8] ;  /* 0x00013a00ff027624 */ /* 0x000fe200078e00ff */
[----:B------:R-:W-:-:S04]  /*10c70*/  SEL R8, R8, RZ, !P0 ;  /* 0x000000ff08087207 */ /* 0x000fc80004000000 */
[----:B------:R-:W-:Y:S01]  /*10c80*/  ISETP.NE.AND P2, PT, R2, 0x1, PT ;  /* 0x000000010200780c */ /* 0x000fe20003f45270 */
[----:B------:R-:W-:Y:S01]  /*10c90*/  IMAD R2, R5, R8, RZ ;  /* 0x0000000805027224 */ /* 0x000fe200078e02ff */
[----:B----4-:R-:W-:Y:S01]  /*10ca0*/  SEL R3, R3, RZ, !P0 ;  /* 0x000000ff03037207 */ /* 0x010fe20004000000 */
[----:B---3--:R-:W-:-:S04]  /*10cb0*/  IMAD.IADD R11, R7, 0x1, R44 ;  /* 0x00000001070b7824 */ /* 0x008fc800078e022c */
[C---:B------:R-:W-:Y:S02]  /*10cc0*/  IMAD R12, R4.reuse, R3, R2 ;  /* 0x00000003040c7224 */ /* 0x040fe400078e0202 */
[----:B------:R-:W-:-:S04]  /*10cd0*/  IMAD.WIDE.U32 R4, R4, R8, RZ ;  /* 0x0000000804047225 */ /* 0x000fc800078e00ff */
[----:B------:R-:W-:Y:S01]  /*10ce0*/  @P2 IMAD.HI.U32 R3, R11, c[0x0][0x4ec], RZ ;  /* 0x00013b000b032a27 */ /* 0x000fe200078e00ff */
[----:B------:R-:W1:Y:S03]  /*10cf0*/  S2R R45, SR_TID.X ;  /* 0x00000000002d7919 */ /* 0x000e660000002100 */
        /* <DEDUP_REMOVED lines=35> */
[----:B------:R2:W3:Y:S01]  /*10f30*/  SHFL.IDX PT, R5, R2, 0x1, 0x1c1f ;  /* 0x003c1f0002057f89 */ /* 0x0004e200000e0000 */
[----:B------:R-:W-:Y:S01]  /*10f40*/  IMAD R9, R14, c[0x0][0x4e8], RZ ;  /* 0x00013a000e097a24 */ /* 0x000fe200078e02ff */
        /* <DEDUP_REMOVED lines=8> */
[----:B------:R-:W-:Y:S01]  /*10fd0*/  ISETP.GE.AND P0, PT, R3, R9, PT ;  /* 0x000000090300720c */ /* 0x000fe20003f06270 */
[----:B------:R-:W-:Y:S05]  /*10fe0*/  @P3 BRA `(.L_x_1384) ;  /* 0x0000075000003947 */ /* 0x000fea0003800000 */
[----:B------:R-:W2:Y:S01]  /*10ff0*/  LDL R16, [R1+0x4] ;  /* 0x0000040001107983 */ /* 0x000ea20000100800 */
[----:B------:R-:W-:Y:S01]  /*11000*/  IMAD R12, R12, c[0x0][0x3a0], RZ ;  /* 0x0000e8000c0c7a24 */ /* 0x000fe200078e02ff */
[----:B-1----:R-:W-:Y:S01]  /*11010*/  SHF.R.S32.HI R5, RZ, 0x1f, R8 ;  /* 0x0000001fff057819 */ /* 0x002fe20000011408 */
[C---:B------:R-:W-:Y:S01]  /*11020*/  IMAD.WIDE.U32 R2, R0.reuse, c[0x0][0x3a0], RZ ;  /* 0x0000e80000027a25 */ /* 0x040fe200078e00ff */
[----:B------:R1:W3:Y:S03]  /*11030*/  LDS.128 R24, [R215+0x1080] ;  /* 0x00108000d7187984 */ /* 0x0002e60000000c00 */
[----:B------:R-:W-:Y:S01]  /*11040*/  IMAD R0, R0, c[0x0][0x3a4], R12 ;  /* 0x0000e90000007a24 */ /* 0x000fe200078e020c */
[----:B------:R1:W4:Y:S01]  /*11050*/  LDS.128 R32, [R215+0x2080] ;  /* 0x00208000d7207984 */ /* 0x0003220000000c00 */
[----:B------:R-:W-:-:S03]  /*11060*/  IMAD R5, R5, c[0x0][0x3f0], RZ ;  /* 0x0000fc0005057a24 */ /* 0x000fc600078e02ff */
[----:B------:R-:W-:Y:S01]  /*11070*/  IADD3 R3, R3, R0, RZ ;  /* 0x0000000003037210 */ /* 0x000fe20007ffe0ff */
[----:B------:R1:W1:Y:S01]  /*11080*/  LDS.128 R36, [R215+0x3080] ;  /* 0x00308000d7247984 */ /* 0x0002620000000c00 */
[----:B------:R-:W-:-:S03]  /*11090*/  IMAD R7, R8, c[0x0][0x3f4], R5 ;  /* 0x0000fd0008077a24 */ /* 0x000fc600078e0205 */
[C---:B------:R-:W-:Y:S01]  /*110a0*/  IMAD.WIDE.U32 R2, R10.reuse, c[0x0][0x3e8], R2 ;  /* 0x0000fa000a027a25 */ /* 0x040fe200078e0002 */
[----:B------:R1:W1:Y:S03]  /*110b0*/  LDS.128 R12, [R215+0x4080] ;  /* 0x00408000d70c7984 */ /* 0x0002660000000c00 */
[----:B------:R-:W-:Y:S01]  /*110c0*/  IMAD R3, R10, c[0x0][0x3ec], R3 ;  /* 0x0000fb000a037a24 */ /* 0x000fe200078e0203 */
[----:B------:R1:W1:Y:S03]  /*110d0*/  LDS.128 R20, [R215+0x5080] ;  /* 0x00508000d7147984 */ /* 0x0002660000000c00 */
[----:B------:R-:W-:Y:S01]  /*110e0*/  IMAD.WIDE.U32 R2, R8, c[0x0][0x3f0], R2 ;  /* 0x0000fc0008027a25 */ /* 0x000fe200078e0002 */
[----:B------:R1:W1:Y:S04]  /*110f0*/  LDS.128 R28, [R215+0x6080] ;  /* 0x00608000d71c7984 */ /* 0x0002680000000c00 */
[----:B------:R1:W1:Y:S01]  /*11100*/  LDS.128 R40, [R215+0x7080] ;  /* 0x00708000d7287984 */ /* 0x0002620000000c00 */
[----:B------:R-:W-:-:S02]  /*11110*/  IADD3 R3, R3, R7, RZ ;  /* 0x0000000703037210 */ /* 0x000fc40007ffe0ff */
[----:B--2---:R-:W-:Y:S02]  /*11120*/  IADD3 R4, R16, R44, RZ ;  /* 0x0000002c10047210 */ /* 0x004fe40007ffe0ff */
[----:B------:R2:W1:Y:S02]  /*11130*/  LDS.128 R16, [R215+0x80] ;  /* 0x00008000d7107984 */ /* 0x0004640000000c00 */
[----:B------:R-:W-:Y:S01]  /*11140*/  MOV R0, R4 ;  /* 0x0000000400007202 */ /* 0x000fe20000000f00 */
[----:B------:R-:W-:-:S05]  /*11150*/  @P2 IMAD.HI.U32 R6, R4, c[0x0][0x4ec], RZ ;  /* 0x00013b0004062a27 */ /* 0x000fca00078e00ff */
[----:B------:R-:W-:-:S04]  /*11160*/  @P2 SHF.R.U32.HI R0, RZ, c[0x0][0x4f0], R6 ;  /* 0x00013c00ff002a19 */ /* 0x000fc80000011606 */
[----:B------:R-:W-:Y:S01]  /*11170*/  SHF.R.S32.HI R6, RZ, 0x1f, R0 ;  /* 0x0000001fff067819 */ /* 0x000fe20000011400 */
[C---:B------:R-:W-:Y:S01]  /*11180*/  IMAD.WIDE.U32 R2, R0.reuse, c[0x0][0x3e0], R2 ;  /* 0x0000f80000027a25 */ /* 0x040fe200078e0002 */
[----:B------:R-:W-:-:S03]  /*11190*/  IADD3 R5, -R0, RZ, RZ ;  /* 0x000000ff00057210 */ /* 0x000fc60007ffe1ff */
[----:B------:R-:W-:Y:S02]  /*111a0*/  IMAD R6, R6, c[0x0][0x3e0], RZ ;  /* 0x0000f80006067a24 */ /* 0x000fe400078e02ff */
[----:B------:R-:W-:Y:S02]  /*111b0*/  IMAD R4, R5, c[0x0][0x4e8], R4 ;  /* 0x00013a0005047a24 */ /* 0x000fe400078e0204 */
[----:B------:R-:W-:-:S03]  /*111c0*/  IMAD R5, R0, c[0x0][0x3e4], R6 ;  /* 0x0000f90000057a24 */ /* 0x000fc600078e0206 */
[----:B------:R-:W-:Y:S02]  /*111d0*/  SHF.R.S32.HI R0, RZ, 0x1f, R4 ;  /* 0x0000001fff007819 */ /* 0x000fe40000011404 */
[----:B------:R-:W-:-:S03]  /*111e0*/  IADD3 R3, R3, R5, RZ ;  /* 0x0000000503037210 */ /* 0x000fc60007ffe0ff */
[----:B------:R-:W-:Y:S02]  /*111f0*/  IMAD R0, R0, c[0x0][0x3d8], RZ ;  /* 0x0000f60000007a24 */ /* 0x000fe400078e02ff */
[----:B------:R-:W-:-:S04]  /*11200*/  IMAD.WIDE.U32 R2, R4, c[0x0][0x3d8], R2 ;  /* 0x0000f60004027a25 */ /* 0x000fc800078e0002 */
[----:B------:R-:W-:Y:S01]  /*11210*/  IMAD R0, R4, c[0x0][0x3dc], R0 ;  /* 0x0000f70004007a24 */ /* 0x000fe200078e0200 */
[----:B------:R-:W-:-:S04]  /*11220*/  LEA R8, P0, R2, c[0x0][0x380], 0x1 ;  /* 0x0000e00002087a11 */ /* 0x000fc800078008ff */
[----:B------:R-:W-:-:S04]  /*11230*/  IADD3 R0, R3, R0, RZ ;  /* 0x0000000003007210 */ /* 0x000fc80007ffe0ff */
[----:B------:R-:W-:Y:S01]  /*11240*/  LEA.HI.X R7, R2, c[0x0][0x384], R0, 0x1, P0 ;  /* 0x0000e10002077a11 */ /* 0x000fe200000f0c00 */
[----:B------:R-:W-:Y:S05]  /*11250*/  BRA.DIV ~URZ, `(.L_x_1385) ;  /* 0x00005a427f007947 */ /* 0x000fea000b800000 */
[----:B-1234-:R1:W2:Y:S02]  /*11260*/  SHFL.IDX PT, R10, R7, RZ, 0x181f ;  /* 0x00181fff070a7589 */ /* 0x01e2a400000e0000 */
.L_x_1476:
[----:B------:R-:W-:Y:S05]  /*11270*/  BRA.DIV ~URZ, `(.L_x_1386) ;  /* 0x00005a927f007947 */ /* 0x000fea000b800000 */
[----:B------:R3:W4:Y:S02]  /*11280*/  SHFL.IDX PT, R0, R8, RZ, 0x181f ;  /* 0x00181fff08007589 */ /* 0x00072400000e0000 */
.L_x_1477:
[----:B------:R-:W5:Y:S04]  /*11290*/  LDL.LU R3, [R1+0x40] ;  /* 0x0000400001037983 */ /* 0x000f680000300800 */
[----:B------:R-:W1:Y:S02]  /*112a0*/  S2R R4, SR_TID.X ;  /* 0x0000000000047919 */ /* 0x000e640000002100 */
[----:B-1----:R-:W-:-:S04]  /*112b0*/  SHF.R.S32.HI R2, RZ, 0x1f, R4 ;  /* 0x0000001fff027819 */ /* 0x002fc80000011404 */
[----:B------:R-:W-:-:S04]  /*112c0*/  LEA.HI R2, R2, R4, RZ, 0x3 ;  /* 0x0000000402027211 */ /* 0x000fc800078f18ff */
[----:B------:R-:W-:Y:S01]  /*112d0*/  SHF.R.S32.HI R2, RZ, 0x3, R2 ;  /* 0x00000003ff027819 */ /* 0x000fe20000011402 */
[----:B------:R-:W-:Y:S04]  /*112e0*/  BSSY B0, `(.L_x_1387) ;  /* 0x000000e000007945 */ /* 0x000fe80003800000 */
[----:B-----5:R-:W-:-:S05]  /*112f0*/  IMAD.IADD R6, R2, 0x1, R3 ;  /* 0x0000000102067824 */ /* 0x020fca00078e0203 */
        /* <DEDUP_REMOVED lines=10> */
[----:B------:R1:W-:Y:S04]  /*113a0*/  @!P3 ST.E.128 [R4.64], R16 ;  /* 0x000000100400b985 */ /* 0x0003e8000c101d06 */
[----:B------:R1:W-:Y:S02]  /*113b0*/  @!P2 ST.E.128 [R2.64], R12 ;  /* 0x0000000c0200a985 */ /* 0x0003e4000c101d06 */
.L_x_1388:
[----:B------:R-:W-:Y:S05]  /*113c0*/  BSYNC B0 ;  /* 0x0000000000007941 */ /* 0x000fea0003800000 */
.L_x_1387:
[----:B------:R-:W-:Y:S05]  /*113d0*/  BRA.DIV ~URZ, `(.L_x_1389) ;  /* 0x000059a27f007947 */ /* 0x000fea000b800000 */
[----:B--2---:R2:W1:Y:S04]  /*113e0*/  SHFL.IDX PT, R10, R7, 0x1, 0x181f ;  /* 0x00381f00070a7f89 */ /* 0x00446800000e0000 */
[----:B----4-:R2:W4:Y:S02]  /*113f0*/  SHFL.IDX PT, R0, R8, 0x1, 0x181f ;  /* 0x00381f0008007f89 */ /* 0x01052400000e0000 */
.L_x_1478:
        /* <DEDUP_REMOVED lines=10> */
[-C--:B------:R-:W-:Y:S02]  /*114a0*/  @!P1 LEA.HI.X R5, R238, R10.reuse, R12, 0x1, P3 ;  /* 0x0000000aee059211 */ /* 0x080fe400018f0c0c */
[----:B------:R-:W-:-:S03]  /*114b0*/  @!P0 LEA.HI.X R3, R248, R10, R11, 0x1, P2 ;  /* 0x0000000af8038211 */ /* 0x000fc600010f0c0b */
[----:B------:R1:W-:Y:S04]  /*114c0*/  @!P1 ST.E.128 [R4.64], R24 ;  /* 0x0000001804009985 */ /* 0x0003e8000c101d06 */
[----:B------:R1:W-:Y:S02]  /*114d0*/  @!P0 ST.E.128 [R2.64], R20 ;  /* 0x0000001402008985 */ /* 0x0003e4000c101d06 */
.L_x_1391:
[----:B------:R-:W-:Y:S05]  /*114e0*/  BSYNC B0 ;  /* 0x0000000000007941 */ /* 0x000fea0003800000 */
.L_x_1390:
[----:B------:R-:W-:Y:S05]  /*114f0*/  BRA.DIV ~URZ, `(.L_x_1392) ;  /* 0x000059527f007947 */ /* 0x000fea000b800000 */
[----:B------:R1:W2:Y:S02]  /*11500*/  SHFL.IDX PT, R10, R7, 0x2, 0x181f ;  /* 0x00581f00070a7f89 */ /* 0x0002a400000e0000 */
.L_x_1479:
[----:B------:R-:W-:Y:S05]  /*11510*/  BRA.DIV ~URZ, `(.L_x_1393) ;  /* 0x000059a27f007947 */ /* 0x000fea000b800000 */
[----:B----4-:R4:W1:Y:S02]  /*11520*/  SHFL.IDX PT, R0, R8, 0x2, 0x181f ;  /* 0x00581f0008007f89 */ /* 0x01086400000e0000 */
.L_x_1480:
        /* <DEDUP_REMOVED lines=8> */
[-C--:B------:R-:W-:Y:S02]  /*115b0*/  @!P1 LEA R4, P3, R238, R0.reuse, 0x1 ;  /* 0x00000000ee049211 */ /* 0x080fe400078608ff */
[----:B------:R-:W-:Y:S02]  /*115c0*/  @!P0 LEA R2, P2, R248, R0, 0x1 ;  /* 0x00000000f8028211 */ /* 0x000fe400078408ff */
[-C--:B--2---:R-:W-:Y:S02]  /*115d0*/  @!P1 LEA.HI.X R5, R238, R10.reuse, R12, 0x1, P3 ;  /* 0x0000000aee059211 */ /* 0x084fe400018f0c0c */
[----:B------:R-:W-:-:S03]  /*115e0*/  @!P0 LEA.HI.X R3, R248, R10, R11, 0x1, P2 ;  /* 0x0000000af8038211 */ /* 0x000fc600010f0c0b */
[----:B------:R1:W-:Y:S04]  /*115f0*/  @!P1 ST.E.128 [R4.64], R32 ;  /* 0x0000002004009985 */ /* 0x0003e8000c101d06 */
[----:B------:R1:W-:Y:S02]  /*11600*/  @!P0 ST.E.128 [R2.64], R28 ;  /* 0x0000001c02008985 */ /* 0x0003e4000c101d06 */
.L_x_1395:
[----:B------:R-:W-:Y:S05]  /*11610*/  BSYNC B0 ;  /* 0x0000000000007941 */ /* 0x000fea0003800000 */
.L_x_1394:
[----:B------:R-:W-:Y:S05]  /*11620*/  BRA.DIV ~URZ, `(.L_x_1396) ;  /* 0x000059027f007947 */ /* 0x000fea000b800000 */
[----:B--2---:R-:W2:Y:S04]  /*11630*/  SHFL.IDX PT, R7, R7, 0x3, 0x181f ;  /* 0x00781f0007077f89 */ /* 0x004ea800000e0000 */
[----:B------:R1:W3:Y:S02]  /*11640*/  SHFL.IDX PT, R0, R8, 0x3, 0x181f ;  /* 0x00781f0008007f89 */ /* 0x0002e400000e0000 */
.L_x_1481:
[----:B-1----:R-:W-:-:S04]  /*11650*/  IADD3 R2, R6, 0x60, RZ ;  /* 0x0000006006027810 */ /* 0x002fc80007ffe0ff */
[----:B------:R-:W-:-:S13]  /*11660*/  ISETP.GE.AND P0, PT, R2, R9, PT ;  /* 0x000000090200720c */ /* 0x000fda0003f06270 */
[----:B------:R-:W-:Y:S05]  /*11670*/  @P0 BRA `(.L_x_1397) ;  /* 0x00001bb000000947 */ /* 0x000fea0003800000 */
[----:B------:R-:W-:Y:S02]  /*11680*/  ISETP.GE.AND P0, PT, R238, c[0x0][0x3c8], PT ;  /* 0x0000f200ee007a0c */ /* 0x000fe40003f06270 */
[----:B------:R-:W-:-:S11]  /*11690*/  SHF.R.S32.HI R4, RZ, 0x1f, R238 ;  /* 0x0000001fff047819 */ /* 0x000fd600000114ee */
[----:B---3--:R-:W-:-:S04]  /*116a0*/  @!P0 LEA R2, P1, R238, R0, 0x1 ;  /* 0x00000000ee028211 */ /* 0x008fc800078208ff */
[----:B--2---:R-:W-:-:S05]  /*116b0*/  @!P0 LEA.HI.X R3, R238, R7, R4, 0x1, P1 ;  /* 0x00000007ee038211 */ /* 0x004fca00008f0c04 */
        /* <DEDUP_REMOVED lines=8> */
.L_x_1384:
        /* <DEDUP_REMOVED lines=33> */
.L_x_1482:
[----:B------:R-:W-:Y:S05]  /*11950*/  BRA.DIV ~URZ, `(.L_x_1399) ;  /* 0x000057127f007947 */ /* 0x000fea000b800000 */
[----:B------:R3:W4:Y:S02]  /*11960*/  SHFL.IDX PT, R0, R12, RZ, 0x1c1f ;  /* 0x001c1fff0c007589 */ /* 0x00072400000e0000 */
.L_x_1483:
        /* <DEDUP_REMOVED lines=98> */
.L_x_1401:
[----:B------:R-:W-:Y:S05]  /*11f90*/  BSYNC B0 ;  /* 0x0000000000007941 */ /* 0x000fea0003800000 */
.L_x_1400:
[----:B------:R-:W-:Y:S05]  /*11fa0*/  BRA.DIV ~URZ, `(.L_x_1402) ;  /* 0x000051327f007947 */ /* 0x000fea000b800000 */
[----:B--2---:R2:W1:Y:S04]  /*11fb0*/  SHFL.IDX PT, R4, R5, 0x1, 0x1c1f ;  /* 0x003c1f0005047f89 */ /* 0x00446800000e0000 */
[----:B----4-:R2:W4:Y:S02]  /*11fc0*/  SHFL.IDX PT, R0, R12, 0x1, 0x1c1f ;  /* 0x003c1f000c007f89 */ /* 0x01052400000e0000 */
.L_x_1484:
        /* <DEDUP_REMOVED lines=99> */
.L_x_1382:
[----:B------:R-:W2:Y:S04]  /*12600*/  LDL.LU R4, [R1+0x60] ;  /* 0x0000600001047983 */ /* 0x000ea80000300800 */
[----:B------:R-:W3:Y:S01]  /*12610*/  LDL.LU R6, [R1+0x64] ;  /* 0x0000640001067983 */ /* 0x000ee20000300800 */
[----:B------:R-:W-:Y:S02]  /*12620*/  ISETP.NE.U32.AND P1, PT, RZ, c[0x0][0x508], PT ;  /* 0x00014200ff007a0c */ /* 0x000fe40003f25070 */
[----:B------:R-:W-:Y:S01]  /*12630*/  ISETP.NE.U32.AND P3, PT, RZ, c[0x0][0x500], PT ;  /* 0x00014000ff007a0c */ /* 0x000fe20003f65070 */
[----:B------:R-:W4:Y:S01]  /*12640*/  LDL.LU R0, [R1+0x68] ;  /* 0x0000680001007983 */ /* 0x000f220000300800 */
[----:B------:R-:W-:Y:S01]  /*12650*/  ISETP.NE.AND.EX P1, PT, RZ, c[0x0][0x50c], PT, P1 ;  /* 0x00014300ff007a0c */ /* 0x000fe20003f25310 */
[----:B------:R-:W-:Y:S01]  /*12660*/  IMAD.MOV.U32 R8, RZ, RZ, RZ ;  /* 0x000000ffff087224 */ /* 0x000fe200078e00ff */
[----:B------:R-:W-:Y:S01]  /*12670*/  ISETP.NE.AND.EX P3, PT, RZ, c[0x0][0x504], PT, P3 ;  /* 0x00014100ff007a0c */ /* 0x000fe20003f65330 */
[----:B------:R-:W-:Y:S01]  /*12680*/  IMAD.MOV.U32 R20, RZ, RZ, c[0x0][0x388] ;  /* 0x0000e200ff147624 */ /* 0x000fe200078e00ff */
[----:B--2---:R-:W-:-:S09]  /*12690*/  IADD3 R2, P2, R4, c[0x0][0x500], RZ ;  /* 0x0001400004027a10 */ /* 0x004fd20007f5e0ff */
[----:B------:R-:W-:Y:S02]  /*126a0*/  @P1 IADD3 R4, P0, R4, c[0x0][0x508], RZ ;  /* 0x0001420004041a10 */ /* 0x000fe40007f1e0ff */
        /* <DEDUP_REMOVED lines=11> */
.L_x_1403:
[----:B-1----:R-:W2:Y:S04]  /*12760*/  LDL.LU R4, [R1+0x50] ;  /* 0x0000500001047983 */ /* 0x002ea80000300800 */
[----:B------:R-:W3:Y:S04]  /*12770*/  LDL.LU R2, [R1+0x5c] ;  /* 0x00005c0001027983 */ /* 0x000ee80000300800 */
        /* <DEDUP_REMOVED lines=58> */
.L_x_1405:
[----:B------:R-:W-:Y:S05]  /*12b20*/  BSYNC B0 ;  /* 0x0000000000007941 */ /* 0x000fea0003800000 */
.L_x_1404:
[----:B------:R-:W-:-:S13]  /*12b30*/  ISETP.GT.AND P0, PT, R19, 0x1, PT ;  /* 0x000000011300780c */ /* 0x000fda0003f04270 */
[----:B------:R-:W-:Y:S05]  /*12b40*/  @P0 BRA `(.L_x_1397) ;  /* 0x000006e000000947 */ /* 0x000fea0003800000 */
[----:B-1----:R-:W2:Y:S04]  /*12b50*/  LDL R5, [R1+0x40] ;  /* 0x0000400001057983 */ /* 0x002ea80000100800 */
[----:B------:R-:W2:Y:S01]  /*12b60*/  LDL R4, [R1+0x4] ;  /* 0x0000040001047983 */ /* 0x000ea20000100800 */
[----:B------:R-:W-:Y:S01]  /*12b70*/  MOV R2, c[0x0][0x4e8] ;  /* 0x00013a0000027a02 */ /* 0x000fe20000000f00 */
[----:B------:R-:W-:-:S03]  /*12b80*/  IMAD R0, R18, c[0x0][0x3a0], RZ ;  /* 0x0000e80012007a24 */ /* 0x000fc600078e02ff */
[----:B------:R-:W-:Y:S01]  /*12b90*/  ISETP.NE.AND P0, PT, R2, 0x1, PT ;  /* 0x000000010200780c */ /* 0x000fe20003f05270 */
[----:B------:R-:W-:-:S04]  /*12ba0*/  IMAD.WIDE.U32 R2, R8, c[0x0][0x3a0], RZ ;  /* 0x0000e80008027a25 */ /* 0x000fc800078e00ff */
[----:B------:R-:W-:-:S05]  /*12bb0*/  IMAD R8, R8, c[0x0][0x3a4], R0 ;  /* 0x0000e90008087a24 */ /* 0x000fca00078e0200 */
[----:B------:R-:W-:-:S05]  /*12bc0*/  IADD3 R3, R3, R8, RZ ;  /* 0x0000000803037210 */ /* 0x000fca0007ffe0ff */
[----:B------:R-:W-:-:S04]  /*12bd0*/  IMAD.WIDE.U32 R2, R9, c[0x0][0x3e8], R2 ;  /* 0x0000fa0009027a25 */ /* 0x000fc800078e0002 */
[----:B------:R-:W-:-:S04]  /*12be0*/  IMAD R3, R9, c[0x0][0x3ec], R3 ;  /* 0x0000fb0009037a24 */ /* 0x000fc800078e0203 */
[----:B------:R-:W-:Y:S01]  /*12bf0*/  IMAD.WIDE.U32 R2, R15, c[0x0][0x3f0], R2 ;  /* 0x0000fc000f027a25 */ /* 0x000fe200078e0002 */
[----:B--2---:R-:W-:-:S03]  /*12c00*/  IADD3 R4, R4, R5, RZ ;  /* 0x0000000504047210 */ /* 0x004fc60007ffe0ff */
[----:B------:R-:W-:Y:S01]  /*12c10*/  IMAD R5, R21, c[0x0][0x3f0], RZ ;  /* 0x0000fc0015057a24 */ /* 0x000fe200078e02ff */
[----:B------:R-:W-:Y:S01]  /*12c20*/  MOV R0, R4 ;  /* 0x0000000400007202 */ /* 0x000fe20000000f00 */
[----:B------:R-:W-:-:S04]  /*12c30*/  @P0 IMAD.HI.U32 R6, R4, c[0x0][0x4ec], RZ ;  /* 0x00013b0004060a27 */ /* 0x000fc800078e00ff */
[----:B------:R-:W-:Y:S01]  /*12c40*/  IMAD R7, R15, c[0x0][0x3f4], R5 ;  /* 0x0000fd000f077a24 */ /* 0x000fe200078e0205 */
[----:B------:R-:W-:-:S04]  /*12c50*/  @P0 SHF.R.U32.HI R0, RZ, c[0x0][0x4f0], R6 ;  /* 0x00013c00ff000a19 */ /* 0x000fc80000011606 */
        /* <DEDUP_REMOVED lines=17> */
.L_x_1485:
[----:B------:R-:W-:Y:S05]  /*12d70*/  BRA.DIV ~URZ, `(.L_x_1407) ;  /* 0x000044a27f007947 */ /* 0x000fea000b800000 */
[----:B------:R3:W4:Y:S02]  /*12d80*/  SHFL.IDX PT, R0, R10, RZ, 0x181f ;  /* 0x00181fff0a007589 */ /* 0x00072400000e0000 */
.L_x_1486:
[----:B------:R-:W5:Y:S04]  /*12d90*/  LDL.LU R3, [R1+0x40] ;  /* 0x0000400001037983 */ /* 0x000f680000300800 */
[----:B------:R-:W1:Y:S01]  /*12da0*/  S2R R4, SR_TID.X ;  /* 0x0000000000047919 */ /* 0x000e620000002100 */
[----:B------:R-:W-:Y:S01]  /*12db0*/  IMAD R8, R20, c[0x0][0x4e8], RZ ;  /* 0x00013a0014087a24 */ /* 0x000fe200078e02ff */
        /* <DEDUP_REMOVED lines=17> */
.L_x_1409:
[----:B------:R-:W-:Y:S05]  /*12ed0*/  BSYNC B0 ;  /* 0x0000000000007941 */ /* 0x000fea0003800000 */
.L_x_1408:
[----:B------:R-:W-:Y:S05]  /*12ee0*/  BRA.DIV ~URZ, `(.L_x_1410) ;  /* 0x000043a27f007947 */ /* 0x000fea000b800000 */
[----:B--2---:R2:W1:Y:S04]  /*12ef0*/  SHFL.IDX PT, R9, R7, 0x1, 0x181f ;  /* 0x00381f0007097f89 */ /* 0x00446800000e0000 */
[----:B----4-:R2:W4:Y:S02]  /*12f00*/  SHFL.IDX PT, R0, R10, 0x1, 0x181f ;  /* 0x00381f000a007f89 */ /* 0x01052400000e0000 */
.L_x_1487:
        /* <DEDUP_REMOVED lines=12> */
[----:B------:R1:W-:Y:S04]  /*12fd0*/  @!P1 ST.E.128 [R4.64], RZ ;  /* 0x000000ff04009985 */ /* 0x0003e8000c101d06 */
[----:B------:R1:W-:Y:S02]  /*12fe0*/  @!P0 ST.E.128 [R2.64], RZ ;  /* 0x000000ff02008985 */ /* 0x0003e4000c101d06 */
.L_x_1412:
[----:B------:R-:W-:Y:S05]  /*12ff0*/  BSYNC B0 ;  /* 0x0000000000007941 */ /* 0x000fea0003800000 */
.L_x_1411:
[----:B------:R-:W-:Y:S05]  /*13000*/  BRA.DIV ~URZ, `(.L_x_1413) ;  /* 0x000043527f007947 */ /* 0x000fea000b800000 */
[----:B------:R1:W2:Y:S02]  /*13010*/  SHFL.IDX PT, R9, R7, 0x2, 0x181f ;  /* 0x00581f0007097f89 */ /* 0x0002a400000e0000 */
.L_x_1488:
[----:B------:R-:W-:Y:S05]  /*13020*/  BRA.DIV ~URZ, `(.L_x_1414) ;  /* 0x000043a27f007947 */ /* 0x000fea000b800000 */
[----:B----4-:R4:W1:Y:S02]  /*13030*/  SHFL.IDX PT, R0, R10, 0x2, 0x181f ;  /* 0x00581f000a007f89 */ /* 0x01086400000e0000 */
.L_x_1489:
        /* <DEDUP_REMOVED lines=12> */
[----:B------:R1:W-:Y:S04]  /*13100*/  @!P1 ST.E.128 [R4.64], RZ ;  /* 0x000000ff04009985 */ /* 0x0003e8000c101d06 */
[----:B------:R1:W-:Y:S02]  /*13110*/  @!P0 ST.E.128 [R2.64], RZ ;  /* 0x000000ff02008985 */ /* 0x0003e4000c101d06 */
.L_x_1416:
[----:B------:R-:W-:Y:S05]  /*13120*/  BSYNC B0 ;  /* 0x0000000000007941 */ /* 0x000fea0003800000 */
.L_x_1415:
[----:B------:R-:W-:Y:S05]  /*13130*/  BRA.DIV ~URZ, `(.L_x_1417) ;  /* 0x000043027f007947 */ /* 0x000fea000b800000 */
[----:B--2---:R-:W2:Y:S04]  /*13140*/  SHFL.IDX PT, R7, R7, 0x3, 0x181f ;  /* 0x00781f0007077f89 */ /* 0x004ea800000e0000 */
[----:B------:R1:W3:Y:S02]  /*13150*/  SHFL.IDX PT, R0, R10, 0x3, 0x181f ;  /* 0x00781f000a007f89 */ /* 0x0002e400000e0000 */
.L_x_1490:
[----:B------:R-:W-:-:S04]  /*13160*/  IADD3 R6, R6, 0x60, RZ ;  /* 0x0000006006067810 */ /* 0x000fc80007ffe0ff */
[----:B------:R-:W-:-:S13]  /*13170*/  ISETP.GE.AND P0, PT, R6, R8, PT ;  /* 0x000000080600720c */ /* 0x000fda0003f06270 */
[----:B------:R-:W-:Y:S05]  /*13180*/  @P0 BRA `(.L_x_1397) ;  /* 0x000000a000000947 */ /* 0x000fea0003800000 */
[----:B------:R-:W-:Y:S02]  /*13190*/  ISETP.GE.AND P1, PT, R238, c[0x0][0x3c8], PT ;  /* 0x0000f200ee007a0c */ /* 0x000fe40003f26270 */
[----:B------:R-:W-:Y:S02]  /*131a0*/  ISETP.GE.AND P0, PT, R248, c[0x0][0x3c8], PT ;  /* 0x0000f200f8007a0c */ /* 0x000fe40003f06270 */
[----:B-1-34-:R-:W-:Y:S02]  /*131b0*/  SHF.R.S32.HI R10, RZ, 0x1f, R238 ;  /* 0x0000001fff0a7819 */ /* 0x01afe400000114ee */
[----:B------:R-:W-:-:S07]  /*131c0*/  SHF.R.S32.HI R9, RZ, 0x1f, R248 ;  /* 0x0000001fff097819 */ /* 0x000fce00000114f8 */
[-C--:B------:R-:W-:Y:S02]  /*131d0*/  @!P1 LEA R4, P3, R238, R0.reuse, 0x1 ;  /* 0x00000000ee049211 */ /* 0x080fe400078608ff */
[----:B------:R-:W-:Y:S02]  /*131e0*/  @!P0 LEA R2, P2, R248, R0, 0x1 ;  /* 0x00000000f8028211 */ /* 0x000fe400078408ff */
[-C--:B--2---:R-:W-:Y:S02]  /*131f0*/  @!P1 LEA.HI.X R5, R238, R7.reuse, R10, 0x1, P3 ;  /* 0x00000007ee059211 */ /* 0x084fe400018f0c0a */
[----:B------:R-:W-:-:S03]  /*13200*/  @!P0 LEA.HI.X R3, R248, R7, R9, 0x1, P2 ;  /* 0x00000007f8038211 */ /* 0x000fc600010f0c09 */
[----:B------:R1:W-:Y:S04]  /*13210*/  @!P1 ST.E.128 [R4.64], RZ ;  /* 0x000000ff04009985 */ /* 0x0003e8000c101d06 */
[----:B------:R1:W-:Y:S02]  /*13220*/  @!P0 ST.E.128 [R2.64], RZ ;  /* 0x000000ff02008985 */ /* 0x0003e4000c101d06 */
.L_x_1397:
[----:B------:R-:W-:Y:S05]  /*13230*/  BSYNC B1 ;  /* 0x0000000000017941 */ /* 0x000fea0003800000 */
.L_x_1381:
[----:B-1-34-:R-:W3:Y:S02]  /*13240*/  LDL R0, [R1+0x10c] ;  /* 0x00010c0001007983 */ /* 0x01aee40000100800 */
[----:B---3--:R-:W-:-:S13]  /*13250*/  ISETP.NE.AND P0, PT, R0, RZ, PT ;  /* 0x000000ff0000720c */ /* 0x008fda0003f05270 */
[----:B------:R-:W-:Y:S01]  /*13260*/  @P0 WARPSYNC 0xffffffff ;  /* 0xffffffff00000948 */ /* 0x000fe20003800000 */
[----:B------:R-:W-:Y:S06]  /*13270*/  @P0 BAR.SYNC.DEFER_BLOCKING 0x5, 0x100 ;  /* 0x0144000000000b1d */ /* 0x000fec0000010000 */
[----:B--2---:R-:W1:Y:S04]  /*13280*/  @P0 LDS.128 R4, [0xf100] ;  /* 0x00f10000ff040984 */ /* 0x004e680000000c00 */
        /* <DEDUP_REMOVED lines=10> */
.L_x_1491:
[----:B------:R-:W-:Y:S05]  /*13330*/  BRA.DIV ~URZ, `(.L_x_1420) ;  /* 0x000042427f007947 */ /* 0x000fea000b800000 */
[----:B------:R3:W4:Y:S02]  /*13340*/  SHFL.IDX PT, R8, R62, 0x1, 0x1f ;  /* 0x00201f003e087f89 */ /* 0x00072400000e0000 */
.L_x_1492:
        /* <DEDUP_REMOVED lines=19> */
.L_x_1493:
        /* <DEDUP_REMOVED lines=16> */
.L_x_1494:
[----:B---3--:R-:W-:Y:S01]  /*13580*/  IMAD R0, R0, c[0x0][0x538], RZ ;  /* 0x00014e0000007a24 */ /* 0x008fe200078e02ff */
[----:B------:R-:W-:Y:S04]  /*13590*/  BSSY B1, `(.L_x_1423) ;  /* 0x00000cf000017945 */ /* 0x000fe80003800000 */
[----:B----4-:R-:W-:-:S04]  /*135a0*/  IADD3 R8, R0, R8, RZ ;  /* 0x0000000800087210 */ /* 0x010fc80007ffe0ff */
[----:B--2---:R-:W-:-:S13]  /*135b0*/  ISETP.GT.AND P6, PT, R8, R9, PT ;  /* 0x000000090800720c */ /* 0x004fda0003fc4270 */
[----:B------:R-:W-:Y:S05]  /*135c0*/  @P6 BRA `(.L_x_1424) ;  /* 0x0000025000006947 */ /* 0x000fea0003800000 */
.L_x_1428:
[----:B------:R-:W2:Y:S02]  /*135d0*/  LDL.LU R0, [R1+0x54] ;  /* 0x0000540001007983 */ /* 0x000ea40000300800 */
[----:B--2---:R-:W-:-:S04]  /*135e0*/  IADD3 R0, R0, 0x1f, RZ ;  /* 0x0000001f00007810 */ /* 0x004fc80007ffe0ff */
[----:B------:R-:W-:-:S13]  /*135f0*/  ISETP.GE.AND P6, PT, R0, c[0x0][0x53c], PT ;  /* 0x00014f0000007a0c */ /* 0x000fda0003fc6270 */
[----:B------:R-:W-:Y:S05]  /*13600*/  @P6 BRA `(.L_x_1425) ;  /* 0x00000c2000006947 */ /* 0x000fea0003800000 */
[----:B------:R2:W-:Y:S01]  /*13610*/  STL [R1+0x54], R0 ;  /* 0x0000540001007387 */ /* 0x0005e20000100800 */
[----:B------:R-:W-:Y:S01]  /*13620*/  CS2R R6, SRZ ;  /* 0x0000000000067805 */ /* 0x000fe2000001ff00 */
[----:B--2---:R-:W-:-:S04]  /*13630*/  IADD3 R0, R0, R12, RZ ;  /* 0x0000000c00007210 */ /* 0x004fc80007ffe0ff */
        /* <DEDUP_REMOVED lines=10> */
.L_x_1495:
        /* <DEDUP_REMOVED lines=16> */
.L_x_1496:
[----:B--2---:R-:W-:-:S05]  /*137e0*/  IMAD R0, R0, c[0x0][0x538], RZ ;  /* 0x00014e0000007a24 */ /* 0x004fca00078e02ff */
[----:B------:R-:W-:-:S04]  /*137f0*/  IADD3 R8, R0, R8, RZ ;  /* 0x0000000800087210 */ /* 0x000fc80007ffe0ff */
[----:B------:R-:W-:-:S13]  /*13800*/  ISETP.GT.AND P6, PT, R8, R9, PT ;  /* 0x000000090800720c */ /* 0x000fda0003fc4270 */
[----:B-1----:R-:W-:Y:S05]  /*13810*/  @!P6 BRA `(.L_x_1428) ;  /* 0xfffffdb00000e947 */ /* 0x002fea000383ffff */
.L_x_1424:
[----:B------:R-:W-:-:S05]  /*13820*/  IADD3 R8, -R0, R8, RZ ;  /* 0x0000000800087210 */ /* 0x000fca0007ffe1ff */
[----:B------:R-:W-:-:S05]  /*13830*/  IMAD R0, R4, c[0x0][0x538], R8 ;  /* 0x00014e0004007a24 */ /* 0x000fca00078e0208 */
[----:B------:R-:W-:Y:S01]  /*13840*/  ISETP.GT.AND P0, PT, R0, R9, PT ;  /* 0x000000090000720c */ /* 0x000fe20003f04270 */
[----:B------:R-:W-:-:S12]  /*13850*/  BRA.DIV ~URZ, `(.L_x_1429) ;  /* 0x000041827f007947 */ /* 0x000fd8000b800000 */
[----:B------:R-:W-:-:S03]  /*13860*/  VOTE.ANY R5, PT, !P0 ;  /* 0x0000000000057806 */ /* 0x000fc600040e0100 */
.L_x_1497:
[----:B------:R-:W2:Y:S01]  /*13870*/  LDL.LU R2, [R1+0x54] ;  /* 0x0000540001027983 */ /* 0x000ea20000300800 */
[----:B------:R-:W2:Y:S02]  /*13880*/  POPC R0, R5 ;  /* 0x0000000500007309 */ /* 0x000ea40000000000 */
[----:B--2---:R-:W-:-:S05]  /*13890*/  IADD3 R2, R0, R2, RZ ;  /* 0x0000000200027210 */ /* 0x004fca0007ffe0ff */
[----:B------:R2:W-:Y:S01]  /*138a0*/  STL [R1+0x54], R2 ;  /* 0x0000540201007387 */ /* 0x0005e20000100800 */
[----:B------:R-:W-:Y:S05]  /*138b0*/  BRA.DIV ~URZ, `(.L_x_1430) ;  /* 0x000041727f007947 */ /* 0x000fea000b800000 */
[----:B------:R3:W4:Y:S04]  /*138c0*/  SHFL.IDX PT, R10, R6, R0, 0x1f ;  /* 0x00001f00060a7589 */ /* 0x00072800000e0000 */
[----:B------:R3:W1:Y:S02]  /*138d0*/  SHFL.IDX PT, R7, R7, R0, 0x1f ;  /* 0x00001f0007077589 */ /* 0x00066400000e0000 */
.L_x_1498:
[----:B------:R-:W-:Y:S01]  /*138e0*/  ISETP.NE.AND P0, PT, R5, RZ, PT ;  /* 0x000000ff0500720c */ /* 0x000fe20003f05270 */
[----:B------:R-:W-:-:S12]  /*138f0*/  BSSY B0, `(.L_x_1431) ;  /* 0x0000005000007945 */ /* 0x000fd80003800000 */
[----:B------:R-:W-:Y:S05]  /*13900*/  @!P0 BRA `(.L_x_1432) ;  /* 0x0000003000008947 */ /* 0x000fea0003800000 */
[----:B---3--:R-:W-:Y:S01]  /*13910*/  IADD3 R0, R0, -0x1, RZ ;  /* 0xffffffff00007810 */ /* 0x008fe20007ffe0ff */
[----:B------:R-:W-:Y:S05]  /*13920*/  BRA.DIV ~URZ, `(.L_x_1433) ;  /* 0x000041d27f007947 */ /* 0x000fea000b800000 */
[----:B------:R3:W2:Y:S02]  /*13930*/  SHFL.IDX PT, R11, R4, R0, 0x1f ;  /* 0x00001f00040b7589 */ /* 0x0006a400000e0000 */
.L_x_1432:
[----:B------:R-:W-:Y:S05]  /*13940*/  BSYNC B0 ;  /* 0x0000000000007941 */ /* 0x000fea0003800000 */
.L_x_1431:
[----:B--23--:R-:W-:Y:S01]  /*13950*/  IMAD R0, R11, c[0x0][0x538], R8 ;  /* 0x00014e000b007a24 */ /* 0x00cfe200078e0208 */
[----:B-1----:R-:W-:Y:S01]  /*13960*/  ISETP.NE.AND P0, PT, R7, 0x1, PT ;  /* 0x000000010700780c */ /* 0x002fe20003f05270 */
[----:B------:R-:W-:Y:S03]  /*13970*/  BSSY B0, `(.L_x_1434) ;  /* 0x0000087000007945 */ /* 0x000fe60003800000 */
[----:B------:R1:W-:Y:S01]  /*13980*/  STL [R1+0x48], R0 ;  /* 0x0000480001007387 */ /* 0x0003e20000100800 */
[----:B------:R-:W-:-:S08]  /*13990*/  IADD3 R9, -R0, R9, RZ ;  /* 0x0000000900097210 */ /* 0x000fd00007ffe1ff */
[----:B------:R-:W-:Y:S05]  /*139a0*/  @!P0 BRA `(.L_x_1435) ;  /* 0x000003e000008947 */ /* 0x000fea0003800000 */
[-C--:B----4-:R-:W-:Y:S02]  /*139b0*/  IABS R2, R10.reuse ;  /* 0x0000000a00027213 */ /* 0x090fe40000000000 */
[----:B------:R-:W-:Y:S02]  /*139c0*/  IABS R8, R10 ;  /* 0x0000000a00087213 */ /* 0x000fe40000000000 */
[----:B-1----:R-:W1:Y:S08]  /*139d0*/  I2F.RP R0, R2 ;  /* 0x0000000200007306 */ /* 0x002e700000209400 */
        /* <DEDUP_REMOVED lines=59> */
.L_x_1435:
[----:B-1----:R-:W2:Y:S01]  /*13d90*/  LDL R0, [R1+0x54] ;  /* 0x0000540001007983 */ /* 0x002ea20000100800 */
[----:B------:R-:W-:-:S04]  /*13da0*/  IMAD.MOV.U32 R2, RZ, RZ, 0x4 ;  /* 0x00000004ff027424 */ /* 0x000fc800078e00ff */
        /* <DEDUP_REMOVED lines=14> */
[----:B------:R-:W-:Y:S01]  /*13e90*/  MOV R2, RZ ;  /* 0x000000ff00027202 */ /* 0x000fe20000000f00 */
[----:B------:R-:W-:-:S04]  /*13ea0*/  IMAD.MOV.U32 R6, RZ, RZ, R0 ;  /* 0x000000ffff067224 */ /* 0x000fc800078e0000 */
        /* <DEDUP_REMOVED lines=11> */
[----:B------:R-:W-:-:S05]  /*13f60*/  @P2 IADD3 R0, R0, 0x1, RZ ;  /* 0x0000000100002810 */ /* 0x000fca0007ffe0ff */
[----:B------:R-:W-:-:S05]  /*13f70*/  IMAD.MOV.U32 R2, RZ, RZ, R0 ;  /* 0x000000ffff027224 */ /* 0x000fca00078e0000 */
[----:B------:R-:W-:Y:S02]  /*13f80*/  @!P0 IADD3 R2, -R2, RZ, RZ ;  /* 0x000000ff02028210 */ /* 0x000fe40007ffe1ff */
        /* <DEDUP_REMOVED lines=15> */
[----:B------:R-:W-:Y:S01]  /*14080*/  IMAD R7, R6, R4, RZ ;  /* 0x0000000406077224 */ /* 0x000fe200078e02ff */
[----:B------:R-:W-:Y:S01]  /*14090*/  MOV R6, R2 ;  /* 0x0000000200067202 */ /* 0x000fe20000000f00 */
[----:B------:R-:W-:-:S04]  /*140a0*/  IMAD.MOV.U32 R2, RZ, RZ, RZ ;  /* 0x000000ffff027224 */ /* 0x000fc800078e00ff */
[----:B------:R-:W-:-:S04]  /*140b0*/  IMAD.HI.U32 R7, R3, R7, R2 ;  /* 0x0000000703077227 */ /* 0x000fc800078e0002 */
[----:B------:R-:W-:-:S04]  /*140c0*/  IMAD.MOV R2, RZ, RZ, -R8 ;  /* 0x000000ffff027224 */ /* 0x000fc800078e0a08 */
        /* <DEDUP_REMOVED lines=17> */
.L_x_1436:
[----:B------:R-:W-:Y:S05]  /*141e0*/  BSYNC B0 ;  /* 0x0000000000007941 */ /* 0x000fea0003800000 */
.L_x_1434:
[----:B------:R-:W-:-:S04]  /*141f0*/  LOP3.LUT R2, RZ, R2, RZ, 0x33, !PT ;  /* 0x00000002ff027212 */ /* 0x000fc800078e33ff */
[----:B-1----:R-:W-:-:S05]  /*14200*/  IADD3 R0, R2, R10, RZ ;  /* 0x0000000a02007210 */ /* 0x002fca0007ffe0ff */
[----:B------:R1:W-:Y:S01]  /*14210*/  STL [R1+0x4c], R0 ;  /* 0x00004c0001007387 */ /* 0x0003e20000100800 */
[----:B------:R-:W-:Y:S05]  /*14220*/  BRA `(.L_x_1437) ;  /* 0x0000005000007947 */ /* 0x000fea0003800000 */
.L_x_1425:
[----:B------:R-:W-:Y:S01]  /*14230*/  MOV R0, c[0x0][0x53c] ;  /* 0x00014f0000007a02 */ /* 0x000fe20000000f00 */
[----:B------:R2:W-:Y:S04]  /*14240*/  STL [R1+0x48], R9 ;  /* 0x0000480901007387 */ /* 0x0005e80000100800 */
[----:B------:R2:W-:Y:S04]  /*14250*/  STL [R1+0x4c], RZ ;  /* 0x00004cff01007387 */ /* 0x0005e80000100800 */
[----:B------:R2:W-:Y:S04]  /*14260*/  STL [R1+0x50], RZ ;  /* 0x000050ff01007387 */ /* 0x0005e80000100800 */
[----:B------:R2:W-:Y:S02]  /*14270*/  STL [R1+0x54], R0 ;  /* 0x0000540001007387 */ /* 0x0005e40000100800 */
.L_x_1437:
[----:B------:R-:W-:Y:S05]  /*14280*/  BSYNC B1 ;  /* 0x0000000000017941 */ /* 0x000fea0003800000 */
.L_x_1423:
[----:B-1----:R-:W3:Y:S04]  /*14290*/  LDL R4, [R1+0x48] ;  /* 0x0000480001047983 */ /* 0x002ee80000100800 */
[----:B------:R-:W3:Y:S04]  /*142a0*/  LDL R5, [R1+0x4c] ;  /* 0x00004c0001057983 */ /* 0x000ee80000100800 */
[----:B------:R-:W3:Y:S04]  /*142b0*/  LDL R6, [R1+0x50] ;  /* 0x0000500001067983 */ /* 0x000ee80000100800 */
[----:B------:R-:W3:Y:S01]  /*142c0*/  LDL R7, [R1+0x54] ;  /* 0x0000540001077983 */ /* 0x000ee20000100800 */
[----:B------:R-:W-:Y:S03]  /*142d0*/  WARPSYNC 0xffffffff ;  /* 0xffffffff00007948 */ /* 0x000fe60003800000 */
[----:B------:R-:W-:Y:S01]  /*142e0*/  BAR.SYNC.DEFER_BLOCKING 0x4, 0x100 ;  /* 0x0104000000007b1d */ /* 0x000fe20000010000 */
[----:B------:R-:W-:-:S13]  /*142f0*/  ISETP.NE.AND P0, PT, R12, RZ, PT ;  /* 0x000000ff0c00720c */ /* 0x000fda0003f05270 */
[----:B---3--:R1:W-:Y:S04]  /*14300*/  @!P0 STS.128 [0xf100], R4 ;  /* 0x00f10004ff008388 */ /* 0x0083e80000000c00 */
[----:B------:R-:W-:Y:S06]  /*14310*/  BAR.ARV 0x5, 0x100 ;  /* 0x0144000000007b1d */ /* 0x000fec0000002000 */
.L_x_1418:
[----:B--2---:R-:W2:Y:S02]  /*14320*/  LDL R0, [R1+0x54] ;  /* 0x0000540001007983 */ /* 0x004ea40000100800 */
[----:B--2---:R-:W-:-:S13]  /*14330*/  ISETP.GE.AND P0, PT, R0, c[0x0][0x53c], PT ;  /* 0x00014f0000007a0c */ /* 0x004fda0003f06270 */
[----:B-1----:R-:W-:Y:S01]  /*14340*/  @P0 CALL.REL.NOINC `(.L_x_1438) ;  /* 0x0000001000000944 */ /* 0x002fe20003c00000 */
[----:B------:R-:W-:Y:S05]  /*14350*/  BRA `(.L_x_1439) ;  /* 0xfffed93000007947 */ /* 0x000fea000383ffff */
.L_x_1438:
[----:B------:R-:W-:Y:S05]  /*14360*/  EXIT ;  /* 0x000000000000794d */ /* 0x000fea0003800000 */
.L_x_1307:
[----:B------:R-:W-:Y:S01]  /*14370*/  IMAD.MOV.U32 R0, RZ, RZ, R5 ;  /* 0x000000ffff007224 */ /* 0x000fe200078e0005 */
[----:B------:R-:W-:Y:S02]  /*14380*/  MOV R2, 0x1 ;  /* 0x0000000100027802 */ /* 0x000fe40000000f00 */
[----:B------:R-:W-:Y:S02]  /*14390*/  MOV R3, 0x143b0 ;  /* 0x000143b000037802 */ /* 0x000fe40000000f00 */
[----:B------:R-:W-:Y:S05]  /*143a0*/  CALL.REL.NOINC `($__internal_22_$__cuda_sm70_shflsync_up_p) ;  /* 0x0000388000007944 */ /* 0x000fea0003c00000 */
[----:B------:R-:W-:Y:S01]  /*143b0*/  MOV R0, R4 ;  /* 0x0000000400007202 */ /* 0x000fe20000000f00 */
[----:B------:R-:W-:Y:S05]  /*143c0*/  BRA `(.L_x_1440) ;  /* 0xfffec09000007947 */ /* 0x000fea000383ffff */
.L_x_1308:
[----:B------:R-:W-:Y:S01]  /*143d0*/  IMAD.MOV.U32 R0, RZ, RZ, R5 ;  /* 0x000000ffff007224 */ /* 0x000fe200078e0005 */
[----:B------:R-:W-:Y:S02]  /*143e0*/  MOV R2, 0x2 ;  /* 0x0000000200027802 */ /* 0x000fe40000000f00 */
[----:B------:R-:W-:Y:S02]  /*143f0*/  MOV R3, 0x14410 ;  /* 0x0001441000037802 */ /* 0x000fe40000000f00 */
[----:B------:R-:W-:Y:S05]  /*14400*/  CALL.REL.NOINC `($__internal_22_$__cuda_sm70_shflsync_up_p) ;  /* 0x0000382000007944 */ /* 0x000fea0003c00000 */
[----:B------:R-:W-:Y:S01]  /*14410*/  SEL R0, R4, RZ, P4 ;  /* 0x000000ff04007207 */ /* 0x000fe20002000000 */
[----:B------:R-:W-:Y:S01]  /*14420*/  IMAD.MOV.U32 R2, RZ, RZ, 0x4 ;  /* 0x00000004ff027424 */ /* 0x000fe200078e00ff */
[----:B------:R-:W-:-:S03]  /*14430*/  MOV R3, 0x14460 ;  /* 0x0001446000037802 */ /* 0x000fc60000000f00 */
[----:B------:R-:W-:Y:S02]  /*14440*/  IMAD.IADD R0, R5, 0x1, R0 ;  /* 0x0000000105007824 */ /* 0x000fe400078e0200 */
        /* <DEDUP_REMOVED lines=13> */
[----:B------:R-:W-:Y:S02]  /*14520*/  MOV R44, 0x1f ;  /* 0x0000001f002c7802 */ /* 0x000fe40000000f00 */
[----:B------:R-:W-:Y:S01]  /*14530*/  MOV R3, 0x14570 ;  /* 0x0001457000037802 */ /* 0x000fe20000000f00 */
[----:B------:R-:W-:-:S04]  /*14540*/  IMAD.IADD R4, R0, 0x1, R4 ;  /* 0x0000000100047824 */ /* 0x000fc800078e0204 */
[----:B------:R-:W-:Y:S02]  /*14550*/  IMAD.MOV.U32 R45, RZ, RZ, R4 ;  /* 0x000000ffff2d7224 */ /* 0x000fe400078e0004 */
[----:B------:R-:W-:Y:S05]  /*14560*/  CALL.REL.NOINC `($__internal_21_$__cuda_sm70_shflsync_idx_p) ;  /* 0x0000366000007944 */ /* 0x000fea0003c00000 */
[----:B------:R-:W-:Y:S01]  /*14570*/  MOV R0, R44 ;  /* 0x0000002c00007202 */ /* 0x000fe20000000f00 */
[----:B------:R-:W-:Y:S05]  /*14580*/  BRA `(.L_x_1441) ;  /* 0xfffebfd000007947 */ /* 0x000fea000383ffff */
.L_x_1310:
[----:B------:R-:W-:Y:S02]  /*14590*/  SEL R0, RZ, 0x1, P0 ;  /* 0x00000001ff007807 */ /* 0x000fe40000000000 */
[----:B------:R-:W-:Y:S02]  /*145a0*/  MOV R2, 0x145c0 ;  /* 0x000145c000027802 */ /* 0x000fe40000000f00 */
[----:B------:R-:W-:Y:S05]  /*145b0*/  CALL.REL.NOINC `($__internal_23_$__cuda_sm70_votesync_ballot) ;  /* 0x000036e000007944 */ /* 0x000fea0003c00000 */
[----:B------:R-:W-:Y:S01]  /*145c0*/  MOV R6, R0 ;  /* 0x0000000000067202 */ /* 0x000fe20000000f00 */
[----:B------:R-:W-:Y:S05]  /*145d0*/  BRA `(.L_x_1442) ;  /* 0xfffec01000007947 */ /* 0x000fea000383ffff */
.L_x_1311:
[----:B------:R-:W-:Y:S01]  /*145e0*/  IMAD.MOV.U32 R45, RZ, RZ, R9 ;  /* 0x000000ffff2d7224 */ /* 0x000fe200078e0009 */
[----:B-1----:R-:W-:Y:S01]  /*145f0*/  MOV R2, R0 ;  /* 0x0000000000027202 */ /* 0x002fe20000000f00 */
[----:B------:R-:W-:Y:S01]  /*14600*/  IMAD.MOV.U32 R44, RZ, RZ, 0x1f ;  /* 0x0000001fff2c7424 */ /* 0x000fe200078e00ff */
[----:B------:R-:W-:Y:S02]  /*14610*/  MOV R3, 0x14630 ;  /* 0x0001463000037802 */ /* 0x000fe40000000f00 */
[----:B------:R-:W-:Y:S05]  /*14620*/  CALL.REL.NOINC `($__internal_21_$__cuda_sm70_shflsync_idx_p) ;  /* 0x000035a000007944 */ /* 0x000fea0003c00000 */
[----:B------:R-:W-:Y:S01]  /*14630*/  IMAD.MOV.U32 R12, RZ, RZ, R44 ;  /* 0x000000ffff0c7224 */ /* 0x000fe200078e002c */
[----:B------:R-:W-:Y:S01]  /*14640*/  MOV R45, R8 ;  /* 0x00000008002d7202 */ /* 0x000fe20000000f00 */
[----:B------:R-:W-:Y:S01]  /*14650*/  IMAD.MOV.U32 R5, RZ, RZ, RZ ;  /* 0x000000ffff057224 */ /* 0x000fe200078e00ff */
[----:B------:R-:W-:Y:S01]  /*14660*/  MOV R2, R0 ;  /* 0x0000000000027202 */ /* 0x000fe20000000f00 */
[----:B------:R-:W-:Y:S01]  /*14670*/  IMAD.MOV.U32 R44, RZ, RZ, 0x1f ;  /* 0x0000001fff2c7424 */ /* 0x000fe200078e00ff */
[----:B------:R-:W-:-:S02]  /*14680*/  MOV R3, 0x146a0 ;  /* 0x000146a000037802 */ /* 0x000fc40000000f00 */
[----:B------:R-:W-:Y:S05]  /*14690*/  CALL.REL.NOINC `($__internal_21_$__cuda_sm70_shflsync_idx_p) ;  /* 0x0000353000007944 */ /* 0x000fea0003c00000 */
[----:B------:R-:W-:Y:S01]  /*146a0*/  MOV R9, R44 ;  /* 0x0000002c00097202 */ /* 0x000fe20000000f00 */
[----:B------:R-:W-:Y:S05]  /*146b0*/  BRA `(.L_x_1443) ;  /* 0xfffebfa000007947 */ /* 0x000fea000383ffff */
.L_x_1314:
[----:B------:R-:W-:Y:S01]  /*146c0*/  IMAD.MOV.U32 R45, RZ, RZ, R4 ;  /* 0x000000ffff2d7224 */ /* 0x000fe200078e0004 */
[----:B-1----:R-:W-:Y:S01]  /*146d0*/  MOV R2, R0 ;  /* 0x0000000000027202 */ /* 0x002fe20000000f00 */
[----:B------:R-:W-:Y:S01]  /*146e0*/  IMAD.MOV.U32 R44, RZ, RZ, 0x1f ;  /* 0x0000001fff2c7424 */ /* 0x000fe200078e00ff */
[----:B------:R-:W-:-:S02]  /*146f0*/  MOV R3, 0x14710 ;  /* 0x0001471000037802 */ /* 0x000fc40000000f00 */
[----:B---34-:R-:W-:Y:S05]  /*14700*/  CALL.REL.NOINC `($__internal_21_$__cuda_sm70_shflsync_idx_p) ;  /* 0x000034c000007944 */ /* 0x018fea0003c00000 */
[----:B------:R-:W-:Y:S01]  /*14710*/  MOV R5, R44 ;  /* 0x0000002c00057202 */ /* 0x000fe20000000f00 */
[----:B------:R-:W-:Y:S05]  /*14720*/  BRA `(.L_x_1313) ;  /* 0xfffebf9000007947 */ /* 0x000fea000383ffff */
.L_x_1327:
[----:B------:R-:W-:Y:S01]  /*14730*/  IMAD.MOV.U32 R45, RZ, RZ, R10 ;  /* 0x000000ffff2d7224 */ /* 0x000fe200078e000a */
[----:B------:R-:W-:Y:S01]  /*14740*/  MOV R2, 0x3 ;  /* 0x0000000300027802 */ /* 0x000fe20000000f00 */
[----:B------:R-:W-:Y:S01]  /*14750*/  IMAD.MOV.U32 R44, RZ, RZ, 0x181f ;  /* 0x0000181fff2c7424 */ /* 0x000fe200078e00ff */
[----:B------:R-:W-:-:S02]  /*14760*/  MOV R3, 0x14780 ;  /* 0x0001478000037802 */ /* 0x000fc40000000f00 */
[----:B------:R-:W-:Y:S05]  /*14770*/  CALL.REL.NOINC `($__internal_21_$__cuda_sm70_shflsync_idx_p) ;  /* 0x0000345000007944 */ /* 0x000fea0003c00000 */
[----:B------:R-:W-:Y:S01]  /*14780*/  IMAD.MOV.U32 R6, RZ, RZ, R44 ;  /* 0x000000ffff067224 */ /* 0x000fe200078e002c */
[----:B------:R-:W-:Y:S01]  /*14790*/  MOV R2, 0x3 ;  /* 0x0000000300027802 */ /* 0x000fe20000000f00 */
[----:B------:R-:W-:Y:S01]  /*147a0*/  IMAD.MOV.U32 R45, RZ, RZ, R12 ;  /* 0x000000ffff2d7224 */ /* 0x000fe200078e000c */
[----:B------:R-:W-:-:S02]  /*147b0*/  MOV R44, 0x181f ;  /* 0x0000181f002c7802 */ /* 0x000fc40000000f00 */
[----:B------:R-:W-:Y:S02]  /*147c0*/  MOV R3, 0x147e0 ;  /* 0x000147e000037802 */ /* 0x000fe40000000f00 */
[----:B------:R-:W-:Y:S05]  /*147d0*/  CALL.REL.NOINC `($__internal_21_$__cuda_sm70_shflsync_idx_p) ;  /* 0x000033f000007944 */ /* 0x000fea0003c00000 */
[----:B------:R-:W-:Y:S01]  /*147e0*/  MOV R2, R44 ;  /* 0x0000002c00027202 */ /* 0x000fe20000000f00 */
[----:B------:R-:W-:Y:S05]  /*147f0*/  BRA `(.L_x_1444) ;  /* 0xfffef0c000007947 */ /* 0x000fea000383ffff */
.L_x_1330:
[----:B------:R-:W-:Y:S01]  /*14800*/  IMAD.MOV.U32 R45, RZ, RZ, R0 ;  /* 0x000000ffff2d7224 */ /* 0x000fe200078e0000 */
[----:B------:R-:W-:Y:S01]  /*14810*/  MOV R2, RZ ;  /* 0x000000ff00027202 */ /* 0x000fe20000000f00 */
[----:B------:R-:W-:Y:S01]  /*14820*/  IMAD.MOV.U32 R44, RZ, RZ, 0x181f ;  /* 0x0000181fff2c7424 */ /* 0x000fe200078e00ff */
[----:B------:R-:W-:Y:S02]  /*14830*/  MOV R3, 0x14850 ;  /* 0x0001485000037802 */ /* 0x000fe40000000f00 */
[----:B------:R-:W-:Y:S05]  /*14840*/  CALL.REL.NOINC `($__internal_21_$__cuda_sm70_shflsync_idx_p) ;  /* 0x0000338000007944 */ /* 0x000fea0003c00000 */
[----:B------:R-:W-:Y:S01]  /*14850*/  MOV R5, R44 ;  /* 0x0000002c00057202 */ /* 0x000fe20000000f00 */
[----:B------:R-:W-:Y:S05]  /*14860*/  BRA `(.L_x_1445) ;  /* 0xffff058000007947 */ /* 0x000fea000383ffff */
.L_x_1331:
[----:B------:R-:W-:Y:S01]  /*14870*/  IMAD.MOV.U32 R45, RZ, RZ, R4 ;  /* 0x000000ffff2d7224 */ /* 0x000fe200078e0004 */
[----:B------:R-:W-:Y:S01]  /*14880*/  MOV R2, RZ ;  /* 0x000000ff00027202 */ /* 0x000fe20000000f00 */
[----:B------:R-:W-:Y:S01]  /*14890*/  IMAD.MOV.U32 R44, RZ, RZ, 0x181f ;  /* 0x0000181fff2c7424 */ /* 0x000fe200078e00ff */
[----:B------:R-:W-:Y:S02]  /*148a0*/  MOV R3, 0x148c0 ;  /* 0x000148c000037802 */ /* 0x000fe40000000f00 */
[----:B-12---:R-:W-:Y:S05]  /*148b0*/  CALL.REL.NOINC `($__internal_21_$__cuda_sm70_shflsync_idx_p) ;  /* 0x0000331000007944 */ /* 0x006fea0003c00000 */
[----:B------:R-:W-:Y:S01]  /*148c0*/  MOV R2, R44 ;  /* 0x0000002c00027202 */ /* 0x000fe20000000f00 */
[----:B------:R-:W-:Y:S05]  /*148d0*/  BRA `(.L_x_1446) ;  /* 0xffff053000007947 */ /* 0x000fea000383ffff */
.L_x_1334:
[----:B------:R-:W-:Y:S01]  /*148e0*/  IMAD.MOV.U32 R45, RZ, RZ, R0 ;  /* 0x000000ffff2d7224 */ /* 0x000fe200078e0000 */
[----:B--2-4-:R-:W-:Y:S01]  /*148f0*/  MOV R2, 0x1 ;  /* 0x0000000100027802 */ /* 0x014fe20000000f00 */
[----:B------:R-:W-:Y:S01]  /*14900*/  IMAD.MOV.U32 R44, RZ, RZ, 0x181f ;  /* 0x0000181fff2c7424 */ /* 0x000fe200078e00ff */
[----:B------:R-:W-:-:S02]  /*14910*/  MOV R3, 0x14930 ;  /* 0x0001493000037802 */ /* 0x000fc40000000f00 */
[----:B-1-3--:R-:W-:Y:S05]  /*14920*/  CALL.REL.NOINC `($__internal_21_$__cuda_sm70_shflsync_idx_p) ;  /* 0x000032a000007944 */ /* 0x00afea0003c00000 */
        /* <DEDUP_REMOVED lines=8> */
.L_x_1337:
[----:B------:R-:W-:Y:S01]  /*149b0*/  IMAD.MOV.U32 R45, RZ, RZ, R0 ;  /* 0x000000ffff2d7224 */ /* 0x000fe200078e0000 */
[----:B-1--4-:R-:W-:Y:S01]  /*149c0*/  MOV R2, 0x2 ;  /* 0x0000000200027802 */ /* 0x012fe20000000f00 */
[----:B------:R-:W-:Y:S01]  /*149d0*/  IMAD.MOV.U32 R44, RZ, RZ, 0x181f ;  /* 0x0000181fff2c7424 */ /* 0x000fe200078e00ff */
[----:B------:R-:W-:Y:S02]  /*149e0*/  MOV R3, 0x14a00 ;  /* 0x00014a0000037802 */ /* 0x000fe40000000f00 */
[----:B--23--:R-:W-:Y:S05]  /*149f0*/  CALL.REL.NOINC `($__internal_21_$__cuda_sm70_shflsync_idx_p) ;  /* 0x000031d000007944 */ /* 0x00cfea0003c00000 */
[----:B------:R-:W-:Y:S01]  /*14a00*/  MOV R5, R44 ;  /* 0x0000002c00057202 */ /* 0x000fe20000000f00 */
[----:B------:R-:W-:Y:S05]  /*14a10*/  BRA `(.L_x_1448) ;  /* 0xffff066000007947 */ /* 0x000fea000383ffff */
.L_x_1338:
[----:B------:R-:W-:Y:S01]  /*14a20*/  IMAD.MOV.U32 R45, RZ, RZ, R4 ;  /* 0x000000ffff2d7224 */ /* 0x000fe200078e0004 */
[----:B----4-:R-:W-:Y:S01]  /*14a30*/  MOV R2, 0x2 ;  /* 0x0000000200027802 */ /* 0x010fe20000000f00 */
[----:B------:R-:W-:Y:S01]  /*14a40*/  IMAD.MOV.U32 R44, RZ, RZ, 0x181f ;  /* 0x0000181fff2c7424 */ /* 0x000fe200078e00ff */
[----:B------:R-:W-:Y:S02]  /*14a50*/  MOV R3, 0x14a70 ;  /* 0x00014a7000037802 */ /* 0x000fe40000000f00 */
[----:B-123--:R-:W-:Y:S05]  /*14a60*/  CALL.REL.NOINC `($__internal_21_$__cuda_sm70_shflsync_idx_p) ;  /* 0x0000316000007944 */ /* 0x00efea0003c00000 */
[----:B------:R-:W-:Y:S01]  /*14a70*/  MOV R2, R44 ;  /* 0x0000002c00027202 */ /* 0x000fe20000000f00 */
[----:B------:R-:W-:Y:S05]  /*14a80*/  BRA `(.L_x_1449) ;  /* 0xffff061000007947 */ /* 0x000fea000383ffff */
.L_x_1341:
[----:B------:R-:W-:Y:S01]  /*14a90*/  IMAD.MOV.U32 R45, RZ, RZ, R0 ;  /* 0x000000ffff2d7224 */ /* 0x000fe200078e0000 */
[----:B-1----:R-:W-:Y:S01]  /*14aa0*/  MOV R2, 0x3 ;  /* 0x0000000300027802 */ /* 0x002fe20000000f00 */
[----:B------:R-:W-:Y:S01]  /*14ab0*/  IMAD.MOV.U32 R44, RZ, RZ, 0x181f ;  /* 0x0000181fff2c7424 */ /* 0x000fe200078e00ff */
[----:B------:R-:W-:-:S02]  /*14ac0*/  MOV R3, 0x14ae0 ;  /* 0x00014ae000037802 */ /* 0x000fc40000000f00 */
[----:B--234-:R-:W-:Y:S05]  /*14ad0*/  CALL.REL.NOINC `($__internal_21_$__cuda_sm70_shflsync_idx_p) ;  /* 0x000030f000007944 */ /* 0x01cfea0003c00000 */
        /* <DEDUP_REMOVED lines=8> */
.L_x_1342:
[----:B------:R-:W-:Y:S01]  /*14b60*/  IMAD.MOV.U32 R45, RZ, RZ, R4 ;  /* 0x000000ffff2d7224 */ /* 0x000fe200078e0004 */
[----:B------:R-:W-:Y:S01]  /*14b70*/  MOV R2, RZ ;  /* 0x000000ff00027202 */ /* 0x000fe20000000f00 */
[----:B------:R-:W-:Y:S01]  /*14b80*/  IMAD.MOV.U32 R44, RZ, RZ, 0x1c1f ;  /* 0x00001c1fff2c7424 */ /* 0x000fe200078e00ff */
[----:B------:R-:W-:Y:S02]  /*14b90*/  MOV R3, 0x14bb0 ;  /* 0x00014bb000037802 */ /* 0x000fe40000000f00 */
[----:B------:R-:W-:Y:S05]  /*14ba0*/  CALL.REL.NOINC `($__internal_21_$__cuda_sm70_shflsync_idx_p) ;  /* 0x0000302000007944 */ /* 0x000fea0003c00000 */
[----:B------:R-:W-:Y:S01]  /*14bb0*/  MOV R0, R44 ;  /* 0x0000002c00007202 */ /* 0x000fe20000000f00 */
[----:B------:R-:W-:Y:S05]  /*14bc0*/  BRA `(.L_x_1451) ;  /* 0xffff07f000007947 */ /* 0x000fea000383ffff */
.L_x_1343:
[----:B------:R-:W-:Y:S01]  /*14bd0*/  IMAD.MOV.U32 R45, RZ, RZ, R4 ;  /* 0x000000ffff2d7224 */ /* 0x000fe200078e0004 */
[----:B------:R-:W-:Y:S01]  /*14be0*/  MOV R2, 0x1 ;  /* 0x0000000100027802 */ /* 0x000fe20000000f00 */
[----:B------:R-:W-:Y:S01]  /*14bf0*/  IMAD.MOV.U32 R44, RZ, RZ, 0x1c1f ;  /* 0x00001c1fff2c7424 */ /* 0x000fe200078e00ff */
[----:B------:R-:W-:Y:S02]  /*14c00*/  MOV R3, 0x14c20 ;  /* 0x00014c2000037802 */ /* 0x000fe40000000f00 */
[----:B-1----:R-:W-:Y:S05]  /*14c10*/  CALL.REL.NOINC `($__internal_21_$__cuda_sm70_shflsync_idx_p) ;  /* 0x00002fb000007944 */ /* 0x002fea0003c00000 */
[----:B------:R-:W-:-:S05]  /*14c20*/  IMAD.IADD R0, R5, 0x1, R44 ;  /* 0x0000000105007824 */ /* 0x000fca00078e022c */
        /* <DEDUP_REMOVED lines=98> */
[----:B------:R-:W-:Y:S02]  /*15250*/  FSEL R145, R26, -INF , P6 ;  /* 0xff8000001a917808 */ /* 0x000fe40003000000 */
[----:B------:R-:W-:Y:S02]  /*15260*/  FMNMX.FTZ R0, R126, R0, !PT ;  /* 0x000000007e007209 */ /* 0x000fe40007810000 */
[----:B------:R-:W-:Y:S02]  /*15270*/  FMNMX.FTZ R5, R146, R5, !PT ;  /* 0x0000000592057209 */ /* 0x000fe40007810000 */
[----:B------:R-:W-:Y:S02]  /*15280*/  FMNMX.FTZ R0, R137, R0, !PT ;  /* 0x0000000089007209 */ /* 0x000fe40007810000 */
[----:B------:R-:W-:-:S02]  /*15290*/  FSEL R144, R25, -INF , P5 ;  /* 0xff80000019907808 */ /* 0x000fc40002800000 */
[----:B------:R-:W-:Y:S02]  /*152a0*/  FMNMX.FTZ R5, R145, R5, !PT ;  /* 0x0000000591057209 */ /* 0x000fe40007810000 */
[----:B------:R-:W-:Y:S02]  /*152b0*/  FMNMX.FTZ R0, R136, R0, !PT ;  /* 0x0000000088007209 */ /* 0x000fe40007810000 */
[----:B------:R-:W-:Y:S02]  /*152c0*/  FSEL R143, R24, -INF , P4 ;  /* 0xff800000188f7808 */ /* 0x000fe40002000000 */
[----:B------:R-:W-:Y:S02]  /*152d0*/  FMNMX.FTZ R5, R144, R5, !PT ;  /* 0x0000000590057209 */ /* 0x000fe40007810000 */
[----:B------:R-:W-:Y:S01]  /*152e0*/  FMNMX.FTZ R69, R127, R0, !PT ;  /* 0x000000007f457209 */ /* 0x000fe20007810000 */
[----:B------:R-:W-:Y:S01]  /*152f0*/  IMAD.MOV.U32 R0, RZ, RZ, 0x2 ;  /* 0x00000002ff007424 */ /* 0x000fe200078e00ff */
[----:B------:R-:W-:-:S02]  /*15300*/  FSEL R142, R23, -INF , P0 ;  /* 0xff800000178e7808 */ /* 0x000fc40000000000 */
[----:B------:R-:W-:Y:S01]  /*15310*/  FMNMX.FTZ R5, R143, R5, !PT ;  /* 0x000000058f057209 */ /* 0x000fe20007810000 */
[----:B------:R-:W-:Y:S01]  /*15320*/  IMAD.MOV.U32 R4, RZ, RZ, R69 ;  /* 0x000000ffff047224 */ /* 0x000fe200078e0045 */
[----:B------:R-:W-:Y:S02]  /*15330*/  MOV R2, 0x15360 ;  /* 0x0001536000027802 */ /* 0x000fe40000000f00 */
[----:B------:R-:W-:Y:S02]  /*15340*/  FMNMX.FTZ R5, R142, R5, !PT ;  /* 0x000000058e057209 */ /* 0x000fe40007810000 */
[----:B------:R-:W-:Y:S05]  /*15350*/  CALL.REL.NOINC `($__internal_20_$__cuda_sm70_shflsync_bfly_p) ;  /* 0x0000281000007944 */ /* 0x000fea0003c00000 */
[----:B------:R-:W-:Y:S01]  /*15360*/  FMNMX.FTZ R69, R69, R0, !PT ;  /* 0x0000000045457209 */ /* 0x000fe20007810000 */
[----:B------:R-:W-:Y:S01]  /*15370*/  IMAD.MOV.U32 R0, RZ, RZ, 0x1 ;  /* 0x00000001ff007424 */ /* 0x000fe200078e00ff */
[----:B------:R-:W-:-:S03]  /*15380*/  MOV R2, 0x153b0 ;  /* 0x000153b000027802 */ /* 0x000fc60000000f00 */
[----:B------:R-:W-:Y:S02]  /*15390*/  IMAD.MOV.U32 R4, RZ, RZ, R69 ;  /* 0x000000ffff047224 */ /* 0x000fe400078e0045 */
[----:B------:R-:W-:Y:S05]  /*153a0*/  CALL.REL.NOINC `($__internal_20_$__cuda_sm70_shflsync_bfly_p) ;  /* 0x000027c000007944 */ /* 0x000fea0003c00000 */
[----:B------:R-:W-:Y:S01]  /*153b0*/  FMNMX.FTZ R69, R69, R0, !PT ;  /* 0x0000000045457209 */ /* 0x000fe20007810000 */
[----:B------:R-:W-:Y:S01]  /*153c0*/  IMAD.MOV.U32 R4, RZ, RZ, R5 ;  /* 0x000000ffff047224 */ /* 0x000fe200078e0005 */
[----:B------:R-:W-:Y:S01]  /*153d0*/  MOV R2, 0x15400 ;  /* 0x0001540000027802 */ /* 0x000fe20000000f00 */
[----:B------:R-:W-:Y:S02]  /*153e0*/  IMAD.MOV.U32 R0, RZ, RZ, 0x2 ;  /* 0x00000002ff007424 */ /* 0x000fe400078e00ff */
[----:B------:R-:W-:Y:S05]  /*153f0*/  CALL.REL.NOINC `($__internal_20_$__cuda_sm70_shflsync_bfly_p) ;  /* 0x0000277000007944 */ /* 0x000fea0003c00000 */
[----:B------:R-:W-:Y:S01]  /*15400*/  FMNMX.FTZ R4, R5, R0, !PT ;  /* 0x0000000005047209 */ /* 0x000fe20007810000 */
[----:B------:R-:W-:Y:S01]  /*15410*/  IMAD.MOV.U32 R0, RZ, RZ, 0x1 ;  /* 0x00000001ff007424 */ /* 0x000fe200078e00ff */
[----:B------:R-:W-:Y:S02]  /*15420*/  MOV R2, 0x15440 ;  /* 0x0001544000027802 */ /* 0x000fe40000000f00 */
[----:B------:R-:W-:Y:S05]  /*15430*/  CALL.REL.NOINC `($__internal_20_$__cuda_sm70_shflsync_bfly_p) ;  /* 0x0000273000007944 */ /* 0x000fea0003c00000 */
[----:B------:R-:W-:Y:S01]  /*15440*/  MOV R5, R0 ;  /* 0x0000000000057202 */ /* 0x000fe20000000f00 */
[----:B------:R-:W-:Y:S05]  /*15450*/  BRA `(.L_x_1452) ;  /* 0xffff0a9000007947 */ /* 0x000fea000383ffff */
.L_x_1347:
[----:B------:R-:W-:Y:S01]  /*15460*/  MOV R2, RZ ;  /* 0x000000ff00027202 */ /* 0x000fe20000000f00 */
[----:B------:R-:W-:Y:S01]  /*15470*/  IMAD.MOV.U32 R45, RZ, RZ, R5 ;  /* 0x000000ffff2d7224 */ /* 0x000fe200078e0005 */
[----:B------:R-:W-:Y:S01]  /*15480*/  MOV R3, 0x154b0 ;  /* 0x000154b000037802 */ /* 0x000fe20000000f00 */
[----:B------:R-:W-:Y:S02]  /*15490*/  IMAD.MOV.U32 R44, RZ, RZ, 0x181f ;  /* 0x0000181fff2c7424 */ /* 0x000fe400078e00ff */
[----:B------:R-:W-:Y:S05]  /*154a0*/  CALL.REL.NOINC `($__internal_21_$__cuda_sm70_shflsync_idx_p) ;  /* 0x0000272000007944 */ /* 0x000fea0003c00000 */
[----:B------:R-:W-:Y:S01]  /*154b0*/  MOV R0, R44 ;  /* 0x0000002c00007202 */ /* 0x000fe20000000f00 */
[----:B------:R-:W-:-:S05]  /*154c0*/  BRA `(.L_x_1453) ;  /* 0xffff260000007947 */ /* 0x000fca000383ffff */
.L_x_1348:
[----:B------:R-:W-:Y:S01]  /*154d0*/  MOV R2, RZ ;  /* 0x000000ff00027202 */ /* 0x000fe20000000f00 */
[----:B------:R-:W-:Y:S01]  /*154e0*/  IMAD.MOV.U32 R45, RZ, RZ, R6 ;  /* 0x000000ffff2d7224 */ /* 0x000fe200078e0006 */
[----:B------:R-:W-:Y:S01]  /*154f0*/  MOV R3, 0x15520 ;  /* 0x0001552000037802 */ /* 0x000fe20000000f00 */
[----:B------:R-:W-:Y:S02]  /*15500*/  IMAD.MOV.U32 R44, RZ, RZ, 0x181f ;  /* 0x0000181fff2c7424 */ /* 0x000fe400078e00ff */
[----:B-12---:R-:W-:Y:S05]  /*15510*/  CALL.REL.NOINC `($__internal_21_$__cuda_sm70_shflsync_idx_p) ;  /* 0x000026b000007944 */ /* 0x006fea0003c00000 */
[C---:B------:R-:W-:Y:S01]  /*15520*/  ISETP.GE.AND P4, PT, R238.reuse, c[0x0][0x1d4], PT ;  /* 0x00007500ee007a0c */ /* 0x040fe20003f86270 */
[----:B------:R-:W-:Y:S01]  /*15530*/  IMAD.SHL.U32 R3, R238, 0x2, RZ ;  /* 0x00000002ee037824 */ /* 0x000fe200078e00ff */
[C---:B------:R-:W-:Y:S01]  /*15540*/  ISETP.GE.AND P0, PT, R248.reuse, c[0x0][0x1d4], PT ;  /* 0x00007500f8007a0c */ /* 0x040fe20003f06270 */
[----:B------:R-:W-:Y:S01]  /*15550*/  IMAD.SHL.U32 R2, R248, 0x2, RZ ;  /* 0x00000002f8027824 */ /* 0x000fe200078e00ff */
[----:B------:R-:W-:Y:S01]  /*15560*/  SEL R4, RZ, 0x10, P4 ;  /* 0x00000010ff047807 */ /* 0x000fe20002000000 */
[----:B------:R-:W-:Y:S01]  /*15570*/  IMAD.MOV.U32 R45, RZ, RZ, R5 ;  /* 0x000000ffff2d7224 */ /* 0x000fe200078e0005 */
[----:B------:R-:W-:Y:S05]  /*15580*/  IADD3 R12, P5, R44, R3, RZ ;  /* 0x000000032c0c7210 */ /* 0x000fea0007fbe0ff */
[----:B------:R-:W-:Y:S01]  /*15590*/  IMAD.X R13, R0, 0x1, R220, P5 ;  /* 0x00000001000d7824 */ /* 0x000fe200028e06dc */
[----:B------:R-:W-:Y:S01]  /*155a0*/  IADD3 R2, P5, R44, R2, RZ ;  /* 0x000000022c027210 */ /* 0x000fe20007fbe0ff */
[----:B------:R-:W-:Y:S03]  /*155b0*/  IMAD.MOV.U32 R44, RZ, RZ, 0x181f ;  /* 0x0000181fff2c7424 */ /* 0x000fe600078e00ff */
[----:B------:R-:W-:Y:S01]  /*155c0*/  @!PT LDS RZ, [RZ] ;  /* 0x00000000fffff984 */ /* 0x000fe20000000800 */
[----:B------:R-:W-:Y:S01]  /*155d0*/  @!PT LDS RZ, [RZ] ;  /* 0x00000000fffff984 */ /* 0x000fe20000000800 */
[----:B------:R-:W-:Y:S01]  /*155e0*/  @!PT LDS RZ, [RZ] ;  /* 0x00000000fffff984 */ /* 0x000fe20000000800 */
[----:B------:R1:W-:Y:S01]  /*155f0*/  LDGSTS.E.BYPASS.LTC128B.128 [R215+0x100], [R12.64], !P4 ;  /* 0x001000000cd77fae */ /* 0x0003e2000e101d46 */
[----:B------:R-:W-:Y:S01]  /*15600*/  IMAD.X R3, R0, 0x1, R221, P5 ;  /* 0x0000000100037824 */ /* 0x000fe200028e06dd */
[----:B------:R-:W-:Y:S04]  /*15610*/  SEL R0, RZ, 0x10, P0 ;  /* 0x00000010ff007807 */ /* 0x000fe80000000000 */
[----:B------:R2:W-:Y:S02]  /*15620*/  LDGSTS.E.BYPASS.LTC128B.128 [R215+0x3900], [R2.64], !P0 ;  /* 0x0390000002d77fae */ /* 0x0005e4000c101d46 */
[----:B--2---:R-:W-:Y:S01]  /*15630*/  MOV R3, 0x15660 ;  /* 0x0001566000037802 */ /* 0x004fe20000000f00 */
[----:B------:R-:W-:Y:S03]  /*15640*/  IMAD.MOV.U32 R2, RZ, RZ, 0x1 ;  /* 0x00000001ff027424 */ /* 0x000fe600078e00ff */
[----:B-1----:R-:W-:Y:S05]  /*15650*/  CALL.REL.NOINC `($__internal_21_$__cuda_sm70_shflsync_idx_p) ;  /* 0x0000257000007944 */ /* 0x002fea0003c00000 */
[----:B------:R-:W-:Y:S01]  /*15660*/  MOV R2, 0x1 ;  /* 0x0000000100027802 */ /* 0x000fe20000000f00 */
[----:B------:R-:W-:Y:S01]  /*15670*/  IMAD.MOV.U32 R7, RZ, RZ, R44 ;  /* 0x000000ffff077224 */ /* 0x000fe200078e002c */
[----:B------:R-:W-:Y:S01]  /*15680*/  MOV R44, 0x181f ;  /* 0x0000181f002c7802 */ /* 0x000fe20000000f00 */
[----:B------:R-:W-:Y:S01]  /*15690*/  IMAD.MOV.U32 R45, RZ, RZ, R6 ;  /* 0x000000ffff2d7224 */ /* 0x000fe200078e0006 */
[----:B------:R-:W-:Y:S02]  /*156a0*/  MOV R3, 0x156c0 ;  /* 0x000156c000037802 */ /* 0x000fe40000000f00 */
[----:B------:R-:W-:Y:S05]  /*156b0*/  CALL.REL.NOINC `($__internal_21_$__cuda_sm70_shflsync_idx_p) ;  /* 0x0000251000007944 */ /* 0x000fea0003c00000 */
[----:B------:R-:W-:Y:S01]  /*156c0*/  IADD3 R2, -R4, 0x10, RZ ;  /* 0x0000001004027810 */ /* 0x000fe20007ffe1ff */
[----:B------:R-:W-:Y:S01]  /*156d0*/  IMAD.SHL.U32 R3, R238, 0x2, RZ ;  /* 0x00000002ee037824 */ /* 0x000fe200078e00ff */
[----:B------:R-:W-:Y:S01]  /*156e0*/  ISETP.NE.U32.AND P5, PT, R4, RZ, PT ;  /* 0x000000ff0400720c */ /* 0x000fe20003fa5070 */
[----:B------:R-:W-:Y:S01]  /*156f0*/  IMAD.SHL.U32 R12, R248, 0x2, RZ ;  /* 0x00000002f80c7824 */ /* 0x000fe200078e00ff */
[----:B------:R-:W-:Y:S01]  /*15700*/  LOP3.LUT R2, R2, 0xf, RZ, 0xc0, !PT ;  /* 0x0000000f02027812 */ /* 0x000fe200078ec0ff */
[----:B------:R-:W-:Y:S03]  /*15710*/  IMAD.MOV.U32 R45, RZ, RZ, R5 ;  /* 0x000000ffff2d7224 */ /* 0x000fe600078e0005 */
        /* <DEDUP_REMOVED lines=15> */
[----:B------:R-:W-:Y:S05]  /*15810*/  CALL.REL.NOINC `($__internal_21_$__cuda_sm70_shflsync_idx_p) ;  /* 0x000023b000007944 */ /* 0x000fea0003c00000 */
[----:B------:R-:W-:Y:S01]  /*15820*/  MOV R2, 0x2 ;  /* 0x0000000200027802 */ /* 0x000fe20000000f00 */
[----:B------:R-:W-:Y:S01]  /*15830*/  IMAD.MOV.U32 R12, RZ, RZ, R44 ;  /* 0x000000ffff0c7224 */ /* 0x000fe200078e002c */
[----:B------:R-:W-:Y:S01]  /*15840*/  MOV R44, 0x181f ;  /* 0x0000181f002c7802 */ /* 0x000fe20000000f00 */
[----:B------:R-:W-:Y:S01]  /*15850*/  IMAD.MOV.U32 R45, RZ, RZ, R6 ;  /* 0x000000ffff2d7224 */ /* 0x000fe200078e0006 */
[----:B------:R-:W-:Y:S02]  /*15860*/  MOV R3, 0x15880 ;  /* 0x0001588000037802 */ /* 0x000fe40000000f00 */
[----:B------:R-:W-:Y:S05]  /*15870*/  CALL.REL.NOINC `($__internal_21_$__cuda_sm70_shflsync_idx_p) ;  /* 0x0000235000007944 */ /* 0x000fea0003c00000 */
[----:B------:R-:W-:Y:S01]  /*15880*/  MOV R7, R44 ;  /* 0x0000002c00077202 */ /* 0x000fe20000000f00 */
[----:B------:R-:W-:-:S05]  /*15890*/  BRA `(.L_x_1454) ;  /* 0xffff23c000007947 */ /* 0x000fca000383ffff */
.L_x_1349:
[----:B--2---:R-:W-:Y:S01]  /*158a0*/  MOV R2, 0x3 ;  /* 0x0000000300027802 */ /* 0x004fe20000000f00 */
[----:B------:R-:W-:Y:S01]  /*158b0*/  IMAD.MOV.U32 R45, RZ, RZ, R5 ;  /* 0x000000ffff2d7224 */ /* 0x000fe200078e0005 */
[----:B------:R-:W-:Y:S01]  /*158c0*/  MOV R3, 0x158f0 ;  /* 0x000158f000037802 */ /* 0x000fe20000000f00 */
[----:B------:R-:W-:Y:S02]  /*158d0*/  IMAD.MOV.U32 R44, RZ, RZ, 0x181f ;  /* 0x0000181fff2c7424 */ /* 0x000fe400078e00ff */
[----:B-1----:R-:W-:Y:S05]  /*158e0*/  CALL.REL.NOINC `($__internal_21_$__cuda_sm70_shflsync_idx_p) ;  /* 0x000022e000007944 */ /* 0x002fea0003c00000 */
        /* <DEDUP_REMOVED lines=8> */
.L_x_1352:
[----:B------:R-:W-:Y:S01]  /*15970*/  MOV R2, RZ ;  /* 0x000000ff00027202 */ /* 0x000fe20000000f00 */
[----:B------:R-:W-:Y:S01]  /*15980*/  IMAD.MOV.U32 R45, RZ, RZ, R0 ;  /* 0x000000ffff2d7224 */ /* 0x000fe200078e0000 */
[----:B------:R-:W-:Y:S01]  /*15990*/  MOV R3, 0x159c0 ;  /* 0x000159c000037802 */ /* 0x000fe20000000f00 */
[----:B------:R-:W-:Y:S02]  /*159a0*/  IMAD.MOV.U32 R44, RZ, RZ, 0x181f ;  /* 0x0000181fff2c7424 */ /* 0x000fe400078e00ff */
[----:B------:R-:W-:Y:S05]  /*159b0*/  CALL.REL.NOINC `($__internal_21_$__cuda_sm70_shflsync_idx_p) ;  /* 0x0000221000007944 */ /* 0x000fea0003c00000 */
[----:B------:R-:W-:Y:S01]  /*159c0*/  MOV R5, R44 ;  /* 0x0000002c00057202 */ /* 0x000fe20000000f00 */
[----:B------:R-:W-:-:S05]  /*159d0*/  BRA `(.L_x_1456) ;  /* 0xffff386000007947 */ /* 0x000fca000383ffff */
.L_x_1353:
[----:B------:R-:W-:Y:S01]  /*159e0*/  MOV R2, RZ ;  /* 0x000000ff00027202 */ /* 0x000fe20000000f00 */
[----:B------:R-:W-:Y:S01]  /*159f0*/  IMAD.MOV.U32 R45, RZ, RZ, R4 ;  /* 0x000000ffff2d7224 */ /* 0x000fe200078e0004 */
[----:B------:R-:W-:Y:S01]  /*15a00*/  MOV R3, 0x15a30 ;  /* 0x00015a3000037802 */ /* 0x000fe20000000f00 */
[----:B------:R-:W-:Y:S02]  /*15a10*/  IMAD.MOV.U32 R44, RZ, RZ, 0x181f ;  /* 0x0000181fff2c7424 */ /* 0x000fe400078e00ff */
[----:B-12---:R-:W-:Y:S05]  /*15a20*/  CALL.REL.NOINC `($__internal_21_$__cuda_sm70_shflsync_idx_p) ;  /* 0x000021a000007944 */ /* 0x006fea0003c00000 */
[----:B------:R-:W-:Y:S01]  /*15a30*/  MOV R2, R44 ;  /* 0x0000002c00027202 */ /* 0x000fe20000000f00 */
[----:B------:R-:W-:-:S05]  /*15a40*/  BRA `(.L_x_1457) ;  /* 0xffff381000007947 */ /* 0x000fca000383ffff */
.L_x_1354:
[----:B--2---:R-:W-:Y:S01]  /*15a50*/  MOV R2, 0x1 ;  /* 0x0000000100027802 */ /* 0x004fe20000000f00 */
[----:B------:R-:W-:Y:S01]  /*15a60*/  IMAD.MOV.U32 R45, RZ, RZ, R0 ;  /* 0x000000ffff2d7224 */ /* 0x000fe200078e0000 */
[----:B------:R-:W-:Y:S01]  /*15a70*/  MOV R3, 0x15aa0 ;  /* 0x00015aa000037802 */ /* 0x000fe20000000f00 */
[----:B------:R-:W-:Y:S02]  /*15a80*/  IMAD.MOV.U32 R44, RZ, RZ, 0x181f ;  /* 0x0000181fff2c7424 */ /* 0x000fe400078e00ff */
[----:B-1-3--:R-:W-:Y:S05]  /*15a90*/  CALL.REL.NOINC `($__internal_21_$__cuda_sm70_shflsync_idx_p) ;  /* 0x0000213000007944 */ /* 0x00afea0003c00000 */
        /* <DEDUP_REMOVED lines=8> */
.L_x_1355:
[----:B-1----:R-:W-:Y:S01]  /*15b20*/  MOV R2, 0x2 ;  /* 0x0000000200027802 */ /* 0x002fe20000000f00 */
[----:B------:R-:W-:Y:S01]  /*15b30*/  IMAD.MOV.U32 R45, RZ, RZ, R0 ;  /* 0x000000ffff2d7224 */ /* 0x000fe200078e0000 */
[----:B------:R-:W-:Y:S01]  /*15b40*/  MOV R3, 0x15b70 ;  /* 0x00015b7000037802 */ /* 0x000fe20000000f00 */
[----:B------:R-:W-:Y:S02]  /*15b50*/  IMAD.MOV.U32 R44, RZ, RZ, 0x181f ;  /* 0x0000181fff2c7424 */ /* 0x000fe400078e00ff */
[----:B---34-:R-:W-:Y:S05]  /*15b60*/  CALL.REL.NOINC `($__internal_21_$__cuda_sm70_shflsync_idx_p) ;  /* 0x0000206000007944 */ /* 0x018fea0003c00000 */
[----:B------:R-:W-:Y:S01]  /*15b70*/  MOV R5, R44 ;  /* 0x0000002c00057202 */ /* 0x000fe20000000f00 */
[----:B------:R-:W-:-:S05]  /*15b80*/  BRA `(.L_x_1459) ;  /* 0xffff38e000007947 */ /* 0x000fca000383ffff */
.L_x_1356:
[----:B-1----:R-:W-:Y:S01]  /*15b90*/  MOV R2, 0x2 ;  /* 0x0000000200027802 */ /* 0x002fe20000000f00 */
[----:B------:R-:W-:Y:S01]  /*15ba0*/  IMAD.MOV.U32 R45, RZ, RZ, R4 ;  /* 0x000000ffff2d7224 */ /* 0x000fe200078e0004 */
[----:B------:R-:W-:Y:S01]  /*15bb0*/  MOV R3, 0x15be0 ;  /* 0x00015be000037802 */ /* 0x000fe20000000f00 */
[----:B------:R-:W-:Y:S02]  /*15bc0*/  IMAD.MOV.U32 R44, RZ, RZ, 0x181f ;  /* 0x0000181fff2c7424 */ /* 0x000fe400078e00ff */
[----:B--234-:R-:W-:Y:S05]  /*15bd0*/  CALL.REL.NOINC `($__internal_21_$__cuda_sm70_shflsync_idx_p) ;  /* 0x00001ff000007944 */ /* 0x01cfea0003c00000 */
[----:B------:R-:W-:Y:S01]  /*15be0*/  MOV R2, R44 ;  /* 0x0000002c00027202 */ /* 0x000fe20000000f00 */
[----:B------:R-:W-:-:S05]  /*15bf0*/  BRA `(.L_x_1460) ;  /* 0xffff389000007947 */ /* 0x000fca000383ffff */
.L_x_1357:
[----:B--2---:R-:W-:Y:S01]  /*15c00*/  MOV R2, 0x3 ;  /* 0x0000000300027802 */ /* 0x004fe20000000f00 */
[----:B------:R-:W-:Y:S01]  /*15c10*/  IMAD.MOV.U32 R45, RZ, RZ, R0 ;  /* 0x000000ffff2d7224 */ /* 0x000fe200078e0000 */
[----:B------:R-:W-:Y:S01]  /*15c20*/  MOV R3, 0x15c50 ;  /* 0x00015c5000037802 */ /* 0x000fe20000000f00 */
[----:B------:R-:W-:Y:S02]  /*15c30*/  IMAD.MOV.U32 R44, RZ, RZ, 0x181f ;  /* 0x0000181fff2c7424 */ /* 0x000fe400078e00ff */
[----:B-1-34-:R-:W-:Y:S05]  /*15c40*/  CALL.REL.NOINC `($__internal_21_$__cuda_sm70_shflsync_idx_p) ;  /* 0x00001f8000007944 */ /* 0x01afea0003c00000 */
        /* <DEDUP_REMOVED lines=8> */
.L_x_1358:
[----:B------:R-:W-:Y:S01]  /*15cd0*/  MOV R2, RZ ;  /* 0x000000ff00027202 */ /* 0x000fe20000000f00 */
[----:B------:R-:W-:Y:S01]  /*15ce0*/  IMAD.MOV.U32 R45, RZ, RZ, R4 ;  /* 0x000000ffff2d7224 */ /* 0x000fe200078e0004 */
[----:B------:R-:W-:Y:S01]  /*15cf0*/  MOV R3, 0x15d20 ;  /* 0x00015d2000037802 */ /* 0x000fe20000000f00 */
[----:B------:R-:W-:Y:S02]  /*15d00*/  IMAD.MOV.U32 R44, RZ, RZ, 0x1c1f ;  /* 0x00001c1fff2c7424 */ /* 0x000fe400078e00ff */
[----:B------:R-:W-:Y:S05]  /*15d10*/  CALL.REL.NOINC `($__internal_21_$__cuda_sm70_shflsync_idx_p) ;  /* 0x00001eb000007944 */ /* 0x000fea0003c00000 */
[----:B------:R-:W-:Y:S01]  /*15d20*/  MOV R0, R44 ;  /* 0x0000002c00007202 */ /* 0x000fe20000000f00 */
[----:B------:R-:W-:-:S05]  /*15d30*/  BRA `(.L_x_1462) ;  /* 0xffff3a3000007947 */ /* 0x000fca000383ffff */
.L_x_1359:
[----:B------:R-:W-:Y:S01]  /*15d40*/  MOV R2, 0x1 ;  /* 0x0000000100027802 */ /* 0x000fe20000000f00 */
[----:B------:R-:W-:Y:S01]  /*15d50*/  IMAD.MOV.U32 R45, RZ, RZ, R4 ;  /* 0x000000ffff2d7224 */ /* 0x000fe200078e0004 */
[----:B------:R-:W-:Y:S01]  /*15d60*/  MOV R3, 0x15d90 ;  /* 0x00015d9000037802 */ /* 0x000fe20000000f00 */
[----:B------:R-:W-:Y:S02]  /*15d70*/  IMAD.MOV.U32 R44, RZ, RZ, 0x1c1f ;  /* 0x00001c1fff2c7424 */ /* 0x000fe400078e00ff */
[----:B-1----:R-:W-:Y:S05]  /*15d80*/  CALL.REL.NOINC `($__internal_21_$__cuda_sm70_shflsync_idx_p) ;  /* 0x00001e4000007944 */ /* 0x002fea0003c00000 */
[----:B------:R-:W-:Y:S05]  /*15d90*/  IMAD.IADD R0, R5, 0x1, R44 ;  /* 0x0000000105007824 */ /* 0x000fea00078e022c */
        /* <DEDUP_REMOVED lines=114> */
[----:B------:R-:W-:Y:S05]  /*164c0*/  CALL.REL.NOINC `($__internal_20_$__cuda_sm70_shflsync_bfly_p) ;  /* 0x000016a000007944 */ /* 0x000fea0003c00000 */
[----:B------:R-:W-:Y:S01]  /*164d0*/  FMNMX.FTZ R4, R4, R0, !PT ;  /* 0x0000000004047209 */ /* 0x000fe20007810000 */
[----:B------:R-:W-:Y:S01]  /*164e0*/  IMAD.MOV.U32 R0, RZ, RZ, 0x1 ;  /* 0x00000001ff007424 */ /* 0x000fe200078e00ff */
[----:B------:R-:W-:Y:S02]  /*164f0*/  MOV R2, 0x16510 ;  /* 0x0001651000027802 */ /* 0x000fe40000000f00 */
        /* <DEDUP_REMOVED lines=10> */
[----:B------:R-:W-:-:S05]  /*165a0*/  BRA `(.L_x_1463) ;  /* 0xffff3cf000007947 */ /* 0x000fca000383ffff */
.L_x_1362:
[----:B-1--4-:R-:W-:Y:S01]  /*165b0*/  MOV R2, RZ ;  /* 0x000000ff00027202 */ /* 0x012fe20000000f00 */
[----:B------:R-:W-:Y:S01]  /*165c0*/  IMAD.MOV.U32 R45, RZ, RZ, R0 ;  /* 0x000000ffff2d7224 */ /* 0x000fe200078e0000 */
[----:B------:R-:W-:Y:S01]  /*165d0*/  MOV R3, 0x16600 ;  /* 0x0001660000037802 */ /* 0x000fe20000000f00 */
[----:B------:R-:W-:Y:S02]  /*165e0*/  IMAD.MOV.U32 R44, RZ, RZ, 0x181f ;  /* 0x0000181fff2c7424 */ /* 0x000fe400078e00ff */
[----:B------:R-:W-:Y:S05]  /*165f0*/  CALL.REL.NOINC `($__internal_21_$__cuda_sm70_shflsync_idx_p) ;  /* 0x000015d000007944 */ /* 0x000fea0003c00000 */
[----:B------:R-:W-:Y:S01]  /*16600*/  MOV R6, R44 ;  /* 0x0000002c00067202 */ /* 0x000fe20000000f00 */
[----:B------:R-:W-:-:S05]  /*16610*/  BRA `(.L_x_1464) ;  /* 0xffff5b3000007947 */ /* 0x000fca000383ffff */
.L_x_1365:
[----:B------:R-:W-:Y:S01]  /*16620*/  MOV R2, 0x3 ;  /* 0x0000000300027802 */ /* 0x000fe20000000f00 */
        /* <DEDUP_REMOVED lines=12> */
.L_x_1368:
[----:B------:R-:W-:Y:S01]  /*166f0*/  MOV R2, RZ ;  /* 0x000000ff00027202 */ /* 0x000fe20000000f00 */
[----:B------:R-:W-:Y:S01]  /*16700*/  IMAD.MOV.U32 R45, RZ, RZ, R0 ;  /* 0x000000ffff2d7224 */ /* 0x000fe200078e0000 */
[----:B------:R-:W-:Y:S01]  /*16710*/  MOV R3, 0x16740 ;  /* 0x0001674000037802 */ /* 0x000fe20000000f00 */
[----:B------:R-:W-:Y:S02]  /*16720*/  IMAD.MOV.U32 R44, RZ, RZ, 0x181f ;  /* 0x0000181fff2c7424 */ /* 0x000fe400078e00ff */
[----:B------:R-:W-:Y:S05]  /*16730*/  CALL.REL.NOINC `($__internal_21_$__cuda_sm70_shflsync_idx_p) ;  /* 0x0000149000007944 */ /* 0x000fea0003c00000 */
[----:B------:R-:W-:Y:S01]  /*16740*/  MOV R6, R44 ;  /* 0x0000002c00067202 */ /* 0x000fe20000000f00 */
[----:B------:R-:W-:-:S05]  /*16750*/  BRA `(.L_x_1466) ;  /* 0xffff712000007947 */ /* 0x000fca000383ffff */
.L_x_1369:
[----:B------:R-:W-:Y:S01]  /*16760*/  MOV R2, RZ ;  /* 0x000000ff00027202 */ /* 0x000fe20000000f00 */
[----:B------:R-:W-:Y:S01]  /*16770*/  IMAD.MOV.U32 R45, RZ, RZ, R4 ;  /* 0x000000ffff2d7224 */ /* 0x000fe200078e0004 */
[----:B------:R-:W-:Y:S01]  /*16780*/  MOV R3, 0x167b0 ;  /* 0x000167b000037802 */ /* 0x000fe20000000f00 */
[----:B------:R-:W-:Y:S02]  /*16790*/  IMAD.MOV.U32 R44, RZ, RZ, 0x181f ;  /* 0x0000181fff2c7424 */ /* 0x000fe400078e00ff */
[----:B-12---:R-:W-:Y:S05]  /*167a0*/  CALL.REL.NOINC `($__internal_21_$__cuda_sm70_shflsync_idx_p) ;  /* 0x0000142000007944 */ /* 0x006fea0003c00000 */
[----:B------:R-:W-:Y:S01]  /*167b0*/  MOV R5, R44 ;  /* 0x0000002c00057202 */ /* 0x000fe20000000f00 */
[----:B------:R-:W-:-:S05]  /*167c0*/  BRA `(.L_x_1467) ;  /* 0xffff70d000007947 */ /* 0x000fca000383ffff */
.L_x_1370:
        /* <DEDUP_REMOVED lines=13> */
.L_x_1371:
[----:B-1----:R-:W-:Y:S01]  /*168a0*/  MOV R2, 0x2 ;  /* 0x0000000200027802 */ /* 0x002fe20000000f00 */
[----:B------:R-:W-:Y:S01]  /*168b0*/  IMAD.MOV.U32 R45, RZ, RZ, R0 ;  /* 0x000000ffff2d7224 */ /* 0x000fe200078e0000 */
[----:B------:R-:W-:Y:S01]  /*168c0*/  MOV R3, 0x168f0 ;  /* 0x000168f000037802 */ /* 0x000fe20000000f00 */
[----:B------:R-:W-:Y:S02]  /*168d0*/  IMAD.MOV.U32 R44, RZ, RZ, 0x181f ;  /* 0x0000181fff2c7424 */ /* 0x000fe400078e00ff */
[----:B---34-:R-:W-:Y:S05]  /*168e0*/  CALL.REL.NOINC `($__internal_21_$__cuda_sm70_shflsync_idx_p) ;  /* 0x000012e000007944 */ /* 0x018fea0003c00000 */
[----:B------:R-:W-:Y:S01]  /*168f0*/  MOV R6, R44 ;  /* 0x0000002c00067202 */ /* 0x000fe20000000f00 */
[----:B------:R-:W-:-:S05]  /*16900*/  BRA `(.L_x_1469) ;  /* 0xffff722000007947 */ /* 0x000fca000383ffff */
.L_x_1372:
[----:B-1----:R-:W-:Y:S01]  /*16910*/  MOV R2, 0x2 ;  /* 0x0000000200027802 */ /* 0x002fe20000000f00 */
[----:B------:R-:W-:Y:S01]  /*16920*/  IMAD.MOV.U32 R45, RZ, RZ, R4 ;  /* 0x000000ffff2d7224 */ /* 0x000fe200078e0004 */
[----:B------:R-:W-:Y:S01]  /*16930*/  MOV R3, 0x16960 ;  /* 0x0001696000037802 */ /* 0x000fe20000000f00 */
[----:B------:R-:W-:Y:S02]  /*16940*/  IMAD.MOV.U32 R44, RZ, RZ, 0x181f ;  /* 0x0000181fff2c7424 */ /* 0x000fe400078e00ff */
[----:B--234-:R-:W-:Y:S05]  /*16950*/  CALL.REL.NOINC `($__internal_21_$__cuda_sm70_shflsync_idx_p) ;  /* 0x0000127000007944 */ /* 0x01cfea0003c00000 */
[----:B------:R-:W-:Y:S01]  /*16960*/  MOV R5, R44 ;  /* 0x0000002c00057202 */ /* 0x000fe20000000f00 */
[----:B------:R-:W-:-:S05]  /*16970*/  BRA `(.L_x_1470) ;  /* 0xffff71d000007947 */ /* 0x000fca000383ffff */
.L_x_1373:
[----:B-1----:R-:W-:Y:S01]  /*16980*/  MOV R2, 0x3 ;  /* 0x0000000300027802 */ /* 0x002fe20000000f00 */
[----:B------:R-:W-:Y:S01]  /*16990*/  IMAD.MOV.U32 R45, RZ, RZ, R0 ;  /* 0x000000ffff2d7224 */ /* 0x000fe200078e0000 */
[----:B------:R-:W-:Y:S01]  /*169a0*/  MOV R3, 0x169d0 ;  /* 0x000169d000037802 */ /* 0x000fe20000000f00 */
[----:B------:R-:W-:Y:S02]  /*169b0*/  IMAD.MOV.U32 R44, RZ, RZ, 0x181f ;  /* 0x0000181fff2c7424 */ /* 0x000fe400078e00ff */
[----:B--2-4-:R-:W-:Y:S05]  /*169c0*/  CALL.REL.NOINC `($__internal_21_$__cuda_sm70_shflsync_idx_p) ;  /* 0x0000120000007944 */ /* 0x014fea0003c00000 */
        /* <DEDUP_REMOVED lines=8> */
.L_x_1374:
[----:B------:R-:W-:Y:S02]  /*16a50*/  MOV R0, 0x2 ;  /* 0x0000000200007802 */ /* 0x000fe40000000f00 */
[----:B------:R-:W-:Y:S02]  /*16a60*/  MOV R2, 0x16a80 ;  /* 0x00016a8000027802 */ /* 0x000fe40000000f00 */
[----:B------:R-:W-:Y:S05]  /*16a70*/  CALL.REL.NOINC `($__internal_20_$__cuda_sm70_shflsync_bfly_p) ;  /* 0x000010f000007944 */ /* 0x000fea0003c00000 */
[----:B------:R-:W-:-:S05]  /*16a80*/  BRA `(.L_x_1472) ;  /* 0xffff76f000007947 */ /* 0x000fca000383ffff */
.L_x_1375:
[----:B------:R-:W-:Y:S02]  /*16a90*/  MOV R0, 0x1 ;  /* 0x0000000100007802 */ /* 0x000fe40000000f00 */
        /* <DEDUP_REMOVED lines=12> */
.L_x_1377:
[----:B------:R-:W-:Y:S01]  /*16b60*/  IMAD.MOV.U32 R4, RZ, RZ, R230 ;  /* 0x000000ffff047224 */ /* 0x000fe200078e00e6 */
[----:B------:R-:W-:-:S02]  /*16b70*/  MOV R0, 0x2 ;  /* 0x0000000200007802 */ /* 0x000fc40000000f00 */
[----:B------:R-:W-:Y:S02]  /*16b80*/  MOV R2, 0x16ba0 ;  /* 0x00016ba000027802 */ /* 0x000fe40000000f00 */
[----:B------:R-:W-:Y:S05]  /*16b90*/  CALL.REL.NOINC `($__internal_20_$__cuda_sm70_shflsync_bfly_p) ;  /* 0x00000fd000007944 */ /* 0x000fea0003c00000 */
[----:B------:R-:W-:Y:S05]  /*16ba0*/  BRA `(.L_x_1474) ;  /* 0xffff923000007947 */ /* 0x000fea000383ffff */
.L_x_1378:
[----:B------:R-:W-:Y:S01]  /*16bb0*/  IMAD.MOV.U32 R4, RZ, RZ, R5 ;  /* 0x000000ffff047224 */ /* 0x000fe200078e0005 */
[----:B------:R-:W-:Y:S02]  /*16bc0*/  MOV R0, 0x1 ;  /* 0x0000000100007802 */ /* 0x000fe40000000f00 */
[----:B------:R-:W-:Y:S02]  /*16bd0*/  MOV R2, 0x16bf0 ;  /* 0x00016bf000027802 */ /* 0x000fe40000000f00 */
[----:B-1----:R-:W-:Y:S05]  /*16be0*/  CALL.REL.NOINC `($__internal_20_$__cuda_sm70_shflsync_bfly_p) ;  /* 0x00000f8000007944 */ /* 0x002fea0003c00000 */
[----:B------:R-:W-:Y:S01]  /*16bf0*/  FADD.FTZ R5, R5, R0 ;  /* 0x0000000005057221 */ /* 0x000fe20000010000 */
[----:B------:R-:W-:Y:S02]  /*16c00*/  MOV R4, R247 ;  /* 0x000000f700047202 */ /* 0x000fe40000000f00 */
[----:B------:R-:W-:Y:S02]  /*16c10*/  MOV R0, 0x2 ;  /* 0x0000000200007802 */ /* 0x000fe40000000f00 */
[----:B------:R-:W-:Y:S02]  /*16c20*/  MOV R2, 0x16c40 ;  /* 0x00016c4000027802 */ /* 0x000fe40000000f00 */
[----:B------:R-:W-:Y:S05]  /*16c30*/  CALL.REL.NOINC `($__internal_20_$__cuda_sm70_shflsync_bfly_p) ;  /* 0x00000f3000007944 */ /* 0x000fea0003c00000 */
[----:B------:R-:W-:Y:S01]  /*16c40*/  FADD.FTZ R4, R247, R0 ;  /* 0x00000000f7047221 */ /* 0x000fe20000010000 */
[----:B------:R-:W-:Y:S02]  /*16c50*/  MOV R0, 0x1 ;  /* 0x0000000100007802 */ /* 0x000fe40000000f00 */
[----:B------:R-:W-:-:S02]  /*16c60*/  MOV R2, 0x16c80 ;  /* 0x00016c8000027802 */ /* 0x000fc40000000f00 */
[----:B------:R-:W-:Y:S05]  /*16c70*/  CALL.REL.NOINC `($__internal_20_$__cuda_sm70_shflsync_bfly_p) ;  /* 0x00000ef000007944 */ /* 0x000fea0003c00000 */
[----:B------:R-:W-:Y:S01]  /*16c80*/  MOV R3, R0 ;  /* 0x0000000000037202 */ /* 0x000fe20000000f00 */
[----:B------:R-:W-:Y:S05]  /*16c90*/  BRA `(.L_x_1475) ;  /* 0xffff91b000007947 */ /* 0x000fea000383ffff */
.L_x_1385:
[----:B-1234-:R-:W-:Y:S01]  /*16ca0*/  IMAD.MOV.U32 R45, RZ, RZ, R7 ;  /* 0x000000ffff2d7224 */ /* 0x01efe200078e0007 */
[----:B------:R-:W-:Y:S01]  /*16cb0*/  MOV R2, RZ ;  /* 0x000000ff00027202 */ /* 0x000fe20000000f00 */
[----:B------:R-:W-:Y:S01]  /*16cc0*/  IMAD.MOV.U32 R44, RZ, RZ, 0x181f ;  /* 0x0000181fff2c7424 */ /* 0x000fe200078e00ff */
[----:B------:R-:W-:-:S02]  /*16cd0*/  MOV R3, 0x16cf0 ;  /* 0x00016cf000037802 */ /* 0x000fc40000000f00 */
[----:B------:R-:W-:Y:S05]  /*16ce0*/  CALL.REL.NOINC `($__internal_21_$__cuda_sm70_shflsync_idx_p) ;  /* 0x00000ee000007944 */ /* 0x000fea0003c00000 */
[----:B------:R-:W-:Y:S01]  /*16cf0*/  MOV R10, R44 ;  /* 0x0000002c000a7202 */ /* 0x000fe20000000f00 */
[----:B------:R-:W-:Y:S05]  /*16d00*/  BRA `(.L_x_1476) ;  /* 0xffffa56000007947 */ /* 0x000fea000383ffff */
.L_x_1386:
[----:B------:R-:W-:Y:S01]  /*16d10*/  IMAD.MOV.U32 R45, RZ, RZ, R8 ;  /* 0x000000ffff2d7224 */ /* 0x000fe200078e0008 */
[----:B------:R-:W-:Y:S01]  /*16d20*/  MOV R2, RZ ;  /* 0x000000ff00027202 */ /* 0x000fe20000000f00 */
[----:B------:R-:W-:Y:S01]  /*16d30*/  IMAD.MOV.U32 R44, RZ, RZ, 0x181f ;  /* 0x0000181fff2c7424 */ /* 0x000fe200078e00ff */
[----:B------:R-:W-:-:S02]  /*16d40*/  MOV R3, 0x16d60 ;  /* 0x00016d6000037802 */ /* 0x000fc40000000f00 */
[----:B-12---:R-:W-:Y:S05]  /*16d50*/  CALL.REL.NOINC `($__internal_21_$__cuda_sm70_shflsync_idx_p) ;  /* 0x00000e7000007944 */ /* 0x006fea0003c00000 */
[----:B------:R-:W-:Y:S01]  /*16d60*/  MOV R0, R44 ;  /* 0x0000002c00007202 */ /* 0x000fe20000000f00 */
[----:B------:R-:W-:Y:S05]  /*16d70*/  BRA `(.L_x_1477) ;  /* 0xffffa51000007947 */ /* 0x000fea000383ffff */
.L_x_1389:
        /* <DEDUP_REMOVED lines=13> */
.L_x_1392:
[----:B------:R-:W-:Y:S01]  /*16e50*/  IMAD.MOV.U32 R45, RZ, RZ, R7 ;  /* 0x000000ffff2d7224 */ /* 0x000fe200078e0007 */
[----:B-1----:R-:W-:Y:S01]  /*16e60*/  MOV R2, 0x2 ;  /* 0x0000000200027802 */ /* 0x002fe20000000f00 */
[----:B------:R-:W-:Y:S01]  /*16e70*/  IMAD.MOV.U32 R44, RZ, RZ, 0x181f ;  /* 0x0000181fff2c7424 */ /* 0x000fe200078e00ff */
[----:B------:R-:W-:Y:S02]  /*16e80*/  MOV R3, 0x16ea0 ;  /* 0x00016ea000037802 */ /* 0x000fe40000000f00 */
[----:B--234-:R-:W-:Y:S05]  /*16e90*/  CALL.REL.NOINC `($__internal_21_$__cuda_sm70_shflsync_idx_p) ;  /* 0x00000d3000007944 */ /* 0x01cfea0003c00000 */
[----:B------:R-:W-:Y:S01]  /*16ea0*/  MOV R10, R44 ;  /* 0x0000002c000a7202 */ /* 0x000fe20000000f00 */
[----:B------:R-:W-:Y:S05]  /*16eb0*/  BRA `(.L_x_1479) ;  /* 0xffffa65000007947 */ /* 0x000fea000383ffff */
.L_x_1393:
[----:B------:R-:W-:Y:S01]  /*16ec0*/  IMAD.MOV.U32 R45, RZ, RZ, R8 ;  /* 0x000000ffff2d7224 */ /* 0x000fe200078e0008 */
[----:B-1----:R-:W-:Y:S01]  /*16ed0*/  MOV R2, 0x2 ;  /* 0x0000000200027802 */ /* 0x002fe20000000f00 */
[----:B------:R-:W-:Y:S01]  /*16ee0*/  IMAD.MOV.U32 R44, RZ, RZ, 0x181f ;  /* 0x0000181fff2c7424 */ /* 0x000fe200078e00ff */
[----:B------:R-:W-:Y:S02]  /*16ef0*/  MOV R3, 0x16f10 ;  /* 0x00016f1000037802 */ /* 0x000fe40000000f00 */
[----:B--234-:R-:W-:Y:S05]  /*16f00*/  CALL.REL.NOINC `($__internal_21_$__cuda_sm70_shflsync_idx_p) ;  /* 0x00000cc000007944 */ /* 0x01cfea0003c00000 */
[----:B------:R-:W-:Y:S01]  /*16f10*/  MOV R0, R44 ;  /* 0x0000002c00007202 */ /* 0x000fe20000000f00 */
[----:B------:R-:W-:Y:S05]  /*16f20*/  BRA `(.L_x_1480) ;  /* 0xffffa60000007947 */ /* 0x000fea000383ffff */
.L_x_1396:
        /* <DEDUP_REMOVED lines=13> */
.L_x_1398:
[----:B------:R-:W-:Y:S01]  /*17000*/  IMAD.MOV.U32 R45, RZ, RZ, R5 ;  /* 0x000000ffff2d7224 */ /* 0x000fe200078e0005 */
[----:B------:R-:W-:Y:S01]  /*17010*/  MOV R2, RZ ;  /* 0x000000ff00027202 */ /* 0x000fe20000000f00 */
[----:B------:R-:W-:Y:S01]  /*17020*/  IMAD.MOV.U32 R44, RZ, RZ, 0x1c1f ;  /* 0x00001c1fff2c7424 */ /* 0x000fe200078e00ff */
[----:B------:R-:W-:Y:S02]  /*17030*/  MOV R3, 0x17050 ;  /* 0x0001705000037802 */ /* 0x000fe40000000f00 */
[----:B------:R-:W-:Y:S05]  /*17040*/  CALL.REL.NOINC `($__internal_21_$__cuda_sm70_shflsync_idx_p) ;  /* 0x00000b8000007944 */ /* 0x000fea0003c00000 */
[----:B------:R-:W-:Y:S01]  /*17050*/  MOV R4, R44 ;  /* 0x0000002c00047202 */ /* 0x000fe20000000f00 */
[----:B------:R-:W-:Y:S05]  /*17060*/  BRA `(.L_x_1482) ;  /* 0xffffa8e000007947 */ /* 0x000fea000383ffff */
.L_x_1399:
[----:B------:R-:W-:Y:S01]  /*17070*/  IMAD.MOV.U32 R45, RZ, RZ, R12 ;  /* 0x000000ffff2d7224 */ /* 0x000fe200078e000c */
[----:B------:R-:W-:Y:S01]  /*17080*/  MOV R2, RZ ;  /* 0x000000ff00027202 */ /* 0x000fe20000000f00 */
[----:B------:R-:W-:Y:S01]  /*17090*/  IMAD.MOV.U32 R44, RZ, RZ, 0x1c1f ;  /* 0x00001c1fff2c7424 */ /* 0x000fe200078e00ff */
[----:B------:R-:W-:Y:S02]  /*170a0*/  MOV R3, 0x170c0 ;  /* 0x000170c000037802 */ /* 0x000fe40000000f00 */
[----:B-12---:R-:W-:Y:S05]  /*170b0*/  CALL.REL.NOINC `($__internal_21_$__cuda_sm70_shflsync_idx_p) ;  /* 0x00000b1000007944 */ /* 0x006fea0003c00000 */
[----:B------:R-:W-:Y:S01]  /*170c0*/  MOV R0, R44 ;  /* 0x0000002c00007202 */ /* 0x000fe20000000f00 */
[----:B------:R-:W-:Y:S05]  /*170d0*/  BRA `(.L_x_1483) ;  /* 0xffffa89000007947 */ /* 0x000fea000383ffff */
.L_x_1402:
[----:B------:R-:W-:Y:S01]  /*170e0*/  IMAD.MOV.U32 R45, RZ, RZ, R5 ;  /* 0x000000ffff2d7224 */ /* 0x000fe200078e0005 */
[----:B--2---:R-:W-:Y:S01]  /*170f0*/  MOV R2, 0x1 ;  /* 0x0000000100027802 */ /* 0x004fe20000000f00 */
[----:B------:R-:W-:Y:S01]  /*17100*/  IMAD.MOV.U32 R44, RZ, RZ, 0x1c1f ;  /* 0x00001c1fff2c7424 */ /* 0x000fe200078e00ff */
[----:B------:R-:W-:-:S02]  /*17110*/  MOV R3, 0x17130 ;  /* 0x0001713000037802 */ /* 0x000fc40000000f00 */
[----:B-1-34-:R-:W-:Y:S05]  /*17120*/  CALL.REL.NOINC `($__internal_21_$__cuda_sm70_shflsync_idx_p) ;  /* 0x00000aa000007944 */ /* 0x01afea0003c00000 */
        /* <DEDUP_REMOVED lines=8> */
.L_x_1406:
[----:B------:R-:W-:Y:S01]  /*171b0*/  IMAD.MOV.U32 R45, RZ, RZ, R7 ;  /* 0x000000ffff2d7224 */ /* 0x000fe200078e0007 */
[----:B------:R-:W-:Y:S01]  /*171c0*/  MOV R2, RZ ;  /* 0x000000ff00027202 */ /* 0x000fe20000000f00 */
[----:B------:R-:W-:Y:S01]  /*171d0*/  IMAD.MOV.U32 R44, RZ, RZ, 0x181f ;  /* 0x0000181fff2c7424 */ /* 0x000fe200078e00ff */
[----:B------:R-:W-:Y:S02]  /*171e0*/  MOV R3, 0x17200 ;  /* 0x0001720000037802 */ /* 0x000fe40000000f00 */
[----:B------:R-:W-:Y:S05]  /*171f0*/  CALL.REL.NOINC `($__internal_21_$__cuda_sm70_shflsync_idx_p) ;  /* 0x000009d000007944 */ /* 0x000fea0003c00000 */
[----:B------:R-:W-:Y:S01]  /*17200*/  MOV R9, R44 ;  /* 0x0000002c00097202 */ /* 0x000fe20000000f00 */
[----:B------:R-:W-:Y:S05]  /*17210*/  BRA `(.L_x_1485) ;  /* 0xffffbb5000007947 */ /* 0x000fea000383ffff */
.L_x_1407:
[----:B------:R-:W-:Y:S01]  /*17220*/  IMAD.MOV.U32 R45, RZ, RZ, R10 ;  /* 0x000000ffff2d7224 */ /* 0x000fe200078e000a */
[----:B------:R-:W-:Y:S01]  /*17230*/  MOV R2, RZ ;  /* 0x000000ff00027202 */ /* 0x000fe20000000f00 */
[----:B------:R-:W-:Y:S01]  /*17240*/  IMAD.MOV.U32 R44, RZ, RZ, 0x181f ;  /* 0x0000181fff2c7424 */ /* 0x000fe200078e00ff */
[----:B------:R-:W-:Y:S02]  /*17250*/  MOV R3, 0x17270 ;  /* 0x0001727000037802 */ /* 0x000fe40000000f00 */
[----:B-12---:R-:W-:Y:S05]  /*17260*/  CALL.REL.NOINC `($__internal_21_$__cuda_sm70_shflsync_idx_p) ;  /* 0x0000096000007944 */ /* 0x006fea0003c00000 */
[----:B------:R-:W-:Y:S01]  /*17270*/  MOV R0, R44 ;  /* 0x0000002c00007202 */ /* 0x000fe20000000f00 */
[----:B------:R-:W-:Y:S05]  /*17280*/  BRA `(.L_x_1486) ;  /* 0xffffbb0000007947 */ /* 0x000fea000383ffff */
.L_x_1410:
        /* <DEDUP_REMOVED lines=13> */
.L_x_1413:
[----:B------:R-:W-:Y:S01]  /*17360*/  IMAD.MOV.U32 R45, RZ, RZ, R7 ;  /* 0x000000ffff2d7224 */ /* 0x000fe200078e0007 */
[----:B-1----:R-:W-:Y:S01]  /*17370*/  MOV R2, 0x2 ;  /* 0x0000000200027802 */ /* 0x002fe20000000f00 */
[----:B------:R-:W-:Y:S01]  /*17380*/  IMAD.MOV.U32 R44, RZ, RZ, 0x181f ;  /* 0x0000181fff2c7424 */ /* 0x000fe200078e00ff */
[----:B------:R-:W-:Y:S02]  /*17390*/  MOV R3, 0x173b0 ;  /* 0x000173b000037802 */ /* 0x000fe40000000f00 */
[----:B--234-:R-:W-:Y:S05]  /*173a0*/  CALL.REL.NOINC `($__internal_21_$__cuda_sm70_shflsync_idx_p) ;  /* 0x0000082000007944 */ /* 0x01cfea0003c00000 */
[----:B------:R-:W-:Y:S01]  /*173b0*/  MOV R9, R44 ;  /* 0x0000002c00097202 */ /* 0x000fe20000000f00 */
[----:B------:R-:W-:Y:S05]  /*173c0*/  BRA `(.L_x_1488) ;  /* 0xffffbc5000007947 */ /* 0x000fea000383ffff */
.L_x_1414:
[----:B------:R-:W-:Y:S01]  /*173d0*/  IMAD.MOV.U32 R45, RZ, RZ, R10 ;  /* 0x000000ffff2d7224 */ /* 0x000fe200078e000a */
[----:B-1----:R-:W-:Y:S01]  /*173e0*/  MOV R2, 0x2 ;  /* 0x0000000200027802 */ /* 0x002fe20000000f00 */
[----:B------:R-:W-:Y:S01]  /*173f0*/  IMAD.MOV.U32 R44, RZ, RZ, 0x181f ;  /* 0x0000181fff2c7424 */ /* 0x000fe200078e00ff */
[----:B------:R-:W-:Y:S02]  /*17400*/  MOV R3, 0x17420 ;  /* 0x0001742000037802 */ /* 0x000fe40000000f00 */
[----:B--234-:R-:W-:Y:S05]  /*17410*/  CALL.REL.NOINC `($__internal_21_$__cuda_sm70_shflsync_idx_p) ;  /* 0x000007b000007944 */ /* 0x01cfea0003c00000 */
[----:B------:R-:W-:Y:S01]  /*17420*/  MOV R0, R44 ;  /* 0x0000002c00007202 */ /* 0x000fe20000000f00 */
[----:B------:R-:W-:Y:S05]  /*17430*/  BRA `(.L_x_1489) ;  /* 0xffffbc0000007947 */ /* 0x000fea000383ffff */
.L_x_1417:
        /* <DEDUP_REMOVED lines=13> */
.L_x_1419:
[----:B------:R-:W-:Y:S01]  /*17510*/  IMAD.MOV.U32 R45, RZ, RZ, R62 ;  /* 0x000000ffff2d7224 */ /* 0x000fe200078e003e */
[----:B------:R-:W-:Y:S01]  /*17520*/  MOV R2, RZ ;  /* 0x000000ff00027202 */ /* 0x000fe20000000f00 */
[----:B------:R-:W-:Y:S01]  /*17530*/  IMAD.MOV.U32 R44, RZ, RZ, 0x1f ;  /* 0x0000001fff2c7424 */ /* 0x000fe200078e00ff */
[----:B------:R-:W-:Y:S02]  /*17540*/  MOV R3, 0x17560 ;  /* 0x0001756000037802 */ /* 0x000fe40000000f00 */
[----:B------:R-:W-:Y:S05]  /*17550*/  CALL.REL.NOINC `($__internal_21_$__cuda_sm70_shflsync_idx_p) ;  /* 0x0000067000007944 */ /* 0x000fea0003c00000 */
[----:B------:R-:W-:Y:S01]  /*17560*/  MOV R9, R44 ;  /* 0x0000002c00097202 */ /* 0x000fe20000000f00 */
[----:B------:R-:W-:Y:S05]  /*17570*/  BRA `(.L_x_1491) ;  /* 0xffffbdb000007947 */ /* 0x000fea000383ffff */
.L_x_1420:
[----:B------:R-:W-:Y:S01]  /*17580*/  IMAD.MOV.U32 R45, RZ, RZ, R62 ;  /* 0x000000ffff2d7224 */ /* 0x000fe200078e003e */
[----:B------:R-:W-:Y:S01]  /*17590*/  MOV R2, 0x1 ;  /* 0x0000000100027802 */ /* 0x000fe20000000f00 */
[----:B------:R-:W-:Y:S01]  /*175a0*/  IMAD.MOV.U32 R44, RZ, RZ, 0x1f ;  /* 0x0000001fff2c7424 */ /* 0x000fe200078e00ff */
[----:B------:R-:W-:Y:S02]  /*175b0*/  MOV R3, 0x175d0 ;  /* 0x000175d000037802 */ /* 0x000fe40000000f00 */
[----:B-12---:R-:W-:Y:S05]  /*175c0*/  CALL.REL.NOINC `($__internal_21_$__cuda_sm70_shflsync_idx_p) ;  /* 0x0000060000007944 */ /* 0x006fea0003c00000 */
[----:B------:R-:W-:Y:S01]  /*175d0*/  MOV R8, R44 ;  /* 0x0000002c00087202 */ /* 0x000fe20000000f00 */
[----:B------:R-:W-:Y:S05]  /*175e0*/  BRA `(.L_x_1492) ;  /* 0xffffbd6000007947 */ /* 0x000fea000383ffff */
.L_x_1421:
[----:B------:R-:W-:Y:S02]  /*175f0*/  MOV R2, 0x1 ;  /* 0x0000000100027802 */ /* 0x000fe40000000f00 */
[----:B------:R-:W-:-:S02]  /*17600*/  MOV R3, 0x17620 ;  /* 0x0001762000037802 */ /* 0x000fc40000000f00 */
[----:B-1234-:R-:W-:Y:S05]  /*17610*/  CALL.REL.NOINC `($__internal_22_$__cuda_sm70_shflsync_up_p) ;  /* 0x0000061000007944 */ /* 0x01efea0003c00000 */
[----:B------:R-:W-:Y:S05]  /*17620*/  BRA `(.L_x_1493) ;  /* 0xffffbe5000007947 */ /* 0x000fea000383ffff */
.L_x_1422:
[----:B------:R-:W-:Y:S02]  /*17630*/  MOV R2, 0x2 ;  /* 0x0000000200027802 */ /* 0x000fe40000000f00 */
[----:B------:R-:W-:-:S02]  /*17640*/  MOV R3, 0x17660 ;  /* 0x0001766000037802 */ /* 0x000fc40000000f00 */
[----:B--2-4-:R-:W-:Y:S05]  /*17650*/  CALL.REL.NOINC `($__internal_22_$__cuda_sm70_shflsync_up_p) ;  /* 0x000005d000007944 */ /* 0x014fea0003c00000 */
        /* <DEDUP_REMOVED lines=24> */
.L_x_1426:
[----:B------:R-:W-:Y:S02]  /*177e0*/  MOV R2, 0x1 ;  /* 0x0000000100027802 */ /* 0x000fe40000000f00 */
[----:B------:R-:W-:Y:S02]  /*177f0*/  MOV R3, 0x17810 ;  /* 0x0001781000037802 */ /* 0x000fe40000000f00 */
[----:B------:R-:W-:Y:S05]  /*17800*/  CALL.REL.NOINC `($__internal_22_$__cuda_sm70_shflsync_up_p) ;  /* 0x0000042000007944 */ /* 0x000fea0003c00000 */
[----:B------:R-:W-:Y:S01]  /*17810*/  MOV R2, R4 ;  /* 0x0000000400027202 */ /* 0x000fe20000000f00 */
[----:B------:R-:W-:Y:S05]  /*17820*/  BRA `(.L_x_1495) ;  /* 0xffffbeb000007947 */ /* 0x000fea000383ffff */
.L_x_1427:
        /* <DEDUP_REMOVED lines=27> */
.L_x_1429:
[----:B------:R-:W-:Y:S02]  /*179e0*/  SEL R0, RZ, 0x1, P0 ;  /* 0x00000001ff007807 */ /* 0x000fe40000000000 */
[----:B------:R-:W-:Y:S02]  /*179f0*/  MOV R2, 0x17a10 ;  /* 0x00017a1000027802 */ /* 0x000fe40000000f00 */
[----:B-1----:R-:W-:Y:S05]  /*17a00*/  CALL.REL.NOINC `($__internal_23_$__cuda_sm70_votesync_ballot) ;  /* 0x0000029000007944 */ /* 0x002fea0003c00000 */
[----:B------:R-:W-:Y:S01]  /*17a10*/  MOV R5, R0 ;  /* 0x0000000000057202 */ /* 0x000fe20000000f00 */
[----:B------:R-:W-:Y:S05]  /*17a20*/  BRA `(.L_x_1497) ;  /* 0xffffbe4000007947 */ /* 0x000fea000383ffff */
.L_x_1430:
[----:B------:R-:W-:Y:S01]  /*17a30*/  IMAD.MOV.U32 R45, RZ, RZ, R6 ;  /* 0x000000ffff2d7224 */ /* 0x000fe200078e0006 */
[----:B--2---:R-:W-:Y:S01]  /*17a40*/  MOV R2, R0 ;  /* 0x0000000000027202 */ /* 0x004fe20000000f00 */
[----:B------:R-:W-:Y:S01]  /*17a50*/  IMAD.MOV.U32 R44, RZ, RZ, 0x1f ;  /* 0x0000001fff2c7424 */ /* 0x000fe200078e00ff */
[----:B------:R-:W-:Y:S02]  /*17a60*/  MOV R3, 0x17a80 ;  /* 0x00017a8000037802 */ /* 0x000fe40000000f00 */
[----:B-1----:R-:W-:Y:S05]  /*17a70*/  CALL.REL.NOINC `($__internal_21_$__cuda_sm70_shflsync_idx_p) ;  /* 0x0000015000007944 */ /* 0x002fea0003c00000 */
[----:B------:R-:W-:Y:S01]  /*17a80*/  IMAD.MOV.U32 R10, RZ, RZ, R44 ;  /* 0x000000ffff0a7224 */ /* 0x000fe200078e002c */
[----:B------:R-:W-:Y:S01]  /*17a90*/  MOV R2, R0 ;  /* 0x0000000000027202 */ /* 0x000fe20000000f00 */
[----:B------:R-:W-:Y:S01]  /*17aa0*/  IMAD.MOV.U32 R45, RZ, RZ, R7 ;  /* 0x000000ffff2d7224 */ /* 0x000fe200078e0007 */
[----:B------:R-:W-:-:S02]  /*17ab0*/  MOV R44, 0x1f ;  /* 0x0000001f002c7802 */ /* 0x000fc40000000f00 */
[----:B------:R-:W-:Y:S02]  /*17ac0*/  MOV R3, 0x17ae0 ;  /* 0x00017ae000037802 */ /* 0x000fe40000000f00 */
[----:B------:R-:W-:Y:S05]  /*17ad0*/  CALL.REL.NOINC `($__internal_21_$__cuda_sm70_shflsync_idx_p) ;  /* 0x000000f000007944 */ /* 0x000fea0003c00000 */
[----:B------:R-:W-:Y:S01]  /*17ae0*/  MOV R7, R44 ;  /* 0x0000002c00077202 */ /* 0x000fe20000000f00 */
[----:B------:R-:W-:Y:S05]  /*17af0*/  BRA `(.L_x_1498) ;  /* 0xffffbde000007947 */ /* 0x000fea000383ffff */
.L_x_1433:
[----:B------:R-:W-:Y:S01]  /*17b00*/  IMAD.MOV.U32 R45, RZ, RZ, R4 ;  /* 0x000000ffff2d7224 */ /* 0x000fe200078e0004 */
[----:B--2---:R-:W-:Y:S01]  /*17b10*/  MOV R2, R0 ;  /* 0x0000000000027202 */ /* 0x004fe20000000f00 */
[----:B------:R-:W-:Y:S01]  /*17b20*/  IMAD.MOV.U32 R44, RZ, RZ, 0x1f ;  /* 0x0000001fff2c7424 */ /* 0x000fe200078e00ff */
[----:B------:R-:W-:Y:S02]  /*17b30*/  MOV R3, 0x17b50 ;  /* 0x00017b5000037802 */ /* 0x000fe40000000f00 */
[----:B-1--4-:R-:W-:Y:S05]  /*17b40*/  CALL.REL.NOINC `($__internal_21_$__cuda_sm70_shflsync_idx_p) ;  /* 0x0000008000007944 */ /* 0x012fea0003c00000 */
[----:B------:R-:W-:Y:S01]  /*17b50*/  MOV R11, R44 ;  /* 0x0000002c000b7202 */ /* 0x000fe20000000f00 */
[----:B------:R-:W-:Y:S05]  /*17b60*/  BRA `(.L_x_1432) ;  /* 0xffffbdd000007947 */ /* 0x000fea000383ffff */
        .weak           $__internal_20_$__cuda_sm70_shflsync_bfly_p
        .type           $__internal_20_$__cuda_sm70_shflsync_bfly_p,@function
        .size           $__internal_20_$__cuda_sm70_shflsync_bfly_p,($__internal_21_$__cuda_sm70_shflsync_idx_p - $__internal_20_$__cuda_sm70_shflsync_bfly_p)
$__internal_20_$__cuda_sm70_shflsync_bfly_p:
[----:B------:R-:W-:Y:S02]  /*17b70*/  MOV R214, 0xffffffff ;  /* 0xffffffff00d67802 */ /* 0x000fe40000000f00 */
[----:B------:R-:W-:Y:S02]  /*17b80*/  MOV R3, 0x1f ;  /* 0x0000001f00037802 */ /* 0x000fe40000000f00 */
[----:B------:R-:W-:Y:S04]  /*17b90*/  WARPSYNC R214 ;  /* 0x000000d600007348 */ /* 0x000fe80003800000 */
[----:B------:R1:W2:Y:S02]  /*17ba0*/  SHFL.BFLY PT, R0, R4, R0, R3 ;  /* 0x0c00000004007389 */ /* 0x0002a400000e0003 */
[----:B-1----:R-:W-:-:S04]  /*17bb0*/  MOV R3, 0x0 ;  /* 0x0000000000037802 */ /* 0x002fc80000000f00 */
[----:B--2---:R-:W-:Y:S05]  /*17bc0*/  RET.REL.NODEC R2 `(_ZN7cutlass13device_kernelIN5flash19enable_sm80_to_sm89INS1_16FlashAttnFwdSm80INS1_25CollectiveMainloopFwdSm80ILi8ELi1ELb1EN4cute5tupleIJNS5_1CILi128EEENS7_ILi112EEES8_EEELi128ENS_6half_tEfNS_4arch4Sm80ELb1ELb0ELb1ELb1ELb1ELb0ELb1ELb1EEENS1_21CollectiveEpilogueFwdINS6_IJS8_S8_S9_EEENS6_IJNS7_ILi1EEESH_SH_EEESB_SD_Li256ELb1ELb1ELb1ELb0EEENS1_36VarlenDynamicPersistentTileSchedulerILi128ELi112ELi256ELi256ELb1ELb1ELb0ELb1ELb1ELb1EEEEEEEEEvNT_6ParamsE) ;  /* 0xfffe843002007950 */ /* 0x004fea0003c3ffff */
        .weak           $__internal_21_$__cuda_sm70_shflsync_idx_p
        .type           $__internal_21_$__cuda_sm70_shflsync_idx_p,@function
        .size           $__internal_21_$__cuda_sm70_shflsync_idx_p,($__internal_22_$__cuda_sm70_shflsync_up_p - $__internal_21_$__cuda_sm70_shflsync_idx_p)
$__internal_21_$__cuda_sm70_shflsync_idx_p:
[----:B------:R-:W-:-:S04]  /*17bd0*/  MOV R225, 0xffffffff ;  /* 0xffffffff00e17802 */ /* 0x000fc80000000f00 */
[----:B------:R-:W-:Y:S04]  /*17be0*/  WARPSYNC R225 ;  /* 0x000000e100007348 */ /* 0x000fe80003800000 */
[----:B------:R1:W2:Y:S02]  /*17bf0*/  SHFL.IDX PT, R44, R45, R2, R44 ;  /* 0x000000022d2c7389 */ /* 0x0002a400000e002c */
[----:B-1----:R-:W-:Y:S02]  /*17c00*/  MOV R2, R3 ;  /* 0x0000000300027202 */ /* 0x002fe40000000f00 */
[----:B------:R-:W-:-:S04]  /*17c10*/  MOV R3, 0x0 ;  /* 0x0000000000037802 */ /* 0x000fc80000000f00 */
[----:B--2---:R-:W-:Y:S05]  /*17c20*/  RET.REL.NODEC R2 `(_ZN7cutlass13device_kernelIN5flash19enable_sm80_to_sm89INS1_16FlashAttnFwdSm80INS1_25CollectiveMainloopFwdSm80ILi8ELi1ELb1EN4cute5tupleIJNS5_1CILi128EEENS7_ILi112EEES8_EEELi128ENS_6half_tEfNS_4arch4Sm80ELb1ELb0ELb1ELb1ELb1ELb0ELb1ELb1EEENS1_21CollectiveEpilogueFwdINS6_IJS8_S8_S9_EEENS6_IJNS7_ILi1EEESH_SH_EEESB_SD_Li256ELb1ELb1ELb1ELb0EEENS1_36VarlenDynamicPersistentTileSchedulerILi128ELi112ELi256ELi256ELb1ELb1ELb0ELb1ELb1ELb1EEEEEEEEEvNT_6ParamsE) ;  /* 0xfffe83d002007950 */ /* 0x004fea0003c3ffff */
        .weak           $__internal_22_$__cuda_sm70_shflsync_up_p
        .type           $__internal_22_$__cuda_sm70_shflsync_up_p,@function
        .size           $__internal_22_$__cuda_sm70_shflsync_up_p,($__internal_23_$__cuda_sm70_votesync_ballot - $__internal_22_$__cuda_sm70_shflsync_up_p)
$__internal_22_$__cuda_sm70_shflsync_up_p:
[----:B------:R-:W-:Y:S02]  /*17c30*/  IMAD.MOV.U32 R4, RZ, RZ, RZ ;  /* 0x000000ffff047224 */ /* 0x000fe400078e00ff */
[----:B------:R-:W-:-:S04]  /*17c40*/  IMAD.MOV.U32 R10, RZ, RZ, -0x1 ;  /* 0xffffffffff0a7424 */ /* 0x000fc800078e00ff */
[----:B------:R-:W-:Y:S04]  /*17c50*/  WARPSYNC R10 ;  /* 0x0000000a00007348 */ /* 0x000fe80003800000 */
[----:B------:R1:W2:Y:S02]  /*17c60*/  SHFL.UP PT, R4, R0, R2, R4 ;  /* 0x0400000200047389 */ /* 0x0002a400000e0004 */
[----:B-1----:R-:W-:Y:S02]  /*17c70*/  MOV R2, R3 ;  /* 0x0000000300027202 */ /* 0x002fe40000000f00 */
[----:B------:R-:W-:-:S04]  /*17c80*/  MOV R3, 0x0 ;  /* 0x0000000000037802 */ /* 0x000fc80000000f00 */
[----:B--2---:R-:W-:Y:S05]  /*17c90*/  RET.REL.NODEC R2 `(_ZN7cutlass13device_kernelIN5flash19enable_sm80_to_sm89INS1_16FlashAttnFwdSm80INS1_25CollectiveMainloopFwdSm80ILi8ELi1ELb1EN4cute5tupleIJNS5_1CILi128EEENS7_ILi112EEES8_EEELi128ENS_6half_tEfNS_4arch4Sm80ELb1ELb0ELb1ELb1ELb1ELb0ELb1ELb1EEENS1_21CollectiveEpilogueFwdINS6_IJS8_S8_S9_EEENS6_IJNS7_ILi1EEESH_SH_EEESB_SD_Li256ELb1ELb1ELb1ELb0EEENS1_36VarlenDynamicPersistentTileSchedulerILi128ELi112ELi256ELi256ELb1ELb1ELb0ELb1ELb1ELb1EEEEEEEEEvNT_6ParamsE) ;  /* 0xfffe836002007950 */ /* 0x004fea0003c3ffff */
        .weak           $__internal_23_$__cuda_sm70_votesync_ballot
        .type           $__internal_23_$__cuda_sm70_votesync_ballot,@function
        .size           $__internal_23_$__cuda_sm70_votesync_ballot,(.L_x_1814 - $__internal_23_$__cuda_sm70_votesync_ballot)
$__internal_23_$__cuda_sm70_votesync_ballot:
[----:B------:R-:W-:Y:S01]  /*17ca0*/  ISETP.NE.U32.AND P0, PT, R0, 0x1, PT ;  /* 0x000000010000780c */ /* 0x000fe20003f05070 */
[----:B------:R-:W-:-:S04]  /*17cb0*/  IMAD.MOV.U32 R3, RZ, RZ, -0x1 ;  /* 0xffffffffff037424 */ /* 0x000fc800078e00ff */
[----:B------:R-:W-:Y:S08]  /*17cc0*/  WARPSYNC R3 ;  /* 0x0000000300007348 */ /* 0x000ff00003800000 */
[----:B------:R-:W-:-:S04]  /*17cd0*/  VOTE.ANY R0, PT, !P0 ;  /* 0x0000000000007806 */ /* 0x000fc800040e0100 */
[----:B------:R-:W-:Y:S01]  /*17ce0*/  LOP3.LUT R0, R0, R3, RZ, 0xc0, !PT ;  /* 0x0000000300007212 */ /* 0x000fe200078ec0ff */
[----:B------:R-:W-:-:S04]  /*17cf0*/  IMAD.MOV.U32 R3, RZ, RZ, 0x0 ;  /* 0x00000000ff037424 */ /* 0x000fc800078e00ff */
[----:B------:R-:W-:Y:S05]  /*17d00*/  RET.REL.NODEC R2 `(_ZN7cutlass13device_kernelIN5flash19enable_sm80_to_sm89INS1_16FlashAttnFwdSm80INS1_25CollectiveMainloopFwdSm80ILi8ELi1ELb1EN4cute5tupleIJNS5_1CILi128EEENS7_ILi112EEES8_EEELi128ENS_6half_tEfNS_4arch4Sm80ELb1ELb0ELb1ELb1ELb1ELb0ELb1ELb1EEENS1_21CollectiveEpilogueFwdINS6_IJS8_S8_S9_EEENS6_IJNS7_ILi1EEESH_SH_EEESB_SD_Li256ELb1ELb1ELb1ELb0EEENS1_36VarlenDynamicPersistentTileSchedulerILi128ELi112ELi256ELi256ELb1ELb1ELb0ELb1ELb1ELb1EEEEEEEEEvNT_6ParamsE) ;  /* 0xfffe82f002007950 */ /* 0x000fea0003c3ffff */
.L_x_1499:
        /* <DEDUP_REMOVED lines=15> */
.L_x_1814:


//--------------------- .text._ZN7cutlass13device_kernelIN5flash19enable_sm80_to_sm89INS1_16FlashAttnFwdSm80INS1_25CollectiveMainloopFwdSm80ILi8ELi1ELb1EN4cute5tupleIJNS5_1CILi128EEENS7_ILi112EEES8_EEELi128ENS_6half_tEfNS_4arch4Sm80ELb1ELb0ELb1ELb1ELb1ELb1ELb1ELb1EEENS1_21CollectiveEpilogueFwdINS6_IJS8_S8_S9_EEENS6_IJNS7_ILi1EEESH_SH_EEESB_SD_Li256ELb1ELb1ELb1ELb0EEENS1_36VarlenDynamicPersistentTileSchedulerILi128ELi112ELi256ELi256ELb1ELb1ELb0ELb1ELb1ELb1EEEEEEEEEvNT_6ParamsE --------------------------
	.section	.text._ZN7cutlass13device_kernelIN5flash19enable_sm80_to_sm89INS1_16FlashAttnFwdSm80INS1_25CollectiveMainloopFwdSm80ILi8ELi1ELb1EN4cute5tupleIJNS5_1CILi128EEENS7_ILi112EEES8_EEELi128ENS_6half_tEfNS_4arch4Sm80ELb1ELb0ELb1ELb1ELb1ELb1ELb1ELb1EEENS1_21CollectiveEpilogueFwdINS6_IJS8_S8_S9_EEENS6_IJNS7_ILi1EEESH_SH_EEESB_SD_Li256ELb1ELb1ELb1ELb0EEENS1_36VarlenDynamicPersistentTileSchedulerILi128ELi112ELi256ELi256ELb1ELb1ELb0ELb1ELb1ELb1EEEEEEEEEvNT_6ParamsE,"ax",@progbits
	.sectioninfo	@"SHI_REGISTERS=255"
	.align	128
.text._ZN7cutlass13device_kernelIN5flash19enable_sm80_to_sm89INS1_16FlashAttnFwdSm80INS1_25CollectiveMainloopFwdSm80ILi8ELi1ELb1EN4cute5tupleIJNS5_1CILi128EEENS7_ILi112EEES8_EEELi128ENS_6half_tEfNS_4arch4Sm80ELb1ELb0ELb1ELb1ELb1ELb1ELb1ELb1EEENS1_21CollectiveEpilogueFwdINS6_IJS8_S8_S9_EEENS6_IJNS7_ILi1EEESH_SH_EEESB_SD_Li256ELb1ELb1ELb1ELb0EEENS1_36VarlenDynamicPersistentTileSchedulerILi128ELi112ELi256ELi256ELb1ELb1ELb0ELb1ELb1ELb1EEEEEEEEEvNT_6ParamsE:
        .type           _ZN7cutlass13device_kernelIN5flash19enable_sm80_to_sm89INS1_16FlashAttnFwdSm80INS1_25CollectiveMainloopFwdSm80ILi8ELi1ELb1EN4cute5tupleIJNS5_1CILi128EEENS7_ILi112EEES8_EEELi128ENS_6half_tEfNS_4arch4Sm80ELb1ELb0ELb1ELb1ELb1ELb1ELb1ELb1EEENS1_21CollectiveEpilogueFwdINS6_IJS8_S8_S9_EEENS6_IJNS7_ILi1EEESH_SH_EEESB_SD_Li256ELb1ELb1ELb1ELb0EEENS1_36VarlenDynamicPersistentTileSchedulerILi128ELi112ELi256ELi256ELb1ELb1ELb0ELb1ELb1ELb1EEEEEEEEEvNT_6ParamsE,@function
        .size           _ZN7cutlass13device_kernelIN5flash19enable_sm80_to_sm89INS1_16FlashAttnFwdSm80INS1_25CollectiveMainloopFwdSm80ILi8ELi1ELb1EN4cute5tupleIJNS5_1CILi128EEENS7_ILi112EEES8_EEELi128ENS_6half_tEfNS_4arch4Sm80ELb1ELb0ELb1ELb1ELb1ELb1ELb1ELb1EEENS1_21CollectiveEpilogueFwdINS6_IJS8_S8_S9_EEENS6_IJNS7_ILi1EEESH_SH_EEESB_SD_Li256ELb1ELb1ELb1ELb0EEENS1_36VarlenDynamicPersistentTileSchedulerILi128ELi112ELi256ELi256ELb1ELb1ELb0ELb1ELb1ELb1EEEEEEEEEvNT_6ParamsE,(.L_x_1819 - _ZN7cutlass13device_kernelIN5flash19enable_sm80_to_sm89INS1_16FlashAttnFwdSm80INS1_25CollectiveMainloopFwdSm80ILi8ELi1ELb1EN4cute5tupleIJNS5_1CILi128EEENS7_ILi112EEES8_EEELi128ENS_6half_tEfNS_4arch4Sm80ELb1ELb0ELb1ELb1ELb1ELb1ELb1ELb1EEENS1_21CollectiveEpilogueFwdINS6_IJS8_S8_S9_EEENS6_IJNS7_ILi1EEESH_SH_EEESB_SD_Li256ELb1ELb1ELb1ELb0EEENS1_36VarlenDynamicPersistentTileSchedulerILi128ELi112ELi256ELi256ELb1ELb1ELb0ELb1ELb1ELb1EEEEEEEEEvNT_6ParamsE)
        .other          _ZN7cutlass13device_kernelIN5flash19enable_sm80_to_sm89INS1_16FlashAttnFwdSm80INS1_25CollectiveMainloopFwdSm80ILi8ELi1ELb1EN4cute5tupleIJNS5_1CILi128EEENS7_ILi112EEES8_EEELi128ENS_6half_tEfNS_4arch4Sm80ELb1ELb0ELb1ELb1ELb1ELb1ELb1ELb1EEENS1_21CollectiveEpilogueFwdINS6_IJS8_S8_S9_EEENS6_IJNS7_ILi1EEESH_SH_EEESB_SD_Li256ELb1ELb1ELb1ELb0EEENS1_36VarlenDynamicPersistentTileSchedulerILi128ELi112ELi256ELi256ELb1ELb1ELb0ELb1ELb1ELb1EEEEEEEEEvNT_6ParamsE,@"STO_CUDA_ENTRY STV_DEFAULT"
_ZN7cutlass13device_kernelIN5flash19enable_sm80_to_sm89INS1_16FlashAttnFwdSm80INS1_25CollectiveMainloopFwdSm80ILi8ELi1ELb1EN4cute5tupleIJNS5_1CILi128EEENS7_ILi112EEES8_EEELi128ENS_6half_tEfNS_4arch4Sm80ELb1ELb0ELb1ELb1ELb1ELb1ELb1ELb1EEENS1_21CollectiveEpilogueFwdINS6_IJS8_S8_S9_EEENS6_IJNS7_ILi1EEESH_SH_EEESB_SD_Li256ELb1ELb1ELb1ELb0EEENS1_36VarlenDynamicPersistentTileSchedulerILi128ELi112ELi256ELi256ELb1ELb1ELb0ELb1ELb1ELb1EEEEEEEEEvNT_6ParamsE:
        /* <DEDUP_REMOVED lines=54> */
.L_x_1505:
        /* <DEDUP_REMOVED lines=16> */
.L_x_1724:
        /* <DEDUP_REMOVED lines=16> */
.L_x_1725:
[----:B--2---:R-:W-:-:S05]  /*0560*/  IMAD R0, R0, c[0x0][0x538], RZ ;  /* 0x00014e0000007a24 */ /* 0x004fca00078e02ff */
[----:B------:R-:W-:-:S04]  /*0570*/  IADD3 R7, R0, R7, RZ ;  /* 0x0000000700077210 */ /* 0x000fc80007ffe0ff */
[----:B------:R-:W-:-:S13]  /*0580*/  ISETP.GT.AND P0, PT, R7, UR4, PT ;  /* 0x0000000407007c0c */ /* 0x000fda000bf04270 */
[----:B-1----:R-:W-:Y:S05]  /*0590*/  @!P0 BRA `(.L_x_1505) ;  /* 0xfffffdc000008947 */ /* 0x002fea000383ffff */
.L_x_1501:
[----:B------:R-:W-:-:S05]  /*05a0*/  IADD3 R7, -R0, R7, RZ ;  /* 0x0000000700077210 */ /* 0x000fca0007ffe1ff */
[----:B------:R-:W-:-:S05]  /*05b0*/  IMAD R0, R4, c[0x0][0x538], R7 ;  /* 0x00014e0004007a24 */ /* 0x000fca00078e0207 */
[----:B------:R-:W-:Y:S01]  /*05c0*/  ISETP.GT.AND P0, PT, R0, UR4, PT ;  /* 0x0000000400007c0c */ /* 0x000fe2000bf04270 */
[----:B------:R-:W-:-:S12]  /*05d0*/  BRA.DIV ~URZ, `(.L_x_1506) ;  /* 0x000203727f007947 */ /* 0x000fd8000b800000 */
[----:B------:R-:W-:-:S04]  /*05e0*/  VOTE.ANY R15, PT, !P0 ;  /* 0x00000000000f7806 */ /* 0x000fc800040e0100 */
.L_x_1726:
[----:B------:R-:W1:Y:S02]  /*05f0*/  POPC R0, R15 ;  /* 0x0000000f00007309 */ /* 0x000e640000000000 */
[----:B-1----:R-:W-:-:S05]  /*0600*/  IADD3 R2, R0, R6, RZ ;  /* 0x0000000600027210 */ /* 0x002fca0007ffe0ff */
[----:B------:R1:W-:Y:S01]  /*0610*/  STL [R1+0x5c], R2 ;  /* 0x00005c0201007387 */ /* 0x0003e20000100800 */
[----:B------:R-:W-:Y:S05]  /*0620*/  BRA.DIV ~URZ, `(.L_x_1507) ;  /* 0x000203627f007947 */ /* 0x000fea000b800000 */
[----:B------:R2:W3:Y:S01]  /*0630*/  SHFL.IDX PT, R12, R9, R0, 0x1f ;  /* 0x00001f00090c7589 */ /* 0x0004e200000e0000 */
[----:B------:R-:W-:-:S03]  /*0640*/  MOV R5, RZ ;  /* 0x000000ff00057202 */ /* 0x000fc60000000f00 */
[----:B------:R2:W4:Y:S04]  /*0650*/  SHFL.IDX PT, R9, R8, R0, 0x1f ;  /* 0x00001f0008097589 */ /* 0x00052800000e0000 */
.L_x_1727:
[----:B------:R-:W-:Y:S01]  /*0660*/  ISETP.NE.AND P0, PT, R15, RZ, PT ;  /* 0x000000ff0f00720c */ /* 0x000fe20003f05270 */
[----:B------:R-:W-:-:S12]  /*0670*/  BSSY B0, `(.L_x_1508) ;  /* 0x0000005000007945 */ /* 0x000fd80003800000 */
[----:B------:R-:W-:Y:S05]  /*0680*/  @!P0 BRA `(.L_x_1509) ;  /* 0x0000003000008947 */ /* 0x000fea0003800000 */
[----:B--2---:R-:W-:Y:S01]  /*0690*/  IADD3 R0, R0, -0x1, RZ ;  /* 0xffffffff00007810 */ /* 0x004fe20007ffe0ff */
[----:B------:R-:W-:Y:S05]  /*06a0*/  BRA.DIV ~URZ, `(.L_x_1510) ;  /* 0x000203c27f007947 */ /* 0x000fea000b800000 */
[----:B------:R2:W1:Y:S02]  /*06b0*/  SHFL.IDX PT, R5, R4, R0, 0x1f ;  /* 0x00001f0004057589 */ /* 0x00046400000e0000 */
.L_x_1509:
[----:B------:R-:W-:Y:S05]  /*06c0*/  BSYNC B0 ;  /* 0x0000000000007941 */ /* 0x000fea0003800000 */
.L_x_1508:
        /* <DEDUP_REMOVED lines=69> */
.L_x_1512:
        /* <DEDUP_REMOVED lines=70> */
.L_x_1513:
[----:B------:R-:W-:Y:S05]  /*0f80*/  BSYNC B0 ;  /* 0x0000000000007941 */ /* 0x000fea0003800000 */
.L_x_1511:
[----:B------:R-:W-:-:S04]  /*0f90*/  LOP3.LUT R0, RZ, R0, RZ, 0x33, !PT ;  /* 0x00000000ff007212 */ /* 0x000fc800078e33ff */
[----:B------:R-:W-:-:S05]  /*0fa0*/  IADD3 R0, R0, R12, RZ ;  /* 0x0000000c00007210 */ /* 0x000fca0007ffe0ff */
[----:B------:R2:W-:Y:S01]  /*0fb0*/  STL [R1+0x54], R0 ;  /* 0x0000540001007387 */ /* 0x0005e20000100800 */
[----:B------:R-:W-:Y:S05]  /*0fc0*/  BRA `(.L_x_1514) ;  /* 0x0000006000007947 */ /* 0x000fea0003800000 */
.L_x_1502:
[----:B------:R-:W-:Y:S01]  /*0fd0*/  MOV R0, UR4 ;  /* 0x0000000400007c02 */ /* 0x000fe20008000f00 */
[----:B------:R-:W-:Y:S04]  /*0fe0*/  STL [R1+0x54], RZ ;  /* 0x000054ff01007387 */ /* 0x000fe80000100800 */
[----:B------:R-:W-:Y:S04]  /*0ff0*/  STL [R1+0x58], RZ ;  /* 0x000058ff01007387 */ /* 0x000fe80000100800 */
[----:B------:R1:W-:Y:S02]  /*1000*/  STL [R1+0x50], R0 ;  /* 0x0000500001007387 */ /* 0x0003e40000100800 */
[----:B-1----:R-:W-:-:S05]  /*1010*/  MOV R0, c[0x0][0x53c] ;  /* 0x00014f0000007a02 */ /* 0x002fca0000000f00 */
[----:B------:R1:W-:Y:S02]  /*1020*/  STL [R1+0x5c], R0 ;  /* 0x00005c0001007387 */ /* 0x0003e40000100800 */
.L_x_1514:
        /* <DEDUP_REMOVED lines=8> */
.L_x_1500:
[----:B-12---:R-:W2:Y:S02]  /*10b0*/  LDL R0, [R1+0x5c] ;  /* 0x00005c0001007983 */ /* 0x006ea40000100800 */
[----:B--2---:R-:W-:-:S13]  /*10c0*/  ISETP.GE.AND P0, PT, R0, c[0x0][0x53c], PT ;  /* 0x00014f0000007a0c */ /* 0x004fda0003f06270 */
[----:B------:R-:W-:Y:S05]  /*10d0*/  @P0 EXIT ;  /* 0x000000000000094d */ /* 0x000fea0003800000 */
[----:B------:R-:W1:Y:S01]  /*10e0*/  S2R R15, SR_TID.X ;  /* 0x00000000000f7919 */ /* 0x000e620000002100 */
[----:B------:R-:W-:Y:S01]  /*10f0*/  IMAD.MOV.U32 R19, RZ, RZ, 0x20 ;  /* 0x00000020ff137424 */ /* 0x000fe200078e00ff */
[----:B------:R-:W-:Y:S01]  /*1100*/  ULDC UR4, c[0x0][0x2ac] ;  /* 0x0000ab0000047ab9 */ /* 0x000fe20000000800 */
[----:B------:R-:W-:Y:S01]  /*1110*/  IMAD.MOV.U32 R18, RZ, RZ, 0x40 ;  /* 0x00000040ff127424 */ /* 0x000fe200078e00ff */
        /* <DEDUP_REMOVED lines=35> */
[C---:B------:R-:W-:Y:S01]  /*1350*/  IMAD.SHL.U32 R76, R83.reuse, 0x8, RZ ;  /* 0x00000008534c7824 */ /* 0x040fe200078e00ff */
        /* <DEDUP_REMOVED lines=33> */
[----:B------:R-:W-:Y:S01]  /*1570*/  IADD3 R22, R82, 0x40, RZ ;  /* 0x0000004052167810 */ /* 0x000fe20007ffe0ff */
[----:B------:R-:W-:Y:S01]  /*1580*/  IMAD R25, R10, 0x10, R4 ;  /* 0x000000100a197824 */ /* 0x000fe200078e0204 */
[----:B------:R-:W-:Y:S01]  /*1590*/  LOP3.LUT R7, R0, 0xfffffe00, RZ, 0xc0, !PT ;  /* 0xfffffe0000077812 */ /* 0x000fe200078ec0ff */
[C---:B------:R-:W-:Y:S01]  /*15a0*/  IMAD.SHL.U32 R0, R82.reuse, 0x40, RZ ;  /* 0x0000004052007824 */ /* 0x040fe200078e00ff */
[----:B------:R-:W-:Y:S01]  /*15b0*/  IADD3 R13, R82, 0x60, RZ ;  /* 0x00000060520d7810 */ /* 0x000fe20007ffe0ff */
[----:B------:R-:W-:Y:S01]  /*15c0*/  IMAD.SHL.U32 R4, R15, 0x40, RZ ;  /* 0x000000400f047824 */ /* 0x000fe200078e00ff */
[C---:B------:R-:W-:Y:S01]  /*15d0*/  LOP3.LUT P4, RZ, R9.reuse, 0x2, RZ, 0xc0, !PT ;  /* 0x0000000209ff7812 */ /* 0x040fe2000788c0ff */
[----:B------:R-:W-:Y:S01]  /*15e0*/  STL [R1+0x128], R25 ;  /* 0x0001281901007387 */ /* 0x000fe20000100800 */
[----:B------:R-:W-:Y:S02]  /*15f0*/  LOP3.LUT P3, RZ, R9, 0x4, RZ, 0xc0, !PT ;  /* 0x0000000409ff7812 */ /* 0x000fe4000786c0ff */
[----:B------:R-:W-:Y:S01]  /*1600*/  SHF.R.S32.HI R9, RZ, 0x1f, R15 ;  /* 0x0000001fff097819 */ /* 0x000fe2000001140f */
[----:B------:R-:W-:Y:S01]  /*1610*/  STL [R1+0xbc], R21 ;  /* 0x0000bc1501007387 */ /* 0x000fe20000100800 */
[----:B------:R-:W-:-:S02]  /*1620*/  IADD3 R3, R21, 0x80, RZ ;  /* 0x0000008015037810 */ /* 0x000fc40007ffe0ff */
[----:B------:R-:W-:Y:S02]  /*1630*/  SHF.R.S32.HI R8, RZ, 0x1f, R22 ;  /* 0x0000001fff087819 */ /* 0x000fe40000011416 */
[----:B------:R-:W-:Y:S02]  /*1640*/  SHF.R.S32.HI R10, RZ, 0x1f, R13 ;  /* 0x0000001fff0a7819 */ /* 0x000fe4000001140d */
[----:B------:R-:W-:Y:S01]  /*1650*/  LOP3.LUT R11, R0, 0x1c0, RZ, 0xc0, !PT ;  /* 0x000001c0000b7812 */ /* 0x000fe200078ec0ff */
[----:B------:R-:W-:Y:S01]  /*1660*/  IMAD R0, R83, 0x20, R82 ;  /* 0x0000002053007824 */ /* 0x000fe200078e0252 */
[----:B------:R-:W-:Y:S02]  /*1670*/  IADD3 R20, R21, 0x70, RZ ;  /* 0x0000007015147810 */ /* 0x000fe40007ffe0ff */
[----:B------:R-:W-:Y:S02]  /*1680*/  LEA.HI R9, R9, R15, RZ, 0x3 ;  /* 0x0000000f09097211 */ /* 0x000fe400078f18ff */
[----:B------:R-:W-:Y:S01]  /*1690*/  @P0 IADD3 R20, R3, 0x10, RZ ;  /* 0x0000001003140810 */ /* 0x000fe20007ffe0ff */
[----:B------:R-:W-:Y:S01]  /*16a0*/  IMAD.SHL.U32 R3, R22, 0x40, RZ ;  /* 0x0000004016037824 */ /* 0x000fe200078e00ff */
[----:B------:R-:W-:-:S02]  /*16b0*/  LOP3.LUT R15, R4, 0x1c0, RZ, 0xc0, !PT ;  /* 0x000001c0040f7812 */ /* 0x000fc400078ec0ff */
[----:B------:R-:W-:Y:S01]  /*16c0*/  SHF.R.S32.HI R2, RZ, 0x1f, R82 ;  /* 0x0000001fff027819 */ /* 0x000fe20000011452 */
[----:B------:R-:W-:Y:S01]  /*16d0*/  IMAD.SHL.U32 R2, R13, 0x40, RZ ;  /* 0x000000400d027824 */ /* 0x000fe200078e00ff */
[----:B------:R-:W-:Y:S01]  /*16e0*/  LEA.HI R8, R8, R22, RZ, 0x3 ;  /* 0x0000001608087211 */ /* 0x000fe200078f18ff */
[----:B------:R-:W-:Y:S01]  /*16f0*/  STL [R1+0xc0], R20 ;  /* 0x0000c01401007387 */ /* 0x000fe20000100800 */
[----:B------:R-:W-:Y:S02]  /*1700*/  LEA.HI R4, R10, R13, RZ, 0x3 ;  /* 0x0000000d0a047211 */ /* 0x000fe400078f18ff */
[----:B------:R-:W-:Y:S02]  /*1710*/  LOP3.LUT R10, R11, 0x38, R76, 0xf8, !PT ;  /* 0x000000380b0a7812 */ /* 0x000fe400078ef84c */
[----:B------:R-:W-:Y:S01]  /*1720*/  SHF.R.U32.HI R22, RZ, 0x3, R11 ;  /* 0x00000003ff167819 */ /* 0x000fe2000001160b */
[----:B------:R-:W-:Y:S01]  /*1730*/  IMAD.SHL.U32 R4, R4, 0x40, RZ ;  /* 0x0000004004047824 */ /* 0x000fe200078e00ff */
[----:B------:R-:W-:-:S02]  /*1740*/  IADD3 R81, R78, 0x20, RZ ;  /* 0x000000204e517810 */ /* 0x000fc40007ffe0ff */
[----:B------:R-:W-:Y:S02]  /*1750*/  LOP3.LUT R11, R12, 0x7ffffffc, RZ, 0xc0, !PT ;  /* 0x7ffffffc0c0b7812 */ /* 0x000fe400078ec0ff */
[----:B------:R-:W-:Y:S02]  /*1760*/  LOP3.LUT R26, R10, R22, RZ, 0x3c, !PT ;  /* 0x000000160a1a7212 */ /* 0x000fe400078e3cff */
[----:B------:R-:W-:Y:S01]  /*1770*/  LOP3.LUT R13, R2, 0x1c0, RZ, 0xc0, !PT ;  /* 0x000001c0020d7812 */ /* 0x000fe200078ec0ff */
[----:B------:R-:W-:Y:S01]  /*1780*/  IMAD.SHL.U32 R2, R9, 0x40, RZ ;  /* 0x0000004009027824 */ /* 0x000fe200078e00ff */
[----:B------:R-:W-:Y:S01]  /*1790*/  SHF.R.S32.HI R12, RZ, 0x1f, R81 ;  /* 0x0000001fff0c7819 */ /* 0x000fe20000011451 */
[----:B------:R-:W-:Y:S01]  /*17a0*/  STL [R1+0x124], R26 ;  /* 0x0001241a01007387 */ /* 0x000fe20000100800 */
[----:B------:R-:W-:Y:S01]  /*17b0*/  LOP3.LUT R14, R3, 0x1c0, RZ, 0xc0, !PT ;  /* 0x000001c0030e7812 */ /* 0x000fe200078ec0ff */
[----:B------:R-:W-:Y:S01]  /*17c0*/  IMAD.SHL.U32 R3, R8, 0x40, RZ ;  /* 0x0000004008037824 */ /* 0x000fe200078e00ff */
[--C-:B------:R-:W-:Y:S01]  /*17d0*/  LOP3.LUT R9, R15, 0x38, R76.reuse, 0xf8, !PT ;  /* 0x000000380f097812 */ /* 0x100fe200078ef84c */
[----:B------:R1:W-:Y:S01]  /*17e0*/  STL [R1+0xb8], R12 ;  /* 0x0000b80c01007387 */ /* 0x0003e20000100800 */
[----:B------:R-:W-:Y:S01]  /*17f0*/  SHF.R.U32.HI R24, RZ, 0x3, R15 ;  /* 0x00000003ff187819 */ /* 0x000fe2000001160f */
[----:B------:R-:W-:Y:S01]  /*1800*/  IMAD.IADD R11, R27, 0x1, -R11 ;  /* 0x000000011b0b7824 */ /* 0x000fe200078e0a0b */
[----:B------:R-:W-:-:S02]  /*1810*/  LOP3.LUT R15, R13, 0x38, R76, 0xf8, !PT ;  /* 0x000000380d0f7812 */ /* 0x000fc400078ef84c */
[----:B------:R-:W-:Y:S01]  /*1820*/  SHF.R.U32.HI R22, RZ, 0x3, R13 ;  /* 0x00000003ff167819 */ /* 0x000fe2000001160d */
[----:B------:R-:W-:Y:S01]  /*1830*/  IMAD.SHL.U32 R30, R11, 0x2, RZ ;  /* 0x000000020b1e7824 */ /* 0x000fe200078e00ff */
[----:B------:R-:W-:Y:S02]  /*1840*/  IADD3 R226, R76, 0x40, RZ ;  /* 0x000000404ce27810 */ /* 0x000fe40007ffe0ff */
[----:B------:R-:W-:Y:S02]  /*1850*/  LOP3.LUT R10, R14, 0x38, R76, 0xf8, !PT ;  /* 0x000000380e0a7812 */ /* 0x000fe400078ef84c */
[----:B------:R-:W-:Y:S02]  /*1860*/  SHF.R.U32.HI R23, RZ, 0x3, R14 ;  /* 0x00000003ff177819 */ /* 0x000fe4000001160e */
[----:B------:R-:W-:Y:S01]  /*1870*/  LOP3.LUT R13, R3, 0xfffffe00, RZ, 0xc0, !PT ;  /* 0xfffffe00030d7812 */ /* 0x000fe200078ec0ff */
[----:B------:R-:W-:Y:S01]  /*1880*/  IMAD R3, R17, 0x8, R25 ;  /* 0x0000000811037824 */ /* 0x000fe200078e0219 */
[----:B------:R-:W-:-:S02]  /*1890*/  LOP3.LUT R14, R4, 0xfffffe00, RZ, 0xc0, !PT ;  /* 0xfffffe00040e7812 */ /* 0x000fc400078ec0ff */
[----:B------:R-:W-:Y:S02]  /*18a0*/  SHF.R.S32.HI R8, RZ, 0x1f, R226 ;  /* 0x0000001fff087819 */ /* 0x000fe400000114e2 */
[----:B------:R-:W-:Y:S02]  /*18b0*/  LOP3.LUT R10, R13, R10, R23, 0xf6, !PT ;  /* 0x0000000a0d0a7212 */ /* 0x000fe400078ef617 */
[----:B------:R-:W-:Y:S01]  /*18c0*/  LEA R202, R6, 0x8100, 0x1 ;  /* 0x0000810006ca7811 */ /* 0x000fe200078e08ff */
[----:B------:R2:W-:Y:S01]  /*18d0*/  STL [R1+0x4], R8 ;  /* 0x0000040801007387 */ /* 0x0005e20000100800 */
[----:B------:R-:W-:Y:S02]  /*18e0*/  LEA R10, R10, 0x100, 0x1 ;  /* 0x000001000a0a7811 */ /* 0x000fe400078e08ff */
[----:B-1----:R-:W-:Y:S01]  /*18f0*/  LOP3.LUT R12, R2, 0xfffffe00, RZ, 0xc0, !PT ;  /* 0xfffffe00020c7812 */ /* 0x002fe200078ec0ff */
[----:B------:R1:W-:Y:S01]  /*1900*/  STL [R1+0x64], R3 ;  /* 0x0000640301007387 */ /* 0x0003e20000100800 */
[----:B------:R-:W-:-:S02]  /*1910*/  IADD3 R29, R30, 0x8, RZ ;  /* 0x000000081e1d7810 */ /* 0x000fc40007ffe0ff */
[----:B------:R-:W-:Y:S01]  /*1920*/  LOP3.LUT R11, R12, R9, R24, 0xf6, !PT ;  /* 0x000000090c0b7212 */ /* 0x000fe200078ef618 */
[----:B------:R-:W-:Y:S01]  /*1930*/  STL [R1+0x60], R30 ;  /* 0x0000601e01007387 */ /* 0x000fe20000100800 */
[----:B------:R-:W-:Y:S02]  /*1940*/  LOP3.LUT R9, R14, R15, R22, 0xf6, !PT ;  /* 0x0000000f0e097212 */ /* 0x000fe400078ef616 */
[----:B------:R-:W-:Y:S02]  /*1950*/  LEA R11, R11, 0x100, 0x1 ;  /* 0x000001000b0b7811 */ /* 0x000fe400078e08ff */
[----:B------:R-:W-:Y:S02]  /*1960*/  LEA R6, R9, 0x100, 0x1 ;  /* 0x0000010009067811 */ /* 0x000fe400078e08ff */
[----:B------:R-:W-:Y:S01]  /*1970*/  IADD3 R28, R30, 0x10, RZ ;  /* 0x000000101e1c7810 */ /* 0x000fe20007ffe0ff */
[----:B------:R3:W-:Y:S01]  /*1980*/  STL [R1+0x120], R11 ;  /* 0x0001200b01007387 */ /* 0x0007e20000100800 */
[----:B------:R-:W-:-:S02]  /*1990*/  LOP3.LUT R2, R26, R7, RZ, 0xfc, !PT ;  /* 0x000000071a027212 */ /* 0x000fc400078efcff */
[C---:B------:R-:W-:Y:S01]  /*19a0*/  IADD3 R27, R30.reuse, 0x18, RZ ;  /* 0x000000181e1b7810 */ /* 0x040fe20007ffe0ff */
[----:B------:R4:W-:Y:S01]  /*19b0*/  STL [R1+0x11c], R10 ;  /* 0x00011c0a01007387 */ /* 0x0009e20000100800 */
[----:B------:R-:W-:Y:S01]  /*19c0*/  IADD3 R26, R30, 0x20, RZ ;  /* 0x000000201e1a7810 */ /* 0x000fe20007ffe0ff */
[----:B------:R-:W-:Y:S01]  /*19d0*/  IMAD.SHL.U32 R229, R2, 0x2, RZ ;  /* 0x0000000202e57824 */ /* 0x000fe200078e00ff */
[C---:B------:R-:W-:Y:S01]  /*19e0*/  IADD3 R25, R30.reuse, 0x28, RZ ;  /* 0x000000281e197810 */ /* 0x040fe20007ffe0ff */
[----:B------:R5:W-:Y:S01]  /*19f0*/  STL [R1+0x118], R6 ;  /* 0x0001180601007387 */ /* 0x000be20000100800 */
[C---:B------:R-:W-:Y:S02]  /*1a00*/  IADD3 R24, R30.reuse, 0x30, RZ ;  /* 0x000000301e187810 */ /* 0x040fe40007ffe0ff */
[----:B------:R-:W-:Y:S01]  /*1a10*/  IADD3 R23, R30, 0x38, RZ ;  /* 0x000000381e177810 */ /* 0x000fe20007ffe0ff */
[----:B------:R-:W-:Y:S01]  /*1a20*/  STL [R1+0xb4], R29 ;  /* 0x0000b41d01007387 */ /* 0x000fe20000100800 */
[----:B--2---:R-:W-:-:S02]  /*1a30*/  SEL R8, R19, 0xffffffe0, !P1 ;  /* 0xffffffe013087807 */ /* 0x004fc40004800000 */
[----:B-1----:R-:W-:Y:S01]  /*1a40*/  SEL R3, R19, 0xffffffe0, !P4 ;  /* 0xffffffe013037807 */ /* 0x002fe20006000000 */
[----:B------:R1:W-:Y:S01]  /*1a50*/  STL [R1+0xb0], R28 ;  /* 0x0000b01c01007387 */ /* 0x0003e20000100800 */
[----:B------:R-:W-:Y:S02]  /*1a60*/  IADD3 R22, R30, 0x40, RZ ;  /* 0x000000401e167810 */ /* 0x000fe40007ffe0ff */
[C---:B------:R-:W-:Y:S01]  /*1a70*/  SEL R4, R18.reuse, 0xffffffc0, !P2 ;  /* 0xffffffc012047807 */ /* 0x040fe20005000000 */
[----:B------:R-:W-:Y:S01]  /*1a80*/  STL [R1+0xac], R27 ;  /* 0x0000ac1b01007387 */ /* 0x000fe20000100800 */
[----:B------:R-:W-:Y:S02]  /*1a90*/  SEL R2, R18, 0xffffffc0, !P3 ;  /* 0xffffffc012027807 */ /* 0x000fe40005800000 */
[C---:B------:R-:W-:Y:S01]  /*1aa0*/  IADD3 R19, R30.reuse, 0x48, RZ ;  /* 0x000000481e137810 */ /* 0x040fe20007ffe0ff */
[----:B------:R2:W-:Y:S01]  /*1ab0*/  STL [R1+0xa8], R26 ;  /* 0x0000a81a01007387 */ /* 0x0005e20000100800 */
[----:B------:R-:W-:-:S02]  /*1ac0*/  IADD3 R18, R30, 0x50, RZ ;  /* 0x000000501e127810 */ /* 0x000fc40007ffe0ff */
[C---:B------:R-:W-:Y:S01]  /*1ad0*/  IADD3 R17, R30.reuse, 0x58, RZ ;  /* 0x000000581e117810 */ /* 0x040fe20007ffe0ff */
[----:B------:R2:W-:Y:S01]  /*1ae0*/  STL [R1+0xa4], R25 ;  /* 0x0000a41901007387 */ /* 0x0005e20000100800 */
[C---:B------:R-:W-:Y:S02]  /*1af0*/  IADD3 R15, R30.reuse, 0x60, RZ ;  /* 0x000000601e0f7810 */ /* 0x040fe40007ffe0ff */
[C---:B---3--:R-:W-:Y:S01]  /*1b00*/  IADD3 R11, R30.reuse, 0x68, RZ ;  /* 0x000000681e0b7810 */ /* 0x048fe20007ffe0ff */
[----:B------:R-:W-:Y:S01]  /*1b10*/  STL [R1+0xa0], R24 ;  /* 0x0000a01801007387 */ /* 0x000fe20000100800 */
[----:B------:R-:W-:Y:S02]  /*1b20*/  SHF.R.S32.HI R9, RZ, 0x1f, R29 ;  /* 0x0000001fff097819 */ /* 0x000fe4000001141d */
[C---:B----4-:R-:W-:Y:S01]  /*1b30*/  IADD3 R10, R30.reuse, 0x70, RZ ;  /* 0x000000701e0a7810 */ /* 0x050fe20007ffe0ff */
[----:B------:R3:W-:Y:S01]  /*1b40*/  STL [R1+0x9c], R23 ;  /* 0x00009c1701007387 */ /* 0x0007e20000100800 */
[----:B-----5:R-:W-:-:S02]  /*1b50*/  IADD3 R6, R30, 0x78, RZ ;  /* 0x000000781e067810 */ /* 0x020fc40007ffe0ff */
[----:B------:R-:W-:Y:S01]  /*1b60*/  LEA R203, R5, 0x100, 0x1 ;  /* 0x0000010005cb7811 */ /* 0x000fe200078e08ff */
[----:B------:R4:W-:Y:S01]  /*1b70*/  STL [R1+0x98], R22 ;  /* 0x0000981601007387 */ /* 0x0009e20000100800 */
[----:B-1----:R-:W-:Y:S02]  /*1b80*/  SHF.R.S32.HI R28, RZ, 0x1f, R28 ;  /* 0x0000001fff1c7819 */ /* 0x002fe4000001141c */
[----:B------:R-:W-:Y:S01]  /*1b90*/  IADD3 R237, -R82, 0x70, RZ ;  /* 0x0000007052ed7810 */ /* 0x000fe20007ffe1ff */
[----:B------:R-:W-:Y:S01]  /*1ba0*/  STL [R1+0x94], R19 ;  /* 0x0000941301007387 */ /* 0x000fe20000100800 */
[--C-:B------:R-:W-:Y:S01]  /*1bb0*/  IMAD.IADD R204, R3, 0x1, R203.reuse ;  /* 0x0000000103cc7824 */ /* 0x100fe200078e02cb */
[----:B------:R-:W-:Y:S01]  /*1bc0*/  SHF.R.S32.HI R77, RZ, 0x1f, R76 ;  /* 0x0000001fff4d7819 */ /* 0x000fe2000001144c */
[C---:B------:R-:W-:Y:S01]  /*1bd0*/  IMAD.IADD R206, R2.reuse, 0x1, R203 ;  /* 0x0000000102ce7824 */ /* 0x040fe200078e02cb */
[----:B------:R1:W-:Y:S01]  /*1be0*/  STL [R1+0x90], R18 ;  /* 0x0000901201007387 */ /* 0x0003e20000100800 */
[----:B--2---:R-:W-:Y:S01]  /*1bf0*/  SHF.R.S32.HI R26, RZ, 0x1f, R26 ;  /* 0x0000001fff1a7819 */ /* 0x004fe2000001141a */
[----:B------:R-:W-:Y:S01]  /*1c00*/  IMAD.IADD R205, R2, 0x1, R204 ;  /* 0x0000000102cd7824 */ /* 0x000fe200078e02cc */
[----:B------:R-:W-:Y:S01]  /*1c10*/  SHF.R.S32.HI R79, RZ, 0x1f, R78 ;  /* 0x0000001fff4f7819 */ /* 0x000fe2000001144e */
[----:B------:R2:W-:Y:S01]  /*1c20*/  STL [R1+0x8c], R17 ;  /* 0x00008c1101007387 */ /* 0x0005e20000100800 */
[----:B------:R-:W-:-:S03]  /*1c30*/  SHF.R.S32.HI R25, RZ, 0x1f, R25 ;  /* 0x0000001fff197819 */ /* 0x000fc60000011419 */
[----:B------:R-:W-:Y:S04]  /*1c40*/  STL [R1+0x88], R15 ;  /* 0x0000880f01007387 */ /* 0x000fe80000100800 */
[----:B------:R5:W-:Y:S01]  /*1c50*/  STL [R1+0x84], R11 ;  /* 0x0000840b01007387 */ /* 0x000be20000100800 */
[----:B---3--:R-:W-:-:S03]  /*1c60*/  SHF.R.S32.HI R23, RZ, 0x1f, R23 ;  /* 0x0000001fff177819 */ /* 0x008fc60000011417 */
[----:B------:R3:W-:Y:S01]  /*1c70*/  STL [R1+0x114], R9 ;  /* 0x0001140901007387 */ /* 0x0007e20000100800 */
[----:B----4-:R-:W-:-:S03]  /*1c80*/  SHF.R.S32.HI R22, RZ, 0x1f, R22 ;  /* 0x0000001fff167819 */ /* 0x010fc60000011416 */
[----:B------:R4:W-:Y:S04]  /*1c90*/  STL [R1+0x80], R10 ;  /* 0x0000800a01007387 */ /* 0x0009e80000100800 */
[----:B------:R-:W-:Y:S01]  /*1ca0*/  STL [R1+0x110], R28 ;  /* 0x0001101c01007387 */ /* 0x000fe20000100800 */
[----:B-1----:R-:W-:-:S03]  /*1cb0*/  SHF.R.S32.HI R18, RZ, 0x1f, R18 ;  /* 0x0000001fff127819 */ /* 0x002fc60000011412 */
[----:B------:R-:W-:Y:S01]  /*1cc0*/  STL [R1+0x7c], R6 ;  /* 0x00007c0601007387 */ /* 0x000fe20000100800 */
[----:B--2---:R-:W-:Y:S02]  /*1cd0*/  SHF.R.S32.HI R17, RZ, 0x1f, R17 ;  /* 0x0000001fff117819 */ /* 0x004fe40000011411 */
[----:B-----5:R-:W-:Y:S02]  /*1ce0*/  SHF.R.S32.HI R11, RZ, 0x1f, R11 ;  /* 0x0000001fff0b7819 */ /* 0x020fe4000001140b */
[----:B---3--:R-:W-:Y:S02]  /*1cf0*/  SHF.R.S32.HI R9, RZ, 0x1f, R27 ;  /* 0x0000001fff097819 */ /* 0x008fe4000001141b */
[----:B----4-:R-:W-:-:S03]  /*1d00*/  SHF.R.S32.HI R10, RZ, 0x1f, R10 ;  /* 0x0000001fff0a7819 */ /* 0x010fc6000001140a */
        /* <DEDUP_REMOVED lines=25> */
[----:B------:R2:W-:Y:S01]  /*1ea0*/  STL [R1+0xd8], R10 ;  /* 0x0000d80a01007387 */ /* 0x0005e20000100800 */
[----:B------:R-:W-:-:S02]  /*1eb0*/  IMAD.IADD R224, R221, 0x1, R2 ;  /* 0x00000001dde07824 */ /* 0x000fc400078e0202 */
[----:B------:R-:W-:Y:S02]  /*1ec0*/  IMAD.IADD R223, R222, 0x1, R2 ;  /* 0x00000001dedf7824 */ /* 0x000fe400078e0202 */
[----:B-1----:R-:W-:Y:S02]  /*1ed0*/  IMAD.IADD R9, R4, 0x1, R9 ;  /* 0x0000000104097824 */ /* 0x002fe400078e0209 */
[----:B------:R-:W-:-:S03]  /*1ee0*/  IMAD.IADD R4, R8, 0x1, R4 ;  /* 0x0000000108047824 */ /* 0x000fc600078e0204 */
[----:B------:R2:W-:Y:S04]  /*1ef0*/  STL [R1+0xd4], R9 ;  /* 0x0000d40901007387 */ /* 0x0005e80000100800 */
[----:B------:R2:W-:Y:S04]  /*1f00*/  STL [R1+0xc4], R8 ;  /* 0x0000c40801007387 */ /* 0x0005e80000100800 */
[----:B------:R2:W-:Y:S04]  /*1f10*/  STL [R1+0xd0], R5 ;  /* 0x0000d00501007387 */ /* 0x0005e80000100800 */
[----:B------:R2:W-:Y:S02]  /*1f20*/  STL [R1+0xcc], R4 ;  /* 0x0000cc0401007387 */ /* 0x0005e40000100800 */
.L_x_1723:
[----:B------:R-:W3:Y:S01]  /*1f30*/  LDL R3, [R1+0x5c] ;  /* 0x00005c0001037983 */ /* 0x000ee20000100800 */
[----:B------:R-:W-:Y:S01]  /*1f40*/  IMAD.MOV.U32 R2, RZ, RZ, 0x4 ;  /* 0x00000004ff027424 */ /* 0x000fe200078e00ff */
[----:B------:R-:W-:-:S02]  /*1f50*/  ISETP.NE.U32.AND P0, PT, RZ, c[0x0][0x370], PT ;  /* 0x0000dc00ff007a0c */ /* 0x000fc40003f05070 */
[----:B------:R-:W-:Y:S02]  /*1f60*/  ISETP.NE.U32.AND P4, PT, RZ, c[0x0][0x360], PT ;  /* 0x0000d800ff007a0c */ /* 0x000fe40003f85070 */
[----:B------:R-:W-:Y:S01]  /*1f70*/  ISETP.NE.AND.EX P1, PT, RZ, c[0x0][0x374], PT, P0 ;  /* 0x0000dd00ff007a0c */ /* 0x000fe20003f25300 */
[----:B---3--:R-:W-:-:S05]  /*1f80*/  IMAD.WIDE R2, R3, R2, c[0x0][0x588] ;  /* 0x0001620003027625 */ /* 0x008fca00078e0202 */
[----:B------:R-:W3:Y:S01]  /*1f90*/  LDG.E R32, [R2.64] ;  /* 0x0000000802207981 */ /* 0x000ee2000c1e1900 */
[----:B------:R-:W-:Y:S01]  /*1fa0*/  ISETP.NE.AND.EX P4, PT, RZ, c[0x0][0x364], PT, P4 ;  /* 0x0000d900ff007a0c */ /* 0x000fe20003f85340 */
[----:B------:R-:W-:Y:S01]  /*1fb0*/  IMAD.MOV.U32 R11, RZ, RZ, RZ ;  /* 0x000000ffff0b7224 */ /* 0x000fe200078e00ff */
[----:B------:R-:W-:Y:S02]  /*1fc0*/  ISETP.NE.U32.AND P3, PT, RZ, c[0x0][0x348], PT ;  /* 0x0000d200ff007a0c */ /* 0x000fe40003f65070 */
[----:B------:R-:W-:Y:S02]  /*1fd0*/  ISETP.NE.U32.AND P5, PT, RZ, c[0x0][0x350], PT ;  /* 0x0000d400ff007a0c */ /* 0x000fe40003fa5070 */
[----:B------:R-:W-:Y:S02]  /*1fe0*/  ISETP.NE.U32.AND P6, PT, RZ, c[0x0][0x358], PT ;  /* 0x0000d600ff007a0c */ /* 0x000fe40003fc5070 */
[----:B------:R-:W-:Y:S02]  /*1ff0*/  ISETP.NE.AND.EX P3, PT, RZ, c[0x0][0x34c], PT, P3 ;  /* 0x0000d300ff007a0c */ /* 0x000fe40003f65330 */
[----:B------:R-:W-:-:S02]  /*2000*/  ISETP.NE.AND.EX P5, PT, RZ, c[0x0][0x354], PT, P5 ;  /* 0x0000d500ff007a0c */ /* 0x000fc40003fa5350 */
[----:B------:R-:W-:Y:S01]  /*2010*/  ISETP.NE.AND.EX P6, PT, RZ, c[0x0][0x35c], PT, P6 ;  /* 0x0000d700ff007a0c */ /* 0x000fe20003fc5360 */
[----:B------:R-:W-:Y:S01]  /*2020*/  IMAD.MOV.U32 R137, RZ, RZ, RZ ;  /* 0x000000ffff897224 */ /* 0x000fe200078e00ff */
[----:B------:R-:W-:Y:S01]  /*2030*/  CS2R R18, SRZ ;  /* 0x0000000000127805 */ /* 0x000fe2000001ff00 */
[----:B---3--:R-:W-:Y:S01]  /*2040*/  SHF.R.S32.HI R33, RZ, 0x1f, R32 ;  /* 0x0000001fff217819 */ /* 0x008fe20000011420 */
[C---:B------:R-:W-:Y:S01]  /*2050*/  IMAD.SHL.U32 R24, R32.reuse, 0x4, RZ ;  /* 0x0000000420187824 */ /* 0x040fe200078e00ff */
[C---:B--2---:R-:W-:Y:S01]  /*2060*/  @P1 LEA R4, P0, R32.reuse, c[0x0][0x370], 0x2 ;  /* 0x0000dc0020041a11 */ /* 0x044fe200078010ff */
[----:B------:R1:W-:Y:S01]  /*2070*/  STL [R1+0x70], R32 ;  /* 0x0000702001007387 */ /* 0x0003e20000100800 */
[C-C-:B------:R-:W-:Y:S02]  /*2080*/  SHF.L.U64.HI R23, R32.reuse, 0x2, R33.reuse ;  /* 0x0000000220177819 */ /* 0x140fe40000010221 */
[----:B------:R-:W-:Y:S01]  /*2090*/  @P1 LEA.HI.X R5, R32, c[0x0][0x374], R33, 0x2, P0 ;  /* 0x0000dd0020051a11 */ /* 0x000fe200000f1421 */
[----:B------:R1:W-:Y:S01]  /*20a0*/  STL [R1+0x74], R33 ;  /* 0x0000742101007387 */ /* 0x0003e20000100800 */
[----:B------:R-:W-:-:S03]  /*20b0*/  @P4 IADD3 R2, P0, R24, c[0x0][0x360], RZ ;  /* 0x0000d80018024a10 */ /* 0x000fc60007f1e0ff */
[----:B------:R2:W3:Y:S01]  /*20c0*/  @P1 LDG.E R11, [R4.64] ;  /* 0x00000008040b1981 */ /* 0x0004e2000c1e1900 */
[C---:B------:R-:W-:Y:S02]  /*20d0*/  @P4 IADD3.X R3, R23.reuse, c[0x0][0x364], RZ, P0, !PT ;  /* 0x0000d90017034a10 */ /* 0x040fe400007fe4ff */
[----:B------:R-:W-:Y:S01]  /*20e0*/  IADD3 R8, P2, R24, c[0x0][0x348], RZ ;  /* 0x0000d20018087a10 */ /* 0x000fe20007f5e0ff */
[----:B------:R1:W-:Y:S04]  /*20f0*/  STL [R1+0x68], R24 ;  /* 0x0000681801007387 */ /* 0x0003e80000100800 */
[----:B------:R4:W3:Y:S01]  /*2100*/  @P4 LDG.E R6, [R2.64] ;  /* 0x0000000802064981 */ /* 0x0008e2000c1e1900 */
        /* <DEDUP_REMOVED lines=10> */
[----:B---3--:R1:W-:Y:S04]  /*21b0*/  STL [R1+0x3c], R11 ;  /* 0x00003c0b01007387 */ /* 0x0083e80000100800 */
[----:B------:R1:W-:Y:S01]  /*21c0*/  @P4 STL [R1+0x44], R6 ;  /* 0x0000440601004387 */ /* 0x0003e20000100800 */
[----:B------:R-:W-:Y:S05]  /*21d0*/  @P4 BRA `(.L_x_1515) ;  /* 0x0000007000004947 */ /* 0x000fea0003800000 */
[----:B-1----:R-:W-:-:S05]  /*21e0*/  MOV R6, c[0x0][0x168] ;  /* 0x00005a0000067a02 */ /* 0x002fca0000000f00 */
[----:B------:R1:W-:Y:S01]  /*21f0*/  STL [R1+0x44], R6 ;  /* 0x0000440601007387 */ /* 0x0003e20000100800 */
[----:B------:R-:W-:Y:S05]  /*2200*/  @!P3 BRA `(.L_x_1515) ;  /* 0x000000400000b947 */ /* 0x000fea0003800000 */
[----:B------:R-:W2:Y:S04]  /*2210*/  LDG.E R10, [R8.64] ;  /* 0x00000008080a7981 */ /* 0x000ea8000c1e1900 */
[----:B-1----:R-:W2:Y:S02]  /*2220*/  LDG.E R6, [R8.64+0x4] ;  /* 0x0000040808067981 */ /* 0x002ea4000c1e1900 */
[----:B--2---:R-:W-:-:S05]  /*2230*/  IADD3 R6, -R10, R6, RZ ;  /* 0x000000060a067210 */ /* 0x004fca0007ffe1ff */
[----:B------:R1:W-:Y:S02]  /*2240*/  STL [R1+0x44], R6 ;  /* 0x0000440601007387 */ /* 0x0003e40000100800 */
.L_x_1515:
[----:B------:R-:W-:-:S04]  /*2250*/  ISETP.NE.U32.AND P0, PT, RZ, c[0x0][0x368], PT ;  /* 0x0000da00ff007a0c */ /* 0x000fc80003f05070 */
[----:B------:R-:W-:-:S13]  /*2260*/  ISETP.NE.AND.EX P0, PT, RZ, c[0x0][0x36c], PT, P0 ;  /* 0x0000db00ff007a0c */ /* 0x000fda0003f05300 */
[----:B------:R-:W-:Y:S05]  /*2270*/  @!P0 BRA `(.L_x_1516) ;  /* 0x0000004000008947 */ /* 0x000fea0003800000 */
[----:B-1----:R-:W-:-:S04]  /*2280*/  IADD3 R4, P0, R24, c[0x0][0x368], RZ ;  /* 0x0000da0018047a10 */ /* 0x002fc80007f1e0ff */
[----:B------:R-:W-:-:S05]  /*2290*/  IADD3.X R5, R23, c[0x0][0x36c], RZ, P0, !PT ;  /* 0x0000db0017057a10 */ /* 0x000fca00007fe4ff */
[----:B------:R1:W5:Y:S01]  /*22a0*/  LDG.E R17, [R4.64] ;  /* 0x0000000804117981 */ /* 0x000362000c1e1900 */
[----:B------:R-:W-:Y:S05]  /*22b0*/  BRA `(.L_x_1517) ;  /* 0x0000005000007947 */ /* 0x000fea0003800000 */
.L_x_1516:
[----:B------:R-:W-:Y:S01]  /*22c0*/  MOV R17, UR6 ;  /* 0x0000000600117c02 */ /* 0x000fe20008000f00 */
[----:B------:R-:W-:Y:S05]  /*22d0*/  @!P5 BRA `(.L_x_1517) ;  /* 0x000000300000d947 */ /* 0x000fea0003800000 */
[----:B-1----:R1:W2:Y:S04]  /*22e0*/  LDG.E R6, [R4.64] ;  /* 0x0000000804067981 */ /* 0x0022a8000c1e1900 */
[----:B-1----:R-:W2:Y:S02]  /*22f0*/  LDG.E R4, [R4.64+0x4] ;  /* 0x0000040804047981 */ /* 0x002ea4000c1e1900 */
[----:B--2---:R-:W-:Y:S02]  /*2300*/  IADD3 R17, -R6, R4, RZ ;  /* 0x0000000406117210 */ /* 0x004fe40007ffe1ff */
.L_x_1517:
[----:B-1----:R-:W2:Y:S04]  /*2310*/  LDL R4, [R1+0x44] ;  /* 0x0000440001047983 */ /* 0x002ea80000100800 */
[----:B------:R-:W3:Y:S04]  /*2320*/  LDL.LU R9, [R1+0x54] ;  /* 0x0000540001097983 */ /* 0x000ee80000300800 */
[----:B------:R1:W4:Y:S04]  /*2330*/  @P6 LDG.E R5, [R2.64] ;  /* 0x0000000802056981 */ /* 0x000328000c1e1900 */
[----:B------:R-:W3:Y:S04]  /*2340*/  LDL.LU R21, [R1+0x8] ;  /* 0x0000080001157983 */ /* 0x000ee80000300800 */
[----:B------:R-:W3:Y:S01]  /*2350*/  LDL R20, [R1+0x58] ;  /* 0x0000580001147983 */ /* 0x000ee20000100800 */
[----:B------:R-:W-:-:S04]  /*2360*/  ISETP.NE.U32.AND P0, PT, RZ, c[0x0][0x378], PT ;  /* 0x0000de00ff007a0c */ /* 0x000fc80003f05070 */
[----:B------:R-:W-:Y:S01]  /*2370*/  ISETP.NE.AND.EX P1, PT, RZ, c[0x0][0x37c], PT, P0 ;  /* 0x0000df00ff007a0c */ /* 0x000fe20003f25300 */
[----:B--2---:R-:W-:Y:S02]  /*2380*/  IMAD.MOV.U32 R6, RZ, RZ, R4 ;  /* 0x000000ffff067224 */ /* 0x004fe400078e0004 */
[----:B------:R1:W4:Y:S01]  /*2390*/  @P6 LDG.E R4, [R2.64+0x4] ;  /* 0x0000040802046981 */ /* 0x000322000c1e1900 */
[----:B-----5:R-:W-:Y:S02]  /*23a0*/  IMAD.MOV.U32 R136, RZ, RZ, R17 ;  /* 0x000000ffff887224 */ /* 0x020fe400078e0011 */
[----:B------:R-:W-:-:S05]  /*23b0*/  IMAD.MOV.U32 R10, RZ, RZ, c[0x0][0x2c4] ;  /* 0x0000b100ff0a7624 */ /* 0x000fca00078e00ff */
[----:B------:R-:W-:Y:S02]  /*23c0*/  ISETP.NE.AND P2, PT, R10, 0x1, PT ;  /* 0x000000010a00780c */ /* 0x000fe40003f45270 */
[----:B-1----:R-:W-:-:S04]  /*23d0*/  @P1 IADD3 R2, P0, R24, c[0x0][0x378], RZ ;  /* 0x0000de0018021a10 */ /* 0x002fc80007f1e0ff */
[----:B------:R-:W-:-:S05]  /*23e0*/  @P1 IADD3.X R3, R23, c[0x0][0x37c], RZ, P0, !PT ;  /* 0x0000df0017031a10 */ /* 0x000fca00007fe4ff */
[----:B------:R1:W5:Y:S01]  /*23f0*/  @P1 LDG.E R136, [R2.64] ;  /* 0x0000000802881981 */ /* 0x000362000c1e1900 */
[----:B------:R-:W-:Y:S01]  /*2400*/  IMAD.IADD R11, R17, 0x1, -R11 ;  /* 0x00000001110b7824 */ /* 0x000fe200078e0a0b */
[----:B---3--:R-:W-:Y:S01]  /*2410*/  LOP3.LUT R21, R21, 0xffffffdf, RZ, 0xc0, !PT ;  /* 0xffffffdf15157812 */ /* 0x008fe200078ec0ff */
[----:B------:R-:W-:-:S03]  /*2420*/  IMAD.MOV.U32 R8, RZ, RZ, RZ ;  /* 0x000000ffff087224 */ /* 0x000fc600078e00ff */
[----:B------:R-:W-:Y:S01]  /*2430*/  @P2 LOP3.LUT R21, R21, 0x20, RZ, 0xfc, !PT ;  /* 0x0000002015152812 */ /* 0x000fe200078efcff */
[----:B-1----:R-:W-:Y:S02]  /*2440*/  IMAD.SHL.U32 R3, R9, 0x80, RZ ;  /* 0x0000008009037824 */ /* 0x002fe400078e00ff */
[----:B------:R-:W-:-:S03]  /*2450*/  IMAD.MOV.U32 R2, RZ, RZ, c[0x0][0x228] ;  /* 0x00008a00ff027624 */ /* 0x000fc600078e00ff */
[----:B------:R1:W-:Y:S04]  /*2460*/  STL [R1+0x40], R3 ;  /* 0x0000400301007387 */ /* 0x0003e80000100800 */
[----:B------:R-:W-:Y:S01]  /*2470*/  STL [R1+0x8], R21 ;  /* 0x0000081501007387 */ /* 0x000fe20000100800 */
[----:B-1----:R-:W-:Y:S01]  /*2480*/  IADD3 R3, R3, 0x7f, RZ ;  /* 0x0000007f03037810 */ /* 0x002fe20007ffe0ff */
[----:B------:R-:W-:Y:S01]  /*2490*/  BSSY B0, `(.L_x_1518) ;  /* 0x000003b000007945 */ /* 0x000fe20003800000 */
[----:B----4-:R-:W-:-:S03]  /*24a0*/  @P6 IMAD.IADD R2, R4, 0x1, -R5 ;  /* 0x0000000104026824 */ /* 0x010fc600078e0a05 */
[----:B------:R-:W-:-:S04]  /*24b0*/  @P2 IMAD.HI.U32 R4, R3, c[0x0][0x2c8], RZ ;  /* 0x0000b20003042a27 */ /* 0x000fc800078e00ff */
[----:B------:R-:W-:Y:S01]  /*24c0*/  IMAD.IADD R5, R11, 0x1, R2 ;  /* 0x000000010b057824 */ /* 0x000fe200078e0202 */
[----:B------:R-:W-:-:S04]  /*24d0*/  @P2 SHF.R.U32.HI R3, RZ, c[0x0][0x2cc], R4 ;  /* 0x0000b300ff032a19 */ /* 0x000fc80000011604 */
[C---:B------:R-:W-:Y:S02]  /*24e0*/  IADD3 R151, R5.reuse, 0x70, -R6 ;  /* 0x0000007005977810 */ /* 0x040fe40007ffe806 */
[----:B------:R-:W-:Y:S01]  /*24f0*/  IADD3 R9, R5, 0x6f, RZ ;  /* 0x0000006f05097810 */ /* 0x000fe20007ffe0ff */
[----:B------:R1:W-:Y:S01]  /*2500*/  STL [R1+0x48], R5 ;  /* 0x0000480501007387 */ /* 0x0003e20000100800 */
[----:B------:R-:W-:-:S03]  /*2510*/  IMAD.MOV.U32 R4, RZ, RZ, RZ ;  /* 0x000000ffff047224 */ /* 0x000fc600078e00ff */
[----:B------:R-:W-:Y:S01]  /*2520*/  IMAD.HI R6, R9, -0x6db6db6d, R8 ;  /* 0x9249249309067827 */ /* 0x000fe200078e0208 */
[----:B------:R-:W-:-:S04]  /*2530*/  LOP3.LUT R8, R20, 0xff000000, RZ, 0xc0, !PT ;  /* 0xff00000014087812 */ /* 0x000fc800078ec0ff */
[----:B------:R-:W-:Y:S01]  /*2540*/  SHF.R.U32.HI R9, RZ, 0x1f, R6 ;  /* 0x0000001fff097819 */ /* 0x000fe20000011606 */
[----:B-1----:R-:W-:-:S04]  /*2550*/  IMAD.IADD R5, R151, 0x1, R3 ;  /* 0x0000000197057824 */ /* 0x002fc800078e0203 */
[----:B------:R-:W-:Y:S01]  /*2560*/  IMAD.HI R3, R5, -0x6db6db6d, R4 ;  /* 0x9249249305037827 */ /* 0x000fe200078e0204 */
[----:B------:R-:W-:Y:S02]  /*2570*/  LOP3.LUT R4, R20, 0xff0000, RZ, 0xc0, !PT ;  /* 0x00ff000014047812 */ /* 0x000fe400078ec0ff */
[----:B------:R-:W-:-:S04]  /*2580*/  SHF.R.U32.HI R5, RZ, 0x8, R8 ;  /* 0x00000008ff057819 */ /* 0x000fc80000011608 */
[----:B------:R-:W-:Y:S02]  /*2590*/  LEA.HI R4, R4, R5, RZ, 0x10 ;  /* 0x0000000504047211 */ /* 0x000fe400078f80ff */
[----:B------:R-:W-:Y:S02]  /*25a0*/  SHF.R.U32.HI R8, RZ, 0x1f, R3 ;  /* 0x0000001fff087819 */ /* 0x000fe40000011603 */
[----:B------:R-:W-:Y:S02]  /*25b0*/  SHF.R.U32.HI R10, RZ, 0x10, R4 ;  /* 0x00000010ff0a7819 */ /* 0x000fe40000011604 */
[----:B------:R-:W-:Y:S02]  /*25c0*/  LOP3.LUT R25, R4, 0xff, RZ, 0xc0, !PT ;  /* 0x000000ff04197812 */ /* 0x000fe400078ec0ff */
[----:B------:R-:W-:Y:S02]  /*25d0*/  LEA.HI.SX32 R150, R6, R9, 0x1a ;  /* 0x0000000906967211 */ /* 0x000fe400078fd2ff */
[----:B------:R-:W-:Y:S01]  /*25e0*/  LEA.HI.SX32 R3, R3, R8, 0x1a ;  /* 0x0000000803037211 */ /* 0x000fe200078fd2ff */
[----:B------:R1:W-:Y:S03]  /*25f0*/  STL [R1+0x54], R10 ;  /* 0x0000540a01007387 */ /* 0x0003e60000100800 */
[----:B------:R-:W-:Y:S01]  /*2600*/  IMNMX R6, R150, R3, PT ;  /* 0x0000000396067217 */ /* 0x000fe20003800200 */
[----:B------:R1:W-:Y:S03]  /*2610*/  STL [R1+0x78], R25 ;  /* 0x0000781901007387 */ /* 0x0003e60000100800 */
[----:B------:R-:W-:-:S02]  /*2620*/  ISETP.GE.AND P0, PT, R6, 0x1, PT ;  /* 0x000000010600780c */ /* 0x000fc40003f06270 */
[----:B------:R-:W-:Y:S01]  /*2630*/  ISETP.NE.AND P1, PT, R10, RZ, PT ;  /* 0x000000ff0a00720c */ /* 0x000fe20003f25270 */
[----:B------:R-:W-:-:S03]  /*2640*/  IMAD.MOV.U32 R3, RZ, RZ, RZ ;  /* 0x000000ffff037224 */ /* 0x000fc600078e00ff */
[----:B------:R-:W-:-:S07]  /*2650*/  SEL R135, R10, c[0x0][0x338], P1 ;  /* 0x0000ce000a877a07 */ /* 0x000fce0000800000 */
[----:B------:R-:W-:Y:S05]  /*2660*/  @!P0 BRA `(.L_x_1519) ;  /* 0x000001d000008947 */ /* 0x000fea0003800000 */
[----:B------:R-:W-:Y:S01]  /*2670*/  IABS R3, R135 ;  /* 0x0000008700037213 */ /* 0x000fe20000000000 */
[----:B------:R-:W-:Y:S01]  /*2680*/  IMAD.MOV.U32 R8, RZ, RZ, RZ ;  /* 0x000000ffff087224 */ /* 0x000fe200078e00ff */
[----:B-1----:R-:W-:-:S03]  /*2690*/  IADD3 R10, R135, -0x1, R6 ;  /* 0xffffffff870a7810 */ /* 0x002fc60007ffe006 */
[----:B------:R-:W-:Y:S01]  /*26a0*/  IMAD.MOV.U32 R4, RZ, RZ, R3 ;  /* 0x000000ffff047224 */ /* 0x000fe200078e0003 */
[----:B------:R-:W-:-:S03]  /*26b0*/  IABS R16, R10 ;  /* 0x0000000a00107213 */ /* 0x000fc60000000000 */
[----:B------:R-:W1:Y:S08]  /*26c0*/  I2F.RP R3, R4 ;  /* 0x0000000400037306 */ /* 0x000e700000209400 */
        /* <DEDUP_REMOVED lines=23> */
.L_x_1519:
[----:B------:R-:W-:Y:S05]  /*2840*/  BSYNC B0 ;  /* 0x0000000000007941 */ /* 0x000fea0003800000 */
.L_x_1518:
[----:B-1----:R-:W2:Y:S01]  /*2850*/  LDL R10, [R1+0x124] ;  /* 0x00012400010a7983 */ /* 0x002ea20000100800 */
[----:B------:R-:W-:-:S04]  /*2860*/  IMAD R4, R25, R3, RZ ;  /* 0x0000000319047224 */ /* 0x000fc800078e02ff */
[----:B------:R-:W-:-:S05]  /*2870*/  IMAD.IADD R3, R4, 0x1, R3 ;  /* 0x0000000104037824 */ /* 0x000fca00078e0203 */
[----:B------:R-:W-:Y:S01]  /*2880*/  IMNMX R5, R6, R3, PT ;  /* 0x0000000306057217 */ /* 0x000fe20003800200 */
[----:B------:R-:W-:-:S04]  /*2890*/  IMAD R3, R4, 0x70, -R11 ;  /* 0x0000007004037824 */ /* 0x000fc800078e0a0b */
[----:B------:R-:W-:Y:S01]  /*28a0*/  IMAD R5, R5, 0x70, -R11 ;  /* 0x0000007005057824 */ /* 0x000fe200078e0a0b */
[----:B------:R-:W-:-:S04]  /*28b0*/  IMNMX R4, RZ, R3, !PT ;  /* 0x00000003ff047217 */ /* 0x000fc80007800200 */
[----:B------:R-:W-:-:S04]  /*28c0*/  IMNMX R3, R5, R2, PT ;  /* 0x0000000205037217 */ /* 0x000fc80003800200 */
[----:B------:R-:W-:Y:S02]  /*28d0*/  ISETP.GT.AND P0, PT, R3, R4, PT ;  /* 0x000000040300720c */ /* 0x000fe40003f04270 */
[----:B------:R-:W-:-:S05]  /*28e0*/  SHF.R.U32.HI R4, RZ, 0x4, R4 ;  /* 0x00000004ff047819 */ /* 0x000fca0000011604 */
[----:B------:R-:W-:-:S04]  /*28f0*/  IMAD.WIDE.U32 R8, R4, 0x24924925, RZ ;  /* 0x2492492504087825 */ /* 0x000fc800078e00ff */
        /* <DEDUP_REMOVED lines=11> */
[----:B------:R-:W-:Y:S02]  /*29b0*/  ISETP.NE.U32.AND P0, PT, RZ, c[0x0][0x340], PT ;  /* 0x0000d000ff007a0c */ /* 0x000fe40003f05070 */
[----:B------:R-:W-:Y:S02]  /*29c0*/  SHF.R.S32.HI R16, RZ, 0x1f, R82 ;  /* 0x0000001fff107819 */ /* 0x000fe40000011452 */
[----:B------:R-:W-:Y:S02]  /*29d0*/  ISETP.NE.AND.EX P3, PT, RZ, c[0x0][0x344], PT, P0 ;  /* 0x0000d100ff007a0c */ /* 0x000fe40003f65300 */
[----:B------:R-:W-:-:S11]  /*29e0*/  MOV R31, R21 ;  /* 0x00000015001f7202 */ /* 0x000fd60000000f00 */
[----:B------:R-:W-:-:S04]  /*29f0*/  @P3 IADD3 R4, P0, R24, c[0x0][0x340], RZ ;  /* 0x0000d00018043a10 */ /* 0x000fc80007f1e0ff */
[----:B------:R-:W-:-:S05]  /*2a00*/  @P3 IADD3.X R5, R23, c[0x0][0x344], RZ, P0, !PT ;  /* 0x0000d10017053a10 */ /* 0x000fca00007fe4ff */
[----:B------:R1:W2:Y:S01]  /*2a10*/  @P3 LDG.E R26, [R4.64] ;  /* 0x00000008041a3981 */ /* 0x0002a2000c1e1900 */
[----:B------:R-:W-:Y:S01]  /*2a20*/  IADD3 R114, P0, R82, R18, RZ ;  /* 0x0000001252727210 */ /* 0x000fe20007f1e0ff */
[----:B------:R-:W-:Y:S01]  /*2a30*/  IMAD.MOV.U32 R30, RZ, RZ, c[0x0][0x238] ;  /* 0x00008e00ff1e7624 */ /* 0x000fe200078e00ff */
[----:B------:R-:W-:Y:S01]  /*2a40*/  IADD3 R40, R3, -0x1, RZ ;  /* 0xffffffff03287810 */ /* 0x000fe20007ffe0ff */
[----:B------:R-:W-:Y:S01]  /*2a50*/  IMAD R11, R16, c[0x0][0x280], RZ ;  /* 0x0000a000100b7a24 */ /* 0x000fe200078e02ff */
[----:B------:R-:W-:Y:S01]  /*2a60*/  LEA.HI.X.SX32 R115, R18, R16, 0x1, P0 ;  /* 0x0000001012737211 */ /* 0x000fe200000f0eff */
[----:B------:R-:W-:Y:S01]  /*2a70*/  ULDC UR5, c[0x0][0x23c] ;  /* 0x00008f0000057ab9 */ /* 0x000fe20000000800 */
[----:B------:R-:W-:Y:S01]  /*2a80*/  LOP3.LUT R29, R20, 0xffff, RZ, 0xc0, !PT ;  /* 0x0000ffff141d7812 */ /* 0x000fe200078ec0ff */
[----:B------:R-:W-:Y:S01]  /*2a90*/  IMAD.WIDE.U32 R20, R30, 0x40, RZ ;  /* 0x000000401e147825 */ /* 0x000fe200078e00ff */
[----:B------:R-:W-:Y:S01]  /*2aa0*/  SEL R27, R33, RZ, !P6 ;  /* 0x000000ff211b7207 */ /* 0x000fe20007000000 */
[----:B------:R-:W-:Y:S01]  /*2ab0*/  USHF.L.U32 UR12, UR5, 0x6, URZ ;  /* 0x00000006050c7899 */ /* 0x000fe2000800063f */
[----:B------:R-:W-:Y:S01]  /*2ac0*/  MOV R140, 0x70 ;  /* 0x00000070008c7802 */ /* 0x000fe20000000f00 */
[----:B------:R-:W-:Y:S01]  /*2ad0*/  IMAD R6, R115, c[0x0][0x238], RZ ;  /* 0x00008e0073067a24 */ /* 0x000fe200078e02ff */
[----:B------:R-:W-:Y:S01]  /*2ae0*/  SEL R28, R32, RZ, !P6 ;  /* 0x000000ff201c7207 */ /* 0x000fe20007000000 */
[----:B------:R-:W-:Y:S01]  /*2af0*/  IMAD R3, R27, c[0x0][0x248], RZ ;  /* 0x000092001b037a24 */ /* 0x000fe200078e02ff */
[----:B------:R-:W-:Y:S01]  /*2b00*/  ISETP.GE.AND P5, PT, R76, c[0x0][0x1d4], PT ;  /* 0x000075004c007a0c */ /* 0x000fe20003fa6270 */
[----:B------:R-:W-:Y:S01]  /*2b10*/  IMAD R6, R114, c[0x0][0x23c], R6 ;  /* 0x00008f0072067a24 */ /* 0x000fe200078e0206 */
[----:B------:R-:W-:Y:S01]  /*2b20*/  ISETP.GE.AND P4, PT, R226, c[0x0][0x1d4], PT ;  /* 0x00007500e2007a0c */ /* 0x000fe20003f86270 */
[C---:B------:R-:W-:Y:S01]  /*2b30*/  IMAD R152, R140.reuse, c[0x0][0x23c], RZ ;  /* 0x00008f008c987a24 */ /* 0x040fe200078e02ff */
[----:B------:R-:W-:Y:S01]  /*2b40*/  MOV R149, 0x5 ;  /* 0x0000000500957802 */ /* 0x000fe20000000f00 */
[----:B------:R-:W-:Y:S01]  /*2b50*/  IMAD.WIDE.U32 R138, R140, c[0x0][0x238], RZ ;  /* 0x00008e008c8a7a25 */ /* 0x000fe200078e00ff */
[C---:B------:R-:W-:Y:S01]  /*2b60*/  SHF.L.U32 R161, R30.reuse, 0x5, RZ ;  /* 0x000000051ea17819 */ /* 0x040fe200000006ff */
[----:B------:R-:W-:Y:S01]  /*2b70*/  UIMAD UR5, UR5, 0x60, URZ ;  /* 0x00000060050578a4 */ /* 0x000fe2000f8e023f */
[----:B------:R-:W-:Y:S01]  /*2b80*/  SHF.L.U64.HI R156, R30, R149, c[0x0][0x23c] ;  /* 0x00008f001e9c7619 */ /* 0x000fe20000010295 */
[----:B------:R-:W-:Y:S01]  /*2b90*/  IMAD.IADD R152, R139, 0x1, R152 ;  /* 0x000000018b987824 */ /* 0x000fe200078e0298 */
[----:B------:R-:W-:Y:S01]  /*2ba0*/  LOP3.LUT R31, R31, 0xfffffffb, RZ, 0xc0, !PT ;  /* 0xfffffffb1f1f7812 */ /* 0x000fe200078ec0ff */
[----:B-1----:R-:W-:Y:S01]  /*2bb0*/  IMAD.WIDE.U32 R4, R114, c[0x0][0x238], R76 ;  /* 0x00008e0072047a25 */ /* 0x002fe200078e004c */
[----:B------:R-:W-:-:S02]  /*2bc0*/  MOV R158, c[0x0][0x290] ;  /* 0x0000a400009e7a02 */ /* 0x000fc40000000f00 */
[----:B------:R-:W-:Y:S01]  /*2bd0*/  @P5 LOP3.LUT R31, R31, 0x4, RZ, 0xfc, !PT ;  /* 0x000000041f1f5812 */ /* 0x000fe200078efcff */
[----:B------:R-:W-:Y:S02]  /*2be0*/  IMAD.IADD R5, R5, 0x1, R6 ;  /* 0x0000000105057824 */ /* 0x000fe400078e0206 */
[----:B------:R-:W-:Y:S01]  /*2bf0*/  IMAD R6, R40, -0x70, R2 ;  /* 0xffffff9028067824 */ /* 0x000fe200078e0202 */
[----:B------:R-:W-:Y:S01]  /*2c00*/  LOP3.LUT R31, R31, 0xfffffffd, RZ, 0xc0, !PT ;  /* 0xfffffffd1f1f7812 */ /* 0x000fe200078ec0ff */
[----:B------:R-:W-:-:S03]  /*2c10*/  IMAD.WIDE.U32 R4, R29, c[0x0][0x240], R4 ;  /* 0x000090001d047a25 */ /* 0x000fc600078e0004 */
[----:B------:R-:W-:Y:S01]  /*2c20*/  IMNMX R8, R6, 0x70, PT ;  /* 0x0000007006087817 */ /* 0x000fe20003800200 */
[----:B------:R-:W-:Y:S01]  /*2c30*/  IMAD R5, R29, c[0x0][0x244], R5 ;  /* 0x000091001d057a24 */ /* 0x000fe200078e0205 */
[----:B------:R-:W-:Y:S01]  /*2c40*/  @P4 LOP3.LUT R31, R31, 0x2, RZ, 0xfc, !PT ;  /* 0x000000021f1f4812 */ /* 0x000fe200078efcff */
[----:B------:R-:W-:Y:S01]  /*2c50*/  IMAD R6, R28, c[0x0][0x24c], R3 ;  /* 0x000093001c067a24 */ /* 0x000fe200078e0203 */
[----:B------:R-:W-:Y:S01]  /*2c60*/  IADD3 R3, -R82, R8, RZ ;  /* 0x0000000852037210 */ /* 0x000fe20007ffe1ff */
[----:B------:R-:W-:Y:S01]  /*2c70*/  IMAD.WIDE.U32 R118, R28, c[0x0][0x248], R4 ;  /* 0x000092001c767a25 */ /* 0x000fe200078e0004 */
[----:B------:R-:W-:Y:S01]  /*2c80*/  SHF.R.S32.HI R5, RZ, 0x1f, R40 ;  /* 0x0000001fff057819 */ /* 0x000fe20000011428 */
[----:B------:R1:W-:Y:S01]  /*2c90*/  STL [R1+0x8], R31 ;  /* 0x0000081f01007387 */ /* 0x0003e20000100800 */
[----:B------:R-:W-:Y:S01]  /*2ca0*/  ISETP.GE.AND P0, PT, R3, 0x1, PT ;  /* 0x000000010300780c */ /* 0x000fe20003f06270 */
[----:B------:R-:W-:Y:S01]  /*2cb0*/  IMAD R4, R152, R40, RZ ;  /* 0x0000002898047224 */ /* 0x000fe200078e02ff */
[----:B------:R-:W-:Y:S01]  /*2cc0*/  MOV R116, R118 ;  /* 0x0000007600747202 */ /* 0x000fe20000000f00 */
[----:B------:R-:W-:Y:S01]  /*2cd0*/  IMAD.IADD R117, R119, 0x1, R6 ;  /* 0x0000000177757824 */ /* 0x000fe200078e0206 */
[----:B------:R-:W-:Y:S01]  /*2ce0*/  ISETP.GE.AND P2, PT, R3, 0x21, PT ;  /* 0x000000210300780c */ /* 0x000fe20003f46270 */
[----:B------:R-:W-:-:S02]  /*2cf0*/  IMAD R6, R5, R138, R4 ;  /* 0x0000008a05067224 */ /* 0x000fc400078e0204 */
[----:B------:R-:W-:-:S04]  /*2d00*/  IMAD.WIDE.U32 R4, R40, R138, R116 ;  /* 0x0000008a28047225 */ /* 0x000fc800078e0074 */
[----:B------:R-:W-:Y:S02]  /*2d10*/  IMAD.IADD R5, R5, 0x1, R6 ;  /* 0x0000000105057824 */ /* 0x000fe400078e0206 */
[----:B------:R-:W-:Y:S01]  /*2d20*/  @P0 LEA R8, P1, R4, c[0x0][0x220], 0x1 ;  /* 0x0000880004080a11 */ /* 0x000fe200078208ff */
[----:B------:R-:W-:Y:S02]  /*2d30*/  IMAD R15, R82, c[0x0][0x284], R11 ;  /* 0x0000a100520f7a24 */ /* 0x000fe400078e020b */
[----:B------:R-:W-:Y:S01]  /*2d40*/  IMAD.IADD R134, R17, 0x1, R19 ;  /* 0x0000000111867824 */ /* 0x000fe200078e0213 */
[----:B------:R-:W-:Y:S01]  /*2d50*/  @P0 LEA.HI.X R9, R4, c[0x0][0x224], R5, 0x1, P1 ;  /* 0x0000890004090a11 */ /* 0x000fe200008f0c05 */
[----:B------:R-:W-:Y:S01]  /*2d60*/  IMAD.WIDE.U32 R24, R82, c[0x0][0x290], R76 ;  /* 0x0000a40052187a25 */ /* 0x000fe200078e004c */
[----:B------:R-:W-:-:S03]  /*2d70*/  @P2 IADD3 R6, P1, R161, R4, RZ ;  /* 0x00000004a1062210 */ /* 0x000fc60007f3e0ff */
[----:B------:R-:W-:Y:S01]  /*2d80*/  @!PT LDS RZ, [RZ] ;  /* 0x00000000fffff984 */ /* 0x000fe20000000800 */
[----:B------:R-:W-:Y:S01]  /*2d90*/  @!PT LDS RZ, [RZ] ;  /* 0x00000000fffff984 */ /* 0x000fe20000000800 */
[----:B------:R-:W-:Y:S01]  /*2da0*/  @!PT LDS RZ, [RZ] ;  /* 0x00000000fffff984 */ /* 0x000fe20000000800 */
[----:B------:R3:W-:Y:S01]  /*2db0*/  @P0 LDGSTS.E.BYPASS.LTC128B.128 [R227+0x8100], [R8.64], !P5 ;  /* 0x0810000008e30fae */ /* 0x0007e2000e901d48 */
[----:B------:R-:W-:-:S03]  /*2dc0*/  IMAD.WIDE.U32 R18, R82, c[0x0][0x280], R76 ;  /* 0x0000a00052127a25 */ /* 0x000fc600078e004c */
[----:B------:R3:W-:Y:S01]  /*2dd0*/  @P0 LDGSTS.E.BYPASS.LTC128B.128 [R227+0xb900], [R8.64+0x80], !P4 ;  /* 0x0b90008008e30fae */ /* 0x0007e2000e101d48 */
[----:B------:R-:W-:Y:S01]  /*2de0*/  @P2 IMAD.X R10, R5, 0x1, R156, P1 ;  /* 0x00000001050a2824 */ /* 0x000fe200008e069c */
[----:B------:R-:W-:Y:S01]  /*2df0*/  ISETP.GE.AND P1, PT, R3, 0x41, PT ;  /* 0x000000410300780c */ /* 0x000fe20003f26270 */
[----:B------:R-:W-:Y:S01]  /*2e00*/  IMAD.WIDE.U32 R144, R30, 0x60, RZ ;  /* 0x000000601e907825 */ /* 0x000fe200078e00ff */
[----:B------:R-:W-:-:S03]  /*2e10*/  IADD3 R19, R15, R19, RZ ;  /* 0x000000130f137210 */ /* 0x000fc60007ffe0ff */
[----:B------:R-:W-:Y:S01]  /*2e20*/  IMAD.MOV.U32 R146, RZ, RZ, c[0x0][0x280] ;  /* 0x0000a000ff927624 */ /* 0x000fe200078e00ff */
[----:B------:R-:W-:Y:S01]  /*2e30*/  IADD3 R155, R145, UR5, RZ ;  /* 0x00000005919b7c10 */ /* 0x000fe2000fffe0ff */
[C---:B------:R-:W-:Y:S02]  /*2e40*/  IMAD R153, R140.reuse, c[0x0][0x284], RZ ;  /* 0x0000a1008c997a24 */ /* 0x040fe400078e02ff */
[----:B------:R-:W-:Y:S01]  /*2e50*/  IMAD R154, R140, c[0x0][0x294], RZ ;  /* 0x0000a5008c9a7a24 */ /* 0x000fe200078e02ff */
[-C--:B------:R-:W-:Y:S01]  /*2e60*/  SHF.L.U64.HI R148, R146, R149.reuse, c[0x0][0x284] ;  /* 0x0000a10092947619 */ /* 0x080fe20000010295 */
[----:B------:R-:W-:Y:S01]  /*2e70*/  IMAD.WIDE.U32 R142, R140, c[0x0][0x280], RZ ;  /* 0x0000a0008c8e7a25 */ /* 0x000fe200078e00ff */
[----:B------:R-:W-:Y:S02]  /*2e80*/  SHF.L.U64.HI R149, R158, R149, c[0x0][0x294] ;  /* 0x0000a5009e957619 */ /* 0x000fe40000010295 */
[----:B------:R-:W-:Y:S01]  /*2e90*/  SHF.L.U32 R159, R146, 0x5, RZ ;  /* 0x00000005929f7819 */ /* 0x000fe200000006ff */
[----:B-----5:R-:W-:Y:S01]  /*2ea0*/  IMAD.WIDE.U32 R100, R136, c[0x0][0x280], R18 ;  /* 0x0000a00088647a25 */ /* 0x020fe200078e0012 */
[----:B------:R-:W-:-:S03]  /*2eb0*/  IADD3 R153, R143, R153, RZ ;  /* 0x000000998f997210 */ /* 0x000fc60007ffe0ff */
[----:B------:R-:W-:-:S04]  /*2ec0*/  IMAD.WIDE.U32 R140, R140, c[0x0][0x290], RZ ;  /* 0x0000a4008c8c7a25 */ /* 0x000fc800078e00ff */
[----:B------:R-:W-:Y:S01]  /*2ed0*/  IMAD.WIDE.U32 R124, R29, c[0x0][0x1e8], RZ ;  /* 0x00007a001d7c7a25 */ /* 0x000fe200078e00ff */
[----:B---3--:R-:W-:-:S03]  /*2ee0*/  @P2 LEA R8, P0, R6, c[0x0][0x220], 0x1 ;  /* 0x0000880006082a11 */ /* 0x008fc600078008ff */
[----:B------:R-:W-:Y:S01]  /*2ef0*/  IMAD.WIDE.U32 R122, R29, c[0x0][0x210], RZ ;  /* 0x000084001d7a7a25 */ /* 0x000fe200078e00ff */
[----:B------:R-:W-:Y:S02]  /*2f00*/  @P2 LEA.HI.X R9, R6, c[0x0][0x224], R10, 0x1, P0 ;  /* 0x0000890006092a11 */ /* 0x000fe400000f0c0a */
[----:B------:R-:W-:Y:S01]  /*2f10*/  ISETP.GT.AND P0, PT, R3, 0x60, PT ;  /* 0x000000600300780c */ /* 0x000fe20003f04270 */
[--C-:B------:R-:W-:Y:S02]  /*2f20*/  IMAD.WIDE.U32 R10, R82, c[0x0][0x280], R78.reuse ;  /* 0x0000a000520a7a25 */ /* 0x100fe400078e004e */
[----:B------:R3:W-:Y:S02]  /*2f30*/  @P2 LDGSTS.E.BYPASS.LTC128B.128 [R229+0x9100], [R8.64], !P5 ;  /* 0x0910000008e52fae */ /* 0x0007e4000e901d48 */
[----:B------:R-:W-:Y:S01]  /*2f40*/  IMAD R3, R16, c[0x0][0x290], RZ ;  /* 0x0000a40010037a24 */ /* 0x000fe200078e02ff */
[----:B------:R-:W-:Y:S01]  /*2f50*/  MOV R22, R10 ;  /* 0x0000000a00167202 */ /* 0x000fe20000000f00 */
[----:B------:R3:W-:Y:S01]  /*2f60*/  @P2 LDGSTS.E.BYPASS.LTC128B.128 [R229+0xc900], [R8.64+0x80], !P4 ;  /* 0x0c90008008e52fae */ /* 0x0007e2000e101d48 */
[----:B------:R-:W-:Y:S01]  /*2f70*/  @P1 IADD3 R6, P2, R4, R20, RZ ;  /* 0x0000001404061210 */ /* 0x000fe20007f5e0ff */
[----:B------:R-:W-:Y:S01]  /*2f80*/  IMAD.WIDE.U32 R16, R82, c[0x0][0x290], R78 ;  /* 0x0000a40052107a25 */ /* 0x000fe200078e004e */
[----:B------:R-:W-:-:S03]  /*2f90*/  IADD3 R23, R11, R15, RZ ;  /* 0x0000000f0b177210 */ /* 0x000fc60007ffe0ff */
[----:B------:R-:W-:Y:S01]  /*2fa0*/  IMAD R3, R82, c[0x0][0x294], R3 ;  /* 0x0000a50052037a24 */ /* 0x000fe200078e0203 */
[----:B------:R-:W-:Y:S01]  /*2fb0*/  MOV R20, R16 ;  /* 0x0000001000147202 */ /* 0x000fe20000000f00 */
[----:B------:R-:W-:Y:S02]  /*2fc0*/  IMAD.MOV.U32 R16, RZ, RZ, R24 ;  /* 0x000000ffff107224 */ /* 0x000fe400078e0018 */
[----:B------:R-:W-:-:S04]  /*2fd0*/  IMAD.WIDE.U32 R104, R136, c[0x0][0x280], R22 ;  /* 0x0000a00088687a25 */ /* 0x000fc800078e0016 */
[----:B------:R-:W-:Y:S02]  /*2fe0*/  IMAD.SHL.U32 R160, R158, 0x20, RZ ;  /* 0x000000209ea07824 */ /* 0x000fe400078e00ff */
[----:B------:R-:W-:Y:S02]  /*2ff0*/  IMAD.IADD R154, R141, 0x1, R154 ;  /* 0x000000018d9a7824 */ /* 0x000fe400078e029a */
[C---:B------:R-:W-:Y:S02]  /*3000*/  IMAD R133, R29.reuse, c[0x0][0x1ec], R125 ;  /* 0x00007b001d857a24 */ /* 0x040fe400078e027d */
[----:B------:R-:W-:Y:S01]  /*3010*/  IMAD R132, R29, c[0x0][0x214], R123 ;  /* 0x000085001d847a24 */ /* 0x000fe200078e027b */
[----:B---3--:R-:W-:Y:S01]  /*3020*/  @P1 IADD3.X R8, R5, UR12, R21, P2, !PT ;  /* 0x0000000c05081c10 */ /* 0x008fe200097fe415 */
[----:B------:R-:W-:Y:S01]  /*3030*/  @P0 IMAD.WIDE.U32 R4, R30, 0x60, R4 ;  /* 0x000000601e040825 */ /* 0x000fe200078e0004 */
[----:B------:R-:W-:-:S03]  /*3040*/  @P1 LEA R10, P2, R6, c[0x0][0x220], 0x1 ;  /* 0x00008800060a1a11 */ /* 0x000fc600078408ff */
[----:B------:R-:W-:Y:S01]  /*3050*/  IMAD.IADD R21, R17, 0x1, R3 ;  /* 0x0000000111157824 */ /* 0x000fe200078e0203 */
[----:B------:R-:W-:Y:S01]  /*3060*/  @P1 LEA.HI.X R11, R6, c[0x0][0x224], R8, 0x1, P2 ;  /* 0x00008900060b1a11 */ /* 0x000fe200010f0c08 */
[----:B------:R-:W-:Y:S01]  /*3070*/  IMAD.IADD R17, R3, 0x1, R25 ;  /* 0x0000000103117824 */ /* 0x000fe200078e0219 */
[----:B------:R-:W-:Y:S01]  /*3080*/  @P0 IADD3 R3, R5, UR5, RZ ;  /* 0x0000000505030c10 */ /* 0x000fe2000fffe0ff */
[----:B------:R-:W-:Y:S01]  /*3090*/  IMAD.WIDE.U32 R102, R136, c[0x0][0x290], R20 ;  /* 0x0000a40088667a25 */ /* 0x000fe200078e0014 */
[----:B------:R-:W-:Y:S01]  /*30a0*/  @P0 LEA R8, P2, R4, c[0x0][0x220], 0x1 ;  /* 0x0000880004080a11 */ /* 0x000fe200078408ff */
[----:B------:R1:W-:Y:S02]  /*30b0*/  @P1 LDGSTS.E.BYPASS.LTC128B.128 [R229+0xa100], [R10.64], !P5 ;  /* 0x0a1000000ae51fae */ /* 0x0003e4000e901d48 */
[----:B------:R-:W-:Y:S01]  /*30c0*/  IMAD.WIDE.U32 R98, R136, c[0x0][0x290], R16 ;  /* 0x0000a40088627a25 */ /* 0x000fe200078e0010 */
[----:B------:R-:W-:Y:S01]  /*30d0*/  @P0 LEA.HI.X R9, R4, c[0x0][0x224], R3, 0x1, P2 ;  /* 0x0000890004090a11 */ /* 0x000fe200010f0c03 */
[----:B------:R1:W-:Y:S01]  /*30e0*/  @P1 LDGSTS.E.BYPASS.LTC128B.128 [R229+0xd900], [R10.64+0x80], !P4 ;  /* 0x0d9000800ae51fae */ /* 0x0003e2000e101d48 */
[----:B------:R-:W-:-:S02]  /*30f0*/  SHF.R.S32.HI R4, RZ, 0x1f, R136 ;  /* 0x0000001fff047819 */ /* 0x000fc40000011488 */
[----:B------:R-:W-:Y:S01]  /*3100*/  MOV R3, c[0x0][0x27c] ;  /* 0x00009f0000037a02 */ /* 0x000fe20000000f00 */
[----:B------:R1:W-:Y:S02]  /*3110*/  @P0 LDGSTS.E.BYPASS.LTC128B.128 [R229+0xb100], [R8.64], !P5 ;  /* 0x0b10000008e50fae */ /* 0x0003e4000e901d48 */
[----:B------:R-:W-:Y:S02]  /*3120*/  IMAD R5, R4, c[0x0][0x290], RZ ;  /* 0x0000a40004057a24 */ /* 0x000fe400078e02ff */
[----:B------:R-:W-:Y:S01]  /*3130*/  IMAD.SHL.U32 R73, R3, 0x2, RZ ;  /* 0x0000000203497824 */ /* 0x000fe200078e00ff */
[----:B------:R1:W-:Y:S01]  /*3140*/  @P0 LDGSTS.E.BYPASS.LTC128B.128 [R229+0xe900], [R8.64+0x80], !P4 ;  /* 0x0e90008008e50fae */ /* 0x0003e2000e101d48 */
[----:B------:R-:W-:Y:S02]  /*3150*/  IMAD R3, R136, c[0x0][0x294], R5 ;  /* 0x0000a50088037a24 */ /* 0x000fe400078e0205 */
[----:B------:R-:W-:Y:S01]  /*3160*/  IMAD R6, R4, c[0x0][0x280], RZ ;  /* 0x0000a00004067a24 */ /* 0x000fe200078e02ff */
[----:B------:R-:W0:Y:S01]  /*3170*/  LDGDEPBAR ;  /* 0x00000000000079af */ /* 0x000e220000000000 */
[----:B------:R-:W-:Y:S01]  /*3180*/  WARPSYNC 0xffffffff ;  /* 0xffffffff00007948 */ /* 0x000fe20003800000 */
[----:B------:R-:W-:Y:S01]  /*3190*/  IMAD.IADD R110, R103, 0x1, R3 ;  /* 0x00000001676e7824 */ /* 0x000fe200078e0203 */
[----:B------:R-:W-:Y:S01]  /*31a0*/  IADD3 R108, R3, R99, RZ ;  /* 0x00000063036c7210 */ /* 0x000fe20007ffe0ff */
[----:B------:R-:W-:-:S05]  /*31b0*/  IMAD R4, R136, c[0x0][0x284], R6 ;  /* 0x0000a10088047a24 */ /* 0x000fca00078e0206 */
[----:B------:R-:W-:Y:S02]  /*31c0*/  IADD3 R111, R105, R4, RZ ;  /* 0x00000004696f7210 */ /* 0x000fe40007ffe0ff */
[----:B------:R-:W-:Y:S02]  /*31d0*/  IADD3 R109, R4, R101, RZ ;  /* 0x00000065046d7210 */ /* 0x000fe40007ffe0ff */
[----:B--2---:R-:W-:Y:S01]  /*31e0*/  @P3 SHF.R.S32.HI R5, RZ, 0x1f, R26 ;  /* 0x0000001fff053819 */ /* 0x004fe2000001141a */
[----:B------:R-:W-:Y:S01]  /*31f0*/  @!P3 IMAD.MOV.U32 R26, RZ, RZ, R32 ;  /* 0x000000ffff1ab224 */ /* 0x000fe200078e0020 */
[----:B------:R-:W-:-:S03]  /*3200*/  @!P3 MOV R5, R33 ;  /* 0x000000210005b202 */ /* 0x000fc60000000f00 */
[----:B------:R-:W-:-:S04]  /*3210*/  IMAD.WIDE.U32 R120, R26, c[0x0][0x2b0], RZ ;  /* 0x0000ac001a787a25 */ /* 0x000fc800078e00ff */
[----:B------:R-:W-:-:S04]  /*3220*/  IMAD R5, R5, c[0x0][0x2b0], RZ ;  /* 0x0000ac0005057a24 */ /* 0x000fc800078e02ff */
[----:B------:R-:W-:-:S05]  /*3230*/  IMAD R5, R26, c[0x0][0x2b4], R5 ;  /* 0x0000ad001a057a24 */ /* 0x000fca00078e0205 */
[----:B------:R-:W-:Y:S02]  /*3240*/  IADD3 R131, R121, R5, RZ ;  /* 0x0000000579837210 */ /* 0x000fe40007ffe0ff */
[----:B-1----:R-:W-:Y:S01]  /*3250*/  ISETP.GE.AND P2, PT, R76, c[0x0][0x27c], PT ;  /* 0x00009f004c007a0c */ /* 0x002fe20003f46270 */
[C---:B------:R-:W-:Y:S01]  /*3260*/  IMAD.WIDE.U32 R4, R29.reuse, c[0x0][0x260], R76 ;  /* 0x000098001d047a25 */ /* 0x040fe200078e004c */
[C---:B------:R-:W-:Y:S01]  /*3270*/  IADD3 R11, R82.reuse, 0x20, RZ ;  /* 0x00000020520b7810 */ /* 0x040fe20007ffe0ff */
        /* <DEDUP_REMOVED lines=12> */
[----:B------:R-:W-:Y:S01]  /*3340*/  IMAD.MOV.U32 R164, RZ, RZ, c[0x0][0x2b8] ;  /* 0x0000ae00ffa47624 */ /* 0x000fe200078e00ff */
[----:B------:R-:W-:Y:S01]  /*3350*/  LOP3.LUT R11, R11, 0x1c0, RZ, 0xc0, !PT ;  /* 0x000001c00b0b7812 */ /* 0x000fe200078ec0ff */
[----:B------:R-:W-:Y:S01]  /*3360*/  IMAD.WIDE.U32 R96, R28, c[0x0][0x268], R8 ;  /* 0x00009a001c607a25 */ /* 0x000fe200078e0008 */
[CC--:B------:R-:W-:Y:S01]  /*3370*/  LEA.HI R10, R5.reuse, R3.reuse, RZ, 0x6 ;  /* 0x00000003050a7211 */ /* 0x0c0fe200078f30ff */
[----:B------:R-:W-:Y:S01]  /*3380*/  ULDC.64 UR4, c[0x0][0x280] ;  /* 0x0000a00000047ab9 */ /* 0x000fe20000000a00 */
[----:B------:R-:W-:Y:S01]  /*3390*/  LEA.HI R3, R5, R3, RZ, 0x3 ;  /* 0x0000000305037211 */ /* 0x000fe200078f18ff */
[----:B------:R-:W-:Y:S01]  /*33a0*/  IMAD.MOV.U32 R163, RZ, RZ, c[0x0][0x27c] ;  /* 0x00009f00ffa37624 */ /* 0x000fe200078e00ff */
[----:B------:R-:W-:Y:S01]  /*33b0*/  ISETP.NE.AND P1, PT, R164, 0x1, PT ;  /* 0x00000001a400780c */ /* 0x000fe20003f25270 */
[----:B------:R-:W-:Y:S01]  /*33c0*/  IMAD R6, R27, c[0x0][0x268], RZ ;  /* 0x00009a001b067a24 */ /* 0x000fe200078e02ff */
[--C-:B------:R-:W-:Y:S01]  /*33d0*/  LOP3.LUT R5, R22, 0x38, R3.reuse, 0xf8, !PT ;  /* 0x0000003816057812 */ /* 0x100fe200078ef803 */
[C---:B------:R-:W-:Y:S01]  /*33e0*/  IMAD.SHL.U32 R22, R82.reuse, 0x40, RZ ;  /* 0x0000004052167824 */ /* 0x040fe200078e00ff */
[----:B------:R-:W-:Y:S01]  /*33f0*/  LOP3.LUT R8, R11, 0x38, R3, 0xf8, !PT ;  /* 0x000000380b087812 */ /* 0x000fe200078ef803 */
[----:B------:R-:W-:Y:S01]  /*3400*/  IMAD.SHL.U32 R23, R23, 0x40, RZ ;  /* 0x0000004017177824 */ /* 0x000fe200078e00ff */
[----:B------:R-:W-:Y:S01]  /*3410*/  IADD3 R11, R82, 0x20, RZ ;  /* 0x00000020520b7810 */ /* 0x000fe20007ffe0ff */
[----:B------:R-:W-:Y:S01]  /*3420*/  IMAD R15, R28, c[0x0][0x26c], R6 ;  /* 0x00009b001c0f7a24 */ /* 0x000fe200078e0206 */
[----:B------:R-:W-:Y:S01]  /*3430*/  LOP3.LUT R22, R22, 0x1c0, RZ, 0xc0, !PT ;  /* 0x000001c016167812 */ /* 0x000fe200078ec0ff */
[----:B------:R-:W-:Y:S01]  /*3440*/  IMAD.MOV.U32 R147, RZ, RZ, 0x6 ;  /* 0x00000006ff937424 */ /* 0x000fe200078e00ff */
[----:B------:R-:W-:Y:S01]  /*3450*/  SHF.R.S32.HI R4, RZ, 0x6, R10 ;  /* 0x00000006ff047819 */ /* 0x000fe2000001140a */
[----:B------:R-:W-:Y:S01]  /*3460*/  IMAD.SHL.U32 R11, R11, 0x40, RZ ;  /* 0x000000400b0b7824 */ /* 0x000fe200078e00ff */
[----:B------:R-:W-:Y:S01]  /*3470*/  SHF.R.U32.HI R22, RZ, 0x3, R22 ;  /* 0x00000003ff167819 */ /* 0x000fe20000011616 */
[----:B------:R-:W-:Y:S01]  /*3480*/  UIMAD.WIDE.U32 UR10, UR4, 0x60, URZ ;  /* 0x00000060040a78a5 */ /* 0x000fe2000f8e003f */
[----:B------:R-:W-:Y:S01]  /*3490*/  ISETP.GE.AND P0, PT, R163, 0x1, PT ;  /* 0x00000001a300780c */ /* 0x000fe20003f06270 */
[C---:B------:R-:W-:Y:S01]  /*34a0*/  IMAD R10, R4.reuse, 0x1c00, R7 ;  /* 0x00001c00040a7824 */ /* 0x040fe200078e0207 */
[----:B------:R-:W-:Y:S01]  /*34b0*/  LOP3.LUT R11, R11, 0x1c0, RZ, 0xc0, !PT ;  /* 0x000001c00b0b7812 */ /* 0x000fe200078ec0ff */
[----:B------:R-:W-:Y:S01]  /*34c0*/  IMAD R6, R4, 0x1c00, R12 ;  /* 0x00001c0004067824 */ /* 0x000fe200078e020c */
[----:B------:R-:W-:Y:S01]  /*34d0*/  LOP3.LUT R9, R5, R22, RZ, 0x3c, !PT ;  /* 0x0000001605097212 */ /* 0x000fe200078e3cff */
[----:B------:R-:W-:Y:S01]  /*34e0*/  UIMAD UR13, UR12, UR5, URZ ;  /* 0x000000050c0d72a4 */ /* 0x000fe2000f8e023f */
[----:B------:R-:W-:Y:S01]  /*34f0*/  IADD3 R22, R82, 0x60, RZ ;  /* 0x0000006052167810 */ /* 0x000fe20007ffe0ff */
[----:B------:R-:W-:Y:S01]  /*3500*/  IMAD.SHL.U32 R157, R146, 0x40, RZ ;  /* 0x00000040929d7824 */ /* 0x000fe200078e00ff */
[----:B------:R-:W-:Y:S01]  /*3510*/  SHF.R.U32.HI R11, RZ, 0x3, R11 ;  /* 0x00000003ff0b7819 */ /* 0x000fe2000001160b */
[----:B------:R-:W-:Y:S01]  /*3520*/  ULDC.64 UR4, c[0x0][0x290] ;  /* 0x0000a40000047ab9 */ /* 0x000fe20000000a00 */
[----:B------:R-:W-:Y:S01]  /*3530*/  LOP3.LUT R23, R23, 0x1c0, RZ, 0xc0, !PT ;  /* 0x000001c017177812 */ /* 0x000fe200078ec0ff */
        /* <DEDUP_REMOVED lines=9> */
[----:B------:R-:W-:Y:S01]  /*35d0*/  IADD3 R23, R82, 0x40, RZ ;  /* 0x0000004052177810 */ /* 0x000fe20007ffe0ff */
[----:B------:R-:W-:Y:S01]  /*35e0*/  UIMAD UR5, UR12, UR5, URZ ;  /* 0x000000050c0572a4 */ /* 0x000fe2000f8e023f */
[----:B------:R-:W-:Y:S01]  /*35f0*/  @P1 LOP3.LUT R31, R31, 0x8, RZ, 0xfc, !PT ;  /* 0x000000081f1f1812 */ /* 0x000fe200078efcff */
[----:B------:R-:W-:Y:S01]  /*3600*/  ULDC UR4, c[0x0][0x238] ;  /* 0x00008e0000047ab9 */ /* 0x000fe20000000800 */
[----:B------:R-:W-:Y:S01]  /*3610*/  LOP3.LUT R6, R22, 0x38, R3, 0xf8, !PT ;  /* 0x0000003816067812 */ /* 0x000fe200078ef803 */
[----:B------:R-:W-:Y:S01]  /*3620*/  IMAD.SHL.U32 R23, R23, 0x40, RZ ;  /* 0x0000004017177824 */ /* 0x000fe200078e00ff */
[----:B------:R-:W-:Y:S01]  /*3630*/  IADD3 R22, R82, 0x60, RZ ;  /* 0x0000006052167810 */ /* 0x000fe20007ffe0ff */
[----:B------:R-:W-:Y:S01]  /*3640*/  UMOV UR12, 0x6 ;  /* 0x00000006000c7882 */ /* 0x000fe20000000000 */
[----:B------:R-:W-:Y:S01]  /*3650*/  @P0 LOP3.LUT R31, R31, 0x10, RZ, 0xfc, !PT ;  /* 0x000000101f1f0812 */ /* 0x000fe200078efcff */
[----:B------:R-:W-:Y:S01]  /*3660*/  ULDC UR15, c[0x0][0x23c] ;  /* 0x00008f00000f7ab9 */ /* 0x000fe20000000800 */
[----:B------:R-:W-:Y:S01]  /*3670*/  LOP3.LUT R23, R23, 0x1c0, RZ, 0xc0, !PT ;  /* 0x000001c017177812 */ /* 0x000fe200078ec0ff */
[----:B------:R-:W-:Y:S01]  /*3680*/  IMAD.SHL.U32 R22, R22, 0x40, RZ ;  /* 0x0000004016167824 */ /* 0x000fe200078e00ff */
[----:B------:R-:W-:Y:S01]  /*3690*/  LOP3.LUT R93, R3, 0xfffffff8, RZ, 0xc0, !PT ;  /* 0xfffffff8035d7812 */ /* 0x000fe200078ec0ff */
[----:B------:R1:W-:Y:S01]  /*36a0*/  STL [R1+0x8], R31 ;  /* 0x0000081f01007387 */ /* 0x0003e20000100800 */
[----:B------:R-:W-:Y:S01]  /*36b0*/  SHF.R.U32.HI R23, RZ, 0x3, R23 ;  /* 0x00000003ff177819 */ /* 0x000fe20000011617 */
[----:B------:R-:W-:Y:S01]  /*36c0*/  IMAD.SHL.U32 R162, R30, 0x40, RZ ;  /* 0x000000401ea27824 */ /* 0x000fe200078e00ff */
[----:B------:R-:W-:Y:S01]  /*36d0*/  LOP3.LUT R22, R22, 0x1c0, RZ, 0xc0, !PT ;  /* 0x000001c016167812 */ /* 0x000fe200078ec0ff */
[----:B------:R-:W-:Y:S01]  /*36e0*/  IMAD.IADD R106, R97, 0x1, R15 ;  /* 0x00000001616a7824 */ /* 0x000fe200078e020f */
[----:B------:R-:W-:Y:S01]  /*36f0*/  LOP3.LUT R8, R5, R23, RZ, 0x3c, !PT ;  /* 0x0000001705087212 */ /* 0x000fe200078e3cff */
[----:B------:R-:W-:Y:S01]  /*3700*/  IMAD R5, R4, 0x1c00, R14 ;  /* 0x00001c0004057824 */ /* 0x000fe200078e020e */
[----:B------:R-:W-:Y:S01]  /*3710*/  SHF.R.U32.HI R22, RZ, 0x3, R22 ;  /* 0x00000003ff167819 */ /* 0x000fe20000011616 */
[----:B------:R-:W-:Y:S01]  /*3720*/  IMAD.SHL.U32 R130, R11, 0x2, RZ ;  /* 0x000000020b827824 */ /* 0x000fe200078e00ff */
[-C--:B------:R-:W-:Y:S01]  /*3730*/  SHF.L.U64.HI R146, R146, R147.reuse, c[0x0][0x284] ;  /* 0x0000a10092927619 */ /* 0x080fe20000010293 */
[----:B------:R-:W-:Y:S01]  /*3740*/  IMAD.SHL.U32 R129, R10, 0x2, RZ ;  /* 0x000000020a817824 */ /* 0x000fe200078e00ff */
[----:B------:R-:W-:Y:S01]  /*3750*/  LOP3.LUT R4, R6, R22, RZ, 0x3c, !PT ;  /* 0x0000001606047212 */ /* 0x000fe200078e3cff */
[----:B------:R-:W-:Y:S01]  /*3760*/  IMAD.IADD R6, R9, 0x1, R8 ;  /* 0x0000000109067824 */ /* 0x000fe200078e0208 */
[C---:B------:R-:W-:Y:S01]  /*3770*/  SHF.L.U64.HI R147, R158.reuse, R147, c[0x0][0x294] ;  /* 0x0000a5009e937619 */ /* 0x040fe20000010293 */
[----:B------:R-:W-:Y:S01]  /*3780*/  IMAD.SHL.U32 R158, R158, 0x40, RZ ;  /* 0x000000409e9e7824 */ /* 0x000fe200078e00ff */
[----:B------:R-:W-:Y:S01]  /*3790*/  ISETP.GE.AND P6, PT, R76, c[0x0][0x1d4], PT ;  /* 0x000075004c007a0c */ /* 0x000fe20003fc6270 */
[----:B------:R-:W-:Y:S01]  /*37a0*/  IMAD.IADD R4, R5, 0x1, R4 ;  /* 0x0000000105047824 */ /* 0x000fe200078e0204 */
[----:B------:R-:W-:Y:S01]  /*37b0*/  SHF.R.S32.HI R71, RZ, 0x3, R3 ;  /* 0x00000003ff477819 */ /* 0x000fe20000011403 */
[----:B------:R-:W-:Y:S01]  /*37c0*/  IMAD.SHL.U32 R128, R6, 0x2, RZ ;  /* 0x0000000206807824 */ /* 0x000fe200078e00ff */
[----:B------:R-:W-:Y:S01]  /*37d0*/  SHF.R.S32.HI R107, RZ, 0x1f, R93 ;  /* 0x0000001fff6b7819 */ /* 0x000fe2000001145d */
[----:B------:R-:W-:Y:S01]  /*37e0*/  IMAD.SHL.U32 R127, R4, 0x2, RZ ;  /* 0x00000002047f7824 */ /* 0x000fe200078e00ff */
[----:B------:R-:W-:-:S02]  /*37f0*/  USHF.L.U64.HI UR15, UR4, UR12, UR15 ;  /* 0x0000000c040f7299 */ /* 0x000fc4000801020f */
[----:B------:R-:W-:Y:S02]  /*3800*/  UIADD3 UR13, UR11, UR13, URZ ;  /* 0x0000000d0b0d7290 */ /* 0x000fe4000fffe03f */
[----:B------:R-:W-:Y:S02]  /*3810*/  UIADD3 UR14, UR17, UR5, URZ ;  /* 0x00000005110e7290 */ /* 0x000fe4000fffe03f */
[----:B-1----:R-:W-:Y:S02]  /*3820*/  ULDC.U8 UR4, c[0x0][0x298] ;  /* 0x0000a60000047ab9 */ /* 0x002fe40000000000 */
.L_x_1569:
[----:B------:R-:W-:Y:S01]  /*3830*/  IMAD R3, R40, 0x70, R0 ;  /* 0x0000007028037824 */ /* 0x000fe200078e0200 */
[----:B------:R-:W-:Y:S01]  /*3840*/  ISETP.NE.AND P1, PT, R164, 0x1, PT ;  /* 0x00000001a400780c */ /* 0x000fe20003f25270 */
[----:B------:R-:W-:Y:S01]  /*3850*/  IMAD.MOV.U32 R94, RZ, RZ, RZ ;  /* 0x000000ffff5e7224 */ /* 0x000fe200078e00ff */
[----:B-1----:R1:W5:Y:S01]  /*3860*/  LDL R166, [R1+0x4] ;  /* 0x0000040001a67983 */ /* 0x0023620000100800 */
[----:B------:R-:W-:Y:S01]  /*3870*/  IMAD.IADD R4, R134, 0x1, R3 ;  /* 0x0000000186047824 */ /* 0x000fe200078e0203 */
[----:B------:R-:W-:Y:S01]  /*3880*/  ISETP.GE.AND P0, PT, R3, R2, PT ;  /* 0x000000020300720c */ /* 0x000fe20003f06270 */
[----:B------:R-:W-:Y:S04]  /*3890*/  DEPBAR.LE SB0, 0x0 ;  /* 0x000080000000791a */ /* 0x000fe80000000000 */
[--C-:B------:R-:W-:Y:S01]  /*38a0*/  IMAD.MOV.U32 R3, RZ, RZ, R4.reuse ;  /* 0x000000ffff037224 */ /* 0x100fe200078e0004 */
[----:B------:R-:W-:Y:S01]  /*38b0*/  ISETP.GT.OR P0, PT, R0, 0x6f, P0 ;  /* 0x0000006f0000780c */ /* 0x000fe20000704670 */
[----:B------:R1:W5:Y:S01]  /*38c0*/  LDL R165, [R1+0x8] ;  /* 0x0000080001a57983 */ /* 0x0003620000100800 */
[----:B------:R-:W-:Y:S01]  /*38d0*/  WARPSYNC 0xffffffff ;  /* 0xffffffff00007948 */ /* 0x000fe20003800000 */
[----:B----4-:R-:W-:Y:S01]  /*38e0*/  @P1 IMAD.HI.U32 R5, R4, c[0x0][0x2bc], RZ ;  /* 0x0000af0004051a27 */ /* 0x010fe200078e00ff */
[----:B------:R-:W-:Y:S01]  /*38f0*/  ISETP.GE.AND P3, PT, R163, 0x1, PT ;  /* 0x00000001a300780c */ /* 0x000fe20003f66270 */
[----:B------:R-:W-:Y:S03]  /*3900*/  BSSY B2, `(.L_x_1521) ;  /* 0x0000568000027945 */ /* 0x000fe60003800000 */
[----:B------:R-:W-:Y:S05]  /*3910*/  @P1 SHF.R.U32.HI R3, RZ, c[0x0][0x2c0], R5 ;  /* 0x0000b000ff031a19 */ /* 0x000fea0000011605 */
[C---:B------:R-:W-:Y:S04]  /*3920*/  @!P0 IADD3 R5, P1, R3.reuse, R120, RZ ;  /* 0x0000007803058210 */ /* 0x040fe80007f3e0ff */
[----:B------:R-:W-:Y:S01]  /*3930*/  @!P0 LEA.HI.X.SX32 R6, R3, R131, 0x1, P1 ;  /* 0x0000008303068211 */ /* 0x000fe200008f0eff */
[----:B------:R-:W-:Y:S01]  /*3940*/  IMAD.MOV R3, RZ, RZ, -R3 ;  /* 0x000000ffff037224 */ /* 0x000fe200078e0a03 */
[----:B------:R-:W-:Y:S03]  /*3950*/  @!P0 LEA R8, P1, R5, c[0x0][0x2a0], 0x2 ;  /* 0x0000a80005088a11 */ /* 0x000fe600078210ff */
        /* <DEDUP_REMOVED lines=18> */
[-C--:B-1----:R-:W-:Y:S01]  /*3a80*/  IMAD R6, R153, R40.reuse, RZ ;  /* 0x0000002899067224 */ /* 0x082fe200078e02ff */
[----:B------:R-:W-:Y:S01]  /*3a90*/  ISETP.NE.AND P0, PT, RZ, UR4, PT ;  /* 0x00000004ff007c0c */ /* 0x000fe2000bf05270 */
[-C--:B------:R-:W-:Y:S01]  /*3aa0*/  IMAD R5, R154, R40.reuse, RZ ;  /* 0x000000289a057224 */ /* 0x080fe200078e02ff */
[----:B------:R-:W-:Y:S01]  /*3ab0*/  SHF.R.S32.HI R4, RZ, 0x1f, R40 ;  /* 0x0000001fff047819 */ /* 0x000fe20000011428 */
[----:B------:R-:W-:Y:S02]  /*3ac0*/  IMAD R3, R40, -0x70, R2 ;  /* 0xffffff9028037824 */ /* 0x000fe400078e0202 */
[----:B------:R-:W-:Y:S03]  /*3ad0*/  IMAD.WIDE.U32 R44, R142, R40, RZ ;  /* 0x000000288e2c7225 */ /* 0x000fe600078e00ff */
        /* <DEDUP_REMOVED lines=35> */
.L_x_1525:
[----:B------:R-:W-:Y:S05]  /*3d10*/  BSYNC B0 ;  /* 0x0000000000007941 */ /* 0x000fea0003800000 */
.L_x_1524:
        /* <DEDUP_REMOVED lines=21> */
[----:B------:R1:W-:Y:S01]  /*3e70*/  STL [R1+0x8], R165 ;  /* 0x000008a501007387 */ /* 0x0003e20000100800 */
        /* <DEDUP_REMOVED lines=21> */
.L_x_1527:
[----:B------:R-:W-:Y:S05]  /*3fd0*/  BSYNC B0 ;  /* 0x0000000000007941 */ /* 0x000fea0003800000 */
.L_x_1526:
[----:B--2---:R-:W-:Y:S01]  /*3fe0*/  IADD3 R16, R82, 0x40, RZ ;  /* 0x0000004052107810 */ /* 0x004fe20007ffe0ff */
        /* <DEDUP_REMOVED lines=41> */
.L_x_1529:
[----:B------:R-:W-:Y:S05]  /*4280*/  BSYNC B0 ;  /* 0x0000000000007941 */ /* 0x000fea0003800000 */
.L_x_1528:
        /* <DEDUP_REMOVED lines=40> */
.L_x_1531:
[----:B------:R-:W-:Y:S05]  /*4510*/  BSYNC B0 ;  /* 0x0000000000007941 */ /* 0x000fea0003800000 */
.L_x_1530:
[----:B-----5:R-:W-:Y:S01]  /*4520*/  MOV R6, R56 ;  /* 0x0000003800067202 */ /* 0x020fe20000000f00 */
[----:B------:R3:W4:Y:S01]  /*4530*/  SHFL.IDX PT, R72, R91, RZ, 0x181f ;  /* 0x00181fff5b487589 */ /* 0x00072200000e0000 */
[----:B--2---:R-:W-:Y:S01]  /*4540*/  IMAD.MOV.U32 R11, RZ, RZ, R58 ;  /* 0x000000ffff0b7224 */ /* 0x004fe200078e003a */
[----:B------:R-:W-:Y:S01]  /*4550*/  BSSY B1, `(.L_x_1532) ;  /* 0x0000080000017945 */ /* 0x000fe20003800000 */
[----:B------:R-:W-:Y:S01]  /*4560*/  PRMT R65, R65, 0x5410, R6 ;  /* 0x0000541041417816 */ /* 0x000fe20000000006 */
[----:B------:R-:W-:Y:S02]  /*4570*/  IMAD.MOV.U32 R3, RZ, RZ, R57 ;  /* 0x000000ffff037224 */ /* 0x000fe400078e0039 */
[----:B------:R3:W2:Y:S01]  /*4580*/  SHFL.IDX PT, R70, R92, RZ, 0x181f ;  /* 0x00181fff5c467589 */ /* 0x0006a200000e0000 */
        /* <DEDUP_REMOVED lines=24> */
[----:B--2---:R-:W-:Y:S02]  /*4710*/  @!P0 MOV R6, R16 ;  /* 0x0000001000068202 */ /* 0x004fe40000000f00 */
        /* <DEDUP_REMOVED lines=8> */
[-C--:B------:R-:W-:Y:S01]  /*47a0*/  @!P0 FFMA.FTZ R80, R4, R41.reuse, -R43 ;  /* 0x0000002904508223 */ /* 0x080fe2000001082b */
        /* <DEDUP_REMOVED lines=19> */
[----:B------:R-:W-:Y:S02]  /*48e0*/  @!P0 FFMA.FTZ R11, R11, R41, -R6 ;  /* 0x000000290b0b8223 */ /* 0x000fe40000010806 */
        /* <DEDUP_REMOVED lines=12> */
.L_x_1535:
[----:B------:R-:W-:Y:S05]  /*49b0*/  BSYNC B0 ;  /* 0x0000000000007941 */ /* 0x000fea0003800000 */
.L_x_1534:
        /* <DEDUP_REMOVED lines=57> */
.L_x_1533:
[----:B------:R-:W-:Y:S05]  /*4d50*/  BSYNC B1 ;  /* 0x0000000000017941 */ /* 0x000fea0003800000 */
.L_x_1532:
[----:B--2---:R2:W1:Y:S01]  /*4d60*/  SHFL.IDX PT, R44, R91, 0x1, 0x181f ;  /* 0x00381f005b2c7f89 */ /* 0x00446200000e0000 */
[----:B------:R-:W-:Y:S01]  /*4d70*/  LOP3.LUT P0, RZ, R165, 0x1, RZ, 0xc0, !PT ;  /* 0x00000001a5ff7812 */ /* 0x000fe2000780c0ff */
[----:B------:R-:W-:Y:S02]  /*4d80*/  BSSY B1, `(.L_x_1536) ;  /* 0x0000075000017945 */ /* 0x000fe40003800000 */
[----:B------:R2:W3:Y:S10]  /*4d90*/  SHFL.IDX PT, R41, R92, 0x1, 0x181f ;  /* 0x00381f005c297f89 */ /* 0x0004f400000e0000 */
[----:B------:R-:W-:-:S05]  /*4da0*/  @P0 BRA `(.L_x_1537) ;  /* 0x0000072000000947 */ /* 0x000fca0003800000 */
[----:B------:R-:W-:Y:S01]  /*4db0*/  BSSY B0, `(.L_x_1538) ;  /* 0x0000038000007945 */ /* 0x000fe20003800000 */
[----:B------:R-:W-:-:S05]  /*4dc0*/  @P6 BRA `(.L_x_1539) ;  /* 0x0000036000006947 */ /* 0x000fca0003800000 */
[C---:B---3--:R-:W-:Y:S01]  /*4dd0*/  LEA R42, P0, R76.reuse, R41, 0x1 ;  /* 0x000000294c2a7211 */ /* 0x048fe200078008ff */
[----:B------:R-:W3:Y:S03]  /*4de0*/  LDS.128 R8, [R227+0x9100] ;  /* 0x00910000e3087984 */ /* 0x000ee60000000c00 */
[----:B-1----:R-:W-:Y:S02]  /*4df0*/  LEA.HI.X R43, R76, R44, R77, 0x1, P0 ;  /* 0x0000002c4c2b7211 */ /* 0x002fe400000f0c4d */
        /* <DEDUP_REMOVED lines=11> */
[----:B---3--:R-:W-:Y:S02]  /*4eb0*/  @!P0 MOV R4, R8 ;  /* 0x0000000800048202 */ /* 0x008fe40000000f00 */
        /* <DEDUP_REMOVED lines=39> */
.L_x_1539:
[----:B------:R-:W-:Y:S05]  /*5130*/  BSYNC B0 ;  /* 0x0000000000007941 */ /* 0x000fea0003800000 */
.L_x_1538:
[----:B------:R-:W-:Y:S11]  /*5140*/  ISETP.GE.AND P0, PT, R226, c[0x0][0x1d4], PT ;  /* 0x00007500e2007a0c */ /* 0x000ff60003f06270 */
[----:B------:R-:W-:Y:S02]  /*5150*/  @!UPT UIADD3 URZ, URZ, URZ, URZ ;  /* 0x0000003f3f3ff290 */ /* 0x000fe4000fffe03f */
[----:B------:R-:W-:-:S05]  /*5160*/  @P0 BRA `(.L_x_1537) ;  /* 0x0000036000000947 */ /* 0x000fca0003800000 */
[C---:B---3--:R-:W-:Y:S01]  /*5170*/  LEA R32, P0, R226.reuse, R41, 0x1 ;  /* 0x00000029e2207211 */ /* 0x048fe200078008ff */
        /* <DEDUP_REMOVED lines=53> */
.L_x_1537:
[----:B------:R-:W-:Y:S05]  /*54d0*/  BSYNC B1 ;  /* 0x0000000000017941 */ /* 0x000fea0003800000 */
.L_x_1536:
[----:B------:R2:W4:Y:S01]  /*54e0*/  SHFL.IDX PT, R39, R91, 0x2, 0x181f ;  /* 0x00581f005b277f89 */ /* 0x00052200000e0000 */
[----:B------:R-:W-:Y:S03]  /*54f0*/  BSSY B1, `(.L_x_1540) ;  /* 0x0000075000017945 */ /* 0x000fe60003800000 */
[----:B------:R2:W3:Y:S01]  /*5500*/  SHFL.IDX PT, R34, R92, 0x2, 0x181f ;  /* 0x00581f005c227f89 */ /* 0x0004e200000e0000 */
[----:B------:R-:W-:-:S05]  /*5510*/  @P4 BRA `(.L_x_1541) ;  /* 0x0000072000004947 */ /* 0x000fca0003800000 */
[----:B------:R-:W-:Y:S01]  /*5520*/  BSSY B0, `(.L_x_1542) ;  /* 0x0000038000007945 */ /* 0x000fe20003800000 */
[----:B------:R-:W-:-:S05]  /*5530*/  @P6 BRA `(.L_x_1543) ;  /* 0x0000036000006947 */ /* 0x000fca0003800000 */
[C---:B-1-3--:R-:W-:Y:S01]  /*5540*/  LEA R32, P0, R76.reuse, R34, 0x1 ;  /* 0x000000224c207211 */ /* 0x04afe200078008ff */
[----:B------:R-:W1:Y:S03]  /*5550*/  LDS.128 R8, [R227+0xa100] ;  /* 0x00a10000e3087984 */ /* 0x000e660000000c00 */
        /* <DEDUP_REMOVED lines=52> */
.L_x_1543:
[----:B------:R-:W-:Y:S05]  /*58a0*/  BSYNC B0 ;  /* 0x0000000000007941 */ /* 0x000fea0003800000 */
.L_x_1542:
[----:B------:R-:W-:Y:S11]  /*58b0*/  ISETP.GE.AND P0, PT, R226, c[0x0][0x1d4], PT ;  /* 0x00007500e2007a0c */ /* 0x000ff60003f06270 */
[----:B------:R-:W-:Y:S02]  /*58c0*/  @!UPT UIADD3 URZ, URZ, URZ, URZ ;  /* 0x0000003f3f3ff290 */ /* 0x000fe4000fffe03f */
[----:B------:R-:W-:-:S05]  /*58d0*/  @P0 BRA `(.L_x_1541) ;  /* 0x0000036000000947 */ /* 0x000fca0003800000 */
[C---:B---3--:R-:W-:Y:S01]  /*58e0*/  LEA R24, P0, R226.reuse, R34, 0x1 ;  /* 0x00000022e2187211 */ /* 0x048fe200078008ff */
[----:B-1----:R-:W1:Y:S03]  /*58f0*/  LDS.128 R8, [R227+0xd900] ;  /* 0x00d90000e3087984 */ /* 0x002e660000000c00 */
        /* <DEDUP_REMOVED lines=52> */
.L_x_1541:
[----:B------:R-:W-:Y:S05]  /*5c40*/  BSYNC B1 ;  /* 0x0000000000017941 */ /* 0x000fea0003800000 */
.L_x_1540:
[----:B-1----:R1:W2:Y:S04]  /*5c50*/  SHFL.IDX PT, R32, R91, 0x3, 0x181f ;  /* 0x00781f005b207f89 */ /* 0x0022a800000e0000 */
[----:B------:R1:W4:Y:S01]  /*5c60*/  SHFL.IDX PT, R27, R92, 0x3, 0x181f ;  /* 0x00781f005c1b7f89 */ /* 0x00032200000e0000 */
[----:B------:R-:W-:-:S05]  /*5c70*/  @P3 BRA `(.L_x_1544) ;  /* 0x0000330000003947 */ /* 0x000fca0003800000 */
[----:B------:R-:W-:Y:S01]  /*5c80*/  BSSY B0, `(.L_x_1545) ;  /* 0x0000038000007945 */ /* 0x000fe20003800000 */
[----:B------:R-:W-:-:S05]  /*5c90*/  @P6 BRA `(.L_x_1546) ;  /* 0x0000036000006947 */ /* 0x000fca0003800000 */
[C---:B----4-:R-:W-:Y:S01]  /*5ca0*/  LEA R24, P0, R76.reuse, R27, 0x1 ;  /* 0x0000001b4c187211 */ /* 0x050fe200078008ff */
[----:B------:R-:W4:Y:S03]  /*5cb0*/  LDS.128 R8, [R227+0xb100] ;  /* 0x00b10000e3087984 */ /* 0x000f260000000c00 */
[----:B--2---:R-:W-:Y:S02]  /*5cc0*/  LEA.HI.X R25, R76, R32, R77, 0x1, P0 ;  /* 0x000000204c197211 */ /* 0x004fe400000f0c4d */
        /* <DEDUP_REMOVED lines=51> */
.L_x_1546:
[----:B------:R-:W-:Y:S05]  /*6000*/  BSYNC B0 ;  /* 0x0000000000007941 */ /* 0x000fea0003800000 */
.L_x_1545:
[----:B------:R-:W-:Y:S11]  /*6010*/  ISETP.GE.AND P0, PT, R226, c[0x0][0x1d4], PT ;  /* 0x00007500e2007a0c */ /* 0x000ff60003f06270 */
[----:B------:R-:W-:Y:S02]  /*6020*/  @!UPT UIADD3 URZ, URZ, URZ, URZ ;  /* 0x0000003f3f3ff290 */ /* 0x000fe4000fffe03f */
[----:B------:R-:W-:-:S05]  /*6030*/  @P0 BRA `(.L_x_1544) ;  /* 0x00002f4000000947 */ /* 0x000fca0003800000 */
[C---:B----4-:R-:W-:Y:S01]  /*6040*/  LEA R26, P0, R226.reuse, R27, 0x1 ;  /* 0x0000001be21a7211 */ /* 0x050fe200078008ff */
[----:B--2---:R-:W2:Y:S03]  /*6050*/  LDS.128 R8, [R227+0xe900] ;  /* 0x00e90000e3087984 */ /* 0x004ea60000000c00 */
        /* <DEDUP_REMOVED lines=53> */
.L_x_1523:
[C---:B------:R-:W-:Y:S01]  /*63b0*/  IADD3 R169, R82.reuse, 0x20, RZ ;  /* 0x0000002052a97810 */ /* 0x040fe20007ffe0ff */
[----:B------:R-:W-:Y:S01]  /*63c0*/  CS2R R58, SRZ ;  /* 0x00000000003a7805 */ /* 0x000fe2000001ff00 */
[C---:B------:R-:W-:Y:S01]  /*63d0*/  IADD3 R168, R82.reuse, 0x40, RZ ;  /* 0x0000004052a87810 */ /* 0x040fe20007ffe0ff */
        /* <DEDUP_REMOVED lines=17> */
[C---:B------:R-:W-:Y:S01]  /*64f0*/  @!P3 IADD3.X R4, R109.reuse, R37, R148, P1, P0 ;  /* 0x000000256d04b210 */ /* 0x040fe20000fe0494 */
[----:B------:R1:W3:Y:S01]  /*6500*/  SHFL.IDX PT, R84, R92, RZ, 0x181f ;  /* 0x00181fff5c547589 */ /* 0x0002e200000e0000 */
[----:B------:R-:W-:Y:S04]  /*6510*/  @!P3 IADD3 R5, P1, P0, R98, R38, R160 ;  /* 0x000000266205b210 */ /* 0x000fe8000783e0a0 */
[----:B------:R-:W-:Y:S02]  /*6520*/  @!P3 IADD3.X R10, R108, R66, R149, P1, P0 ;  /* 0x000000426c0ab210 */ /* 0x000fe40000fe0495 */
        /* <DEDUP_REMOVED lines=89> */
[C---:B------:R-:W-:Y:S01]  /*6ac0*/  IMAD.SHL.U32 R41, R82.reuse, 0x40, RZ ;  /* 0x0000004052297824 */ /* 0x040fe200078e00ff */
[----:B------:R-:W-:Y:S01]  /*6ad0*/  SEL R3, R73, R72, !P2 ;  /* 0x0000004849037207 */ /* 0x000fe20005000000 */
[----:B-----5:R-:W-:Y:S01]  /*6ae0*/  IMAD.MOV.U32 R5, RZ, RZ, R8 ;  /* 0x000000ffff057224 */ /* 0x020fe200078e0008 */
[----:B------:R-:W-:Y:S01]  /*6af0*/  SHF.L.U32 R42, R82, 0x6, RZ ;  /* 0x00000006522a7819 */ /* 0x000fe200000006ff */
[----:B------:R-:W1:Y:S01]  /*6b00*/  LDS.128 R20, [R130+0x8100] ;  /* 0x0081000082147984 */ /* 0x000e620000000c00 */
[----:B------:R-:W-:Y:S02]  /*6b10*/  SHF.R.S32.HI R4, RZ, 0x1f, R3 ;  /* 0x0000001fff047819 */ /* 0x000fe40000011403 */
[----:B------:R-:W-:Y:S01]  /*6b20*/  LOP3.LUT R42, R42, 0x1c0, RZ, 0xc0, !PT ;  /* 0x000001c02a2a7812 */ /* 0x000fe200078ec0ff */
[----:B------:R-:W-:Y:S01]  /*6b30*/  @!P1 HADD2.F32 R5, -RZ, R5.H0_H0 ;  /* 0x20000005ff059230 */ /* 0x000fe20000004100 */
[----:B------:R-:W-:Y:S02]  /*6b40*/  LEA.HI R3, R4, R3, RZ, 0x4 ;  /* 0x0000000304037211 */ /* 0x000fe400078f20ff */
[----:B------:R-:W-:Y:S02]  /*6b50*/  LOP3.LUT R41, R41, 0x1c0, RZ, 0xc0, !PT ;  /* 0x000001c029297812 */ /* 0x000fe400078ec0ff */
[----:B------:R-:W-:Y:S02]  /*6b60*/  LEA.HI.SX32 R3, R3, R71, 0x1c ;  /* 0x0000004703037211 */ /* 0x000fe400078fe2ff */
[----:B------:R-:W-:Y:S02]  /*6b70*/  SHF.R.U32.HI R41, RZ, 0x3, R41 ;  /* 0x00000003ff297819 */ /* 0x000fe40000011629 */
[----:B------:R-:W-:Y:S02]  /*6b80*/  SHF.R.S32.HI R4, RZ, 0x1f, R3 ;  /* 0x0000001fff047819 */ /* 0x000fe40000011403 */
[----:B------:R-:W-:Y:S02]  /*6b90*/  SHF.L.U32 R87, R3, 0x3, RZ ;  /* 0x0000000303577819 */ /* 0x000fe400000006ff */
[----:B------:R-:W-:Y:S02]  /*6ba0*/  LEA.HI R4, R4, R3, RZ, 0x3 ;  /* 0x0000000304047211 */ /* 0x000fe400078f18ff */
[----:B------:R-:W-:Y:S02]  /*6bb0*/  MOV R15, R9 ;  /* 0x00000009000f7202 */ /* 0x000fe40000000f00 */
[----:B------:R-:W-:Y:S02]  /*6bc0*/  SHF.R.S32.HI R3, RZ, 0x3, R4 ;  /* 0x00000003ff037819 */ /* 0x000fe40000011404 */
[----:B------:R-:W-:Y:S02]  /*6bd0*/  LOP3.LUT R4, R42, 0x38, R87, 0xf8, !PT ;  /* 0x000000382a047812 */ /* 0x000fe400078ef857 */
[----:B------:R-:W-:Y:S01]  /*6be0*/  @!P1 SHF.R.U64 R42, R44, 0x10, R45 ;  /* 0x000000102c2a9819 */ /* 0x000fe2000000122d */
[----:B------:R-:W-:Y:S01]  /*6bf0*/  IMAD R3, R3, 0x1c00, R7 ;  /* 0x00001c0003037824 */ /* 0x000fe200078e0207 */
[----:B------:R-:W-:Y:S02]  /*6c00*/  LOP3.LUT R4, R4, R41, RZ, 0x3c, !PT ;  /* 0x0000002904047212 */ /* 0x000fe400078e3cff */
[----:B------:R-:W-:Y:S01]  /*6c10*/  MOV R43, R45 ;  /* 0x0000002d002b7202 */ /* 0x000fe20000000f00 */
[----:B------:R-:W-:Y:S01]  /*6c20*/  @!P1 HADD2.F32 R42, -RZ, R42.H0_H0 ;  /* 0x2000002aff2a9230 */ /* 0x000fe20000004100 */
[----:B------:R-:W-:Y:S01]  /*6c30*/  @!P1 SHF.R.U32.HI R64, RZ, 0x10, R45 ;  /* 0x00000010ff409819 */ /* 0x000fe2000001162d */
[----:B------:R-:W-:Y:S01]  /*6c40*/  IMAD.IADD R3, R3, 0x1, R4 ;  /* 0x0000000103037824 */ /* 0x000fe200078e0204 */
[--C-:B------:R-:W-:Y:S01]  /*6c50*/  @!P1 SHF.R.U64 R4, R8, 0x10, R9.reuse ;  /* 0x0000001008049819 */ /* 0x100fe20000001209 */
[----:B------:R-:W-:Y:S01]  /*6c60*/  IMAD.MOV.U32 R8, RZ, RZ, R44 ;  /* 0x000000ffff087224 */ /* 0x000fe200078e002c */
[----:B------:R-:W-:Y:S02]  /*6c70*/  @!P1 SHF.R.U32.HI R25, RZ, 0x10, R9 ;  /* 0x00000010ff199819 */ /* 0x000fe40000011609 */
[----:B------:R-:W-:Y:S01]  /*6c80*/  SHF.L.U32 R3, R3, 0x1, RZ ;  /* 0x0000000103037819 */ /* 0x000fe200000006ff */
[----:B------:R-:W-:Y:S02]  /*6c90*/  @!P1 HADD2.F32 R4, -RZ, R4.H0_H0 ;  /* 0x20000004ff049230 */ /* 0x000fe40000004100 */
[----:B------:R-:W-:Y:S02]  /*6ca0*/  @!P1 HADD2.F32 R24, -RZ, R8.H0_H0 ;  /* 0x20000008ff189230 */ /* 0x000fe40000004100 */
[----:B------:R1:W2:Y:S02]  /*6cb0*/  LDS.128 R48, [R3+0x8100] ;  /* 0x0081000003307984 */ /* 0x0002a40000000c00 */
[----:B-1----:R-:W-:Y:S05]  /*6cc0*/  @!P1 IMAD.MOV.U32 R3, RZ, RZ, R20 ;  /* 0x000000ffff039224 */ /* 0x002fea00078e0014 */
[--C-:B------:R-:W-:Y:S01]  /*6cd0*/  @!P1 HADD2.F32 R8, -RZ, R3.reuse.H0_H0 ;  /* 0x20000003ff089230 */ /* 0x100fe20000004100 */
[----:B--2---:R-:W-:Y:S01]  /*6ce0*/  @!P1 IMAD.MOV.U32 R45, RZ, RZ, R49 ;  /* 0x000000ffff2d9224 */ /* 0x004fe200078e0031 */
[----:B------:R-:W-:Y:S05]  /*6cf0*/  @!P1 MOV R6, R48 ;  /* 0x0000003000069202 */ /* 0x000fea0000000f00 */
[--C-:B------:R-:W-:Y:S02]  /*6d00*/  @!P1 HADD2.F32 R9, -RZ, R6.reuse.H0_H0 ;  /* 0x20000006ff099230 */ /* 0x100fe40000004100 */
[----:B------:R-:W-:Y:S02]  /*6d10*/  @!P1 HADD2.F32 R41, -RZ, R6.H1_H1 ;  /* 0x30000006ff299230 */ /* 0x000fe40000004100 */
[----:B------:R-:W-:Y:S01]  /*6d20*/  @!P1 HADD2.F32 R6, -RZ, R3.H1_H1 ;  /* 0x30000003ff069230 */ /* 0x000fe20000004100 */
[CC--:B------:R-:W-:Y:S02]  /*6d30*/  @!P1 FMUL.FTZ R3, R8.reuse, R5.reuse ;  /* 0x0000000508039220 */ /* 0x0c0fe40000410000 */
[C---:B------:R-:W-:Y:S02]  /*6d40*/  @!P1 FMUL.FTZ R44, R9.reuse, R5 ;  /* 0x00000005092c9220 */ /* 0x040fe40000410000 */
[-C--:B------:R-:W-:Y:S01]  /*6d50*/  @!P1 FFMA.FTZ R3, R9, R24.reuse, R3 ;  /* 0x0000001809039223 */ /* 0x080fe20000010003 */
[----:B------:R-:W-:Y:S01]  /*6d60*/  @!P1 HADD2.F32 R9, -RZ, R45.H0_H0 ;  /* 0x2000002dff099230 */ /* 0x000fe20000004100 */
[----:B------:R-:W-:Y:S01]  /*6d70*/  @!P1 FFMA.FTZ R88, R8, R24, -R44 ;  /* 0x0000001808589223 */ /* 0x000fe2000001082c */
[----:B------:R-:W-:Y:S01]  /*6d80*/  @!P1 MOV R24, R21 ;  /* 0x0000001500189202 */ /* 0x000fe20000000f00 */
[C---:B------:R-:W-:Y:S01]  /*6d90*/  @!P1 FMUL.FTZ R5, R41.reuse, R4 ;  /* 0x0000000429059220 */ /* 0x040fe20000410000 */
[----:B------:R-:W-:Y:S01]  /*6da0*/  MOV R44, R46 ;  /* 0x0000002e002c7202 */ /* 0x000fe20000000f00 */
[C---:B------:R-:W-:Y:S02]  /*6db0*/  @!P1 FMUL.FTZ R4, R6.reuse, R4 ;  /* 0x0000000406049220 */ /* 0x040fe40000410000 */
[-C--:B------:R-:W-:Y:S01]  /*6dc0*/  @!P1 FFMA.FTZ R80, R6, R42.reuse, -R5 ;  /* 0x0000002a06509223 */ /* 0x080fe20000010805 */
[----:B------:R-:W-:Y:S01]  /*6dd0*/  @!P1 HADD2.F32 R5, -RZ, R15.H0_H0 ;  /* 0x2000000fff059230 */ /* 0x000fe20000004100 */
[----:B------:R-:W-:Y:S01]  /*6de0*/  @!P1 FFMA.FTZ R4, R41, R42, R4 ;  /* 0x0000002a29049223 */ /* 0x000fe20000010004 */
[----:B------:R-:W-:Y:S01]  /*6df0*/  @!P1 MOV R15, R22 ;  /* 0x00000016000f9202 */ /* 0x000fe20000000f00 */
[----:B------:R-:W-:Y:S01]  /*6e00*/  IMAD.MOV.U32 R6, RZ, RZ, R10 ;  /* 0x000000ffff067224 */ /* 0x000fe200078e000a */
[----:B------:R-:W-:Y:S01]  /*6e10*/  @!P1 HADD2.F32 R8, -RZ, R24.H0_H0 ;  /* 0x20000018ff089230 */ /* 0x000fe20000004100 */
[CC--:B------:R-:W-:Y:S01]  /*6e20*/  @!P1 FMUL.FTZ R74, R9.reuse, R5.reuse ;  /* 0x00000005094a9220 */ /* 0x0c0fe20000410000 */
[----:B------:R-:W-:Y:S01]  /*6e30*/  @!P1 HADD2.F32 R41, -RZ, R43.H0_H0 ;  /* 0x2000002bff299230 */ /* 0x000fe20000004100 */
[----:B------:R-:W-:Y:S01]  /*6e40*/  @!P1 IMAD.MOV.U32 R43, RZ, RZ, R50 ;  /* 0x000000ffff2b9224 */ /* 0x000fe200078e0032 */
[----:B------:R-:W-:Y:S01]  /*6e50*/  @!P1 F2FP.PACK_AB R80, R80, R88 ;  /* 0x000000585050923e */ /* 0x000fe200000000ff */
[C---:B------:R-:W-:Y:S01]  /*6e60*/  @!P1 FMUL.FTZ R5, R8.reuse, R5 ;  /* 0x0000000508059220 */ /* 0x040fe20000410000 */
[----:B------:R-:W-:Y:S01]  /*6e70*/  @!P1 HADD2.F32 R6, -RZ, R6.H0_H0 ;  /* 0x20000006ff069230 */ /* 0x000fe20000004100 */
[-C--:B------:R-:W-:Y:S01]  /*6e80*/  @!P1 FFMA.FTZ R74, R8, R41.reuse, -R74 ;  /* 0x00000029084a9223 */ /* 0x080fe2000001084a */
[----:B------:R-:W-:Y:S01]  /*6e90*/  @!P1 HADD2.F32 R42, -RZ, R43.H0_H0 ;  /* 0x2000002bff2a9230 */ /* 0x000fe20000004100 */
[----:B------:R-:W-:Y:S01]  /*6ea0*/  @!P1 FFMA.FTZ R5, R9, R41, R5 ;  /* 0x0000002909059223 */ /* 0x000fe20000010005 */
[----:B------:R-:W-:Y:S01]  /*6eb0*/  @!P1 HADD2.F32 R9, -RZ, R15.H0_H0 ;  /* 0x2000000fff099230 */ /* 0x000fe20000004100 */
[----:B------:R-:W-:Y:S01]  /*6ec0*/  @!P1 IMAD.MOV.U32 R20, RZ, RZ, R80 ;  /* 0x000000ffff149224 */ /* 0x000fe200078e0050 */
[----:B------:R-:W-:Y:S01]  /*6ed0*/  @!P1 HADD2.F32 R41, -RZ, R44.H0_H0 ;  /* 0x2000002cff299230 */ /* 0x000fe20000004100 */
[-C--:B------:R-:W-:Y:S01]  /*6ee0*/  @!P1 FMUL.FTZ R44, R42, R6.reuse ;  /* 0x000000062a2c9220 */ /* 0x080fe20000410000 */
[----:B------:R-:W-:Y:S01]  /*6ef0*/  @!P1 SHF.R.U64 R10, R10, 0x10, R11 ;  /* 0x000000100a0a9819 */ /* 0x000fe2000000120b */
[C---:B------:R-:W-:Y:S01]  /*6f00*/  @!P1 FMUL.FTZ R8, R9.reuse, R6 ;  /* 0x0000000609089220 */ /* 0x040fe20000410000 */
[----:B------:R-:W-:Y:S01]  /*6f10*/  @!P1 HADD2.F32 R43, -RZ, R43.H1_H1 ;  /* 0x3000002bff2b9230 */ /* 0x000fe20000004100 */
[----:B------:R-:W-:Y:S01]  /*6f20*/  @!P1 FFMA.FTZ R89, R9, R41, -R44 ;  /* 0x0000002909599223 */ /* 0x000fe2000001082c */
[--C-:B------:R-:W-:Y:S01]  /*6f30*/  @!P1 SHF.R.U64 R9, R46, 0x10, R47.reuse ;  /* 0x000000102e099819 */ /* 0x100fe2000000122f */
[----:B------:R-:W-:Y:S02]  /*6f40*/  @!P1 HADD2.F32 R6, -RZ, R10.H0_H0 ;  /* 0x2000000aff069230 */ /* 0x000fe40000004100 */
[----:B------:R-:W-:Y:S02]  /*6f50*/  @!P1 HADD2.F32 R10, -RZ, R25.H0_H0 ;  /* 0x20000019ff0a9230 */ /* 0x000fe40000004100 */
[----:B------:R-:W-:Y:S01]  /*6f60*/  @!P1 HADD2.F32 R44, -RZ, R9.H0_H0 ;  /* 0x20000009ff2c9230 */ /* 0x000fe20000004100 */
[----:B------:R-:W-:Y:S01]  /*6f70*/  @!P1 FMUL.FTZ R46, R43, R6 ;  /* 0x000000062b2e9220 */ /* 0x000fe20000410000 */
[----:B------:R-:W-:Y:S02]  /*6f80*/  @!P1 HADD2.F32 R9, -RZ, R15.H1_H1 ;  /* 0x3000000fff099230 */ /* 0x000fe40000004100 */
[----:B------:R-:W-:Y:S01]  /*6f90*/  @!P1 HADD2.F32 R15, -RZ, R45.H1_H1 ;  /* 0x3000002dff0f9230 */ /* 0x000fe20000004100 */
[--C-:B------:R-:W-:Y:S01]  /*6fa0*/  IMAD.MOV.U32 R45, RZ, RZ, R47.reuse ;  /* 0x000000ffff2d7224 */ /* 0x100fe200078e002f */
[----:B------:R-:W-:Y:S01]  /*6fb0*/  @!P1 HADD2.F32 R25, -RZ, R64.H0_H0 ;  /* 0x20000040ff199230 */ /* 0x000fe20000004100 */
[C---:B------:R-:W-:Y:S01]  /*6fc0*/  @!P1 FFMA.FTZ R75, R9.reuse, R44, -R46 ;  /* 0x0000002c094b9223 */ /* 0x040fe2000001082e */
[----:B------:R-:W-:Y:S01]  /*6fd0*/  @!P1 SHF.R.U32.HI R47, RZ, 0x10, R47 ;  /* 0x00000010ff2f9819 */ /* 0x000fe2000001162f */
[----:B------:R-:W-:Y:S01]  /*6fe0*/  @!P1 FMUL.FTZ R9, R9, R6 ;  /* 0x0000000609099220 */ /* 0x000fe20000410000 */
[----:B------:R-:W-:Y:S01]  /*6ff0*/  @!P1 HADD2.F32 R6, -RZ, R24.H1_H1 ;  /* 0x30000018ff069230 */ /* 0x000fe20000004100 */
[-C--:B------:R-:W-:Y:S01]  /*7000*/  @!P1 FMUL.FTZ R24, R15, R10.reuse ;  /* 0x0000000a0f189220 */ /* 0x080fe20000410000 */
[----:B------:R-:W-:Y:S02]  /*7010*/  @!P1 HADD2.F32 R45, -RZ, R45.H0_H0 ;  /* 0x2000002dff2d9230 */ /* 0x000fe40000004100 */
[----:B------:R-:W-:Y:S01]  /*7020*/  @!P1 HADD2.F32 R47, -RZ, R47.H0_H0 ;  /* 0x2000002fff2f9230 */ /* 0x000fe20000004100 */
[C---:B------:R-:W-:Y:S01]  /*7030*/  @!P1 FFMA.FTZ R46, R6.reuse, R25, -R24 ;  /* 0x00000019062e9223 */ /* 0x040fe20000010818 */
[----:B------:R-:W-:Y:S01]  /*7040*/  @!P1 SHF.R.U32.HI R24, RZ, 0x10, R11 ;  /* 0x00000010ff189819 */ /* 0x000fe2000001160b */
[----:B------:R-:W-:Y:S01]  /*7050*/  @!P1 FMUL.FTZ R6, R6, R10 ;  /* 0x0000000a06069220 */ /* 0x000fe20000410000 */
[----:B------:R-:W-:Y:S02]  /*7060*/  MOV R10, R11 ;  /* 0x0000000b000a7202 */ /* 0x000fe40000000f00 */
[----:B------:R-:W-:Y:S01]  /*7070*/  @!P1 F2FP.PACK_AB R86, R46, R74 ;  /* 0x0000004a2e56923e */ /* 0x000fe200000000ff */
[----:B------:R-:W-:Y:S01]  /*7080*/  @!P1 IMAD.MOV.U32 R46, RZ, RZ, R51 ;  /* 0x000000ffff2e9224 */ /* 0x000fe200078e0033 */
[----:B------:R-:W-:Y:S01]  /*7090*/  LEA R74, P0, R93, R84, 0x1 ;  /* 0x000000545d4a7211 */ /* 0x000fe200078008ff */
[----:B------:R-:W-:Y:S01]  /*70a0*/  @!P1 FFMA.FTZ R6, R15, R25, R6 ;  /* 0x000000190f069223 */ /* 0x000fe20000010006 */
[----:B------:R-:W-:Y:S01]  /*70b0*/  @!P1 MOV R15, R23 ;  /* 0x00000017000f9202 */ /* 0x000fe20000000f00 */
[----:B------:R-:W-:Y:S01]  /*70c0*/  @!P1 FFMA.FTZ R8, R42, R41, R8 ;  /* 0x000000292a089223 */ /* 0x000fe20000010008 */
[----:B------:R-:W-:Y:S01]  /*70d0*/  @!P1 MOV R21, R86 ;  /* 0x0000005600159202 */ /* 0x000fe20000000f00 */
[----:B------:R-:W-:Y:S01]  /*70e0*/  @!P1 FFMA.FTZ R9, R43, R44, R9 ;  /* 0x0000002c2b099223 */ /* 0x000fe20000010009 */
[----:B------:R-:W-:Y:S01]  /*70f0*/  @!P1 F2FP.PACK_AB R5, R6, R5 ;  /* 0x000000050605923e */ /* 0x000fe200000000ff */
[----:B------:R-:W-:Y:S02]  /*7100*/  @!P1 HADD2.F32 R10, -RZ, R10.H0_H0 ;  /* 0x2000000aff0a9230 */ /* 0x000fe40000004100 */
[----:B------:R-:W-:Y:S02]  /*7110*/  @!P1 HADD2.F32 R25, -RZ, R46.H0_H0 ;  /* 0x2000002eff199230 */ /* 0x000fe40000004100 */
[----:B------:R-:W-:Y:S01]  /*7120*/  @!P1 IMAD.MOV.U32 R49, RZ, RZ, R5 ;  /* 0x000000ffff319224 */ /* 0x000fe200078e0005 */
[--C-:B------:R-:W-:Y:S02]  /*7130*/  @!P1 HADD2.F32 R11, -RZ, R15.reuse.H0_H0 ;  /* 0x2000000fff0b9230 */ /* 0x100fe40000004100 */
[-C--:B------:R-:W-:Y:S01]  /*7140*/  @!P1 FMUL.FTZ R64, R25, R10.reuse ;  /* 0x0000000a19409220 */ /* 0x080fe20000410000 */
[----:B------:R-:W-:Y:S02]  /*7150*/  @!P1 HADD2.F32 R24, -RZ, R24.H0_H0 ;  /* 0x20000018ff189230 */ /* 0x000fe40000004100 */
[----:B------:R-:W-:Y:S01]  /*7160*/  @!P1 HADD2.F32 R46, -RZ, R46.H1_H1 ;  /* 0x3000002eff2e9230 */ /* 0x000fe20000004100 */
[----:B------:R-:W-:Y:S01]  /*7170*/  @!P1 FFMA.FTZ R88, R11, R45, -R64 ;  /* 0x0000002d0b589223 */ /* 0x000fe20000010840 */
[----:B------:R-:W-:Y:S01]  /*7180*/  @!P1 F2FP.PACK_AB R64, R75, R89 ;  /* 0x000000594b40923e */ /* 0x000fe200000000ff */
[----:B------:R-:W-:Y:S01]  /*7190*/  @!P1 FMUL.FTZ R10, R11, R10 ;  /* 0x0000000a0b0a9220 */ /* 0x000fe20000410000 */
[----:B------:R-:W-:Y:S01]  /*71a0*/  LEA.HI.X R75, R93, R85, R107, 0x1, P0 ;  /* 0x000000555d4b7211 */ /* 0x000fe200000f0c6b */
[----:B------:R-:W-:Y:S01]  /*71b0*/  @!P1 HADD2.F32 R11, -RZ, R15.H1_H1 ;  /* 0x3000000fff0b9230 */ /* 0x000fe20000004100 */
[----:B------:R-:W-:Y:S01]  /*71c0*/  ISETP.GE.AND P0, PT, R87, c[0x0][0x1d4], PT ;  /* 0x0000750057007a0c */ /* 0x000fe20003f06270 */
[CC--:B------:R-:W-:Y:S02]  /*71d0*/  @!P1 FMUL.FTZ R15, R46.reuse, R24.reuse ;  /* 0x000000182e0f9220 */ /* 0x0c0fe40000410000 */
[----:B------:R-:W-:Y:S02]  /*71e0*/  @!P1 FFMA.FTZ R10, R25, R45, R10 ;  /* 0x0000002d190a9223 */ /* 0x000fe4000001000a */
[CC--:B------:R-:W-:Y:S02]  /*71f0*/  @!P1 FFMA.FTZ R15, R11.reuse, R47.reuse, -R15 ;  /* 0x0000002f0b0f9223 */ /* 0x0c0fe4000001080f */
[----:B------:R-:W-:Y:S02]  /*7200*/  @!P1 FMUL.FTZ R11, R11, R24 ;  /* 0x000000180b0b9220 */ /* 0x000fe40000410000 */
[----:B------:R-:W-:Y:S01]  /*7210*/  @!P1 IMAD.MOV.U32 R22, RZ, RZ, R64 ;  /* 0x000000ffff169224 */ /* 0x000fe200078e0040 */
[----:B------:R-:W-:Y:S01]  /*7220*/  @!P1 F2FP.PACK_AB R24, R15, R88 ;  /* 0x000000580f18923e */ /* 0x000fe200000000ff */
[----:B------:R-:W-:Y:S01]  /*7230*/  @!P1 FFMA.FTZ R11, R46, R47, R11 ;  /* 0x0000002f2e0b9223 */ /* 0x000fe2000001000b */
[----:B------:R-:W-:Y:S01]  /*7240*/  @!P1 F2FP.PACK_AB R15, R4, R3 ;  /* 0x00000003040f923e */ /* 0x000fe200000000ff */
[----:B------:R-:W-:Y:S01]  /*7250*/  @!P0 IMAD.WIDE R84, R87, 0x2, R84 ;  /* 0x0000000257548825 */ /* 0x000fe200078e0254 */
        /* <DEDUP_REMOVED lines=8> */
.L_x_1548:
[----:B------:R-:W-:Y:S05]  /*72e0*/  BSYNC B0 ;  /* 0x0000000000007941 */ /* 0x000fea0003800000 */
.L_x_1547:
        /* <DEDUP_REMOVED lines=23> */
[C---:B----4-:R-:W-:Y:S02]  /*7460*/  LEA R74, P0, R93.reuse, R44, 0x1 ;  /* 0x0000002c5d4a7211 */ /* 0x050fe400078008ff */
        /* <DEDUP_REMOVED lines=11> */
[----:B------:R-:W-:Y:S02]  /*7520*/  @!P1 SHF.R.U32.HI R25, RZ, 0x10, R53 ;  /* 0x00000010ff199819 */ /* 0x000fe40000011635 */
[----:B------:R-:W-:Y:S01]  /*7530*/  @!P1 SHF.R.U32.HI R41, RZ, 0x10, R55 ;  /* 0x00000010ff299819 */ /* 0x000fe20000011637 */
[----:B------:R-:W-:Y:S01]  /*7540*/  @!P0 IMAD.WIDE R86, R5, 0x2, R44 ;  /* 0x0000000205568825 */ /* 0x000fe200078e022c */
        /* <DEDUP_REMOVED lines=41> */
[--C-:B------:R-:W-:Y:S01]  /*77e0*/  @!P1 HADD2.F32 R10, -RZ, R27.reuse.H0_H0 ;  /* 0x2000001bff0a9230 */ /* 0x100fe20000004100 */
        /* <DEDUP_REMOVED lines=22> */
[----:B------:R-:W-:Y:S01]  /*7950*/  @!P1 HADD2.F32 R27, -RZ, R66.H1_H1 ;  /* 0x30000042ff1b9230 */ /* 0x000fe20000004100 */
        /* <DEDUP_REMOVED lines=26> */
.L_x_1550:
[----:B------:R-:W-:Y:S05]  /*7b00*/  BSYNC B0 ;  /* 0x0000000000007941 */ /* 0x000fea0003800000 */
.L_x_1549:
        /* <DEDUP_REMOVED lines=26> */
[----:B--2---:R-:W-:Y:S02]  /*7cb0*/  LEA.HI.X R51, R93, R17, R107, 0x1, P0 ;  /* 0x000000115d337211 */ /* 0x004fe400000f0c6b */
[----:B------:R-:W-:Y:S02]  /*7cc0*/  IADD3 R3, R3, R4, RZ ;  /* 0x0000000403037210 */ /* 0x000fe40007ffe0ff */
[----:B------:R-:W-:Y:S02]  /*7cd0*/  ISETP.GE.AND P0, PT, R5, c[0x0][0x1d4], PT ;  /* 0x0000750005007a0c */ /* 0x000fe40003f06270 */
[----:B------:R-:W-:Y:S01]  /*7ce0*/  @!P1 SHF.R.U64 R18, R56, 0x10, R57 ;  /* 0x0000001038129819 */ /* 0x000fe20000001239 */
[----:B------:R-:W-:Y:S01]  /*7cf0*/  IMAD.SHL.U32 R3, R3, 0x2, RZ ;  /* 0x0000000203037824 */ /* 0x000fe200078e00ff */
[----:B------:R-:W-:Y:S02]  /*7d00*/  @!P1 SHF.R.U64 R4, R28, 0x10, R29 ;  /* 0x000000101c049819 */ /* 0x000fe4000000121d */
[----:B------:R-:W-:Y:S01]  /*7d10*/  @!P1 SHF.R.U32.HI R25, RZ, 0x10, R57 ;  /* 0x00000010ff199819 */ /* 0x000fe20000011639 */
[----:B------:R-:W-:Y:S01]  /*7d20*/  @!P1 HADD2.F32 R18, -RZ, R18.H0_H0 ;  /* 0x20000012ff129230 */ /* 0x000fe20000004100 */
        /* <DEDUP_REMOVED lines=95> */
.L_x_1552:
[----:B------:R-:W-:Y:S05]  /*8320*/  BSYNC B0 ;  /* 0x0000000000007941 */ /* 0x000fea0003800000 */
.L_x_1551:
[----:B------:R1:W4:Y:S01]  /*8330*/  SHFL.IDX PT, R37, R91, 0x3, 0x181f ;  /* 0x00781f005b257f89 */ /* 0x00032200000e0000 */
[----:B------:R-:W-:Y:S03]  /*8340*/  ISETP.GE.OR P0, PT, R167, R90, P6 ;  /* 0x0000005aa700720c */ /* 0x000fe60003706670 */
[----:B------:R1:W3:Y:S10]  /*8350*/  SHFL.IDX PT, R36, R92, 0x3, 0x181f ;  /* 0x00781f005c247f89 */ /* 0x0002f400000e0000 */
[----:B------:R-:W-:-:S05]  /*8360*/  @P0 BRA `(.L_x_1544) ;  /* 0x00000c1000000947 */ /* 0x000fca0003800000 */
[----:B------:R-:W-:Y:S01]  /*8370*/  SEL R3, R73, R72, !P2 ;  /* 0x0000004849037207 */ /* 0x000fe20005000000 */
[----:B-1----:R-:W-:Y:S01]  /*8380*/  LDS.128 R20, [R127+0x8100] ;  /* 0x008100007f147984 */ /* 0x002fe20000000c00 */
[C---:B------:R-:W-:Y:S01]  /*8390*/  IADD3 R6, R82.reuse, 0x60, RZ ;  /* 0x0000006052067810 */ /* 0x040fe20007ffe0ff */
[----:B----4-:R-:W-:Y:S01]  /*83a0*/  @!P1 HADD2.F32 R16, -RZ, R69.H0_H0 ;  /* 0x20000045ff109230 */ /* 0x010fe20000004100 */
[----:B------:R-:W-:Y:S01]  /*83b0*/  SHF.R.S32.HI R4, RZ, 0x1f, R3 ;  /* 0x0000001fff047819 */ /* 0x000fe20000011403 */
[--C-:B------:R-:W-:Y:S01]  /*83c0*/  @!P1 HADD2.F32 R31, -RZ, R70.reuse.H0_H0 ;  /* 0x20000046ff1f9230 */ /* 0x100fe20000004100 */
[----:B------:R-:W-:Y:S01]  /*83d0*/  IADD3 R5, R82, 0x60, RZ ;  /* 0x0000006052057810 */ /* 0x000fe20007ffe0ff */
[----:B------:R-:W-:Y:S01]  /*83e0*/  IMAD.SHL.U32 R6, R6, 0x40, RZ ;  /* 0x0000004006067824 */ /* 0x000fe200078e00ff */
[----:B------:R-:W-:Y:S01]  /*83f0*/  LEA.HI R3, R4, R3, RZ, 0x4 ;  /* 0x0000000304037211 */ /* 0x000fe200078f20ff */
[----:B------:R-:W-:Y:S01]  /*8400*/  @!P1 HADD2.F32 R27, -RZ, R70.H1_H1 ;  /* 0x30000046ff1b9230 */ /* 0x000fe20000004100 */
        /* <DEDUP_REMOVED lines=11> */
[C---:B---3--:R-:W-:Y:S02]  /*84c0*/  LEA R50, P0, R93.reuse, R36, 0x1 ;  /* 0x000000245d327211 */ /* 0x048fe400078008ff */
[----:B------:R-:W-:Y:S01]  /*84d0*/  LOP3.LUT R4, R4, R5, RZ, 0x3c, !PT ;  /* 0x0000000504047212 */ /* 0x000fe200078e3cff */
[----:B------:R-:W-:Y:S01]  /*84e0*/  @!P1 HADD2.F32 R5, -RZ, R38.H0_H0 ;  /* 0x20000026ff059230 */ /* 0x000fe20000004100 */
[----:B------:R-:W-:Y:S02]  /*84f0*/  LEA.HI.X R51, R93, R37, R107, 0x1, P0 ;  /* 0x000000255d337211 */ /* 0x000fe400000f0c6b */
[----:B------:R-:W-:Y:S02]  /*8500*/  IADD3 R3, R3, R4, RZ ;  /* 0x0000000403037210 */ /* 0x000fe40007ffe0ff */
[----:B------:R-:W-:Y:S02]  /*8510*/  @!P1 SHF.R.U32.HI R9, RZ, 0x10, R33 ;  /* 0x00000010ff099819 */ /* 0x000fe40000011621 */
[----:B------:R-:W-:Y:S01]  /*8520*/  @!P1 SHF.R.U32.HI R11, RZ, 0x10, R35 ;  /* 0x00000010ff0b9819 */ /* 0x000fe20000011623 */
[----:B------:R-:W-:Y:S01]  /*8530*/  IMAD.SHL.U32 R3, R3, 0x2, RZ ;  /* 0x0000000203037824 */ /* 0x000fe200078e00ff */
[----:B------:R-:W-:Y:S02]  /*8540*/  @!P1 SHF.R.U64 R4, R32, 0x10, R33 ;  /* 0x0000001020049819 */ /* 0x000fe40000001221 */
[----:B------:R-:W-:Y:S01]  /*8550*/  @!P1 SHF.R.U64 R18, R60, 0x10, R61 ;  /* 0x000000103c129819 */ /* 0x000fe2000000123d */
[----:B------:R-:W-:Y:S01]  /*8560*/  @!P1 HADD2.F32 R11, -RZ, R11.H0_H0 ;  /* 0x2000000bff0b9230 */ /* 0x000fe20000004100 */
[----:B------:R-:W1:Y:S01]  /*8570*/  LDS.128 R44, [R3+0x8100] ;  /* 0x00810000032c7984 */ /* 0x000e620000000c00 */
[----:B------:R-:W-:Y:S01]  /*8580*/  @!P1 HADD2.F32 R4, -RZ, R4.H0_H0 ;  /* 0x20000004ff049230 */ /* 0x000fe20000004100 */
[----:B------:R-:W-:Y:S01]  /*8590*/  @!P1 SHF.R.U64 R15, R34, 0x10, R35 ;  /* 0x00000010220f9819 */ /* 0x000fe20000001223 */
[----:B------:R-:W-:Y:S01]  /*85a0*/  @!P1 HADD2.F32 R18, -RZ, R18.H0_H0 ;  /* 0x20000012ff129230 */ /* 0x000fe20000004100 */
[----:B------:R-:W-:Y:S02]  /*85b0*/  @!P1 SHF.R.U32.HI R25, RZ, 0x10, R61 ;  /* 0x00000010ff199819 */ /* 0x000fe4000001163d */
[--C-:B------:R-:W-:Y:S01]  /*85c0*/  @!P1 SHF.R.U32.HI R26, RZ, 0x10, R63.reuse ;  /* 0x00000010ff1a9819 */ /* 0x100fe2000001163f */
[----:B------:R-:W-:Y:S01]  /*85d0*/  @!P1 HADD2.F32 R15, -RZ, R15.H0_H0 ;  /* 0x2000000fff0f9230 */ /* 0x000fe20000004100 */
[----:B------:R-:W-:Y:S01]  /*85e0*/  @!P1 SHF.R.U64 R29, R62, 0x10, R63 ;  /* 0x000000103e1d9819 */ /* 0x000fe2000000123f */
        /* <DEDUP_REMOVED lines=8> */
[----:B--2---:R-:W-:Y:S01]  /*8670*/  @!P1 HADD2.F32 R17, -RZ, R6.H1_H1 ;  /* 0x30000006ff119230 */ /* 0x004fe20000004100 */
        /* <DEDUP_REMOVED lines=14> */
[----:B------:R-:W-:Y:S02]  /*8760*/  @!P1 HADD2.F32 R18, -RZ, R16.H0_H0 ;  /* 0x20000010ff129230 */ /* 0x000fe40000004100 */
[----:B------:R-:W-:Y:S02]  /*8770*/  @!P1 HADD2.F32 R10, -RZ, R6.H0_H0 ;  /* 0x20000006ff0a9230 */ /* 0x000fe40000004100 */
[----:B------:R-:W-:Y:S01]  /*8780*/  @!P1 HADD2.F32 R24, -RZ, R16.H1_H1 ;  /* 0x30000010ff189230 */ /* 0x000fe20000004100 */
[----:B------:R-:W-:Y:S01]  /*8790*/  @!P1 MOV R16, R47 ;  /* 0x0000002f00109202 */ /* 0x000fe20000000f00 */
[----:B------:R-:W-:Y:S01]  /*87a0*/  @!P1 HADD2.F32 R9, -RZ, R6.H1_H1 ;  /* 0x30000006ff099230 */ /* 0x000fe20000004100 */
[----:B------:R-:W-:Y:S02]  /*87b0*/  @!P1 FMUL.FTZ R6, R18, R5 ;  /* 0x0000000512069220 */ /* 0x000fe40000410000 */
[-C--:B------:R-:W-:Y:S01]  /*87c0*/  @!P1 FMUL.FTZ R17, R24, R8.reuse ;  /* 0x0000000818119220 */ /* 0x080fe20000410000 */
[--C-:B------:R-:W-:Y:S01]  /*87d0*/  @!P1 HADD2.F32 R30, -RZ, R16.reuse.H0_H0 ;  /* 0x20000010ff1e9230 */ /* 0x100fe20000004100 */
[C---:B------:R-:W-:Y:S01]  /*87e0*/  @!P1 FFMA.FTZ R48, R10.reuse, R19, -R6 ;  /* 0x000000130a309223 */ /* 0x040fe20000010806 */
[----:B------:R-:W-:Y:S01]  /*87f0*/  @!P1 HADD2.F32 R32, -RZ, R16.H1_H1 ;  /* 0x30000010ff209230 */ /* 0x000fe20000004100 */
[C---:B------:R-:W-:Y:S02]  /*8800*/  @!P1 FMUL.FTZ R6, R9.reuse, R8 ;  /* 0x0000000809069220 */ /* 0x040fe40000410000 */
[----:B------:R-:W-:Y:S02]  /*8810*/  @!P1 IMAD.MOV.U32 R8, RZ, RZ, R23 ;  /* 0x000000ffff089224 */ /* 0x000fe400078e0017 */
[----:B------:R-:W-:Y:S01]  /*8820*/  @!P1 FMUL.FTZ R5, R10, R5 ;  /* 0x000000050a059220 */ /* 0x000fe20000410000 */
[--C-:B------:R-:W-:Y:S01]  /*8830*/  @!P1 HADD2.F32 R10, -RZ, R39.reuse.H0_H0 ;  /* 0x20000027ff0a9230 */ /* 0x100fe20000004100 */
[----:B------:R-:W-:Y:S01]  /*8840*/  @!P1 FFMA.FTZ R43, R9, R25, -R17 ;  /* 0x00000019092b9223 */ /* 0x000fe20000010811 */
[--C-:B------:R-:W-:Y:S01]  /*8850*/  @!P1 HADD2.F32 R9, -RZ, R8.reuse.H0_H0 ;  /* 0x20000008ff099230 */ /* 0x100fe20000004100 */
[----:B------:R-:W-:Y:S01]  /*8860*/  @!P1 FMUL.FTZ R17, R32, R11 ;  /* 0x0000000b20119220 */ /* 0x000fe20000410000 */
        /* <DEDUP_REMOVED lines=47> */
.L_x_1522:
[----:B-1----:R1:W2:Y:S01]  /*8b60*/  SHFL.IDX PT, R5, R91, RZ, 0x181f ;  /* 0x00181fff5b057589 */ /* 0x0022a200000e0000 */
        /* <DEDUP_REMOVED lines=14> */
[----:B-----5:R-:W-:Y:S01]  /*8c50*/  @!P0 LEA.HI.X R5, R226, R5, R166, 0x1, P1 ;  /* 0x00000005e2058211 */ /* 0x020fe200008f0ca6 */
[----:B-1----:R-:W-:Y:S04]  /*8c60*/  @!P6 ST.E.128 [R8.64], R16 ;  /* 0x000000100800e985 */ /* 0x002fe8000c101d08 */
[----:B------:R-:W1:Y:S04]  /*8c70*/  @!P0 LDS.128 R8, [R227+0xb900] ;  /* 0x00b90000e3088984 */ /* 0x000e680000000c00 */
[----:B-1----:R1:W-:Y:S02]  /*8c80*/  @!P0 ST.E.128 [R4.64], R8 ;  /* 0x0000000804008985 */ /* 0x0023e4000c101d08 */
.L_x_1554:
[----:B-12---:R-:W-:Y:S05]  /*8c90*/  BSYNC B0 ;  /* 0x0000000000007941 */ /* 0x006fea0003800000 */
.L_x_1553:
        /* <DEDUP_REMOVED lines=11> */
[----:B-----5:R-:W-:Y:S01]  /*8d50*/  @!P0 LEA.HI.X R5, R226, R5, R166, 0x1, P1 ;  /* 0x00000005e2058211 */ /* 0x020fe200008f0ca6 */
[----:B----4-:R-:W-:Y:S04]  /*8d60*/  @!P6 ST.E.128 [R8.64], R16 ;  /* 0x000000100800e985 */ /* 0x010fe8000c101d08 */
[----:B------:R-:W2:Y:S04]  /*8d70*/  @!P0 LDS.128 R8, [R227+0xc900] ;  /* 0x00c90000e3088984 */ /* 0x000ea80000000c00 */
[----:B--2---:R2:W-:Y:S02]  /*8d80*/  @!P0 ST.E.128 [R4.64], R8 ;  /* 0x0000000804008985 */ /* 0x0045e4000c101d08 */
.L_x_1556:
[----:B------:R-:W-:Y:S05]  /*8d90*/  BSYNC B0 ;  /* 0x0000000000007941 */ /* 0x000fea0003800000 */
.L_x_1555:
[----:B--2---:R2:W4:Y:S01]  /*8da0*/  SHFL.IDX PT, R5, R91, 0x2, 0x181f ;  /* 0x00581f005b057f89 */ /* 0x00452200000e0000 */
[----:B------:R-:W-:Y:S01]  /*8db0*/  ISETP.GE.AND P0, PT, R3, 0x41, PT ;  /* 0x000000410300780c */ /* 0x000fe20003f06270 */
[----:B------:R-:W-:Y:S02]  /*8dc0*/  BSSY B0, `(.L_x_1557) ;  /* 0x000000d000007945 */ /* 0x000fe40003800000 */
[----:B---3--:R2:W3:Y:S10]  /*8dd0*/  SHFL.IDX PT, R4, R92, 0x2, 0x181f ;  /* 0x00581f005c047f89 */ /* 0x0084f400000e0000 */
[----:B------:R-:W-:-:S05]  /*8de0*/  @!P0 BRA `(.L_x_1558) ;  /* 0x000000a000008947 */ /* 0x000fca0003800000 */
[----:B------:R-:W1:Y:S01]  /*8df0*/  @!P6 LDS.128 R16, [R227+0xa100] ;  /* 0x00a10000e310e984 */ /* 0x000e620000000c00 */
[CC--:B---3--:R-:W-:Y:S04]  /*8e00*/  @!P6 LEA R8, P0, R76.reuse, R4.reuse, 0x1 ;  /* 0x000000044c08e211 */ /* 0x0c8fe800078008ff */
[-C--:B----4-:R-:W-:Y:S02]  /*8e10*/  @!P6 LEA.HI.X R9, R76, R5.reuse, R77, 0x1, P0 ;  /* 0x000000054c09e211 */ /* 0x090fe400000f0c4d */
[C---:B------:R-:W-:Y:S11]  /*8e20*/  ISETP.GE.AND P0, PT, R226.reuse, c[0x0][0x1d4], PT ;  /* 0x00007500e2007a0c */ /* 0x040ff60003f06270 */
[----:B------:R-:W-:Y:S02]  /*8e30*/  @!UPT UIADD3 URZ, URZ, URZ, URZ ;  /* 0x0000003f3f3ff290 */ /* 0x000fe4000fffe03f */
[C---:B------:R-:W-:Y:S04]  /*8e40*/  @!P0 LEA R4, P1, R226.reuse, R4, 0x1 ;  /* 0x00000004e2048211 */ /* 0x040fe800078208ff */
[----:B-----5:R-:W-:Y:S01]  /*8e50*/  @!P0 LEA.HI.X R5, R226, R5, R166, 0x1, P1 ;  /* 0x00000005e2058211 */ /* 0x020fe200008f0ca6 */
[----:B-1----:R-:W-:Y:S04]  /*8e60*/  @!P6 ST.E.128 [R8.64], R16 ;  /* 0x000000100800e985 */ /* 0x002fe8000c101d08 */
[----:B------:R-:W1:Y:S04]  /*8e70*/  @!P0 LDS.128 R8, [R227+0xd900] ;  /* 0x00d90000e3088984 */ /* 0x000e680000000c00 */
[----:B-1----:R1:W-:Y:S02]  /*8e80*/  @!P0 ST.E.128 [R4.64], R8 ;  /* 0x0000000804008985 */ /* 0x0023e4000c101d08 */
.L_x_1558:
[----:B------:R-:W-:Y:S05]  /*8e90*/  BSYNC B0 ;  /* 0x0000000000007941 */ /* 0x000fea0003800000 */
.L_x_1557:
[----:B-1--4-:R1:W4:Y:S01]  /*8ea0*/  SHFL.IDX PT, R5, R91, 0x3, 0x181f ;  /* 0x00781f005b057f89 */ /* 0x01232200000e0000 */
[----:B------:R-:W-:Y:S03]  /*8eb0*/  ISETP.GE.AND P0, PT, R3, 0x61, PT ;  /* 0x000000610300780c */ /* 0x000fe60003f06270 */
        /* <DEDUP_REMOVED lines=12> */
.L_x_1544:
[----:B------:R-:W-:Y:S05]  /*8f80*/  BSYNC B2 ;  /* 0x0000000000027941 */ /* 0x000fea0003800000 */
.L_x_1521:
[----:B------:R-:W-:Y:S01]  /*8f90*/  IMAD.IADD R3, R90, 0x1, -R82 ;  /* 0x000000015a037824 */ /* 0x000fe200078e0a52 */
[----:B--2---:R-:W-:Y:S01]  /*8fa0*/  P2R R24, PR, RZ, 0x4 ;  /* 0x00000004ff187803 */ /* 0x004fe20000000000 */
[----:B-1----:R-:W-:Y:S01]  /*8fb0*/  IMAD.WIDE R8, R40, 0x70, R114 ;  /* 0x0000007028087825 */ /* 0x002fe200078e0272 */
[----:B-----5:R-:W-:Y:S01]  /*8fc0*/  LOP3.LUT P2, RZ, R165, 0x4, RZ, 0xc0, !PT ;  /* 0x00000004a5ff7812 */ /* 0x020fe2000784c0ff */
        /* <DEDUP_REMOVED lines=13> */
[----:B---3--:R-:W-:Y:S01]  /*90a0*/  @P0 MOV R4, R96 ;  /* 0x0000006000040202 */ /* 0x008fe20000000f00 */
        /* <DEDUP_REMOVED lines=18> */
[----:B------:R-:W-:Y:S02]  /*91d0*/  @P1 MOV R4, R96 ;  /* 0x0000006000041202 */ /* 0x000fe40000000f00 */
        /* <DEDUP_REMOVED lines=28> */
[----:B------:R1:W3:Y:S10]  /*93a0*/  SHFL.IDX PT, R5, R6, RZ, 0x181f ;  /* 0x00181fff06057589 */ /* 0x0002f400000e0000 */
        /* <DEDUP_REMOVED lines=12> */
[----:B-123--:R-:W1:Y:S01]  /*9470*/  @!P6 LDS.128 R16, [R227+0x100] ;  /* 0x00010000e310e984 */ /* 0x00ee620000000c00 */
        /* <DEDUP_REMOVED lines=9> */
.L_x_1560:
[----:B-123--:R-:W-:Y:S05]  /*9510*/  BSYNC B0 ;  /* 0x0000000000007941 */ /* 0x00efea0003800000 */
.L_x_1559:
[----:B------:R1:W2:Y:S01]  /*9520*/  SHFL.IDX PT, R5, R6, 0x1, 0x181f ;  /* 0x00381f0006057f89 */ /* 0x0002a200000e0000 */
[----:B------:R-:W-:Y:S03]  /*9530*/  BSSY B0, `(.L_x_1561) ;  /* 0x000000d000007945 */ /* 0x000fe60003800000 */
[----:B------:R1:W3:Y:S01]  /*9540*/  SHFL.IDX PT, R3, R15, 0x1, 0x181f ;  /* 0x00381f000f037f89 */ /* 0x0002e200000e0000 */
[----:B------:R-:W-:-:S05]  /*9550*/  @!P1 BRA `(.L_x_1562) ;  /* 0x000000a000009947 */ /* 0x000fca0003800000 */
[----:B------:R-:W4:Y:S01]  /*9560*/  @!P6 LDS.128 R16, [R227+0x1100] ;  /* 0x00110000e310e984 */ /* 0x000f220000000c00 */
[C---:B---3--:R-:W-:Y:S04]  /*9570*/  @!P6 LEA R8, P0, R76.reuse, R3, 0x1 ;  /* 0x000000034c08e211 */ /* 0x048fe800078008ff */
[----:B--2---:R-:W-:Y:S02]  /*9580*/  @!P6 LEA.HI.X R9, R76, R5, R77, 0x1, P0 ;  /* 0x000000054c09e211 */ /* 0x004fe400000f0c4d */
[C---:B------:R-:W-:Y:S11]  /*9590*/  ISETP.GE.AND P0, PT, R226.reuse, c[0x0][0x1d4], PT ;  /* 0x00007500e2007a0c */ /* 0x040ff60003f06270 */
[----:B------:R-:W-:Y:S02]  /*95a0*/  @!UPT UIADD3 URZ, URZ, URZ, URZ ;  /* 0x0000003f3f3ff290 */ /* 0x000fe4000fffe03f */
[C---:B------:R-:W-:Y:S04]  /*95b0*/  @!P0 LEA R4, P1, R226.reuse, R3, 0x1 ;  /* 0x00000003e2048211 */ /* 0x040fe800078208ff */
[----:B------:R-:W-:Y:S01]  /*95c0*/  @!P0 LEA.HI.X R5, R226, R5, R166, 0x1, P1 ;  /* 0x00000005e2058211 */ /* 0x000fe200008f0ca6 */
[----:B----4-:R-:W-:Y:S04]  /*95d0*/  @!P6 ST.E.128 [R8.64], R16 ;  /* 0x000000100800e985 */ /* 0x010fe8000c101d08 */
[----:B------:R-:W2:Y:S04]  /*95e0*/  @!P0 LDS.128 R8, [R227+0x4900] ;  /* 0x00490000e3088984 */ /* 0x000ea80000000c00 */
[----:B--2---:R2:W-:Y:S02]  /*95f0*/  @!P0 ST.E.128 [R4.64], R8 ;  /* 0x0000000804008985 */ /* 0x0045e4000c101d08 */
.L_x_1562:
[----:B------:R-:W-:Y:S05]  /*9600*/  BSYNC B0 ;  /* 0x0000000000007941 */ /* 0x000fea0003800000 */
.L_x_1561:
[----:B--2---:R2:W4:Y:S01]  /*9610*/  SHFL.IDX PT, R5, R6, 0x2, 0x181f ;  /* 0x00581f0006057f89 */ /* 0x00452200000e0000 */
[----:B------:R-:W-:Y:S03]  /*9620*/  BSSY B0, `(.L_x_1563) ;  /* 0x000000d000007945 */ /* 0x000fe60003800000 */
[----:B---3--:R2:W3:Y:S01]  /*9630*/  SHFL.IDX PT, R3, R15, 0x2, 0x181f ;  /* 0x00581f000f037f89 */ /* 0x0084e200000e0000 */
[----:B------:R-:W-:-:S05]  /*9640*/  @!P3 BRA `(.L_x_1564) ;  /* 0x000000a00000b947 */ /* 0x000fca0003800000 */
[----:B------:R-:W5:Y:S01]  /*9650*/  @!P6 LDS.128 R16, [R227+0x2100] ;  /* 0x00210000e310e984 */ /* 0x000f620000000c00 */
[C---:B---3--:R-:W-:Y:S04]  /*9660*/  @!P6 LEA R8, P0, R76.reuse, R3, 0x1 ;  /* 0x000000034c08e211 */ /* 0x048fe800078008ff */
[----:B----4-:R-:W-:Y:S02]  /*9670*/  @!P6 LEA.HI.X R9, R76, R5, R77, 0x1, P0 ;  /* 0x000000054c09e211 */ /* 0x010fe400000f0c4d */
[C---:B------:R-:W-:Y:S11]  /*9680*/  ISETP.GE.AND P0, PT, R226.reuse, c[0x0][0x1d4], PT ;  /* 0x00007500e2007a0c */ /* 0x040ff60003f06270 */
[----:B------:R-:W-:Y:S02]  /*9690*/  @!UPT UIADD3 URZ, URZ, URZ, URZ ;  /* 0x0000003f3f3ff290 */ /* 0x000fe4000fffe03f */
[C---:B------:R-:W-:Y:S04]  /*96a0*/  @!P0 LEA R4, P1, R226.reuse, R3, 0x1 ;  /* 0x00000003e2048211 */ /* 0x040fe800078208ff */
[----:B------:R-:W-:Y:S01]  /*96b0*/  @!P0 LEA.HI.X R5, R226, R5, R166, 0x1, P1 ;  /* 0x00000005e2058211 */ /* 0x000fe200008f0ca6 */
[----:B-----5:R-:W-:Y:S04]  /*96c0*/  @!P6 ST.E.128 [R8.64], R16 ;  /* 0x000000100800e985 */ /* 0x020fe8000c101d08 */
[----:B------:R-:W3:Y:S04]  /*96d0*/  @!P0 LDS.128 R8, [R227+0x5900] ;  /* 0x00590000e3088984 */ /* 0x000ee80000000c00 */
[----:B---3--:R3:W-:Y:S02]  /*96e0*/  @!P0 ST.E.128 [R4.64], R8 ;  /* 0x0000000804008985 */ /* 0x0087e4000c101d08 */
.L_x_1564:
[----:B------:R-:W-:Y:S05]  /*96f0*/  BSYNC B0 ;  /* 0x0000000000007941 */ /* 0x000fea0003800000 */
.L_x_1563:
[----:B---34-:R3:W4:Y:S01]  /*9700*/  SHFL.IDX PT, R5, R6, 0x3, 0x181f ;  /* 0x00781f0006057f89 */ /* 0x01872200000e0000 */
[----:B------:R-:W-:Y:S03]  /*9710*/  BSSY B0, `(.L_x_1565) ;  /* 0x000000d000007945 */ /* 0x000fe60003800000 */
[----:B------:R3:W1:Y:S01]  /*9720*/  SHFL.IDX PT, R3, R15, 0x3, 0x181f ;  /* 0x00781f000f037f89 */ /* 0x00066200000e0000 */
[----:B------:R-:W-:-:S05]  /*9730*/  @!P4 BRA `(.L_x_1566) ;  /* 0x000000a00000c947 */ /* 0x000fca0003800000 */
[----:B------:R-:W5:Y:S01]  /*9740*/  @!P6 LDS.128 R16, [R227+0x3100] ;  /* 0x00310000e310e984 */ /* 0x000f620000000c00 */
[C---:B-1----:R-:W-:Y:S04]  /*9750*/  @!P6 LEA R8, P0, R76.reuse, R3, 0x1 ;  /* 0x000000034c08e211 */ /* 0x042fe800078008ff */
[----:B----4-:R-:W-:Y:S02]  /*9760*/  @!P6 LEA.HI.X R9, R76, R5, R77, 0x1, P0 ;  /* 0x000000054c09e211 */ /* 0x010fe400000f0c4d */
[C---:B------:R-:W-:Y:S11]  /*9770*/  ISETP.GE.AND P0, PT, R226.reuse, c[0x0][0x1d4], PT ;  /* 0x00007500e2007a0c */ /* 0x040ff60003f06270 */
[----:B------:R-:W-:Y:S02]  /*9780*/  @!UPT UIADD3 URZ, URZ, URZ, URZ ;  /* 0x0000003f3f3ff290 */ /* 0x000fe4000fffe03f */
[C---:B------:R-:W-:Y:S04]  /*9790*/  @!P0 LEA R4, P1, R226.reuse, R3, 0x1 ;  /* 0x00000003e2048211 */ /* 0x040fe800078208ff */
[----:B------:R-:W-:Y:S01]  /*97a0*/  @!P0 LEA.HI.X R5, R226, R5, R166, 0x1, P1 ;  /* 0x00000005e2058211 */ /* 0x000fe200008f0ca6 */
[----:B-----5:R-:W-:Y:S04]  /*97b0*/  @!P6 ST.E.128 [R8.64], R16 ;  /* 0x000000100800e985 */ /* 0x020fe8000c101d08 */
[----:B------:R-:W1:Y:S04]  /*97c0*/  @!P0 LDS.128 R8, [R227+0x6900] ;  /* 0x00690000e3088984 */ /* 0x000e680000000c00 */
[----:B-1----:R1:W-:Y:S02]  /*97d0*/  @!P0 ST.E.128 [R4.64], R8 ;  /* 0x0000000804008985 */ /* 0x0023e4000c101d08 */
.L_x_1566:
[----:B------:R-:W-:Y:S05]  /*97e0*/  BSYNC B0 ;  /* 0x0000000000007941 */ /* 0x000fea0003800000 */
.L_x_1565:
[----:B------:R-:W-:Y:S01]  /*97f0*/  ISETP.GT.AND P0, PT, R40, R126, PT ;  /* 0x0000007e2800720c */ /* 0x000fe20003f04270 */
[----:B------:R-:W-:Y:S03]  /*9800*/  BSSY B0, `(.L_x_1567) ;  /* 0x0000030000007945 */ /* 0x000fe60003800000 */
[----:B-123--:R-:W-:Y:S09]  /*9810*/  P2R R15, PR, RZ, 0x1 ;  /* 0x00000001ff0f7803 */ /* 0x00eff20000000000 */
[----:B------:R-:W-:-:S05]  /*9820*/  @!P0 BRA `(.L_x_1568) ;  /* 0x000002d000008947 */ /* 0x000fca0003800000 */
[----:B------:R-:W-:Y:S01]  /*9830*/  IADD3 R3, R40, -0x1, RZ ;  /* 0xffffffff28037810 */ /* 0x000fe20007ffe0ff */
[----:B------:R-:W-:Y:S01]  /*9840*/  IMAD.MOV.U32 R4, RZ, RZ, R118 ;  /* 0x000000ffff047224 */ /* 0x000fe200078e0076 */
[C---:B------:R-:W-:Y:S01]  /*9850*/  ISETP.GE.AND P3, PT, R237.reuse, 0x21, PT ;  /* 0x00000021ed00780c */ /* 0x040fe20003f66270 */
[----:B----4-:R-:W-:Y:S01]  /*9860*/  IMAD.MOV.U32 R5, RZ, RZ, R117 ;  /* 0x000000ffff057224 */ /* 0x010fe200078e0075 */
[----:B------:R-:W-:Y:S01]  /*9870*/  SHF.R.S32.HI R8, RZ, 0x1f, R3 ;  /* 0x0000001fff087819 */ /* 0x000fe20000011403 */
[----:B------:R-:W-:Y:S01]  /*9880*/  IMAD R6, R152, R3, RZ ;  /* 0x0000000398067224 */ /* 0x000fe200078e02ff */
[----:B------:R-:W-:Y:S01]  /*9890*/  ISETP.GE.AND P1, PT, R237, 0x41, PT ;  /* 0x00000041ed00780c */ /* 0x000fe20003f26270 */
        /* <DEDUP_REMOVED lines=38> */
.L_x_1568:
[----:B------:R-:W-:Y:S05]  /*9b00*/  BSYNC B0 ;  /* 0x0000000000007941 */ /* 0x000fea0003800000 */
.L_x_1567:
[----:B------:R-:W0:Y:S01]  /*9b10*/  LDGDEPBAR ;  /* 0x00000000000079af */ /* 0x000e220000000000 */
[----:B------:R-:W-:Y:S02]  /*9b20*/  ISETP.NE.AND P0, PT, R15, RZ, PT ;  /* 0x000000ff0f00720c */ /* 0x000fe40003f05270 */
[----:B------:R-:W-:Y:S11]  /*9b30*/  IADD3 R40, R40, -0x1, RZ ;  /* 0xffffffff28287810 */ /* 0x000ff60007ffe0ff */
[----:B------:R-:W-:-:S05]  /*9b40*/  @P0 BRA `(.L_x_1569) ;  /* 0xffff9ce000000947 */ /* 0x000fca000383ffff */
[----:B------:R-:W-:Y:S01]  /*9b50*/  WARPSYNC 0xffffffff ;  /* 0xffffffff00007948 */ /* 0x000fe20003800000 */
[----:B------:R-:W-:Y:S06]  /*9b60*/  BAR.SYNC.DEFER_BLOCKING 0x0 ;  /* 0x0000000000007b1d */ /* 0x000fec0000010000 */
.L_x_1520:
[----:B------:R-:W2:Y:S01]  /*9b70*/  LDL R99, [R1+0x40] ;  /* 0x0000400001637983 */ /* 0x000ea20000100800 */
[----:B------:R-:W-:-:S05]  /*9b80*/  IMAD.MOV.U32 R74, RZ, RZ, c[0x0][0x2c4] ;  /* 0x0000b100ff4a7624 */ /* 0x000fca00078e00ff */
[----:B------:R-:W-:Y:S01]  /*9b90*/  ISETP.NE.AND P3, PT, R74, 0x1, PT ;  /* 0x000000014a00780c */ /* 0x000fe20003f65270 */
[----:B------:R-:W-:Y:S01]  /*9ba0*/  BSSY B0, `(.L_x_1570) ;  /* 0x0000029000007945 */ /* 0x000fe20003800000 */
[----:B--2---:R-:W-:-:S11]  /*9bb0*/  IADD3 R2, R99, 0x7f, RZ ;  /* 0x0000007f63027810 */ /* 0x004fd60007ffe0ff */
[----:B------:R-:W-:-:S05]  /*9bc0*/  @P3 IMAD.HI.U32 R3, R2, c[0x0][0x2c8], RZ ;  /* 0x0000b20002033a27 */ /* 0x000fca00078e00ff */
[----:B------:R-:W-:-:S05]  /*9bd0*/  @P3 SHF.R.U32.HI R2, RZ, c[0x0][0x2cc], R3 ;  /* 0x0000b300ff023a19 */ /* 0x000fca0000011603 */
[----:B------:R-:W-:Y:S02]  /*9be0*/  IMAD.IADD R3, R151, 0x1, R2 ;  /* 0x0000000197037824 */ /* 0x000fe400078e0202 */
[----:B------:R-:W-:-:S04]  /*9bf0*/  IMAD.MOV.U32 R2, RZ, RZ, RZ ;  /* 0x000000ffff027224 */ /* 0x000fc800078e00ff */
[----:B------:R-:W-:-:S05]  /*9c00*/  IMAD.HI R2, R3, -0x6db6db6d, R2 ;  /* 0x9249249303027827 */ /* 0x000fca00078e0202 */
[----:B------:R-:W-:-:S04]  /*9c10*/  SHF.R.U32.HI R3, RZ, 0x1f, R2 ;  /* 0x0000001fff037819 */ /* 0x000fc80000011602 */
[----:B------:R-:W-:-:S04]  /*9c20*/  LEA.HI.SX32 R2, R2, R3, 0x1a ;  /* 0x0000000302027211 */ /* 0x000fc800078fd2ff */
[----:B------:R-:W-:-:S04]  /*9c30*/  IMNMX R6, R150, R2, PT ;  /* 0x0000000296067217 */ /* 0x000fc80003800200 */
[----:B------:R-:W-:Y:S01]  /*9c40*/  ISETP.GE.AND P0, PT, R6, 0x1, PT ;  /* 0x000000010600780c */ /* 0x000fe20003f06270 */
[----:B------:R-:W-:-:S12]  /*9c50*/  IMAD.MOV.U32 R2, RZ, RZ, RZ ;  /* 0x000000ffff027224 */ /* 0x000fd800078e00ff */
[----:B------:R-:W-:Y:S05]  /*9c60*/  @!P0 BRA `(.L_x_1571) ;  /* 0x000001c000008947 */ /* 0x000fea0003800000 */
[----:B------:R-:W-:Y:S02]  /*9c70*/  IABS R3, R135 ;  /* 0x0000008700037213 */ /* 0x000fe40000000000 */
[----:B-1----:R-:W-:Y:S02]  /*9c80*/  IADD3 R8, R135, -0x1, R6 ;  /* 0xffffffff87087810 */ /* 0x002fe40007ffe006 */
[----:B------:R-:W1:Y:S02]  /*9c90*/  I2F.RP R2, R3 ;  /* 0x0000000300027306 */ /* 0x000e640000209400 */
[----:B------:R-:W-:-:S06]  /*9ca0*/  IABS R11, R8 ;  /* 0x00000008000b7213 */ /* 0x000fcc0000000000 */
[----:B-1----:R-:W1:Y:S02]  /*9cb0*/  MUFU.RCP R2, R2 ;  /* 0x0000000200027308 */ /* 0x002e640000001000 */
[----:B-1----:R-:W-:-:S06]  /*9cc0*/  IADD3 R2, R2, 0xffffffe, RZ ;  /* 0x0ffffffe02027810 */ /* 0x002fcc0007ffe0ff */
[----:B----4-:R-:W1:Y:S02]  /*9cd0*/  F2I.FTZ.U32.TRUNC.NTZ R5, R2 ;  /* 0x0000000200057305 */ /* 0x010e64000021f000 */
        /* <DEDUP_REMOVED lines=21> */
.L_x_1571:
[----:B------:R-:W-:Y:S05]  /*9e30*/  BSYNC B0 ;  /* 0x0000000000007941 */ /* 0x000fea0003800000 */
.L_x_1570:
[----:B------:R-:W2:Y:S01]  /*9e40*/  LDL R3, [R1+0x78] ;  /* 0x0000780001037983 */ /* 0x000ea20000100800 */
        /* <DEDUP_REMOVED lines=33> */
[----:B-12---:R-:W-:-:S04]  /*a060*/  IMAD R4, R3, R2, RZ ;  /* 0x0000000203047224 */ /* 0x006fc800078e02ff */
[--C-:B------:R-:W-:Y:S01]  /*a070*/  IMAD.IADD R3, R4, 0x1, R2.reuse ;  /* 0x0000000104037824 */ /* 0x100fe200078e0202 */
[----:B------:R1:W-:Y:S01]  /*a080*/  STL [R1+0xc], R4 ;  /* 0x00000c0401007387 */ /* 0x0003e20000100800 */
[----:B------:R-:W-:-:S03]  /*a090*/  PRMT R2, RZ, 0x7610, R2 ;  /* 0x00007610ff027816 */ /* 0x000fc60000000002 */
[----:B------:R-:W-:-:S04]  /*a0a0*/  IMNMX R234, R6, R3, PT ;  /* 0x0000000306ea7217 */ /* 0x000fc80003800200 */
[----:B------:R-:W-:-:S13]  /*a0b0*/  ISETP.GT.AND P0, PT, R234, R4, PT ;  /* 0x00000004ea00720c */ /* 0x000fda0003f04270 */
[----:B------:R-:W-:Y:S05]  /*a0c0*/  @!P0 BRA `(.L_x_1572) ;  /* 0x0001276000008947 */ /* 0x000fea0003800000 */
[----:B----4-:R-:W2:Y:S04]  /*a0d0*/  LDL R5, [R1+0x68] ;  /* 0x0000680001057983 */ /* 0x010ea80000100800 */
[----:B-1----:R-:W3:Y:S01]  /*a0e0*/  LDL R4, [R1+0x6c] ;  /* 0x00006c0001047983 */ /* 0x002ee20000100800 */
[----:B------:R-:W-:-:S03]  /*a0f0*/  ISETP.NE.U32.AND P0, PT, RZ, c[0x0][0x340], PT ;  /* 0x0000d000ff007a0c */ /* 0x000fc60003f05070 */
[----:B------:R-:W4:Y:S01]  /*a100*/  LDL R8, [R1+0x58] ;  /* 0x0000580001087983 */ /* 0x000f220000100800 */
[----:B------:R-:W-:-:S03]  /*a110*/  ISETP.NE.AND.EX P1, PT, RZ, c[0x0][0x344], PT, P0 ;  /* 0x0000d100ff007a0c */ /* 0x000fc60003f25300 */
[----:B------:R-:W4:Y:S04]  /*a120*/  LDL R10, [R1+0x74] ;  /* 0x00007400010a7983 */ /* 0x000f280000100800 */
[----:B------:R-:W4:Y:S06]  /*a130*/  LDL R9, [R1+0x70] ;  /* 0x0000700001097983 */ /* 0x000f2c0000100800 */
[----:B--2---:R-:W-:-:S04]  /*a140*/  @P1 IADD3 R2, P0, R5, c[0x0][0x340], RZ ;  /* 0x0000d00005021a10 */ /* 0x004fc80007f1e0ff */
[----:B---3--:R-:W-:-:S05]  /*a150*/  @P1 IADD3.X R3, R4, c[0x0][0x344], RZ, P0, !PT ;  /* 0x0000d10004031a10 */ /* 0x008fca00007fe4ff */
[----:B------:R1:W5:Y:S01]  /*a160*/  @P1 LDG.E R2, [R2.64] ;  /* 0x0000000802021981 */ /* 0x000362000c1e1900 */
[----:B------:R-:W-:Y:S01]  /*a170*/  ISETP.NE.U32.AND P0, PT, RZ, c[0x0][0x348], PT ;  /* 0x0000d200ff007a0c */ /* 0x000fe20003f05070 */
[----:B------:R-:W-:Y:S01]  /*a180*/  IMAD.WIDE.U32 R4, R137, c[0x0][0x178], RZ ;  /* 0x00005e0089047a25 */ /* 0x000fe200078e00ff */
[----:B------:R-:W-:Y:S01]  /*a190*/  WARPSYNC 0xffffffff ;  /* 0xffffffff00007948 */ /* 0x000fe20003800000 */
[----:B----4-:R-:W-:Y:S02]  /*a1a0*/  LOP3.LUT R86, R8, 0xffff, RZ, 0xc0, !PT ;  /* 0x0000ffff08567812 */ /* 0x010fe400078ec0ff */
[----:B------:R-:W-:Y:S02]  /*a1b0*/  ISETP.NE.AND.EX P0, PT, RZ, c[0x0][0x34c], PT, P0 ;  /* 0x0000d300ff007a0c */ /* 0x000fe40003f05300 */
[----:B------:R-:W-:Y:S02]  /*a1c0*/  IADD3 R126, R234, -0x1, RZ ;  /* 0xffffffffea7e7810 */ /* 0x000fe40007ffe0ff */
[----:B------:R-:W-:-:S02]  /*a1d0*/  SEL R11, R10, RZ, !P0 ;  /* 0x000000ff0a0b7207 */ /* 0x000fc40004000000 */
[----:B------:R-:W-:Y:S02]  /*a1e0*/  SEL R8, R9, RZ, !P0 ;  /* 0x000000ff09087207 */ /* 0x000fe40004000000 */
[----:B-1----:R-:W-:-:S05]  /*a1f0*/  SHF.R.S32.HI R3, RZ, 0x1f, R137 ;  /* 0x0000001fff037819 */ /* 0x002fca0000011489 */
[----:B------:R-:W-:-:S04]  /*a200*/  IMAD R3, R3, c[0x0][0x178], RZ ;  /* 0x00005e0003037a24 */ /* 0x000fc800078e02ff */
[----:B------:R-:W-:-:S04]  /*a210*/  IMAD R3, R137, c[0x0][0x17c], R3 ;  /* 0x00005f0089037a24 */ /* 0x000fc800078e0203 */
[----:B------:R-:W-:Y:S02]  /*a220*/  IMAD.IADD R10, R5, 0x1, R3 ;  /* 0x00000001050a7824 */ /* 0x000fe400078e0203 */
[----:B------:R-:W-:Y:S02]  /*a230*/  @!P1 IMAD.MOV.U32 R2, RZ, RZ, R9 ;  /* 0x000000ffff029224 */ /* 0x000fe400078e0009 */
[----:B------:R-:W2:Y:S04]  /*a240*/  LDL R15, [R1+0x4] ;  /* 0x00000400010f7983 */ /* 0x000ea80000100800 */
[----:B------:R-:W3:Y:S04]  /*a250*/  LDL.LU R9, [R1+0x8] ;  /* 0x0000080001097983 */ /* 0x000ee80000300800 */
[----:B------:R-:W4:Y:S04]  /*a260*/  LDL R52, [R1+0x48] ;  /* 0x0000480001347983 */ /* 0x000f280000100800 */
[----:B------:R-:W2:Y:S01]  /*a270*/  LDL R6, [R1+0x3c] ;  /* 0x00003c0001067983 */ /* 0x000ea20000100800 */
[----:B------:R-:W-:-:S02]  /*a280*/  IMAD.MOV.U32 R3, RZ, RZ, c[0x0][0x2b8] ;  /* 0x0000ae00ff037624 */ /* 0x000fc400078e00ff */
[----:B------:R-:W-:-:S03]  /*a290*/  IMAD.MOV.U32 R125, RZ, RZ, 0x70 ;  /* 0x00000070ff7d7424 */ /* 0x000fc600078e00ff */
[----:B------:R-:W-:Y:S01]  /*a2a0*/  ISETP.NE.AND P1, PT, R3, 0x1, PT ;  /* 0x000000010300780c */ /* 0x000fe20003f25270 */
[----:B------:R-:W-:-:S04]  /*a2b0*/  IMAD R125, R234, R125, -0x70 ;  /* 0xffffff90ea7d7424 */ /* 0x000fc800078e027d */
[----:B------:R-:W-:Y:S01]  /*a2c0*/  IMAD.IADD R3, R0, 0x1, R125 ;  /* 0x0000000100037824 */ /* 0x000fe200078e027d */
[----:B-----5:R-:W-:Y:S01]  /*a2d0*/  SHF.R.S32.HI R5, RZ, 0x1f, R2 ;  /* 0x0000001fff057819 */ /* 0x020fe20000011402 */
[----:B------:R-:W-:-:S04]  /*a2e0*/  IMAD.WIDE.U32 R18, R2, c[0x0][0x2b0], RZ ;  /* 0x0000ac0002127a25 */ /* 0x000fc800078e00ff */
[----:B------:R-:W-:Y:S01]  /*a2f0*/  IMAD.MOV.U32 R236, RZ, RZ, RZ ;  /* 0x000000ffffec7224 */ /* 0x000fe200078e00ff */
[----:B------:R-:W-:Y:S01]  /*a300*/  BAR.SYNC.DEFER_BLOCKING 0x0 ;  /* 0x0000000000007b1d */ /* 0x000fe20000010000 */
[----:B---3--:R-:W-:-:S04]  /*a310*/  LOP3.LUT R9, R9, 0xfffffffd, RZ, 0xc0, !PT ;  /* 0xfffffffd09097812 */ /* 0x008fc800078ec0ff */
[----:B------:R-:W-:Y:S02]  /*a320*/  @P1 LOP3.LUT R9, R9, 0x2, RZ, 0xfc, !PT ;  /* 0x0000000209091812 */ /* 0x000fe400078efcff */
[----:B----4-:R-:W-:-:S03]  /*a330*/  ISETP.GE.AND P0, PT, R3, R52, PT ;  /* 0x000000340300720c */ /* 0x010fc60003f06270 */
[----:B------:R2:W-:Y:S01]  /*a340*/  STL [R1+0x8], R9 ;  /* 0x0000080901007387 */ /* 0x0005e20000100800 */
[----:B------:R-:W-:-:S03]  /*a350*/  ISETP.GT.OR P0, PT, R0, 0x6f, P0 ;  /* 0x0000006f0000780c */ /* 0x000fc60000704670 */
[----:B------:R-:W-:Y:S01]  /*a360*/  STL.64 [R1+0x30], R18 ;  /* 0x0000301201007387 */ /* 0x000fe20000100a00 */
        /* <DEDUP_REMOVED lines=8> */
[----:B------:R1:W-:Y:S01]  /*a3f0*/  STL [R1+0x38], R16 ;  /* 0x0000381001007387 */ /* 0x0003e20000100800 */
[----:B------:R-:W-:Y:S02]  /*a400*/  @!P0 LEA.HI.X.SX32 R5, R6, R16, 0x1, P1 ;  /* 0x0000001006058211 */ /* 0x000fe400008f0eff */
[----:B------:R-:W-:-:S04]  /*a410*/  @!P0 LEA R2, P1, R3, c[0x0][0x2a0], 0x2 ;  /* 0x0000a80003028a11 */ /* 0x000fc800078210ff */
[----:B------:R-:W-:-:S05]  /*a420*/  @!P0 LEA.HI.X R3, R3, c[0x0][0x2a4], R5, 0x2, P1 ;  /* 0x0000a90003038a11 */ /* 0x000fca00008f1405 */
[----:B------:R2:W3:Y:S04]  /*a430*/  @!P0 LDG.E R236, [R2.64] ;  /* 0x0000000802ec8981 */ /* 0x0004e8000c1e1900 */
[----:B-1----:R-:W4:Y:S01]  /*a440*/  LDL R16, [R1+0x44] ;  /* 0x0000440001107983 */ /* 0x002f220000100800 */
[----:B------:R-:W-:-:S04]  /*a450*/  IMAD.MOV.U32 R5, RZ, RZ, R10 ;  /* 0x000000ffff057224 */ /* 0x000fc800078e000a */
[----:B------:R-:W-:-:S04]  /*a460*/  IMAD.WIDE.U32 R4, R86, c[0x0][0x1b8], R4 ;  /* 0x00006e0056047a25 */ /* 0x000fc800078e0004 */
[----:B--2---:R-:W-:-:S04]  /*a470*/  IMAD.IADD R3, R0, 0x1, R99 ;  /* 0x0000000100037824 */ /* 0x004fc800078e0263 */
[----:B------:R-:W-:-:S04]  /*a480*/  @P3 IMAD.HI.U32 R10, R3, c[0x0][0x2c8], RZ ;  /* 0x0000b200030a3a27 */ /* 0x000fc800078e00ff */
        /* <DEDUP_REMOVED lines=8> */
[----:B------:R-:W-:Y:S02]  /*a510*/  IMAD R10, R10, c[0x0][0x1b0], RZ ;  /* 0x00006c000a0a7a24 */ /* 0x000fe400078e02ff */
[----:B------:R-:W-:Y:S02]  /*a520*/  IMAD.IADD R5, R5, 0x1, R11 ;  /* 0x0000000105057824 */ /* 0x000fe400078e020b */
[----:B------:R-:W-:Y:S02]  /*a530*/  IMAD R8, R8, c[0x0][0x2c4], R3 ;  /* 0x0000b10008087a24 */ /* 0x000fe400078e0203 */
[----:B------:R-:W-:-:S02]  /*a540*/  IMAD R10, R2, c[0x0][0x1b4], R10 ;  /* 0x00006d00020a7a24 */ /* 0x000fc400078e020a */
[----:B------:R-:W-:Y:S01]  /*a550*/  IMAD.WIDE.U32 R2, R2, c[0x0][0x1b0], R4 ;  /* 0x00006c0002027a25 */ /* 0x000fe200078e0004 */
[----:B------:R-:W-:-:S03]  /*a560*/  SHF.R.S32.HI R4, RZ, 0x1f, R8 ;  /* 0x0000001fff047819 */ /* 0x000fc60000011408 */
[----:B------:R-:W-:Y:S02]  /*a570*/  IMAD.IADD R3, R3, 0x1, R10 ;  /* 0x0000000103037824 */ /* 0x000fe400078e020a */
[----:B------:R-:W-:Y:S02]  /*a580*/  IMAD R5, R4, c[0x0][0x1a8], RZ ;  /* 0x00006a0004057a24 */ /* 0x000fe400078e02ff */
[----:B------:R-:W-:Y:S02]  /*a590*/  IMAD.MOV R4, RZ, RZ, -R6 ;  /* 0x000000ffff047224 */ /* 0x000fe400078e0a06 */
[C---:B------:R-:W-:Y:S02]  /*a5a0*/  IMAD R5, R8.reuse, c[0x0][0x1ac], R5 ;  /* 0x00006b0008057a24 */ /* 0x040fe400078e0205 */
[----:B------:R-:W-:-:S04]  /*a5b0*/  IMAD.WIDE.U32 R2, R8, c[0x0][0x1a8], R2 ;  /* 0x00006a0008027a25 */ /* 0x000fc800078e0002 */
[----:B------:R-:W-:Y:S02]  /*a5c0*/  IMAD R239, R4, c[0x0][0x2b8], R9 ;  /* 0x0000ae0004ef7a24 */ /* 0x000fe400078e0209 */
[----:B------:R-:W-:Y:S01]  /*a5d0*/  IMAD.IADD R4, R3, 0x1, R5 ;  /* 0x0000000103047824 */ /* 0x000fe200078e0205 */
[C---:B------:R-:W-:Y:S02]  /*a5e0*/  LEA R3, P0, R2.reuse, c[0x0][0x160], 0x1 ;  /* 0x0000580002037a11 */ /* 0x040fe400078008ff */
[----:B------:R-:W-:Y:S02]  /*a5f0*/  SHF.R.S32.HI R94, RZ, 0x1f, R239 ;  /* 0x0000001fff5e7819 */ /* 0x000fe400000114ef */
[----:B------:R-:W-:Y:S01]  /*a600*/  LEA.HI.X R2, R2, c[0x0][0x164], R4, 0x1, P0 ;  /* 0x0000590002027a11 */ /* 0x000fe200000f0c04 */
[----:B------:R-:W1:Y:S02]  /*a610*/  SHFL.IDX PT, R8, R3, RZ, 0x181f ;  /* 0x00181fff03087589 */ /* 0x000e6400000e0000 */
[----:B------:R-:W-:-:S02]  /*a620*/  IMAD R10, R94, c[0x0][0x1e0], RZ ;  /* 0x000078005e0a7a24 */ /* 0x000fc400078e02ff */
[----:B------:R-:W2:Y:S01]  /*a630*/  SHFL.IDX PT, R9, R2, RZ, 0x181f ;  /* 0x00181fff02097589 */ /* 0x000ea200000e0000 */
[----:B------:R-:W-:Y:S02]  /*a640*/  IMAD.MOV.U32 R98, RZ, RZ, R15 ;  /* 0x000000ffff627224 */ /* 0x000fe400078e000f */
[----:B------:R-:W-:Y:S01]  /*a650*/  IMAD.IADD R15, R82, 0x1, R99 ;  /* 0x00000001520f7824 */ /* 0x000fe200078e0263 */
[----:B------:R-:W1:Y:S04]  /*a660*/  SHFL.IDX PT, R6, R3, 0x1, 0x181f ;  /* 0x00381f0003067f89 */ /* 0x000e6800000e0000 */
[----:B------:R-:W1:Y:S01]  /*a670*/  SHFL.IDX PT, R11, R2, 0x1, 0x181f ;  /* 0x00381f00020b7f89 */ /* 0x000e6200000e0000 */
[----:B------:R-:W-:-:S03]  /*a680*/  IADD3 R19, R15, 0x20, RZ ;  /* 0x000000200f137810 */ /* 0x000fc60007ffe0ff */
[----:B------:R-:W-:Y:S01]  /*a690*/  SHFL.IDX PT, R17, R2, 0x2, 0x181f ;  /* 0x00581f0002117f89 */ /* 0x000fe200000e0000 */
[----:B------:R-:W-:Y:S01]  /*a6a0*/  IADD3 R18, R15, 0x40, RZ ;  /* 0x000000400f127810 */ /* 0x000fe20007ffe0ff */
[----:B------:R-:W-:Y:S02]  /*a6b0*/  IMAD.WIDE.U32 R4, R239, c[0x0][0x1e0], RZ ;  /* 0x00007800ef047a25 */ /* 0x000fe400078e00ff */
[----:B------:R-:W-:Y:S02]  /*a6c0*/  SHFL.IDX PT, R29, R3, 0x3, 0x181f ;  /* 0x00781f00031d7f89 */ /* 0x000fe400000e0000 */
[----:B------:R-:W-:-:S04]  /*a6d0*/  IMAD.WIDE.U32 R32, R86, c[0x0][0x1e8], RZ ;  /* 0x00007a0056207a25 */ /* 0x000fc800078e00ff */
[----:B------:R-:W-:Y:S01]  /*a6e0*/  IMAD R31, R86, c[0x0][0x1ec], R33 ;  /* 0x00007b00561f7a24 */ /* 0x000fe200078e0221 */
[----:B------:R-:W-:Y:S01]  /*a6f0*/  IADD3 R30, R15, 0x60, RZ ;  /* 0x000000600f1e7810 */ /* 0x000fe20007ffe0ff */
[----:B------:R-:W-:Y:S02]  /*a700*/  IMAD R124, R126, -0x70, R52 ;  /* 0xffffff907e7c7824 */ /* 0x000fe400078e0234 */
[----:B----4-:R-:W-:Y:S02]  /*a710*/  IMAD R56, R16, c[0x0][0x2c4], RZ ;  /* 0x0000b10010387a24 */ /* 0x010fe400078e02ff */
[----:B------:R-:W-:Y:S02]  /*a720*/  IMAD R16, R239, c[0x0][0x1e4], R10 ;  /* 0x00007900ef107a24 */ /* 0x000fe400078e020a */
[----:B------:R-:W4:Y:S01]  /*a730*/  SHFL.IDX PT, R10, R3, 0x2, 0x181f ;  /* 0x00581f00030a7f89 */ /* 0x000f2200000e0000 */
[-C--:B------:R-:W-:Y:S02]  /*a740*/  ISETP.GE.AND P3, PT, R15, R56.reuse, PT ;  /* 0x000000380f00720c */ /* 0x080fe40003f66270 */
[----:B------:R-:W-:-:S02]  /*a750*/  ISETP.GE.AND P4, PT, R19, R56, PT ;  /* 0x000000381300720c */ /* 0x000fc40003f86270 */
[----:B------:R-:W-:Y:S01]  /*a760*/  ISETP.GE.AND P6, PT, R18, R56, PT ;  /* 0x000000381200720c */ /* 0x000fe20003fc6270 */
[----:B------:R-:W-:Y:S01]  /*a770*/  IMAD.IADD R5, R5, 0x1, R16 ;  /* 0x0000000105057824 */ /* 0x000fe200078e0210 */
[----:B---3--:R-:W-:-:S07]  /*a780*/  SHF.R.S32.HI R93, RZ, 0x1f, R236 ;  /* 0x0000001fff5d7819 */ /* 0x008fce00000114ec */
[-C--:B-1----:R-:W-:Y:S02]  /*a790*/  @!P3 LEA R26, P0, R76, R8.reuse, 0x1 ;  /* 0x000000084c1ab211 */ /* 0x082fe400078008ff */
[----:B------:R-:W-:Y:S02]  /*a7a0*/  @!P3 LEA R24, P1, R226, R8, 0x1 ;  /* 0x00000008e218b211 */ /* 0x000fe400078208ff */
[CCC-:B--2---:R-:W-:Y:S02]  /*a7b0*/  @!P3 LEA.HI.X R27, R76.reuse, R9.reuse, R77.reuse, 0x1, P0 ;  /* 0x000000094c1bb211 */ /* 0x1c4fe400000f0c4d */
[----:B------:R-:W-:Y:S01]  /*a7c0*/  @!P4 LEA R22, P0, R76, R6, 0x1 ;  /* 0x000000064c16c211 */ /* 0x000fe200078008ff */
[----:B------:R1:W2:Y:S01]  /*a7d0*/  SHFL.IDX PT, R8, R2, 0x3, 0x181f ;  /* 0x00781f0002087f89 */ /* 0x0002a200000e0000 */
[----:B------:R-:W-:Y:S01]  /*a7e0*/  @!P3 LEA.HI.X R25, R226, R9, R98, 0x1, P1 ;  /* 0x00000009e219b211 */ /* 0x000fe200008f0c62 */
[----:B------:R-:W-:Y:S01]  /*a7f0*/  IMAD R28, R93, c[0x0][0x1f0], RZ ;  /* 0x00007c005d1c7a24 */ /* 0x000fe200078e02ff */
[----:B------:R-:W-:-:S02]  /*a800*/  @!P4 LEA.HI.X R23, R76, R11, R77, 0x1, P0 ;  /* 0x0000000b4c17c211 */ /* 0x000fc400000f0c4d */
[-C--:B----4-:R-:W-:Y:S02]  /*a810*/  @!P6 LEA R18, P1, R76, R10.reuse, 0x1 ;  /* 0x0000000a4c12e211 */ /* 0x090fe400078208ff */
[----:B------:R-:W-:Y:S02]  /*a820*/  @!P6 LEA R16, P0, R226, R10, 0x1 ;  /* 0x0000000ae210e211 */ /* 0x000fe400078008ff */
[-C--:B------:R-:W-:Y:S02]  /*a830*/  @!P6 LEA.HI.X R19, R76, R17.reuse, R77, 0x1, P1 ;  /* 0x000000114c13e211 */ /* 0x080fe400008f0c4d */
[----:B------:R-:W-:Y:S01]  /*a840*/  @!P6 LEA.HI.X R17, R226, R17, R98, 0x1, P0 ;  /* 0x00000011e211e211 */ /* 0x000fe200000f0c62 */
[----:B-1----:R-:W-:-:S04]  /*a850*/  IMAD.WIDE.U32 R2, R236, c[0x0][0x1f0], R4 ;  /* 0x00007c00ec027a25 */ /* 0x002fc800078e0004 */
[----:B------:R-:W-:Y:S01]  /*a860*/  IMAD R4, R236, c[0x0][0x1f4], R28 ;  /* 0x00007d00ec047a24 */ /* 0x000fe200078e021c */
[----:B------:R-:W-:-:S04]  /*a870*/  IADD3 R2, P0, R2, R32, RZ ;  /* 0x0000002002027210 */ /* 0x000fc80007f1e0ff */
[----:B------:R-:W-:Y:S02]  /*a880*/  IADD3.X R4, R31, R3, R4, P0, !PT ;  /* 0x000000031f047210 */ /* 0x000fe400007fe404 */
[----:B------:R-:W-:Y:S02]  /*a890*/  LEA R3, P0, R2, c[0x0][0x1c8], 0x1 ;  /* 0x0000720002037a11 */ /* 0x000fe400078008ff */
[----:B------:R-:W-:Y:S02]  /*a8a0*/  ISETP.GE.AND P5, PT, R30, R56, PT ;  /* 0x000000381e00720c */ /* 0x000fe40003fa6270 */
[----:B------:R-:W-:Y:S02]  /*a8b0*/  @!P4 LEA R20, P2, R226, R6, 0x1 ;  /* 0x00000006e214c211 */ /* 0x000fe400078408ff */
[----:B------:R-:W-:Y:S01]  /*a8c0*/  LEA.HI.X R30, R2, c[0x0][0x1cc], R4, 0x1, P0 ;  /* 0x00007300021e7a11 */ /* 0x000fe200000f0c04 */
[----:B------:R-:W1:Y:S01]  /*a8d0*/  SHFL.IDX PT, R6, R3, RZ, 0x181f ;  /* 0x00181fff03067589 */ /* 0x000e6200000e0000 */
[----:B------:R-:W-:-:S03]  /*a8e0*/  IMNMX R2, R124, 0x70, PT ;  /* 0x000000707c027817 */ /* 0x000fc60003800200 */
[----:B------:R-:W3:Y:S02]  /*a8f0*/  SHFL.IDX PT, R28, R30, RZ, 0x181f ;  /* 0x00181fff1e1c7589 */ /* 0x000ee400000e0000 */
[----:B------:R-:W-:Y:S01]  /*a900*/  IMAD.IADD R2, R2, 0x1, -R82 ;  /* 0x0000000102027824 */ /* 0x000fe200078e0a52 */
[----:B------:R-:W-:-:S04]  /*a910*/  @!P4 LEA.HI.X R21, R226, R11, R98, 0x1, P2 ;  /* 0x0000000be215c211 */ /* 0x000fc800010f0c62 */
[----:B------:R-:W-:Y:S02]  /*a920*/  ISETP.GE.AND P2, PT, R2, 0x1, PT ;  /* 0x000000010200780c */ /* 0x000fe40003f46270 */
[----:B------:R-:W-:-:S04]  /*a930*/  @!P5 LEA R4, P0, R76, R29, 0x1 ;  /* 0x0000001d4c04d211 */ /* 0x000fc800078008ff */
[----:B--2---:R-:W-:Y:S02]  /*a940*/  @!P5 LEA.HI.X R5, R76, R8, R77, 0x1, P0 ;  /* 0x000000084c05d211 */ /* 0x004fe400000f0c4d */
[----:B------:R-:W-:-:S04]  /*a950*/  @!P5 LEA R10, P0, R226, R29, 0x1 ;  /* 0x0000001de20ad211 */ /* 0x000fc800078008ff */
[----:B------:R-:W-:Y:S02]  /*a960*/  @!P5 LEA.HI.X R11, R226, R8, R98, 0x1, P0 ;  /* 0x00000008e20bd211 */ /* 0x000fe400000f0c62 */
[C---:B-1----:R-:W-:Y:S02]  /*a970*/  @P2 LEA R8, P0, R76.reuse, R6, 0x1 ;  /* 0x000000064c082211 */ /* 0x042fe400078008ff */
[C---:B------:R-:W-:Y:S02]  /*a980*/  ISETP.GE.AND P1, PT, R76.reuse, c[0x0][0x198], PT ;  /* 0x000066004c007a0c */ /* 0x040fe40003f26270 */
[----:B---3--:R-:W-:Y:S02]  /*a990*/  @P2 LEA.HI.X R9, R76, R28, R77, 0x1, P0 ;  /* 0x0000001c4c092211 */ /* 0x008fe400000f0c4d */
[----:B------:R-:W-:-:S09]  /*a9a0*/  ISETP.GE.AND P0, PT, R226, c[0x0][0x198], PT ;  /* 0x00006600e2007a0c */ /* 0x000fd20003f06270 */
[----:B------:R1:W-:Y:S04]  /*a9b0*/  @!P3 LDGSTS.E.BYPASS.LTC128B.128 [R227+0x100], [R26.64], !P1 ;  /* 0x001000001ae3bfae */ /* 0x0003e8000c901d48 */
        /* <DEDUP_REMOVED lines=12> */
[----:B------:R-:W-:-:S07]  /*aa80*/  @P2 LEA.HI.X R5, R226, R28, R98, 0x1, P1 ;  /* 0x0000001ce2052211 */ /* 0x000fce00008f0c62 */
[----:B------:R2:W-:Y:S01]  /*aa90*/  @P2 LDGSTS.E.BYPASS.LTC128B.128 [R227+0xb900], [R4.64], !P0 ;  /* 0x0b90000004e32fae */ /* 0x0005e2000c101d48 */
[----:B------:R-:W-:-:S03]  /*aaa0*/  ISETP.GE.AND P0, PT, R2, 0x21, PT ;  /* 0x000000210200780c */ /* 0x000fc60003f06270 */
[----:B--2---:R-:W3:Y:S04]  /*aab0*/  SHFL.IDX PT, R4, R3, 0x1, 0x181f ;  /* 0x00381f0003047f89 */ /* 0x004ee800000e0000 */
[----:B------:R-:W2:Y:S06]  /*aac0*/  SHFL.IDX PT, R5, R30, 0x1, 0x181f ;  /* 0x00381f001e057f89 */ /* 0x000eac00000e0000 */
        /* <DEDUP_REMOVED lines=15> */
[----:B------:R-:W-:Y:S01]  /*abc0*/  @P0 ISETP.GE.AND P1, PT, R76, c[0x0][0x1d4], PT ;  /* 0x000075004c000a0c */ /* 0x000fe20003f26270 */
[----:B------:R-:W2:Y:S04]  /*abd0*/  SHFL.IDX PT, R3, R3, 0x3, 0x181f ;  /* 0x00781f0003037f89 */ /* 0x000ea800000e0000 */
[----:B------:R-:W3:Y:S08]  /*abe0*/  SHFL.IDX PT, R6, R30, 0x3, 0x181f ;  /* 0x00781f001e067f89 */ /* 0x000ef000000e0000 */
[----:B------:R1:W-:Y:S01]  /*abf0*/  @P0 LDGSTS.E.BYPASS.LTC128B.128 [R229+0xa100], [R8.64], !P1 ;  /* 0x0a10000008e50fae */ /* 0x0003e2000c901d48 */
[----:B------:R-:W-:-:S13]  /*ac00*/  @P0 ISETP.GE.AND P1, PT, R226, c[0x0][0x1d4], PT ;  /* 0x00007500e2000a0c */ /* 0x000fda0003f26270 */
[----:B------:R2:W-:Y:S01]  /*ac10*/  @P0 LDGSTS.E.BYPASS.LTC128B.128 [R229+0xd900], [R4.64], !P1 ;  /* 0x0d90000004e50fae */ /* 0x0005e2000c901d48 */
[----:B------:R-:W-:-:S13]  /*ac20*/  ISETP.GE.AND P0, PT, R2, 0x61, PT ;  /* 0x000000610200780c */ /* 0x000fda0003f06270 */
[----:B--2---:R-:W-:-:S04]  /*ac30*/  @P0 LEA R4, P1, R76, R3, 0x1 ;  /* 0x000000034c040211 */ /* 0x004fc800078208ff */
[----:B---3--:R-:W-:Y:S02]  /*ac40*/  @P0 LEA.HI.X R5, R76, R6, R77, 0x1, P1 ;  /* 0x000000064c050211 */ /* 0x008fe400008f0c4d */
[----:B------:R-:W-:-:S04]  /*ac50*/  @P0 LEA R2, P1, R226, R3, 0x1 ;  /* 0x00000003e2020211 */ /* 0x000fc800078208ff */
[----:B------:R-:W-:Y:S02]  /*ac60*/  @P0 LEA.HI.X R3, R226, R6, R98, 0x1, P1 ;  /* 0x00000006e2030211 */ /* 0x000fe400008f0c62 */
[----:B------:R-:W-:Y:S01]  /*ac70*/  @P0 ISETP.GE.AND P1, PT, R76, c[0x0][0x1d4], PT ;  /* 0x000075004c000a0c */ /* 0x000fe20003f26270 */
[----:B------:R1:W-:-:S12]  /*ac80*/  STL.64 [R1+0x28], R32 ;  /* 0x0000282001007387 */ /* 0x0003d80000100a00 */
[----:B------:R1:W-:Y:S01]  /*ac90*/  @P0 LDGSTS.E.BYPASS.LTC128B.128 [R229+0xb100], [R4.64], !P1 ;  /* 0x0b10000004e50fae */ /* 0x0003e2000c901d48 */
[----:B------:R-:W-:-:S03]  /*aca0*/  @P0 ISETP.GE.AND P1, PT, R226, c[0x0][0x1d4], PT ;  /* 0x00007500e2000a0c */ /* 0x000fc60003f26270 */
[----:B------:R1:W-:Y:S10]  /*acb0*/  STL [R1+0x24], R31 ;  /* 0x0000241f01007387 */ /* 0x0003f40000100800 */
[----:B------:R1:W-:Y:S01]  /*acc0*/  @P0 LDGSTS.E.BYPASS.LTC128B.128 [R229+0xe900], [R2.64], !P1 ;  /* 0x0e90000002e50fae */ /* 0x0003e2000c901d48 */
[----:B------:R-:W-:-:S03]  /*acd0*/  ISETP.LT.AND P0, PT, RZ, c[0x0][0x27c], PT ;  /* 0x00009f00ff007a0c */ /* 0x000fc60003f01270 */
[----:B------:R-:W0:Y:S01]  /*ace0*/  LDGDEPBAR ;  /* 0x00000000000079af */ /* 0x000e220000000000 */
[----:B------:R-:W-:Y:S02]  /*acf0*/  P2R R46, PR, RZ, 0x20 ;  /* 0x00000020ff2e7803 */ /* 0x000fe40000000000 */
[----:B------:R-:W-:-:S07]  /*ad00*/  ISETP.GT.AND P5, PT, R0, 0x6f, PT ;  /* 0x0000006f0000780c */ /* 0x000fce0003fa4270 */
[----:B------:R-:W-:Y:S05]  /*ad10*/  @P0 BRA `(.L_x_1573) ;  /* 0x0000002000000947 */ /* 0x000fea0003800000 */
[----:B------:R-:W-:-:S04]  /*ad20*/  DEPBAR.LE SB0, 0x1 ;  /* 0x000080400000791a */ /* 0x000fc80000000000 */
[----:B------:R-:W-:Y:S05]  /*ad30*/  BRA `(.L_x_1574) ;  /* 0x00004a7000007947 */ /* 0x000fea0003800000 */
.L_x_1573:
        /* <DEDUP_REMOVED lines=8> */
[C---:B------:R-:W-:Y:S01]  /*adc0*/  IMAD R6, R136.reuse, c[0x0][0x294], R2 ;  /* 0x0000a50088067a24 */ /* 0x040fe200078e0202 */
        /* <DEDUP_REMOVED lines=57> */
.L_x_1577:
[----:B--2---:R-:W-:Y:S05]  /*b160*/  BSYNC B0 ;  /* 0x0000000000007941 */ /* 0x004fea0003800000 */
.L_x_1576:
        /* <DEDUP_REMOVED lines=17> */
[----:B---3--:R2:W3:Y:S01]  /*b280*/  SHFL.IDX PT, R21, R28, 0x1, 0x181f ;  /* 0x00381f001c157f89 */ /* 0x0084e200000e0000 */
        /* <DEDUP_REMOVED lines=11> */
[----:B-1----:R-:W-:-:S05]  /*b340*/  @!P1 IADD3 R24, P0, R6, R2, RZ ;  /* 0x0000000206189210 */ /* 0x002fca0007f1e0ff */
[----:B------:R-:W-:Y:S01]  /*b350*/  @!P1 IMAD.X R25, R20, 0x1, R3, P0 ;  /* 0x0000000114199824 */ /* 0x000fe200000e0603 */
[----:B------:R-:W-:-:S05]  /*b360*/  @!P1 IADD3 R22, P0, R15, R2, RZ ;  /* 0x000000020f169210 */ /* 0x000fca0007f1e0ff */
[----:B---3--:R-:W-:Y:S01]  /*b370*/  @!P1 IMAD.X R23, R21, 0x1, R3, P0 ;  /* 0x0000000115179824 */ /* 0x008fe200000e0603 */
[----:B------:R-:W-:-:S13]  /*b380*/  ISETP.GE.AND P0, PT, R81, c[0x0][0x27c], PT ;  /* 0x00009f0051007a0c */ /* 0x000fda0003f06270 */
[C---:B------:R-:W-:Y:S01]  /*b390*/  @!P0 IMAD.SHL.U32 R4, R81.reuse, 0x2, RZ ;  /* 0x0000000251048824 */ /* 0x040fe200078e00ff */
[----:B------:R-:W-:-:S04]  /*b3a0*/  @!P0 SHF.L.U64.HI R5, R81, 0x1, R65 ;  /* 0x0000000151058819 */ /* 0x000fc80000010241 */
[----:B------:R-:W-:-:S05]  /*b3b0*/  @!P0 IADD3 R2, P2, R6, R4, RZ ;  /* 0x0000000406028210 */ /* 0x000fca0007f5e0ff */
[----:B------:R-:W-:Y:S01]  /*b3c0*/  @!P0 IMAD.X R3, R20, 0x1, R5, P2 ;  /* 0x0000000114038824 */ /* 0x000fe200010e0605 */
[----:B------:R-:W-:Y:S01]  /*b3d0*/  @!P0 IADD3 R20, P2, R15, R4, RZ ;  /* 0x000000040f148210 */ /* 0x000fe20007f5e0ff */
[----:B------:R-:W-:-:S03]  /*b3e0*/  CS2R R34, SRZ ;  /* 0x0000000000227805 */ /* 0x000fc6000001ff00 */
[----:B------:R1:W5:Y:S01]  /*b3f0*/  @!P0 LD.E.64 R38, [R2.64] ;  /* 0x0000000802268980 */ /* 0x000362000c101b00 */
[----:B------:R-:W-:Y:S02]  /*b400*/  @!P0 IMAD.X R21, R21, 0x1, R5, P2 ;  /* 0x0000000115158824 */ /* 0x000fe400010e0605 */
[----:B------:R-:W-:-:S03]  /*b410*/  CS2R R4, SRZ ;  /* 0x0000000000047805 */ /* 0x000fc6000001ff00 */
[----:B------:R3:W5:Y:S04]  /*b420*/  @!P0 LD.E.64 R34, [R20.64] ;  /* 0x0000000814228980 */ /* 0x000768000c101b00 */
[----:B------:R3:W5:Y:S01]  /*b430*/  @!P1 LD.E.64 R4, [R24.64] ;  /* 0x0000000818049980 */ /* 0x000762000c101b00 */
[----:B-1----:R-:W-:-:S06]  /*b440*/  CS2R R2, SRZ ;  /* 0x0000000000027805 */ /* 0x002fcc000001ff00 */
[----:B------:R3:W5:Y:S02]  /*b450*/  @!P1 LD.E.64 R2, [R22.64] ;  /* 0x0000000816029980 */ /* 0x000764000c101b00 */
.L_x_1579:
[----:B----4-:R-:W-:Y:S05]  /*b460*/  BSYNC B0 ;  /* 0x0000000000007941 */ /* 0x010fea0003800000 */
.L_x_1578:
[----:B-1-3-5:R-:W-:Y:S01]  /*b470*/  IMAD.MOV.U32 R24, RZ, RZ, R38 ;  /* 0x000000ffff187224 */ /* 0x02afe200078e0026 */
[----:B------:R1:W3:Y:S01]  /*b480*/  SHFL.IDX PT, R21, R32, 0x2, 0x181f ;  /* 0x00581f0020157f89 */ /* 0x0002e200000e0000 */
        /* <DEDUP_REMOVED lines=27> */
[----:B------:R-:W-:Y:S01]  /*b640*/  ISETP.GE.AND P0, PT, R81, c[0x0][0x27c], PT ;  /* 0x00009f0051007a0c */ /* 0x000fe20003f06270 */
[----:B------:R-:W-:-:S10]  /*b650*/  CS2R R36, SRZ ;  /* 0x0000000000247805 */ /* 0x000fd4000001ff00 */
[C---:B------:R-:W-:Y:S01]  /*b660*/  @!P1 IMAD.SHL.U32 R6, R78.reuse, 0x2, RZ ;  /* 0x000000024e069824 */ /* 0x040fe200078e00ff */
[----:B------:R-:W-:Y:S02]  /*b670*/  @!P1 SHF.L.U64.HI R15, R78, 0x1, R79 ;  /* 0x000000014e0f9819 */ /* 0x000fe4000001024f */
[----:B------:R-:W-:Y:S02]  /*b680*/  @!P0 SHF.L.U64.HI R29, R81, 0x1, R65 ;  /* 0x00000001511d8819 */ /* 0x000fe40000010241 */
[----:B----4-:R-:W-:-:S05]  /*b690*/  @!P1 IADD3 R26, P2, R22, R6, RZ ;  /* 0x00000006161a9210 */ /* 0x010fca0007f5e0ff */
[--C-:B------:R-:W-:Y:S01]  /*b6a0*/  @!P1 IMAD.X R27, R21, 0x1, R15.reuse, P2 ;  /* 0x00000001151b9824 */ /* 0x100fe200010e060f */
[----:B-1----:R-:W-:Y:S01]  /*b6b0*/  @!P1 IADD3 R24, P2, R20, R6, RZ ;  /* 0x0000000614189210 */ /* 0x002fe20007f5e0ff */
[----:B------:R-:W-:Y:S01]  /*b6c0*/  @!P0 IMAD.SHL.U32 R6, R81, 0x2, RZ ;  /* 0x0000000251068824 */ /* 0x000fe200078e00ff */
[----:B------:R-:W-:Y:S01]  /*b6d0*/  CS2R R40, SRZ ;  /* 0x0000000000287805 */ /* 0x000fe2000001ff00 */
[----:B------:R-:W-:Y:S01]  /*b6e0*/  CS2R R42, SRZ ;  /* 0x00000000002a7805 */ /* 0x000fe2000001ff00 */
[----:B------:R1:W5:Y:S01]  /*b6f0*/  @!P1 LD.E.64 R36, [R26.64] ;  /* 0x000000081a249980 */ /* 0x000362000c101b00 */
[----:B--2---:R-:W-:Y:S01]  /*b700*/  @!P1 IMAD.X R25, R30, 0x1, R15, P2 ;  /* 0x000000011e199824 */ /* 0x004fe200010e060f */
[----:B------:R-:W-:-:S04]  /*b710*/  @!P0 IADD3 R22, P2, R22, R6, RZ ;  /* 0x0000000616168210 */ /* 0x000fc80007f5e0ff */
[----:B------:R1:W5:Y:S01]  /*b720*/  @!P1 LD.E.64 R40, [R24.64] ;  /* 0x0000000818289980 */ /* 0x000362000c101b00 */
[----:B------:R-:W-:Y:S01]  /*b730*/  @!P0 IMAD.X R23, R21, 0x1, R29, P2 ;  /* 0x0000000115178824 */ /* 0x000fe200010e061d */
[----:B------:R-:W-:-:S04]  /*b740*/  @!P0 IADD3 R20, P2, R20, R6, RZ ;  /* 0x0000000614148210 */ /* 0x000fc80007f5e0ff */
[----:B------:R1:W5:Y:S01]  /*b750*/  @!P0 LD.E.64 R44, [R22.64] ;  /* 0x00000008162c8980 */ /* 0x000362000c101b00 */
[----:B------:R-:W-:-:S05]  /*b760*/  @!P0 IMAD.X R21, R30, 0x1, R29, P2 ;  /* 0x000000011e158824 */ /* 0x000fca00010e061d */
[----:B------:R1:W5:Y:S03]  /*b770*/  @!P0 LD.E.64 R42, [R20.64] ;  /* 0x00000008142a8980 */ /* 0x000366000c101b00 */
.L_x_1581:
[----:B---3--:R-:W-:Y:S05]  /*b780*/  BSYNC B0 ;  /* 0x0000000000007941 */ /* 0x008fea0003800000 */
.L_x_1580:
[----:B------:R-:W-:Y:S01]  /*b790*/  ISETP.NE.AND P0, PT, R46, RZ, PT ;  /* 0x000000ff2e00720c */ /* 0x000fe20003f05270 */
[----:B-1--45:R-:W-:Y:S01]  /*b7a0*/  IMAD.MOV.U32 R22, RZ, RZ, R44 ;  /* 0x000000ffff167224 */ /* 0x032fe200078e002c */
[----:B--2---:R-:W1:Y:S01]  /*b7b0*/  SHFL.IDX PT, R30, R32, 0x3, 0x181f ;  /* 0x00781f00201e7f89 */ /* 0x004e6200000e0000 */
        /* <DEDUP_REMOVED lines=16> */
[----:B------:R-:W-:Y:S01]  /*b8c0*/  PRMT R64, R21, 0x7610, R64 ;  /* 0x0000761015407816 */ /* 0x000fe20000000040 */
[----:B------:R-:W-:Y:S01]  /*b8d0*/  CS2R R46, SRZ ;  /* 0x00000000002e7805 */ /* 0x000fe2000001ff00 */
[----:B------:R-:W-:Y:S01]  /*b8e0*/  PRMT R60, R60, 0x5410, R20 ;  /* 0x000054103c3c7816 */ /* 0x000fe20000000014 */
[----:B------:R4:W1:Y:S01]  /*b8f0*/  SHFL.IDX PT, R23, R31, 0x3, 0x181f ;  /* 0x00781f001f177f89 */ /* 0x00086200000e0000 */
[----:B------:R-:W-:Y:S01]  /*b900*/  PRMT R62, R6, 0x7610, R62 ;  /* 0x00007610063e7816 */ /* 0x000fe2000000003e */
[----:B--2---:R-:W-:Y:S01]  /*b910*/  CS2R R32, SRZ ;  /* 0x0000000000207805 */ /* 0x004fe2000001ff00 */
[----:B------:R-:W-:Y:S05]  /*b920*/  @P0 BRA `(.L_x_1583) ;  /* 0x0000016000000947 */ /* 0x000fea0003800000 */
[----:B---3--:R-:W-:Y:S01]  /*b930*/  ISETP.GE.AND P1, PT, R78, c[0x0][0x27c], PT ;  /* 0x00009f004e007a0c */ /* 0x008fe20003f26270 */
[----:B------:R-:W-:Y:S01]  /*b940*/  CS2R R50, SRZ ;  /* 0x0000000000327805 */ /* 0x000fe2000001ff00 */
[----:B------:R-:W-:Y:S01]  /*b950*/  ISETP.GE.AND P0, PT, R81, c[0x0][0x27c], PT ;  /* 0x00009f0051007a0c */ /* 0x000fe20003f06270 */
[----:B------:R-:W-:-:S10]  /*b960*/  CS2R R32, SRZ ;  /* 0x0000000000207805 */ /* 0x000fd4000001ff00 */
[C---:B------:R-:W-:Y:S01]  /*b970*/  @!P1 IMAD.SHL.U32 R6, R78.reuse, 0x2, RZ ;  /* 0x000000024e069824 */ /* 0x040fe200078e00ff */
[----:B------:R-:W-:Y:S01]  /*b980*/  @!P1 SHF.L.U64.HI R21, R78, 0x1, R79 ;  /* 0x000000014e159819 */ /* 0x000fe2000001024f */
[C---:B------:R-:W-:Y:S01]  /*b990*/  @!P0 IMAD.SHL.U32 R20, R81.reuse, 0x2, RZ ;  /* 0x0000000251148824 */ /* 0x040fe200078e00ff */
[----:B----4-:R-:W-:Y:S02]  /*b9a0*/  @!P0 SHF.L.U64.HI R28, R81, 0x1, R65 ;  /* 0x00000001511c8819 */ /* 0x010fe40000010241 */
[-C--:B------:R-:W-:Y:S02]  /*b9b0*/  @!P1 IADD3 R26, P2, R15, R6.reuse, RZ ;  /* 0x000000060f1a9210 */ /* 0x080fe40007f5e0ff */
[----:B-1----:R-:W-:Y:S02]  /*b9c0*/  @!P1 IADD3 R24, P4, R23, R6, RZ ;  /* 0x0000000617189210 */ /* 0x002fe40007f9e0ff */
[-C--:B------:R-:W-:Y:S01]  /*b9d0*/  @!P0 IADD3 R22, P3, R15, R20.reuse, RZ ;  /* 0x000000140f168210 */ /* 0x080fe20007f7e0ff */
[C-C-:B------:R-:W-:Y:S01]  /*b9e0*/  @!P1 IMAD.X R27, R30.reuse, 0x1, R21.reuse, P2 ;  /* 0x000000011e1b9824 */ /* 0x140fe200010e0615 */
[----:B------:R-:W-:Y:S01]  /*b9f0*/  @!P0 IADD3 R20, P2, R23, R20, RZ ;  /* 0x0000001417148210 */ /* 0x000fe20007f5e0ff */
[C---:B------:R-:W-:Y:S01]  /*ba00*/  @!P1 IMAD.X R25, R29.reuse, 0x1, R21, P4 ;  /* 0x000000011d199824 */ /* 0x040fe200020e0615 */
[----:B------:R-:W-:Y:S01]  /*ba10*/  CS2R R46, SRZ ;  /* 0x00000000002e7805 */ /* 0x000fe2000001ff00 */
[----:B------:R-:W-:Y:S01]  /*ba20*/  CS2R R48, SRZ ;  /* 0x0000000000307805 */ /* 0x000fe2000001ff00 */
[--C-:B------:R-:W-:Y:S01]  /*ba30*/  @!P0 IMAD.X R23, R30, 0x1, R28.reuse, P3 ;  /* 0x000000011e178824 */ /* 0x100fe200018e061c */
[----:B------:R1:W5:Y:S01]  /*ba40*/  @!P1 LD.E.64 R32, [R26.64] ;  /* 0x000000081a209980 */ /* 0x000362000c101b00 */
[----:B------:R-:W-:-:S03]  /*ba50*/  @!P0 IMAD.X R21, R29, 0x1, R28, P2 ;  /* 0x000000011d158824 */ /* 0x000fc600010e061c */
[----:B------:R1:W5:Y:S04]  /*ba60*/  @!P0 LD.E.64 R50, [R22.64] ;  /* 0x0000000816328980 */ /* 0x000368000c101b00 */
[----:B------:R1:W5:Y:S04]  /*ba70*/  @!P1 LD.E.64 R46, [R24.64] ;  /* 0x00000008182e9980 */ /* 0x000368000c101b00 */
[----:B------:R1:W5:Y:S02]  /*ba80*/  @!P0 LD.E.64 R48, [R20.64] ;  /* 0x0000000814308980 */ /* 0x000364000c101b00 */
.L_x_1583:
[----:B---3--:R-:W-:Y:S05]  /*ba90*/  BSYNC B0 ;  /* 0x0000000000007941 */ /* 0x008fea0003800000 */
.L_x_1582:
[----:B-1----:R-:W-:Y:S01]  /*baa0*/  IMAD.IADD R20, R56, 0x1, -R99 ;  /* 0x0000000138147824 */ /* 0x002fe200078e0a63 */
[----:B------:R-:W-:-:S04]  /*bab0*/  DEPBAR.LE SB0, 0x1 ;  /* 0x000080400000791a */ /* 0x000fc80000000000 */
[----:B----4-:R-:W-:Y:S01]  /*bac0*/  IMNMX R31, R20, 0x80, PT ;  /* 0x00000080141f7817 */ /* 0x010fe20003800200 */
        /* <DEDUP_REMOVED lines=22> */
[----:B------:R-:W-:Y:S02]  /*bc30*/  SHF.R.U32.HI R6, RZ, 0x10, R9 ;  /* 0x00000010ff067819 */ /* 0x000fe40000011609 */
[----:B------:R-:W-:Y:S02]  /*bc40*/  SHF.R.U32.HI R26, RZ, 0x10, R17 ;  /* 0x00000010ff1a7819 */ /* 0x000fe40000011611 */
[----:B------:R-:W-:Y:S01]  /*bc50*/  SHF.R.U64 R29, R8, 0x10, R9 ;  /* 0x00000010081d7819 */ /* 0x000fe20000001209 */
[----:B------:R-:W-:Y:S01]  /*bc60*/  HADD2.F32 R9, -RZ, R52.H1_H1 ;  /* 0x30000034ff097230 */ /* 0x000fe20000004100 */
[----:B------:R-:W-:Y:S01]  /*bc70*/  SHF.R.U64 R30, R16, 0x10, R17 ;  /* 0x00000010101e7819 */ /* 0x000fe20000001211 */
[----:B------:R-:W-:Y:S02]  /*bc80*/  HADD2.F32 R27, -RZ, R26.H0_H0 ;  /* 0x2000001aff1b7230 */ /* 0x000fe40000004100 */
[----:B-1----:R-:W-:-:S02]  /*bc90*/  HADD2.F32 R25, -RZ, R22.H0_H0 ;  /* 0x20000016ff197230 */ /* 0x002fc40000004100 */
[----:B------:R-:W-:Y:S02]  /*bca0*/  HADD2.F32 R15, -RZ, R22.H1_H1 ;  /* 0x30000016ff0f7230 */ /* 0x000fe40000004100 */
[--C-:B------:R-:W-:Y:S02]  /*bcb0*/  HADD2.F32 R8, -RZ, R23.reuse.H1_H1 ;  /* 0x30000017ff087230 */ /* 0x100fe40000004100 */
[----:B------:R-:W-:Y:S02]  /*bcc0*/  HADD2.F32 R22, -RZ, R6.H0_H0 ;  /* 0x20000006ff167230 */ /* 0x000fe40000004100 */
[----:B------:R-:W-:Y:S02]  /*bcd0*/  HADD2.F32 R24, -RZ, R23.H0_H0 ;  /* 0x20000017ff187230 */ /* 0x000fe40000004100 */
[--C-:B------:R-:W-:Y:S02]  /*bce0*/  HADD2.F32 R17, -RZ, R21.reuse.H0_H0 ;  /* 0x20000015ff117230 */ /* 0x100fe40000004100 */
[----:B------:R-:W-:Y:S01]  /*bcf0*/  HADD2.F32 R16, -RZ, R21.H1_H1 ;  /* 0x30000015ff107230 */ /* 0x000fe20000004100 */
[-C--:B------:R-:W-:Y:S01]  /*bd00*/  FMUL.FTZ R21, R8, R22.reuse ;  /* 0x0000001608157220 */ /* 0x080fe20000410000 */
[----:B------:R-:W-:Y:S01]  /*bd10*/  HADD2.F32 R23, -RZ, R20.H0_H0 ;  /* 0x20000014ff177230 */ /* 0x000fe20000004100 */
[C---:B------:R-:W-:Y:S01]  /*bd20*/  FMUL.FTZ R22, R24.reuse, R22 ;  /* 0x0000001618167220 */ /* 0x040fe20000410000 */
[----:B------:R-:W-:Y:S01]  /*bd30*/  HADD2.F32 R6, -RZ, R52.H0_H0 ;  /* 0x20000034ff067230 */ /* 0x000fe20000004100 */
[-C--:B------:R-:W-:Y:S01]  /*bd40*/  FFMA.FTZ R28, R24, R27.reuse, -R21 ;  /* 0x0000001b181c7223 */ /* 0x080fe20000010815 */
[----:B------:R-:W-:Y:S01]  /*bd50*/  HADD2.F32 R20, -RZ, R20.H1_H1 ;  /* 0x30000014ff147230 */ /* 0x000fe20000004100 */
[----:B------:R-:W-:Y:S01]  /*bd60*/  FFMA.FTZ R27, R8, R27, R22 ;  /* 0x0000001b081b7223 */ /* 0x000fe20000010016 */
[----:B------:R-:W-:Y:S01]  /*bd70*/  HADD2.F32 R8, -RZ, R53.H1_H1 ;  /* 0x30000035ff087230 */ /* 0x000fe20000004100 */
[----:B------:R-:W-:-:S02]  /*bd80*/  FMUL.FTZ R21, R23, R6 ;  /* 0x0000000617157220 */ /* 0x000fc40000410000 */
[C---:B------:R-:W-:Y:S01]  /*bd90*/  FMUL.FTZ R26, R20.reuse, R6 ;  /* 0x00000006141a7220 */ /* 0x040fe20000410000 */
[----:B------:R-:W-:Y:S01]  /*bda0*/  HADD2.F32 R6, -RZ, R53.H0_H0 ;  /* 0x20000035ff067230 */ /* 0x000fe20000004100 */
[-C--:B------:R-:W-:Y:S01]  /*bdb0*/  FFMA.FTZ R24, R20, R9.reuse, R21 ;  /* 0x0000000914187223 */ /* 0x080fe20000010015 */
[----:B------:R-:W-:Y:S01]  /*bdc0*/  HADD2.F32 R21, -RZ, R29.H0_H0 ;  /* 0x2000001dff157230 */ /* 0x000fe20000004100 */
[----:B------:R-:W-:Y:S01]  /*bdd0*/  FFMA.FTZ R26, R23, R9, -R26 ;  /* 0x00000009171a7223 */ /* 0x000fe2000001081a */
[----:B------:R-:W-:Y:S01]  /*bde0*/  HADD2.F32 R23, -RZ, R30.H0_H0 ;  /* 0x2000001eff177230 */ /* 0x000fe20000004100 */
[-C--:B------:R-:W-:Y:S02]  /*bdf0*/  FMUL.FTZ R9, R15, R6.reuse ;  /* 0x000000060f097220 */ /* 0x080fe40000410000 */
[----:B------:R-:W-:Y:S02]  /*be00*/  FMUL.FTZ R6, R25, R6 ;  /* 0x0000000619067220 */ /* 0x000fe40000410000 */
[----:B------:R-:W-:-:S02]  /*be10*/  FMUL.FTZ R20, R16, R21 ;  /* 0x0000001510147220 */ /* 0x000fc40000410000 */
[----:B------:R-:W-:Y:S02]  /*be20*/  FMUL.FTZ R21, R17, R21 ;  /* 0x0000001511157220 */ /* 0x000fe40000410000 */
[-C--:B------:R-:W-:Y:S02]  /*be30*/  FFMA.FTZ R22, R25, R8.reuse, -R9 ;  /* 0x0000000819167223 */ /* 0x080fe40000010809 */
[----:B------:R-:W-:Y:S02]  /*be40*/  FFMA.FTZ R6, R15, R8, R6 ;  /* 0x000000080f067223 */ /* 0x000fe40000010006 */
[-C--:B------:R-:W-:Y:S01]  /*be50*/  FFMA.FTZ R9, R17, R23.reuse, -R20 ;  /* 0x0000001711097223 */ /* 0x080fe20000010814 */
[----:B------:R-:W-:Y:S01]  /*be60*/  F2FP.PACK_AB R20, R24, R26 ;  /* 0x0000001a1814723e */ /* 0x000fe200000000ff */
[----:B------:R-:W-:Y:S01]  /*be70*/  FFMA.FTZ R8, R16, R23, R21 ;  /* 0x0000001710087223 */ /* 0x000fe20000010015 */
[----:B------:R-:W-:Y:S02]  /*be80*/  F2FP.PACK_AB R23, R27, R28 ;  /* 0x0000001c1b17723e */ /* 0x000fe400000000ff */
[----:B------:R-:W-:-:S02]  /*be90*/  F2FP.PACK_AB R22, R6, R22 ;  /* 0x000000160616723e */ /* 0x000fc400000000ff */
[----:B------:R-:W-:-:S05]  /*bea0*/  F2FP.PACK_AB R21, R8, R9 ;  /* 0x000000090815723e */ /* 0x000fca00000000ff */
[----:B------:R1:W-:Y:S02]  /*beb0*/  STS.128 [R227+0x100], R20 ;  /* 0x00010014e3007388 */ /* 0x0003e40000000c00 */
.L_x_1587:
[----:B------:R-:W-:Y:S05]  /*bec0*/  BSYNC B0 ;  /* 0x0000000000007941 */ /* 0x000fea0003800000 */
.L_x_1586:
        /* <DEDUP_REMOVED lines=9> */
[--C-:B------:R-:W-:Y:S02]  /*bf60*/  HADD2.F32 R18, -RZ, R23.reuse.H0_H0 ;  /* 0x20000017ff127230 */ /* 0x100fe40000004100 */
[----:B------:R-:W-:Y:S02]  /*bf70*/  HADD2.F32 R8, -RZ, R23.H1_H1 ;  /* 0x30000017ff087230 */ /* 0x000fe40000004100 */
[----:B------:R-:W-:Y:S02]  /*bf80*/  HADD2.F32 R22, -RZ, R6.H0_H0 ;  /* 0x20000006ff167230 */ /* 0x000fe40000004100 */
[----:B------:R-:W-:Y:S02]  /*bf90*/  HADD2.F32 R16, -RZ, R20.H1_H1 ;  /* 0x30000014ff107230 */ /* 0x000fe40000004100 */
[----:B------:R-:W-:Y:S02]  /*bfa0*/  HADD2.F32 R6, -RZ, R54.H0_H0 ;  /* 0x20000036ff067230 */ /* 0x000fe40000004100 */
[----:B------:R-:W-:Y:S01]  /*bfb0*/  HADD2.F32 R17, -RZ, R20.H0_H0 ;  /* 0x20000014ff117230 */ /* 0x000fe20000004100 */
[----:B------:R-:W-:Y:S01]  /*bfc0*/  FMUL.FTZ R20, R8, R22 ;  /* 0x0000001608147220 */ /* 0x000fe20000410000 */
[----:B------:R-:W-:-:S02]  /*bfd0*/  HADD2.F32 R15, -RZ, R21.H0_H0 ;  /* 0x20000015ff0f7230 */ /* 0x000fc40000004100 */
[----:B------:R-:W-:Y:S01]  /*bfe0*/  HADD2.F32 R11, -RZ, R21.H1_H1 ;  /* 0x30000015ff0b7230 */ /* 0x000fe20000004100 */
[----:B------:R-:W-:Y:S01]  /*bff0*/  FMUL.FTZ R21, R18, R22 ;  /* 0x0000001612157220 */ /* 0x000fe20000410000 */
[----:B------:R-:W-:Y:S01]  /*c000*/  HADD2.F32 R23, -RZ, R9.H0_H0 ;  /* 0x20000009ff177230 */ /* 0x000fe20000004100 */
[----:B------:R-:W-:Y:S01]  /*c010*/  FMUL.FTZ R22, R16, R6 ;  /* 0x0000000610167220 */ /* 0x000fe20000410000 */
[----:B------:R-:W-:-:S03]  /*c020*/  HADD2.F32 R9, -RZ, R54.H1_H1 ;  /* 0x30000036ff097230 */ /* 0x000fc60000004100 */
[----:B------:R-:W-:Y:S02]  /*c030*/  FFMA.FTZ R20, R18, R23, -R20 ;  /* 0x0000001712147223 */ /* 0x000fe40000010814 */
[C---:B------:R-:W-:Y:S01]  /*c040*/  FMUL.FTZ R18, R17.reuse, R6 ;  /* 0x0000000611127220 */ /* 0x040fe20000410000 */
[--C-:B------:R-:W-:Y:S01]  /*c050*/  HADD2.F32 R6, -RZ, R55.reuse.H0_H0 ;  /* 0x20000037ff067230 */ /* 0x100fe20000004100 */
[----:B------:R-:W-:Y:S01]  /*c060*/  FFMA.FTZ R22, R17, R9, -R22 ;  /* 0x0000000911167223 */ /* 0x000fe20000010816 */
[----:B------:R-:W-:Y:S01]  /*c070*/  HADD2.F32 R17, -RZ, R24.H0_H0 ;  /* 0x20000018ff117230 */ /* 0x000fe20000004100 */
[----:B------:R-:W-:Y:S01]  /*c080*/  FFMA.FTZ R21, R8, R23, R21 ;  /* 0x0000001708157223 */ /* 0x000fe20000010015 */
[----:B------:R-:W-:Y:S01]  /*c090*/  HADD2.F32 R8, -RZ, R55.H1_H1 ;  /* 0x30000037ff087230 */ /* 0x000fe20000004100 */
[----:B------:R-:W-:Y:S01]  /*c0a0*/  FFMA.FTZ R18, R16, R9, R18 ;  /* 0x0000000910127223 */ /* 0x000fe20000010012 */
[----:B------:R-:W-:Y:S01]  /*c0b0*/  HADD2.F32 R23, -RZ, R25.H0_H0 ;  /* 0x20000019ff177230 */ /* 0x000fe20000004100 */
[----:B------:R-:W-:-:S02]  /*c0c0*/  FMUL.FTZ R9, R10, R6 ;  /* 0x000000060a097220 */ /* 0x000fc40000410000 */
[-C--:B------:R-:W-:Y:S02]  /*c0d0*/  FMUL.FTZ R16, R11, R17.reuse ;  /* 0x000000110b107220 */ /* 0x080fe40000410000 */
        /* <DEDUP_REMOVED lines=11> */
.L_x_1585:
[----:B------:R-:W-:Y:S05]  /*c190*/  BSYNC B1 ;  /* 0x0000000000017941 */ /* 0x000fea0003800000 */
.L_x_1584:
        /* <DEDUP_REMOVED lines=11> */
[----:B------:R-:W-:-:S03]  /*c250*/  SHF.R.U32.HI R4, RZ, 0x10, R5 ;  /* 0x00000010ff047819 */ /* 0x000fc60000011605 */
[----:B------:R-:W-:Y:S02]  /*c260*/  HADD2.F32 R21, -RZ, R21.H0_H0 ;  /* 0x20000015ff157230 */ /* 0x000fe40000004100 */
[----:B------:R-:W-:Y:S02]  /*c270*/  HADD2.F32 R22, -RZ, R4.H0_H0 ;  /* 0x20000004ff167230 */ /* 0x000fe40000004100 */
[----:B------:R-:W-:Y:S02]  /*c280*/  HADD2.F32 R4, -RZ, R57.H1_H1 ;  /* 0x30000039ff047230 */ /* 0x000fe40000004100 */
[--C-:B-1----:R-:W-:Y:S02]  /*c290*/  HADD2.F32 R17, -RZ, R10.reuse.H0_H0 ;  /* 0x2000000aff117230 */ /* 0x102fe40000004100 */
[----:B------:R-:W-:Y:S02]  /*c2a0*/  HADD2.F32 R5, -RZ, R10.H1_H1 ;  /* 0x3000000aff057230 */ /* 0x000fe40000004100 */
[----:B------:R-:W-:-:S02]  /*c2b0*/  HADD2.F32 R3, -RZ, R11.H1_H1 ;  /* 0x3000000bff037230 */ /* 0x000fc40000004100 */
[----:B------:R-:W-:Y:S02]  /*c2c0*/  HADD2.F32 R10, -RZ, R2.H0_H0 ;  /* 0x20000002ff0a7230 */ /* 0x000fe40000004100 */
        /* <DEDUP_REMOVED lines=8> */
[----:B------:R-:W-:Y:S02]  /*c350*/  FFMA.FTZ R19, R16, R22, -R9 ;  /* 0x0000001610137223 */ /* 0x000fe40000010809 */
[-C--:B------:R-:W-:Y:S02]  /*c360*/  FMUL.FTZ R18, R11, R2.reuse ;  /* 0x000000020b127220 */ /* 0x080fe40000410000 */
        /* <DEDUP_REMOVED lines=8> */
[C---:B------:R-:W-:Y:S02]  /*c3f0*/  FMUL.FTZ R2, R17.reuse, R2 ;  /* 0x0000000211027220 */ /* 0x040fe40000410000 */
[-C--:B------:R-:W-:Y:S02]  /*c400*/  FMUL.FTZ R9, R6, R11.reuse ;  /* 0x0000000b06097220 */ /* 0x080fe40000410000 */
[C---:B------:R-:W-:Y:S02]  /*c410*/  FMUL.FTZ R11, R8.reuse, R11 ;  /* 0x0000000b080b7220 */ /* 0x040fe40000410000 */
[-C--:B------:R-:W-:Y:S02]  /*c420*/  FFMA.FTZ R10, R17, R3.reuse, -R4 ;  /* 0x00000003110a7223 */ /* 0x080fe40000010804 */
[----:B------:R-:W-:Y:S02]  /*c430*/  FFMA.FTZ R3, R5, R3, R2 ;  /* 0x0000000305037223 */ /* 0x000fe40000010002 */
[-C--:B------:R-:W-:Y:S01]  /*c440*/  FFMA.FTZ R4, R8, R21.reuse, -R9 ;  /* 0x0000001508047223 */ /* 0x080fe20000010809 */
[----:B------:R-:W-:Y:S01]  /*c450*/  F2FP.PACK_AB R8, R15, R18 ;  /* 0x000000120f08723e */ /* 0x000fe200000000ff */
[----:B------:R-:W-:Y:S01]  /*c460*/  FFMA.FTZ R2, R6, R21, R11 ;  /* 0x0000001506027223 */ /* 0x000fe2000001000b */
[----:B------:R-:W-:-:S02]  /*c470*/  F2FP.PACK_AB R11, R16, R19 ;  /* 0x00000013100b723e */ /* 0x000fc400000000ff */
[----:B------:R-:W-:Y:S02]  /*c480*/  F2FP.PACK_AB R10, R3, R10 ;  /* 0x0000000a030a723e */ /* 0x000fe400000000ff */
[----:B------:R-:W-:-:S05]  /*c490*/  F2FP.PACK_AB R9, R2, R4 ;  /* 0x000000040209723e */ /* 0x000fca00000000ff */
[----:B------:R1:W-:Y:S02]  /*c4a0*/  STS.128 [R227+0x1100], R8 ;  /* 0x00110008e3007388 */ /* 0x0003e40000000c00 */
.L_x_1591:
[----:B------:R-:W-:Y:S05]  /*c4b0*/  BSYNC B0 ;  /* 0x0000000000007941 */ /* 0x000fea0003800000 */
.L_x_1590:
        /* <DEDUP_REMOVED lines=9> */
[--C-:B-1----:R-:W-:Y:S02]  /*c550*/  HADD2.F32 R17, -RZ, R10.reuse.H0_H0 ;  /* 0x2000000aff117230 */ /* 0x102fe40000004100 */
[----:B------:R-:W-:Y:S02]  /*c560*/  HADD2.F32 R6, -RZ, R10.H1_H1 ;  /* 0x3000000aff067230 */ /* 0x000fe40000004100 */
[--C-:B------:R-:W-:Y:S02]  /*c570*/  HADD2.F32 R5, -RZ, R11.reuse.H1_H1 ;  /* 0x3000000bff057230 */ /* 0x100fe40000004100 */
[----:B------:R-:W-:Y:S02]  /*c580*/  HADD2.F32 R10, -RZ, R2.H0_H0 ;  /* 0x20000002ff0a7230 */ /* 0x000fe40000004100 */
[----:B------:R-:W-:Y:S02]  /*c590*/  HADD2.F32 R16, -RZ, R11.H0_H0 ;  /* 0x2000000bff107230 */ /* 0x000fe40000004100 */
[----:B------:R-:W-:-:S02]  /*c5a0*/  HADD2.F32 R15, -RZ, R8.H0_H0 ;  /* 0x20000008ff0f7230 */ /* 0x000fc40000004100 */
[----:B------:R-:W-:Y:S02]  /*c5b0*/  HADD2.F32 R11, -RZ, R8.H1_H1 ;  /* 0x30000008ff0b7230 */ /* 0x000fe40000004100 */
[--C-:B------:R-:W-:Y:S02]  /*c5c0*/  HADD2.F32 R8, -RZ, R9.reuse.H0_H0 ;  /* 0x20000009ff087230 */ /* 0x100fe40000004100 */
[----:B------:R-:W-:Y:S01]  /*c5d0*/  HADD2.F32 R4, -RZ, R9.H1_H1 ;  /* 0x30000009ff047230 */ /* 0x000fe20000004100 */
[-C--:B------:R-:W-:Y:S01]  /*c5e0*/  FMUL.FTZ R9, R5, R10.reuse ;  /* 0x0000000a05097220 */ /* 0x080fe20000410000 */
[----:B------:R-:W-:Y:S01]  /*c5f0*/  HADD2.F32 R2, -RZ, R59.H0_H0 ;  /* 0x2000003bff027230 */ /* 0x000fe20000004100 */
[C---:B------:R-:W-:Y:S02]  /*c600*/  FMUL.FTZ R10, R16.reuse, R10 ;  /* 0x0000000a100a7220 */ /* 0x040fe40000410000 */
[----:B------:R-:W-:Y:S02]  /*c610*/  FFMA.FTZ R21, R16, R22, -R9 ;  /* 0x0000001610157223 */ /* 0x000fe40000010809 */
[----:B------:R-:W-:-:S02]  /*c620*/  FMUL.FTZ R18, R11, R2 ;  /* 0x000000020b127220 */ /* 0x000fc40000410000 */
[C---:B------:R-:W-:Y:S01]  /*c630*/  FMUL.FTZ R9, R15.reuse, R2 ;  /* 0x000000020f097220 */ /* 0x040fe20000410000 */
[----:B------:R-:W-:Y:S01]  /*c640*/  HADD2.F32 R2, -RZ, R60.H0_H0 ;  /* 0x2000003cff027230 */ /* 0x000fe20000004100 */
[-C--:B------:R-:W-:Y:S02]  /*c650*/  FFMA.FTZ R18, R15, R3.reuse, -R18 ;  /* 0x000000030f127223 */ /* 0x080fe40000010812 */
[----:B------:R-:W-:Y:S01]  /*c660*/  FFMA.FTZ R15, R11, R3, R9 ;  /* 0x000000030b0f7223 */ /* 0x000fe20000010009 */
[----:B------:R-:W-:Y:S01]  /*c670*/  HADD2.F32 R11, -RZ, R19.H0_H0 ;  /* 0x20000013ff0b7230 */ /* 0x000fe20000004100 */
[----:B------:R-:W-:Y:S01]  /*c680*/  FFMA.FTZ R16, R5, R22, R10 ;  /* 0x0000001605107223 */ /* 0x000fe2000001000a */
[----:B------:R-:W-:Y:S01]  /*c690*/  HADD2.F32 R3, -RZ, R61.H0_H0 ;  /* 0x2000003dff037230 */ /* 0x000fe20000004100 */
[-C--:B------:R-:W-:Y:S01]  /*c6a0*/  FMUL.FTZ R5, R6, R2.reuse ;  /* 0x0000000206057220 */ /* 0x080fe20000410000 */
[----:B------:R-:W-:Y:S01]  /*c6b0*/  HADD2.F32 R19, -RZ, R20.H0_H0 ;  /* 0x20000014ff137230 */ /* 0x000fe20000004100 */
[----:B------:R-:W-:-:S02]  /*c6c0*/  FMUL.FTZ R2, R17, R2 ;  /* 0x0000000211027220 */ /* 0x000fc40000410000 */
[-C--:B------:R-:W-:Y:S02]  /*c6d0*/  FMUL.FTZ R9, R4, R11.reuse ;  /* 0x0000000b04097220 */ /* 0x080fe40000410000 */
[----:B------:R-:W-:Y:S02]  /*c6e0*/  FMUL.FTZ R11, R8, R11 ;  /* 0x0000000b080b7220 */ /* 0x000fe40000410000 */
        /* <DEDUP_REMOVED lines=9> */
.L_x_1589:
[----:B------:R-:W-:Y:S05]  /*c780*/  BSYNC B1 ;  /* 0x0000000000017941 */ /* 0x000fea0003800000 */
.L_x_1588:
        /* <DEDUP_REMOVED lines=24> */
[----:B------:R-:W-:Y:S01]  /*c910*/  HADD2.F32 R2, -RZ, R60.H1_H1 ;  /* 0x3000003cff027230 */ /* 0x000fe20000004100 */
[C---:B------:R-:W-:Y:S02]  /*c920*/  FMUL.FTZ R10, R16.reuse, R10 ;  /* 0x0000000a100a7220 */ /* 0x040fe40000410000 */
[----:B------:R-:W-:Y:S02]  /*c930*/  FFMA.FTZ R21, R16, R22, -R9 ;  /* 0x0000001610157223 */ /* 0x000fe40000010809 */
[----:B------:R-:W-:-:S02]  /*c940*/  FMUL.FTZ R18, R11, R2 ;  /* 0x000000020b127220 */ /* 0x000fc40000410000 */
        /* <DEDUP_REMOVED lines=21> */
.L_x_1595:
[----:B------:R-:W-:Y:S05]  /*caa0*/  BSYNC B0 ;  /* 0x0000000000007941 */ /* 0x000fea0003800000 */
.L_x_1594:
        /* <DEDUP_REMOVED lines=44> */
.L_x_1593:
[----:B------:R-:W-:Y:S05]  /*cd70*/  BSYNC B1 ;  /* 0x0000000000017941 */ /* 0x000fea0003800000 */
.L_x_1592:
        /* <DEDUP_REMOVED lines=48> */
.L_x_1598:
[----:B------:R-:W-:Y:S05]  /*d080*/  BSYNC B0 ;  /* 0x0000000000007941 */ /* 0x000fea0003800000 */
.L_x_1597:
        /* <DEDUP_REMOVED lines=24> */
[----:B------:R-:W-:Y:S01]  /*d210*/  HADD2.F32 R2, -RZ, R66.H1_H1 ;  /* 0x30000042ff027230 */ /* 0x000fe20000004100 */
        /* <DEDUP_REMOVED lines=18> */
[----:B------:R1:W-:Y:S01]  /*d340*/  STS.128 [R227+0x7100], R8 ;  /* 0x00710008e3007388 */ /* 0x0003e20000000c00 */
[----:B------:R-:W-:Y:S05]  /*d350*/  BRA `(.L_x_1596) ;  /* 0x0000244000007947 */ /* 0x000fea0003800000 */
.L_x_1575:
        /* <DEDUP_REMOVED lines=34> */
[----:B------:R1:W2:Y:S01]  /*d580*/  @!P0 LD.E.128 R20, [R4.64] ;  /* 0x0000000804148980 */ /* 0x0002a2000c101d00 */
[----:B------:R-:W-:Y:S03]  /*d590*/  BSSY B0, `(.L_x_1599) ;  /* 0x0000025000007945 */ /* 0x000fe60003800000 */
[----:B------:R4:W1:Y:S01]  /*d5a0*/  SHFL.IDX PT, R30, R29, 0x1, 0x181f ;  /* 0x00381f001d1e7f89 */ /* 0x00086200000e0000 */
[----:B------:R-:W-:-:S03]  /*d5b0*/  ISETP.GE.AND P2, PT, R76, c[0x0][0x27c], PT ;  /* 0x00009f004c007a0c */ /* 0x000fc60003f46270 */
[----:B------:R4:W1:Y:S01]  /*d5c0*/  SHFL.IDX PT, R31, R15, 0x1, 0x181f ;  /* 0x00381f000f1f7f89 */ /* 0x00086200000e0000 */
[----:B------:R-:W-:-:S03]  /*d5d0*/  CS2R R18, SRZ ;  /* 0x0000000000127805 */ /* 0x000fc6000001ff00 */
[----:B------:R4:W1:Y:S01]  /*d5e0*/  SHFL.IDX PT, R32, R28, 0x1, 0x181f ;  /* 0x00381f001c207f89 */ /* 0x00086200000e0000 */
[----:B------:R-:W-:-:S03]  /*d5f0*/  CS2R R16, SRZ ;  /* 0x0000000000107805 */ /* 0x000fc6000001ff00 */
[----:B------:R4:W1:Y:S01]  /*d600*/  SHFL.IDX PT, R33, R6, 0x1, 0x181f ;  /* 0x00381f0006217f89 */ /* 0x00086200000e0000 */
[----:B------:R-:W-:Y:S01]  /*d610*/  CS2R R10, SRZ ;  /* 0x00000000000a7805 */ /* 0x000fe2000001ff00 */
[----:B---3--:R-:W-:Y:S01]  /*d620*/  IMAD.MOV.U32 R8, RZ, RZ, R26 ;  /* 0x000000ffff087224 */ /* 0x008fe200078e001a */
[----:B-1----:R-:W-:Y:S01]  /*d630*/  MOV R4, R24 ;  /* 0x0000001800047202 */ /* 0x002fe20000000f00 */
[----:B------:R-:W-:-:S03]  /*d640*/  IMAD.MOV.U32 R3, RZ, RZ, R25 ;  /* 0x000000ffff037224 */ /* 0x000fc600078e0019 */
[----:B------:R-:W-:Y:S01]  /*d650*/  PRMT R71, R8, 0x7610, R71 ;  /* 0x0000761008477816 */ /* 0x000fe20000000047 */
[----:B--2---:R-:W-:Y:S02]  /*d660*/  IMAD.MOV.U32 R2, RZ, RZ, R22 ;  /* 0x000000ffff027224 */ /* 0x004fe400078e0016 */
[----:B------:R-:W-:Y:S01]  /*d670*/  IMAD.MOV.U32 R8, RZ, RZ, R27 ;  /* 0x000000ffff087224 */ /* 0x000fe200078e001b */
[----:B------:R-:W-:Y:S01]  /*d680*/  PRMT R43, R3, 0x5410, R4 ;  /* 0x00005410032b7816 */ /* 0x000fe20000000004 */
[----:B------:R-:W-:Y:S01]  /*d690*/  IMAD.MOV.U32 R4, RZ, RZ, R23 ;  /* 0x000000ffff047224 */ /* 0x000fe200078e0017 */
[----:B------:R-:W-:Y:S01]  /*d6a0*/  PRMT R57, R2, 0x7610, R57 ;  /* 0x0000761002397816 */ /* 0x000fe20000000039 */
[----:B------:R-:W-:Y:S01]  /*d6b0*/  IMAD.MOV.U32 R2, RZ, RZ, R21 ;  /* 0x000000ffff027224 */ /* 0x000fe200078e0015 */
[----:B------:R-:W-:Y:S02]  /*d6c0*/  PRMT R59, R59, 0x5410, R8 ;  /* 0x000054103b3b7816 */ /* 0x000fe40000000008 */
[----:B------:R-:W-:Y:S01]  /*d6d0*/  MOV R3, R20 ;  /* 0x0000001400037202 */ /* 0x000fe20000000f00 */
[----:B------:R-:W-:Y:S01]  /*d6e0*/  CS2R R8, SRZ ;  /* 0x0000000000087805 */ /* 0x000fe2000001ff00 */
[----:B------:R-:W-:-:S02]  /*d6f0*/  PRMT R59, R4, 0x7610, R59 ;  /* 0x00007610043b7816 */ /* 0x000fc4000000003b */
[----:B------:R-:W-:Y:S01]  /*d700*/  PRMT R41, R2, 0x5410, R3 ;  /* 0x0000541002297816 */ /* 0x000fe20000000003 */
[----:B------:R-:W-:Y:S05]  /*d710*/  @P4 BRA `(.L_x_1600) ;  /* 0x000000c000004947 */ /* 0x000fea0003800000 */
[----:B----4-:R-:W-:Y:S01]  /*d720*/  CS2R R16, SRZ ;  /* 0x0000000000107805 */ /* 0x010fe2000001ff00 */
        /* <DEDUP_REMOVED lines=11> */
.L_x_1600:
[----:B----4-:R-:W-:Y:S05]  /*d7e0*/  BSYNC B0 ;  /* 0x0000000000007941 */ /* 0x010fea0003800000 */
.L_x_1599:
[----:B-1----:R-:W1:Y:S01]  /*d7f0*/  SHFL.IDX PT, R4, R29, 0x2, 0x181f ;  /* 0x00581f001d047f89 */ /* 0x002e6200000e0000 */
[----:B------:R-:W-:Y:S01]  /*d800*/  ISETP.GE.OR P0, PT, R76, c[0x0][0x27c], P6 ;  /* 0x00009f004c007a0c */ /* 0x000fe20003706670 */
[----:B------:R-:W-:Y:S01]  /*d810*/  CS2R R50, SRZ ;  /* 0x0000000000327805 */ /* 0x000fe2000001ff00 */
[----:B------:R-:W-:Y:S01]  /*d820*/  CS2R R48, SRZ ;  /* 0x0000000000307805 */ /* 0x000fe2000001ff00 */
[----:B------:R-:W2:Y:S01]  /*d830*/  SHFL.IDX PT, R5, R28, 0x2, 0x181f ;  /* 0x00581f001c057f89 */ /* 0x000ea200000e0000 */
[----:B------:R-:W-:-:S03]  /*d840*/  ISETP.NE.AND P3, PT, R46, RZ, PT ;  /* 0x000000ff2e00720c */ /* 0x000fc60003f65270 */
        /* <DEDUP_REMOVED lines=12> */
[----:B------:R-:W-:Y:S01]  /*d910*/  BSSY B0, `(.L_x_1601) ;  /* 0x000002e000007945 */ /* 0x000fe20003800000 */
[----:B------:R-:W-:Y:S01]  /*d920*/  CS2R R62, SRZ ;  /* 0x00000000003e7805 */ /* 0x000fe2000001ff00 */
[----:B------:R-:W-:Y:S01]  /*d930*/  CS2R R60, SRZ ;  /* 0x00000000003c7805 */ /* 0x000fe2000001ff00 */
[----:B------:R-:W2:Y:S01]  /*d940*/  SHFL.IDX PT, R28, R28, 0x3, 0x181f ;  /* 0x00781f001c1c7f89 */ /* 0x000ea200000e0000 */
[----:B------:R-:W-:Y:S01]  /*d950*/  CS2R R54, SRZ ;  /* 0x0000000000367805 */ /* 0x000fe2000001ff00 */
[----:B------:R-:W-:Y:S02]  /*d960*/  CS2R R52, SRZ ;  /* 0x0000000000347805 */ /* 0x000fe4000001ff00 */
[----:B------:R-:W2:Y:S04]  /*d970*/  SHFL.IDX PT, R29, R29, 0x3, 0x181f ;  /* 0x00781f001d1d7f89 */ /* 0x000ea800000e0000 */
[----:B------:R-:W2:Y:S04]  /*d980*/  SHFL.IDX PT, R15, R15, 0x3, 0x181f ;  /* 0x00781f000f0f7f89 */ /* 0x000ea800000e0000 */
[----:B------:R-:W2:Y:S01]  /*d990*/  SHFL.IDX PT, R6, R6, 0x3, 0x181f ;  /* 0x00781f0006067f89 */ /* 0x000ea200000e0000 */
[----:B-1---5:R-:W-:Y:S01]  /*d9a0*/  IMAD.MOV.U32 R5, RZ, RZ, R18 ;  /* 0x000000ffff057224 */ /* 0x022fe200078e0012 */
[----:B------:R-:W-:-:S04]  /*d9b0*/  MOV R4, R19 ;  /* 0x0000001300047202 */ /* 0x000fc80000000f00 */
[----:B------:R-:W-:Y:S01]  /*d9c0*/  PRMT R80, R4, 0x5410, R5 ;  /* 0x0000541004507816 */ /* 0x000fe20000000005 */
[----:B------:R-:W-:Y:S01]  /*d9d0*/  IMAD.MOV.U32 R5, RZ, RZ, R10 ;  /* 0x000000ffff057224 */ /* 0x000fe200078e000a */
[----:B------:R-:W-:Y:S01]  /*d9e0*/  MOV R4, R11 ;  /* 0x0000000b00047202 */ /* 0x000fe20000000f00 */
[----:B---3--:R-:W-:Y:S02]  /*d9f0*/  IMAD.MOV.U32 R3, RZ, RZ, R16 ;  /* 0x000000ffff037224 */ /* 0x008fe400078e0010 */
[----:B------:R-:W-:Y:S01]  /*da00*/  IMAD.MOV.U32 R2, RZ, RZ, R17 ;  /* 0x000000ffff027224 */ /* 0x000fe200078e0011 */
[----:B------:R-:W-:-:S04]  /*da10*/  PRMT R75, R5, 0x5410, R4 ;  /* 0x00005410054b7816 */ /* 0x000fc80000000004 */
[----:B------:R-:W-:Y:S01]  /*da20*/  PRMT R74, R2, 0x5410, R3 ;  /* 0x00005410024a7816 */ /* 0x000fe20000000003 */
[----:B------:R-:W-:Y:S02]  /*da30*/  IMAD.MOV.U32 R3, RZ, RZ, R8 ;  /* 0x000000ffff037224 */ /* 0x000fe400078e0008 */
[----:B------:R-:W-:-:S05]  /*da40*/  IMAD.MOV.U32 R2, RZ, RZ, R9 ;  /* 0x000000ffff027224 */ /* 0x000fca00078e0009 */
[----:B------:R-:W-:Y:S01]  /*da50*/  PRMT R73, R2, 0x5410, R3 ;  /* 0x0000541002497816 */ /* 0x000fe20000000003 */
[----:B--2---:R-:W-:Y:S01]  /*da60*/  IMAD.MOV.U32 R5, RZ, RZ, R50 ;  /* 0x000000ffff057224 */ /* 0x004fe200078e0032 */
[----:B------:R-:W-:Y:S01]  /*da70*/  MOV R4, R51 ;  /* 0x0000003300047202 */ /* 0x000fe20000000f00 */
[----:B------:R-:W-:Y:S02]  /*da80*/  IMAD.MOV.U32 R3, RZ, RZ, R48 ;  /* 0x000000ffff037224 */ /* 0x000fe400078e0030 */
[----:B------:R-:W-:Y:S01]  /*da90*/  IMAD.MOV.U32 R2, RZ, RZ, R49 ;  /* 0x000000ffff027224 */ /* 0x000fe200078e0031 */
[----:B------:R-:W-:Y:S01]  /*daa0*/  PRMT R88, R4, 0x5410, R5 ;  /* 0x0000541004587816 */ /* 0x000fe20000000005 */
[----:B----4-:R-:W-:-:S03]  /*dab0*/  IMAD.MOV.U32 R5, RZ, RZ, R46 ;  /* 0x000000ffff057224 */ /* 0x010fc600078e002e */
[----:B------:R-:W-:Y:S01]  /*dac0*/  PRMT R85, R2, 0x5410, R3 ;  /* 0x0000541002557816 */ /* 0x000fe20000000003 */
[----:B------:R-:W-:Y:S01]  /*dad0*/  IMAD.MOV.U32 R3, RZ, RZ, R44 ;  /* 0x000000ffff037224 */ /* 0x000fe200078e002c */
[----:B------:R-:W-:Y:S01]  /*dae0*/  MOV R4, R47 ;  /* 0x0000002f00047202 */ /* 0x000fe20000000f00 */
[----:B------:R-:W-:-:S03]  /*daf0*/  IMAD.MOV.U32 R2, RZ, RZ, R45 ;  /* 0x000000ffff027224 */ /* 0x000fc600078e002d */
[----:B------:R-:W-:Y:S02]  /*db00*/  PRMT R87, R5, 0x5410, R4 ;  /* 0x0000541005577816 */ /* 0x000fe40000000004 */
[----:B------:R-:W-:Y:S01]  /*db10*/  PRMT R84, R2, 0x5410, R3 ;  /* 0x0000541002547816 */ /* 0x000fe20000000003 */
[----:B------:R-:W-:Y:S05]  /*db20*/  @P3 BRA `(.L_x_1602) ;  /* 0x000000c000003947 */ /* 0x000fea0003800000 */
[----:B------:R-:W-:Y:S01]  /*db30*/  CS2R R60, SRZ ;  /* 0x00000000003c7805 */ /* 0x000fe2000001ff00 */
        /* <DEDUP_REMOVED lines=11> */
.L_x_1602:
[----:B------:R-:W-:Y:S05]  /*dbf0*/  BSYNC B0 ;  /* 0x0000000000007941 */ /* 0x000fea0003800000 */
.L_x_1601:
[----:B-1----:R-:W-:Y:S01]  /*dc00*/  IADD3 R4, -R99, R56, RZ ;  /* 0x0000003863047210 */ /* 0x002fe20007ffe1ff */
        /* <DEDUP_REMOVED lines=20> */
[----:B------:R-:W-:Y:S02]  /*dd50*/  SHF.L.U32 R6, R82, 0x6, RZ ;  /* 0x0000000652067819 */ /* 0x000fe400000006ff */
        /* <DEDUP_REMOVED lines=18> */
[----:B------:R-:W-:Y:S01]  /*de80*/  SHF.R.U32.HI R39, RZ, 0x10, R25 ;  /* 0x00000010ff277819 */ /* 0x000fe20000011619 */
[----:B------:R-:W2:Y:S01]  /*de90*/  LDS.128 R32, [R42+0x100] ;  /* 0x000100002a207984 */ /* 0x000ea20000000c00 */
[----:B------:R-:W-:Y:S01]  /*dea0*/  SHF.R.U64 R67, R20, 0x10, R21 ;  /* 0x0000001014437819 */ /* 0x000fe20000001215 */
[----:B-1----:R-:W-:Y:S01]  /*deb0*/  HADD2.F32 R37, -RZ, R29.H0_H0 ;  /* 0x2000001dff257230 */ /* 0x002fe20000004100 */
[--C-:B------:R-:W-:Y:S01]  /*dec0*/  SHF.R.U32.HI R40, RZ, 0x10, R23.reuse ;  /* 0x00000010ff287819 */ /* 0x100fe20000011617 */
[--C-:B------:R-:W-:Y:S01]  /*ded0*/  HADD2.F32 R27, -RZ, R31.reuse.H0_H0 ;  /* 0x2000001fff1b7230 */ /* 0x100fe20000004100 */
[----:B------:R-:W-:Y:S01]  /*dee0*/  SHF.R.U64 R64, R22, 0x10, R23 ;  /* 0x0000001016407819 */ /* 0x000fe20000001217 */
[----:B------:R-:W-:Y:S01]  /*def0*/  HADD2.F32 R26, -RZ, R31.H1_H1 ;  /* 0x3000001fff1a7230 */ /* 0x000fe20000004100 */
[----:B------:R-:W-:Y:S01]  /*df00*/  FMUL.FTZ R15, R37, R2 ;  /* 0x00000002250f7220 */ /* 0x000fe20000410000 */
[----:B------:R-:W-:Y:S01]  /*df10*/  HADD2.F32 R29, -RZ, R29.H1_H1 ;  /* 0x3000001dff1d7230 */ /* 0x000fe20000004100 */
[----:B------:R-:W-:Y:S01]  /*df20*/  SHF.R.U64 R69, R24, 0x10, R25 ;  /* 0x0000001018457819 */ /* 0x000fe20000001219 */
[----:B------:R-:W-:-:S02]  /*df30*/  HADD2.F32 R31, -RZ, R5.H0_H0 ;  /* 0x20000005ff1f7230 */ /* 0x000fc40000004100 */
[----:B------:R-:W-:Y:S02]  /*df40*/  HADD2.F32 R20, -RZ, R43.H0_H0 ;  /* 0x2000002bff147230 */ /* 0x000fe40000004100 */
[--C-:B------:R-:W-:Y:S02]  /*df50*/  HADD2.F32 R36, -RZ, R28.reuse.H0_H0 ;  /* 0x2000001cff247230 */ /* 0x100fe40000004100 */
[----:B------:R-:W-:Y:S02]  /*df60*/  HADD2.F32 R5, -RZ, R41.H1_H1 ;  /* 0x30000029ff057230 */ /* 0x000fe40000004100 */
[----:B------:R-:W-:Y:S02]  /*df70*/  HADD2.F32 R72, -RZ, R39.H0_H0 ;  /* 0x20000027ff487230 */ /* 0x000fe40000004100 */
[----:B------:R-:W-:Y:S02]  /*df80*/  HADD2.F32 R38, -RZ, R28.H1_H1 ;  /* 0x3000001cff267230 */ /* 0x000fe40000004100 */
[----:B------:R-:W-:-:S02]  /*df90*/  HADD2.F32 R28, -RZ, R30.H0_H0 ;  /* 0x2000001eff1c7230 */ /* 0x000fc40000004100 */
[----:B------:R-:W-:Y:S02]  /*dfa0*/  HADD2.F32 R30, -RZ, R30.H1_H1 ;  /* 0x3000001eff1e7230 */ /* 0x000fe40000004100 */
        /* <DEDUP_REMOVED lines=8> */
[----:B------:R-:W-:Y:S01]  /*e030*/  HADD2.F32 R15, -RZ, R43.H1_H1 ;  /* 0x3000002bff0f7230 */ /* 0x000fe20000004100 */
[----:B------:R-:W-:Y:S01]  /*e040*/  FMUL.FTZ R4, R36, R5 ;  /* 0x0000000524047220 */ /* 0x000fe20000410000 */
[----:B------:R-:W-:Y:S01]  /*e050*/  HADD2.F32 R32, -RZ, R40.H0_H0 ;  /* 0x20000028ff207230 */ /* 0x000fe20000004100 */
[C---:B------:R-:W-:Y:S01]  /*e060*/  FFMA.FTZ R65, R3.reuse, R72, R2 ;  /* 0x0000004803417223 */ /* 0x040fe20000010002 */
[----:B------:R-:W-:Y:S01]  /*e070*/  HADD2.F32 R2, -RZ, R59.H0_H0 ;  /* 0x2000003bff027230 */ /* 0x000fe20000004100 */
[----:B------:R-:W-:Y:S01]  /*e080*/  FMUL.FTZ R43, R3, R31 ;  /* 0x0000001f032b7220 */ /* 0x000fe20000410000 */
[----:B------:R-:W-:Y:S01]  /*e090*/  HADD2.F32 R3, -RZ, R57.H0_H0 ;  /* 0x20000039ff037230 */ /* 0x000fe20000004100 */
[C---:B------:R-:W-:Y:S01]  /*e0a0*/  FFMA.FTZ R57, R6.reuse, R15, R4 ;  /* 0x0000000f06397223 */ /* 0x040fe20000010004 */
[----:B------:R-:W-:Y:S01]  /*e0b0*/  HADD2.F32 R4, -RZ, R59.H1_H1 ;  /* 0x3000003bff047230 */ /* 0x000fe20000004100 */
[----:B------:R-:W-:Y:S01]  /*e0c0*/  FMUL.FTZ R41, R6, R5 ;  /* 0x0000000506297220 */ /* 0x000fe20000410000 */
[----:B------:R-:W-:Y:S01]  /*e0d0*/  HADD2.F32 R24, -RZ, R34.H0_H0 ;  /* 0x20000022ff187230 */ /* 0x000fe20000004100 */
[----:B------:R-:W-:Y:S01]  /*e0e0*/  FMUL.FTZ R6, R27, R2 ;  /* 0x000000021b067220 */ /* 0x000fe20000410000 */
[----:B------:R-:W-:Y:S01]  /*e0f0*/  HADD2.F32 R21, -RZ, R35.H1_H1 ;  /* 0x30000023ff157230 */ /* 0x000fe20000004100 */
[----:B------:R-:W-:Y:S01]  /*e100*/  FMUL.FTZ R31, R28, R3 ;  /* 0x000000031c1f7220 */ /* 0x000fe20000410000 */
[----:B------:R-:W-:Y:S01]  /*e110*/  HADD2.F32 R5, -RZ, R71.H0_H0 ;  /* 0x20000047ff057230 */ /* 0x000fe20000004100 */
[C---:B------:R-:W-:Y:S01]  /*e120*/  FFMA.FTZ R35, R22.reuse, R4, R6 ;  /* 0x0000000416237223 */ /* 0x040fe20000010006 */
[----:B------:R-:W-:Y:S01]  /*e130*/  HADD2.F32 R71, -RZ, R58.H0_H0 ;  /* 0x2000003aff477230 */ /* 0x000fe20000004100 */
[----:B------:R-:W-:Y:S01]  /*e140*/  FMUL.FTZ R33, R22, R2 ;  /* 0x0000000216217220 */ /* 0x000fe20000410000 */
[----:B------:R-:W-:Y:S01]  /*e150*/  HADD2.F32 R6, -RZ, R67.H0_H0 ;  /* 0x20000043ff067230 */ /* 0x000fe20000004100 */
[-C--:B------:R-:W-:Y:S01]  /*e160*/  FMUL.FTZ R2, R26, R32.reuse ;  /* 0x000000201a027220 */ /* 0x080fe20000410000 */
[----:B------:R-:W-:Y:S01]  /*e170*/  HADD2.F32 R22, -RZ, R64.H0_H0 ;  /* 0x20000040ff167230 */ /* 0x000fe20000004100 */
[C---:B------:R-:W-:Y:S01]  /*e180*/  FFMA.FTZ R59, R24.reuse, R5, R31 ;  /* 0x00000005183b7223 */ /* 0x040fe2000001001f */
[----:B------:R-:W-:Y:S01]  /*e190*/  HADD2.F32 R23, -RZ, R34.H1_H1 ;  /* 0x30000022ff177230 */ /* 0x000fe20000004100 */
[----:B------:R-:W-:Y:S01]  /*e1a0*/  FMUL.FTZ R39, R24, R3 ;  /* 0x0000000318277220 */ /* 0x000fe20000410000 */
[----:B------:R-:W-:Y:S01]  /*e1b0*/  HADD2.F32 R64, -RZ, R69.H0_H0 ;  /* 0x20000045ff407230 */ /* 0x000fe20000004100 */
[C---:B------:R-:W-:Y:S01]  /*e1c0*/  FMUL.FTZ R31, R21.reuse, R32 ;  /* 0x00000020151f7220 */ /* 0x040fe20000410000 */
[----:B------:R-:W-:Y:S01]  /*e1d0*/  HADD2.F32 R58, -RZ, R68.H0_H0 ;  /* 0x20000044ff3a7230 */ /* 0x000fe20000004100 */
[----:B------:R-:W-:-:S02]  /*e1e0*/  FFMA.FTZ R32, R21, R71, R2 ;  /* 0x0000004715207223 */ /* 0x000fc40000010002 */
[----:B------:R-:W-:Y:S02]  /*e1f0*/  FMUL.FTZ R3, R38, R6 ;  /* 0x0000000626037220 */ /* 0x000fe40000410000 */
[----:B------:R-:W-:Y:S02]  /*e200*/  FMUL.FTZ R2, R30, R22 ;  /* 0x000000161e027220 */ /* 0x000fe40000410000 */
[----:B------:R-:W-:Y:S02]  /*e210*/  FMUL.FTZ R24, R25, R6 ;  /* 0x0000000619187220 */ /* 0x000fe40000410000 */
[----:B------:R-:W-:Y:S02]  /*e220*/  FMUL.FTZ R21, R23, R22 ;  /* 0x0000001617157220 */ /* 0x000fe40000410000 */
[----:B------:R-:W-:Y:S02]  /*e230*/  FFMA.FTZ R34, R25, R64, R3 ;  /* 0x0000004019227223 */ /* 0x000fe40000010003 */
[----:B------:R-:W-:Y:S01]  /*e240*/  FFMA.FTZ R40, R23, R58, R2 ;  /* 0x0000003a17287223 */ /* 0x000fe20000010002 */
[----:B------:R-:W-:Y:S01]  /*e250*/  F2FP.PACK_AB R23, R32, R35 ;  /* 0x000000232017723e */ /* 0x000fe200000000ff */
[----:B------:R-:W-:-:S02]  /*e260*/  FFMA.FTZ R6, R28, R5, -R39 ;  /* 0x000000051c067223 */ /* 0x000fc40000010827 */
[----:B------:R-:W-:Y:S02]  /*e270*/  FFMA.FTZ R3, R27, R4, -R33 ;  /* 0x000000041b037223 */ /* 0x000fe40000010821 */
[----:B------:R-:W-:Y:S01]  /*e280*/  FFMA.FTZ R25, R37, R20, -R56 ;  /* 0x0000001425197223 */ /* 0x000fe20000010838 */
[----:B------:R-:W-:Y:S01]  /*e290*/  F2FP.PACK_AB R20, R34, R57 ;  /* 0x000000392214723e */ /* 0x000fe200000000ff */
        /* <DEDUP_REMOVED lines=10> */
[----:B------:R-:W-:-:S03]  /*e340*/  F2FP.PACK_AB R21, R65, R66 ;  /* 0x000000424115723e */ /* 0x000fc600000000ff */
[----:B------:R1:W-:Y:S04]  /*e350*/  STS.128 [R227+0x100], R24 ;  /* 0x00010018e3007388 */ /* 0x0003e80000000c00 */
[----:B------:R1:W-:Y:S02]  /*e360*/  STS.128 [R42+0x100], R20 ;  /* 0x000100142a007388 */ /* 0x0003e40000000c00 */
.L_x_1604:
[----:B------:R-:W-:Y:S05]  /*e370*/  BSYNC B0 ;  /* 0x0000000000007941 */ /* 0x000fea0003800000 */
.L_x_1603:
[----:B------:R-:W-:Y:S01]  /*e380*/  IADD3 R2, R82, 0x20, RZ ;  /* 0x0000002052027810 */ /* 0x000fe20007ffe0ff */
[----:B------:R-:W-:Y:S03]  /*e390*/  BSSY B0, `(.L_x_1605) ;  /* 0x000006a000007945 */ /* 0x000fe60003800000 */
[----:B------:R-:W-:-:S13]  /*e3a0*/  ISETP.GE.OR P0, PT, R2, R70, P2 ;  /* 0x000000460200720c */ /* 0x000fda0001706670 */
[----:B------:R-:W-:Y:S05]  /*e3b0*/  @P0 BRA `(.L_x_1606) ;  /* 0x0000067000000947 */ /* 0x000fea0003800000 */
[----:B------:R-:W2:Y:S01]  /*e3c0*/  LDL R64, [R1+0x120] ;  /* 0x0001200001407983 */ /* 0x000ea20000100800 */
[----:B------:R-:W-:Y:S02]  /*e3d0*/  MOV R2, c[0x0][0x27c] ;  /* 0x00009f0000027a02 */ /* 0x000fe40000000f00 */
[----:B------:R-:W-:Y:S02]  /*e3e0*/  IADD3 R5, R82, 0x20, RZ ;  /* 0x0000002052057810 */ /* 0x000fe40007ffe0ff */
        /* <DEDUP_REMOVED lines=16> */
[--C-:B------:R-:W-:Y:S02]  /*e4f0*/  SHF.R.U64 R56, R18, 0x10, R19.reuse ;  /* 0x0000001012387819 */ /* 0x100fe40000001213 */
[----:B------:R-:W-:Y:S01]  /*e500*/  SHF.L.U32 R35, R2, 0x1, RZ ;  /* 0x0000000102237819 */ /* 0x000fe200000006ff */
[----:B------:R-:W-:Y:S01]  /*e510*/  HADD2.F32 R2, -RZ, R73.H0_H0 ;  /* 0x20000049ff027230 */ /* 0x000fe20000004100 */
[----:B------:R-:W-:Y:S02]  /*e520*/  SHF.R.U32.HI R38, RZ, 0x10, R19 ;  /* 0x00000010ff267819 */ /* 0x000fe40000011613 */
[----:B------:R-:W-:Y:S01]  /*e530*/  SHF.R.U32.HI R31, RZ, 0x10, R17 ;  /* 0x00000010ff1f7819 */ /* 0x000fe20000011611 */
[----:B-1----:R-:W1:Y:S01]  /*e540*/  LDS.128 R24, [R35+0x100] ;  /* 0x0001000023187984 */ /* 0x002e620000000c00 */
[----:B------:R-:W-:Y:S01]  /*e550*/  SHF.R.U64 R43, R8, 0x10, R9 ;  /* 0x00000010082b7819 */ /* 0x000fe20000001209 */
[----:B------:R-:W-:Y:S01]  /*e560*/  HADD2.F32 R9, -RZ, R74.H0_H0 ;  /* 0x2000004aff097230 */ /* 0x000fe20000004100 */
[--C-:B------:R-:W-:Y:S01]  /*e570*/  SHF.R.U32.HI R32, RZ, 0x10, R11.reuse ;  /* 0x00000010ff207819 */ /* 0x100fe2000001160b */
[----:B------:R-:W-:Y:S01]  /*e580*/  HADD2.F32 R59, -RZ, R31.H0_H0 ;  /* 0x2000001fff3b7230 */ /* 0x000fe20000004100 */
[----:B------:R-:W-:Y:S01]  /*e590*/  SHF.R.U64 R40, R10, 0x10, R11 ;  /* 0x000000100a287819 */ /* 0x000fe2000000120b */
[----:B------:R-:W-:Y:S01]  /*e5a0*/  HADD2.F32 R58, -RZ, R38.H0_H0 ;  /* 0x20000026ff3a7230 */ /* 0x000fe20000004100 */
[----:B------:R-:W-:Y:S01]  /*e5b0*/  SHF.R.U64 R57, R16, 0x10, R17 ;  /* 0x0000001010397819 */ /* 0x000fe20000001211 */
[----:B------:R-:W-:-:S02]  /*e5c0*/  HADD2.F32 R38, -RZ, R56.H0_H0 ;  /* 0x20000038ff267230 */ /* 0x000fc40000004100 */
[--C-:B-1----:R-:W-:Y:S02]  /*e5d0*/  HADD2.F32 R4, -RZ, R25.reuse.H0_H0 ;  /* 0x20000019ff047230 */ /* 0x102fe40000004100 */
[----:B------:R-:W-:Y:S02]  /*e5e0*/  HADD2.F32 R3, -RZ, R25.H1_H1 ;  /* 0x30000019ff037230 */ /* 0x000fe40000004100 */
[--C-:B------:R-:W-:Y:S01]  /*e5f0*/  HADD2.F32 R6, -RZ, R24.reuse.H0_H0 ;  /* 0x20000018ff067230 */ /* 0x100fe20000004100 */
[----:B------:R-:W-:Y:S01]  /*e600*/  FMUL.FTZ R36, R4, R2 ;  /* 0x0000000204247220 */ /* 0x000fe20000410000 */
[----:B------:R-:W-:Y:S02]  /*e610*/  HADD2.F32 R11, -RZ, R27.H0_H0 ;  /* 0x2000001bff0b7230 */ /* 0x000fe40000004100 */
[----:B------:R-:W-:Y:S02]  /*e620*/  HADD2.F32 R17, -RZ, R24.H1_H1 ;  /* 0x30000018ff117230 */ /* 0x000fe40000004100 */
[----:B------:R-:W-:-:S02]  /*e630*/  HADD2.F32 R24, -RZ, R32.H0_H0 ;  /* 0x20000020ff187230 */ /* 0x000fc40000004100 */
[--C-:B------:R-:W-:Y:S02]  /*e640*/  HADD2.F32 R16, -RZ, R26.reuse.H0_H0 ;  /* 0x2000001aff107230 */ /* 0x100fe40000004100 */
[----:B------:R-:W-:Y:S02]  /*e650*/  HADD2.F32 R10, -RZ, R27.H1_H1 ;  /* 0x3000001bff0a7230 */ /* 0x000fe40000004100 */
[----:B------:R-:W-:Y:S01]  /*e660*/  HADD2.F32 R15, -RZ, R26.H1_H1 ;  /* 0x3000001aff0f7230 */ /* 0x000fe20000004100 */
[----:B--2---:R-:W1:Y:S02]  /*e670*/  LDS.128 R20, [R64] ;  /* 0x0000000040147984 */ /* 0x004e640000000c00 */
[----:B-1----:R-:W-:Y:S02]  /*e680*/  HADD2.F32 R29, -RZ, R21.H0_H0 ;  /* 0x20000015ff1d7230 */ /* 0x002fe40000004100 */
[--C-:B------:R-:W-:Y:S02]  /*e690*/  HADD2.F32 R19, -RZ, R23.reuse.H0_H0 ;  /* 0x20000017ff137230 */ /* 0x100fe40000004100 */
[----:B------:R-:W-:Y:S01]  /*e6a0*/  HADD2.F32 R18, -RZ, R23.H1_H1 ;  /* 0x30000017ff127230 */ /* 0x000fe20000004100 */
[----:B------:R-:W-:Y:S01]  /*e6b0*/  FMUL.FTZ R8, R29, R2 ;  /* 0x000000021d087220 */ /* 0x000fe20000410000 */
[----:B------:R-:W-:-:S02]  /*e6c0*/  HADD2.F32 R21, -RZ, R21.H1_H1 ;  /* 0x30000015ff157230 */ /* 0x000fc40000004100 */
[----:B------:R-:W-:Y:S01]  /*e6d0*/  HADD2.F32 R23, -RZ, R5.H0_H0 ;  /* 0x20000005ff177230 */ /* 0x000fe20000004100 */
[----:B------:R-:W-:Y:S01]  /*e6e0*/  FFMA.FTZ R42, R4, R9, R8 ;  /* 0x00000009042a7223 */ /* 0x000fe20000010008 */
[----:B------:R-:W-:Y:S02]  /*e6f0*/  HADD2.F32 R28, -RZ, R20.H0_H0 ;  /* 0x20000014ff1c7230 */ /* 0x000fe40000004100 */
[----:B------:R-:W-:Y:S01]  /*e700*/  HADD2.F32 R5, -RZ, R73.H1_H1 ;  /* 0x30000049ff057230 */ /* 0x000fe20000004100 */
[-C--:B------:R-:W-:Y:S01]  /*e710*/  FMUL.FTZ R2, R21, R23.reuse ;  /* 0x0000001715027220 */ /* 0x080fe20000410000 */
[----:B------:R-:W-:Y:S01]  /*e720*/  HADD2.F32 R8, -RZ, R74.H1_H1 ;  /* 0x3000004aff087230 */ /* 0x000fe20000004100 */
[C---:B------:R-:W-:Y:S01]  /*e730*/  FMUL.FTZ R34, R3.reuse, R23 ;  /* 0x0000001703227220 */ /* 0x040fe20000410000 */
[----:B------:R-:W-:Y:S01]  /*e740*/  HADD2.F32 R30, -RZ, R20.H1_H1 ;  /* 0x30000014ff1e7230 */ /* 0x000fe20000004100 */
[----:B------:R-:W-:Y:S01]  /*e750*/  FMUL.FTZ R4, R28, R5 ;  /* 0x000000051c047220 */ /* 0x000fe20000410000 */
[----:B------:R-:W-:Y:S01]  /*e760*/  HADD2.F32 R20, -RZ, R22.H0_H0 ;  /* 0x20000016ff147230 */ /* 0x000fe20000004100 */
[----:B------:R-:W-:Y:S01]  /*e770*/  FFMA.FTZ R41, R3, R59, R2 ;  /* 0x0000003b03297223 */ /* 0x000fe20000010002 */
[--C-:B------:R-:W-:Y:S01]  /*e780*/  HADD2.F32 R2, -RZ, R75.reuse.H1_H1 ;  /* 0x3000004bff027230 */ /* 0x100fe20000004100 */
[C---:B------:R-:W-:Y:S01]  /*e790*/  FFMA.FTZ R37, R6.reuse, R8, R4 ;  /* 0x0000000806257223 */ /* 0x040fe20000010004 */
[----:B------:R-:W-:Y:S01]  /*e7a0*/  HADD2.F32 R3, -RZ, R75.H0_H0 ;  /* 0x2000004bff037230 */ /* 0x000fe20000004100 */
[----:B------:R-:W-:Y:S01]  /*e7b0*/  FMUL.FTZ R33, R6, R5 ;  /* 0x0000000506217220 */ /* 0x000fe20000410000 */
[--C-:B------:R-:W-:Y:S01]  /*e7c0*/  HADD2.F32 R4, -RZ, R80.reuse.H0_H0 ;  /* 0x20000050ff047230 */ /* 0x100fe20000004100 */
[----:B------:R-:W-:Y:S01]  /*e7d0*/  FMUL.FTZ R6, R19, R2 ;  /* 0x0000000213067220 */ /* 0x000fe20000410000 */
[----:B------:R-:W-:Y:S01]  /*e7e0*/  HADD2.F32 R5, -RZ, R80.H1_H1 ;  /* 0x30000050ff057230 */ /* 0x000fe20000004100 */
[----:B------:R-:W-:Y:S01]  /*e7f0*/  FMUL.FTZ R23, R20, R3 ;  /* 0x0000000314177220 */ /* 0x000fe20000410000 */
[----:B------:R-:W-:Y:S01]  /*e800*/  HADD2.F32 R22, -RZ, R22.H1_H1 ;  /* 0x30000016ff167230 */ /* 0x000fe20000004100 */
[C---:B------:R-:W-:Y:S01]  /*e810*/  FFMA.FTZ R27, R11.reuse, R4, R6 ;  /* 0x000000040b1b7223 */ /* 0x040fe20000010006 */
[----:B------:R-:W-:Y:S01]  /*e820*/  HADD2.F32 R6, -RZ, R43.H0_H0 ;  /* 0x2000002bff067230 */ /* 0x000fe20000004100 */
[----:B------:R-:W-:Y:S01]  /*e830*/  FMUL.FTZ R25, R11, R2 ;  /* 0x000000020b197220 */ /* 0x000fe20000410000 */
[----:B------:R-:W-:Y:S01]  /*e840*/  HADD2.F32 R11, -RZ, R40.H0_H0 ;  /* 0x20000028ff0b7230 */ /* 0x000fe20000004100 */
[----:B------:R-:W-:Y:S01]  /*e850*/  FMUL.FTZ R2, R18, R24 ;  /* 0x0000001812027220 */ /* 0x000fe20000410000 */
[----:B------:R-:W-:Y:S01]  /*e860*/  HADD2.F32 R40, -RZ, R57.H0_H0 ;  /* 0x20000039ff287230 */ /* 0x000fe20000004100 */
[----:B------:R-:W-:-:S02]  /*e870*/  FFMA.FTZ R39, R16, R5, R23 ;  /* 0x0000000510277223 */ /* 0x000fc40000010017 */
[----:B------:R-:W-:Y:S02]  /*e880*/  FMUL.FTZ R31, R16, R3 ;  /* 0x00000003101f7220 */ /* 0x000fe40000410000 */
[C---:B------:R-:W-:Y:S02]  /*e890*/  FMUL.FTZ R23, R10.reuse, R24 ;  /* 0x000000180a177220 */ /* 0x040fe40000410000 */
[----:B------:R-:W-:Y:S02]  /*e8a0*/  FFMA.FTZ R24, R10, R58, R2 ;  /* 0x0000003a0a187223 */ /* 0x000fe40000010002 */
[-C--:B------:R-:W-:Y:S02]  /*e8b0*/  FMUL.FTZ R3, R30, R6.reuse ;  /* 0x000000061e037220 */ /* 0x080fe40000410000 */
[----:B------:R-:W-:Y:S02]  /*e8c0*/  FMUL.FTZ R2, R22, R11 ;  /* 0x0000000b16027220 */ /* 0x000fe40000410000 */
[----:B------:R-:W-:-:S02]  /*e8d0*/  FMUL.FTZ R16, R17, R6 ;  /* 0x0000000611107220 */ /* 0x000fc40000410000 */
[----:B------:R-:W-:Y:S02]  /*e8e0*/  FMUL.FTZ R11, R15, R11 ;  /* 0x0000000b0f0b7220 */ /* 0x000fe40000410000 */
        /* <DEDUP_REMOVED lines=20> */
.L_x_1606:
[----:B------:R-:W-:Y:S05]  /*ea30*/  BSYNC B0 ;  /* 0x0000000000007941 */ /* 0x000fea0003800000 */
.L_x_1605:
        /* <DEDUP_REMOVED lines=28> */
[----:B------:R-:W-:Y:S01]  /*ec00*/  SHF.R.U32.HI R29, RZ, 0x10, R47 ;  /* 0x00000010ff1d7819 */ /* 0x000fe2000001162f */
[----:B-1----:R-:W1:Y:S01]  /*ec10*/  LDS.128 R16, [R31+0x100] ;  /* 0x000100001f107984 */ /* 0x002e620000000c00 */
[----:B------:R-:W-:Y:S02]  /*ec20*/  SHF.R.U32.HI R32, RZ, 0x10, R51 ;  /* 0x00000010ff207819 */ /* 0x000fe40000011633 */
[----:B------:R-:W-:Y:S01]  /*ec30*/  SHF.R.U64 R38, R46, 0x10, R47 ;  /* 0x000000102e267819 */ /* 0x000fe2000000122f */
[----:B------:R-:W-:Y:S01]  /*ec40*/  HADD2.F32 R28, -RZ, R29.H0_H0 ;  /* 0x2000001dff1c7230 */ /* 0x000fe20000004100 */
[----:B------:R-:W-:Y:S01]  /*ec50*/  SHF.R.U64 R43, R48, 0x10, R49 ;  /* 0x00000010302b7819 */ /* 0x000fe20000001231 */
[----:B------:R-:W-:Y:S01]  /*ec60*/  HADD2.F32 R44, -RZ, R32.H0_H0 ;  /* 0x20000020ff2c7230 */ /* 0x000fe20000004100 */
[----:B------:R-:W-:-:S03]  /*ec70*/  SHF.R.U64 R42, R50, 0x10, R51 ;  /* 0x00000010322a7819 */ /* 0x000fc60000001233 */
[----:B------:R-:W-:Y:S02]  /*ec80*/  HADD2.F32 R43, -RZ, R43.H0_H0 ;  /* 0x2000002bff2b7230 */ /* 0x000fe40000004100 */
[--C-:B-1----:R-:W-:Y:S02]  /*ec90*/  HADD2.F32 R4, -RZ, R17.reuse.H0_H0 ;  /* 0x20000011ff047230 */ /* 0x102fe40000004100 */
[----:B------:R-:W-:Y:S02]  /*eca0*/  HADD2.F32 R3, -RZ, R17.H1_H1 ;  /* 0x30000011ff037230 */ /* 0x000fe40000004100 */
[----:B------:R-:W-:Y:S01]  /*ecb0*/  HADD2.F32 R17, -RZ, R16.H1_H1 ;  /* 0x30000010ff117230 */ /* 0x000fe20000004100 */
[----:B------:R-:W-:Y:S01]  /*ecc0*/  FMUL.FTZ R35, R4, R2 ;  /* 0x0000000204237220 */ /* 0x000fe20000410000 */
[----:B------:R-:W-:Y:S01]  /*ecd0*/  HADD2.F32 R15, -RZ, R18.H1_H1 ;  /* 0x30000012ff0f7230 */ /* 0x000fe20000004100 */
[----:B--2---:R-:W1:Y:S02]  /*ece0*/  LDS.128 R8, [R56] ;  /* 0x0000000038087984 */ /* 0x004e640000000c00 */
[----:B-1----:R-:W-:-:S02]  /*ecf0*/  HADD2.F32 R22, -RZ, R10.H0_H0 ;  /* 0x2000000aff167230 */ /* 0x002fc40000004100 */
[----:B------:R-:W-:Y:S02]  /*ed00*/  HADD2.F32 R25, -RZ, R10.H1_H1 ;  /* 0x3000000aff197230 */ /* 0x000fe40000004100 */
[--C-:B------:R-:W-:Y:S02]  /*ed10*/  HADD2.F32 R26, -RZ, R9.reuse.H0_H0 ;  /* 0x20000009ff1a7230 */ /* 0x100fe40000004100 */
[----:B------:R-:W-:Y:S02]  /*ed20*/  HADD2.F32 R10, -RZ, R16.H0_H0 ;  /* 0x20000010ff0a7230 */ /* 0x000fe40000004100 */
[----:B------:R-:W-:Y:S01]  /*ed30*/  HADD2.F32 R16, -RZ, R18.H0_H0 ;  /* 0x20000012ff107230 */ /* 0x000fe20000004100 */
[----:B------:R-:W-:Y:S01]  /*ed40*/  FMUL.FTZ R6, R26, R2 ;  /* 0x000000021a067220 */ /* 0x000fe20000410000 */
[----:B------:R-:W-:Y:S02]  /*ed50*/  HADD2.F32 R23, -RZ, R9.H1_H1 ;  /* 0x30000009ff177230 */ /* 0x000fe40000004100 */
[----:B------:R-:W-:-:S02]  /*ed60*/  HADD2.F32 R18, -RZ, R5.H0_H0 ;  /* 0x20000005ff127230 */ /* 0x000fc40000004100 */
[--C-:B------:R-:W-:Y:S02]  /*ed70*/  HADD2.F32 R24, -RZ, R8.reuse.H0_H0 ;  /* 0x20000008ff187230 */ /* 0x100fe40000004100 */
[----:B------:R-:W-:Y:S01]  /*ed80*/  HADD2.F32 R27, -RZ, R8.H1_H1 ;  /* 0x30000008ff1b7230 */ /* 0x000fe20000004100 */
[-C--:B------:R-:W-:Y:S01]  /*ed90*/  FMUL.FTZ R2, R23, R18.reuse ;  /* 0x0000001217027220 */ /* 0x080fe20000410000 */
[----:B------:R-:W-:Y:S01]  /*eda0*/  HADD2.F32 R8, -RZ, R85.H0_H0 ;  /* 0x20000055ff087230 */ /* 0x000fe20000004100 */
[C---:B------:R-:W-:Y:S01]  /*edb0*/  FMUL.FTZ R34, R3.reuse, R18 ;  /* 0x0000001203227220 */ /* 0x040fe20000410000 */
[----:B------:R-:W-:Y:S01]  /*edc0*/  HADD2.F32 R5, -RZ, R84.H1_H1 ;  /* 0x30000054ff057230 */ /* 0x000fe20000004100 */
[----:B------:R-:W-:Y:S01]  /*edd0*/  FFMA.FTZ R39, R3, R45, R2 ;  /* 0x0000002d03277223 */ /* 0x000fe20000010002 */
[----:B------:R-:W-:Y:S01]  /*ede0*/  HADD2.F32 R21, -RZ, R11.H0_H0 ;  /* 0x2000000bff157230 */ /* 0x000fe20000004100 */
[----:B------:R-:W-:Y:S01]  /*edf0*/  FFMA.FTZ R40, R4, R8, R6 ;  /* 0x0000000804287223 */ /* 0x000fe20000010006 */
[----:B------:R-:W-:Y:S01]  /*ee00*/  HADD2.F32 R6, -RZ, R85.H1_H1 ;  /* 0x30000055ff067230 */ /* 0x000fe20000004100 */
[-C--:B------:R-:W-:Y:S01]  /*ee10*/  FMUL.FTZ R4, R24, R5.reuse ;  /* 0x0000000518047220 */ /* 0x080fe20000410000 */
[----:B------:R-:W-:Y:S01]  /*ee20*/  HADD2.F32 R2, -RZ, R87.H1_H1 ;  /* 0x30000057ff027230 */ /* 0x000fe20000004100 */
[C---:B------:R-:W-:Y:S01]  /*ee30*/  FMUL.FTZ R33, R10.reuse, R5 ;  /* 0x000000050a217220 */ /* 0x040fe20000410000 */
[----:B------:R-:W-:Y:S01]  /*ee40*/  HADD2.F32 R20, -RZ, R11.H1_H1 ;  /* 0x3000000bff147230 */ /* 0x000fe20000004100 */
[----:B------:R-:W-:Y:S01]  /*ee50*/  FFMA.FTZ R36, R10, R6, R4 ;  /* 0x000000060a247223 */ /* 0x000fe20000010004 */
[----:B------:R-:W-:Y:S01]  /*ee60*/  HADD2.F32 R11, -RZ, R19.H0_H0 ;  /* 0x20000013ff0b7230 */ /* 0x000fe20000004100 */
[----:B------:R-:W-:Y:S01]  /*ee70*/  FMUL.FTZ R10, R21, R2 ;  /* 0x00000002150a7220 */ /* 0x000fe20000410000 */
[----:B------:R-:W-:-:S02]  /*ee80*/  HADD2.F32 R4, -RZ, R88.H0_H0 ;  /* 0x20000058ff047230 */ /* 0x000fc40000004100 */
[----:B------:R-:W-:Y:S02]  /*ee90*/  HADD2.F32 R3, -RZ, R87.H0_H0 ;  /* 0x20000057ff037230 */ /* 0x000fe40000004100 */
[----:B------:R-:W-:Y:S01]  /*eea0*/  HADD2.F32 R9, -RZ, R19.H1_H1 ;  /* 0x30000013ff097230 */ /* 0x000fe20000004100 */
[C---:B------:R-:W-:Y:S01]  /*eeb0*/  FMUL.FTZ R19, R11.reuse, R2 ;  /* 0x000000020b137220 */ /* 0x040fe20000410000 */
[----:B------:R-:W-:Y:S01]  /*eec0*/  HADD2.F32 R5, -RZ, R88.H1_H1 ;  /* 0x30000058ff057230 */ /* 0x000fe20000004100 */
[----:B------:R-:W-:Y:S01]  /*eed0*/  FFMA.FTZ R29, R11, R4, R10 ;  /* 0x000000040b1d7223 */ /* 0x000fe2000001000a */
[----:B------:R-:W-:Y:S01]  /*eee0*/  HADD2.F32 R11, -RZ, R41.H0_H0 ;  /* 0x20000029ff0b7230 */ /* 0x000fe20000004100 */
[-C--:B------:R-:W-:Y:S01]  /*eef0*/  FMUL.FTZ R18, R22, R3.reuse ;  /* 0x0000000316127220 */ /* 0x080fe20000410000 */
[----:B------:R-:W-:Y:S01]  /*ef00*/  HADD2.F32 R10, -RZ, R38.H0_H0 ;  /* 0x20000026ff0a7230 */ /* 0x000fe20000004100 */
[----:B------:R-:W-:Y:S01]  /*ef10*/  FMUL.FTZ R2, R20, R28 ;  /* 0x0000001c14027220 */ /* 0x000fe20000410000 */
[----:B------:R-:W-:Y:S01]  /*ef20*/  HADD2.F32 R38, -RZ, R42.H0_H0 ;  /* 0x2000002aff267230 */ /* 0x000fe20000004100 */
[----:B------:R-:W-:-:S02]  /*ef30*/  FMUL.FTZ R30, R16, R3 ;  /* 0x00000003101e7220 */ /* 0x000fc40000410000 */
[----:B------:R-:W-:Y:S02]  /*ef40*/  FFMA.FTZ R37, R16, R5, R18 ;  /* 0x0000000510257223 */ /* 0x000fe40000010012 */
[----:B------:R-:W-:Y:S02]  /*ef50*/  FFMA.FTZ R18, R9, R44, R2 ;  /* 0x0000002c09127223 */ /* 0x000fe40000010002 */
[-C--:B------:R-:W-:Y:S02]  /*ef60*/  FMUL.FTZ R3, R27, R11.reuse ;  /* 0x0000000b1b037220 */ /* 0x080fe40000410000 */
[----:B------:R-:W-:Y:S02]  /*ef70*/  FMUL.FTZ R16, R9, R28 ;  /* 0x0000001c09107220 */ /* 0x000fe40000410000 */
        /* <DEDUP_REMOVED lines=23> */
.L_x_1608:
[----:B------:R-:W-:Y:S05]  /*f0f0*/  BSYNC B0 ;  /* 0x0000000000007941 */ /* 0x000fea0003800000 */
.L_x_1607:
[----:B------:R-:W-:-:S04]  /*f100*/  IADD3 R2, R82, 0x60, RZ ;  /* 0x0000006052027810 */ /* 0x000fc80007ffe0ff */
        /* <DEDUP_REMOVED lines=22> */
[----:B-1----:R-:W-:Y:S01]  /*f270*/  SHF.L.U32 R31, R2, 0x1, RZ ;  /* 0x00000001021f7819 */ /* 0x002fe200000006ff */
[----:B------:R-:W-:Y:S01]  /*f280*/  HADD2.F32 R2, -RZ, R89.H0_H0 ;  /* 0x20000059ff027230 */ /* 0x000fe20000004100 */
[----:B------:R-:W-:Y:S01]  /*f290*/  SHF.R.U32.HI R29, RZ, 0x10, R55 ;  /* 0x00000010ff1d7819 */ /* 0x000fe20000011637 */
[----:B------:R-:W-:Y:S01]  /*f2a0*/  HADD2.F32 R45, -RZ, R28.H0_H0 ;  /* 0x2000001cff2d7230 */ /* 0x000fe20000004100 */
[----:B------:R-:W-:Y:S01]  /*f2b0*/  SHF.R.U64 R36, R52, 0x10, R53 ;  /* 0x0000001034247819 */ /* 0x000fe20000001235 */
[----:B------:R-:W1:Y:S01]  /*f2c0*/  LDS.128 R16, [R31+0x100] ;  /* 0x000100001f107984 */ /* 0x000e620000000c00 */
[----:B------:R-:W-:Y:S01]  /*f2d0*/  SHF.R.U32.HI R32, RZ, 0x10, R63 ;  /* 0x00000010ff207819 */ /* 0x000fe2000001163f */
[----:B------:R-:W-:Y:S01]  /*f2e0*/  HADD2.F32 R28, -RZ, R29.H0_H0 ;  /* 0x2000001dff1c7230 */ /* 0x000fe20000004100 */
[----:B------:R-:W-:-:S02]  /*f2f0*/  SHF.R.U64 R37, R54, 0x10, R55 ;  /* 0x0000001036257819 */ /* 0x000fc40000001237 */
[----:B------:R-:W-:Y:S01]  /*f300*/  SHF.R.U64 R43, R60, 0x10, R61 ;  /* 0x000000103c2b7819 */ /* 0x000fe2000000123d */
[----:B------:R-:W-:Y:S01]  /*f310*/  HADD2.F32 R44, -RZ, R32.H0_H0 ;  /* 0x20000020ff2c7230 */ /* 0x000fe20000004100 */
[----:B------:R-:W-:Y:S01]  /*f320*/  SHF.R.U64 R41, R62, 0x10, R63 ;  /* 0x000000103e297819 */ /* 0x000fe2000000123f */
        /* <DEDUP_REMOVED lines=17> */
[--C-:B------:R-:W-:Y:S01]  /*f440*/  HADD2.F32 R8, -RZ, R90.reuse.H0_H0 ;  /* 0x2000005aff087230 */ /* 0x100fe20000004100 */
        /* <DEDUP_REMOVED lines=24> */
[C---:B------:R-:W-:Y:S01]  /*f5d0*/  FMUL.FTZ R30, R16.reuse, R3 ;  /* 0x00000003101e7220 */ /* 0x040fe20000410000 */
[----:B------:R-:W-:Y:S01]  /*f5e0*/  HADD2.F32 R36, -RZ, R41.H0_H0 ;  /* 0x20000029ff247230 */ /* 0x000fe20000004100 */
[----:B------:R-:W-:-:S02]  /*f5f0*/  FFMA.FTZ R39, R16, R5, R18 ;  /* 0x0000000510277223 */ /* 0x000fc40000010012 */
[----:B------:R-:W-:Y:S02]  /*f600*/  FFMA.FTZ R18, R9, R44, R2 ;  /* 0x0000002c09127223 */ /* 0x000fe40000010002 */
[-C--:B------:R-:W-:Y:S02]  /*f610*/  FMUL.FTZ R3, R27, R11.reuse ;  /* 0x0000000b1b037220 */ /* 0x080fe40000410000 */
[----:B------:R-:W-:Y:S02]  /*f620*/  FMUL.FTZ R16, R9, R28 ;  /* 0x0000001c09107220 */ /* 0x000fe40000410000 */
[-C--:B------:R-:W-:Y:S02]  /*f630*/  FMUL.FTZ R2, R25, R10.reuse ;  /* 0x0000000a19027220 */ /* 0x080fe40000410000 */
[----:B------:R-:W-:Y:S02]  /*f640*/  FMUL.FTZ R11, R17, R11 ;  /* 0x0000000b110b7220 */ /* 0x000fe40000410000 */
[----:B------:R-:W-:-:S02]  /*f650*/  FMUL.FTZ R9, R15, R10 ;  /* 0x0000000a0f097220 */ /* 0x000fc40000410000 */
[----:B------:R-:W-:Y:S02]  /*f660*/  FFMA.FTZ R28, R17, R37, R3 ;  /* 0x00000025111c7223 */ /* 0x000fe40000010003 */
        /* <DEDUP_REMOVED lines=19> */
.L_x_1596:
[----:B------:R-:W-:Y:S05]  /*f7a0*/  BSYNC B2 ;  /* 0x0000000000027941 */ /* 0x000fea0003800000 */
.L_x_1574:
[----:B------:R-:W-:Y:S01]  /*f7b0*/  BAR.SYNC.DEFER_BLOCKING 0x0 ;  /* 0x0000000000007b1d */ /* 0x000fe20000010000 */
[----:B-1----:R-:W-:Y:S01]  /*f7c0*/  IMAD R4, R94, c[0x0][0x208], RZ ;  /* 0x000082005e047a24 */ /* 0x002fe200078e02ff */
[----:B------:R-:W-:Y:S01]  /*f7d0*/  ISETP.GE.AND P1, PT, R76, c[0x0][0x1d4], PT ;  /* 0x000075004c007a0c */ /* 0x000fe20003f26270 */
[----:B------:R-:W-:Y:S01]  /*f7e0*/  IMAD.WIDE.U32 R2, R239, c[0x0][0x208], RZ ;  /* 0x00008200ef027a25 */ /* 0x000fe200078e00ff */
[----:B------:R-:W-:-:S02]  /*f7f0*/  IADD3 R207, R202, 0x20, RZ ;  /* 0x00000020cacf7810 */ /* 0x000fc40007ffe0ff */
[----:B------:R-:W-:Y:S01]  /*f800*/  SHF.L.U64.HI R231, R76, 0x1, R77 ;  /* 0x000000014ce77819 */ /* 0x000fe2000001024d */
[----:B------:R-:W-:Y:S01]  /*f810*/  IMAD R4, R239, c[0x0][0x20c], R4 ;  /* 0x00008300ef047a24 */ /* 0x000fe200078e0204 */
[----:B------:R-:W-:Y:S01]  /*f820*/  ISETP.GE.AND P2, PT, R226, c[0x0][0x1d4], PT ;  /* 0x00007500e2007a0c */ /* 0x000fe20003f46270 */
[----:B------:R-:W-:Y:S01]  /*f830*/  IMAD.WIDE.U32 R8, R86, c[0x0][0x210], RZ ;  /* 0x0000840056087a25 */ /* 0x000fe200078e00ff */
[----:B------:R-:W-:Y:S01]  /*f840*/  SHF.L.U64.HI R232, R226, 0x1, R98 ;  /* 0x00000001e2e87819 */ /* 0x000fe20000010262 */
[----:B------:R-:W1:Y:S01]  /*f850*/  S2R R15, SR_TID.X ;  /* 0x00000000000f7919 */ /* 0x000e620000002100 */
[----:B------:R-:W-:Y:S01]  /*f860*/  BSSY B0, `(.L_x_1609) ;  /* 0x0000061000007945 */ /* 0x000fe20003800000 */
[----:B------:R-:W-:Y:S02]  /*f870*/  IMAD.IADD R3, R3, 0x1, R4 ;  /* 0x0000000103037824 */ /* 0x000fe400078e0204 */
[----:B------:R-:W-:Y:S01]  /*f880*/  IMAD R4, R93, c[0x0][0x218], RZ ;  /* 0x000086005d047a24 */ /* 0x000fe200078e02ff */
[----:B------:R-:W-:Y:S01]  /*f890*/  STL.64 [R1+0x18], R8 ;  /* 0x0000180801007387 */ /* 0x000fe20000100a00 */
        /* <DEDUP_REMOVED lines=9> */
[----:B------:R-:W-:Y:S02]  /*f930*/  IMAD.IADD R4, R124, 0x1, -R82 ;  /* 0x000000017c047824 */ /* 0x000fe400078e0a52 */
[----:B------:R-:W-:Y:S03]  /*f940*/  LDSM.16.M88.4 R176, [R224] ;  /* 0x00000000e0b0783b */ /* 0x000fe60000000200 */
[----:B------:R-:W-:Y:S01]  /*f950*/  ISETP.LT.OR P4, PT, R4, 0x1, P2 ;  /* 0x000000010400780c */ /* 0x000fe20001781670 */
[----:B------:R-:W-:Y:S04]  /*f960*/  LDSM.16.M88.4 R180, [R223] ;  /* 0x00000000dfb4783b */ /* 0x000fe80000000200 */
[----:B------:R-:W-:Y:S04]  /*f970*/  LDSM.16.M88.4 R184, [R221+0x4000] ;  /* 0x00400000ddb8783b */ /* 0x000fe80000000200 */
[----:B------:R-:W-:Y:S04]  /*f980*/  LDSM.16.M88.4 R188, [R222+0x4000] ;  /* 0x00400000debc783b */ /* 0x000fe80000000200 */
[----:B------:R-:W-:Y:S04]  /*f990*/  LDSM.16.M88.4 R192, [R224+0x4000] ;  /* 0x00400000e0c0783b */ /* 0x000fe80000000200 */
[----:B------:R-:W-:Y:S04]  /*f9a0*/  LDSM.16.M88.4 R196, [R223+0x4000] ;  /* 0x00400000dfc4783b */ /* 0x000fe80000000200 */
[----:B------:R-:W-:Y:S06]  /*f9b0*/  BAR.SYNC.DEFER_BLOCKING 0x0 ;  /* 0x0000000000007b1d */ /* 0x000fec0000010000 */
[----:B------:R2:W-:Y:S01]  /*f9c0*/  STL [R1+0x20], R5 ;  /* 0x0000200501007387 */ /* 0x0005e20000100800 */
[----:B------:R-:W-:-:S04]  /*f9d0*/  DEPBAR.LE SB0, 0x0 ;  /* 0x000080000000791a */ /* 0x000fc80000000000 */
[----:B------:R-:W-:Y:S01]  /*f9e0*/  BAR.SYNC.DEFER_BLOCKING 0x0 ;  /* 0x0000000000007b1d */ /* 0x000fe20000010000 */
[----:B--2---:R-:W-:-:S04]  /*f9f0*/  LEA R5, P0, R2, c[0x0][0x1f8], 0x1 ;  /* 0x00007e0002057a11 */ /* 0x004fc800078008ff */
[----:B------:R-:W-:Y:S01]  /*fa00*/  LEA.HI.X R2, R2, c[0x0][0x1fc], R3, 0x1, P0 ;  /* 0x00007f0002027a11 */ /* 0x000fe200000f0c03 */
[----:B------:R-:W-:Y:S01]  /*fa10*/  SHFL.IDX PT, R10, R5, 0x1, 0x181f ;  /* 0x00381f00050a7f89 */ /* 0x000fe200000e0000 */
[----:B------:R-:W-:-:S03]  /*fa20*/  LOP3.LUT P0, RZ, R83, 0x2, RZ, 0xc0, !PT ;  /* 0x0000000253ff7812 */ /* 0x000fc6000780c0ff */
[----:B------:R-:W2:Y:S04]  /*fa30*/  SHFL.IDX PT, R3, R5, RZ, 0x181f ;  /* 0x00181fff05037589 */ /* 0x000ea800000e0000 */
[----:B------:R-:W3:Y:S04]  /*fa40*/  SHFL.IDX PT, R6, R2, RZ, 0x181f ;  /* 0x00181fff02067589 */ /* 0x000ee800000e0000 */
[----:B------:R-:W4:Y:S02]  /*fa50*/  SHFL.IDX PT, R11, R2, 0x1, 0x181f ;  /* 0x00381f00020b7f89 */ /* 0x000f2400000e0000 */
[----:B------:R-:W-:-:S02]  /*fa60*/  @P0 IADD3 R207, R202, -0x20, RZ ;  /* 0xffffffe0cacf0810 */ /* 0x000fc40007ffe0ff */
[----:B------:R-:W-:Y:S01]  /*fa70*/  ISETP.LT.OR P0, PT, R4, 0x1, P1 ;  /* 0x000000010400780c */ /* 0x000fe20000f01670 */
[----:B------:R-:W-:Y:S01]  /*fa80*/  LDSM.16.M88.4 R24, [R202] ;  /* 0x00000000ca18783b */ /* 0x000fe20000000200 */
[C---:B------:R-:W-:Y:S02]  /*fa90*/  IADD3 R220, R207.reuse, 0x3000, RZ ;  /* 0x00003000cfdc7810 */ /* 0x040fe40007ffe0ff */
[C---:B------:R-:W-:Y:S01]  /*faa0*/  IADD3 R219, R207.reuse, 0x2800, RZ ;  /* 0x00002800cfdb7810 */ /* 0x040fe20007ffe0ff */
[----:B------:R-:W-:Y:S01]  /*fab0*/  LDSM.16.M88.4 R16, [R202+0x800] ;  /* 0x00080000ca10783b */ /* 0x000fe20000000200 */
[C---:B------:R-:W-:Y:S02]  /*fac0*/  IADD3 R218, R207.reuse, 0x2000, RZ ;  /* 0x00002000cfda7810 */ /* 0x040fe40007ffe0ff */
[C---:B------:R-:W-:Y:S01]  /*fad0*/  IADD3 R217, R207.reuse, 0x1800, RZ ;  /* 0x00001800cfd97810 */ /* 0x040fe20007ffe0ff */
[----:B------:R-:W-:Y:S01]  /*fae0*/  LDSM.16.M88.4 R56, [R202+0x1000] ;  /* 0x00100000ca38783b */ /* 0x000fe20000000200 */
[----:B------:R-:W-:-:S02]  /*faf0*/  IADD3 R216, R207, 0x1000, RZ ;  /* 0x00001000cfd87810 */ /* 0x000fc40007ffe0ff */
[----:B--2---:R-:W-:Y:S01]  /*fb00*/  IADD3 R8, P3, R3, R230, RZ ;  /* 0x000000e603087210 */ /* 0x004fe20007f7e0ff */
[----:B------:R-:W-:Y:S01]  /*fb10*/  LDSM.16.M88.4 R60, [R202+0x1800] ;  /* 0x00180000ca3c783b */ /* 0x000fe20000000200 */
[----:B------:R-:W-:-:S03]  /*fb20*/  IADD3 R215, R207, 0x800, RZ ;  /* 0x00000800cfd77810 */ /* 0x000fc60007ffe0ff */
[----:B---3--:R-:W-:Y:S01]  /*fb30*/  IMAD.X R9, R6, 0x1, R231, P3 ;  /* 0x0000000106097824 */ /* 0x008fe200018e06e7 */
[----:B------:R-:W-:Y:S01]  /*fb40*/  LDSM.16.M88.4 R84, [R202+0x2000] ;  /* 0x00200000ca54783b */ /* 0x000fe20000000200 */
[----:B------:R-:W-:-:S03]  /*fb50*/  ISETP.LT.OR P3, PT, R4, 0x21, P1 ;  /* 0x000000210400780c */ /* 0x000fc60000f61670 */
[----:B------:R-:W-:Y:S04]  /*fb60*/  LDSM.16.M88.4 R88, [R202+0x2800] ;  /* 0x00280000ca58783b */ /* 0x000fe80000000200 */
[----:B------:R-:W-:Y:S04]  /*fb70*/  LDSM.16.M88.4 R112, [R202+0x3000] ;  /* 0x00300000ca70783b */ /* 0x000fe80000000200 */
[----:B------:R-:W-:Y:S04]  /*fb80*/  LDSM.16.M88.4 R36, [R207] ;  /* 0x00000000cf24783b */ /* 0x000fe80000000200 */
[----:B------:R-:W-:Y:S04]  /*fb90*/  LDSM.16.M88.4 R28, [R207+0x800] ;  /* 0x00080000cf1c783b */ /* 0x000fe80000000200 */
[----:B------:R-:W-:Y:S04]  /*fba0*/  LDSM.16.M88.4 R68, [R207+0x1000] ;  /* 0x00100000cf44783b */ /* 0x000fe80000000200 */
[----:B------:R-:W-:Y:S04]  /*fbb0*/  LDSM.16.M88.4 R72, [R207+0x1800] ;  /* 0x00180000cf48783b */ /* 0x000fe80000000200 */
[----:B------:R-:W-:Y:S04]  /*fbc0*/  LDSM.16.M88.4 R100, [R207+0x2000] ;  /* 0x00200000cf64783b */ /* 0x000fe80000000200 */
[----:B------:R-:W-:Y:S04]  /*fbd0*/  LDSM.16.M88.4 R108, [R207+0x2800] ;  /* 0x00280000cf6c783b */ /* 0x000fe80000000200 */
[----:B------:R-:W-:Y:S04]  /*fbe0*/  LDSM.16.M88.4 R116, [R207+0x3000] ;  /* 0x00300000cf74783b */ /* 0x000fe80000000200 */
[----:B------:R-:W-:Y:S01]  /*fbf0*/  @!PT LDS RZ, [RZ] ;  /* 0x00000000fffff984 */ /* 0x000fe20000000800 */
[----:B------:R-:W-:Y:S01]  /*fc00*/  @!PT LDS RZ, [RZ] ;  /* 0x00000000fffff984 */ /* 0x000fe20000000800 */
[----:B------:R-:W-:Y:S01]  /*fc10*/  @!PT LDS RZ, [RZ] ;  /* 0x00000000fffff984 */ /* 0x000fe20000000800 */
[----:B------:R2:W-:Y:S02]  /*fc20*/  LDGSTS.E.BYPASS.LTC128B.128 [R227+0x100], [R8.64], !P0 ;  /* 0x0010000008e37fae */ /* 0x0005e4000c101d48 */
[----:B--2---:R-:W-:-:S02]  /*fc30*/  IADD3 R8, P0, R3, R233, RZ ;  /* 0x000000e903087210 */ /* 0x004fc40007f1e0ff */
[----:B------:R-:W2:Y:S03]  /*fc40*/  SHFL.IDX PT, R3, R5, 0x2, 0x181f ;  /* 0x00581f0005037f89 */ /* 0x000ea600000e0000 */
[----:B------:R-:W-:Y:S02]  /*fc50*/  IMAD.X R9, R6, 0x1, R232, P0 ;  /* 0x0000000106097824 */ /* 0x000fe400000e06e8 */
[----:B------:R-:W3:Y:S04]  /*fc60*/  SHFL.IDX PT, R6, R2, 0x2, 0x181f ;  /* 0x00581f0002067f89 */ /* 0x000ee800000e0000 */
[----:B------:R5:W-:Y:S01]  /*fc70*/  LDGSTS.E.BYPASS.LTC128B.128 [R227+0x3900], [R8.64], !P4 ;  /* 0x0390000008e37fae */ /* 0x000be2000e101d48 */
[----:B------:R-:W-:-:S02]  /*fc80*/  ISETP.LT.OR P4, PT, R4, 0x21, P2 ;  /* 0x000000210400780c */ /* 0x000fc40001781670 */
[----:B-----5:R-:W-:-:S05]  /*fc90*/  IADD3 R8, P0, R10, R230, RZ ;  /* 0x000000e60a087210 */ /* 0x020fca0007f1e0ff */
[----:B----4-:R-:W-:-:S05]  /*fca0*/  IMAD.X R9, R11, 0x1, R231, P0 ;  /* 0x000000010b097824 */ /* 0x010fca00000e06e7 */
[----:B------:R4:W-:Y:S02]  /*fcb0*/  LDGSTS.E.BYPASS.LTC128B.128 [R227+0x1100], [R8.64], !P3 ;  /* 0x0110000008e37fae */ /* 0x0009e4000d901d48 */
[----:B----4-:R-:W-:Y:S02]  /*fcc0*/  IADD3 R8, P0, R10, R233, RZ ;  /* 0x000000e90a087210 */ /* 0x010fe40007f1e0ff */
[----:B--2---:R-:W-:-:S03]  /*fcd0*/  IADD3 R10, P3, R3, R230, RZ ;  /* 0x000000e6030a7210 */ /* 0x004fc60007f7e0ff */
[----:B------:R-:W-:Y:S02]  /*fce0*/  IMAD.X R9, R11, 0x1, R232, P0 ;  /* 0x000000010b097824 */ /* 0x000fe400000e06e8 */
[----:B---3--:R-:W-:Y:S01]  /*fcf0*/  IMAD.X R11, R6, 0x1, R231, P3 ;  /* 0x00000001060b7824 */ /* 0x008fe200018e06e7 */
[----:B------:R-:W-:Y:S02]  /*fd00*/  ISETP.LT.OR P3, PT, R4, 0x41, P1 ;  /* 0x000000410400780c */ /* 0x000fe40000f61670 */
[----:B------:R2:W-:Y:S11]  /*fd10*/  LDGSTS.E.BYPASS.LTC128B.128 [R227+0x4900], [R8.64], !P4 ;  /* 0x0490000008e37fae */ /* 0x0005f6000e101d48 */
[----:B------:R3:W-:Y:S01]  /*fd20*/  LDGSTS.E.BYPASS.LTC128B.128 [R227+0x2100], [R10.64], !P3 ;  /* 0x021000000ae37fae */ /* 0x0007e2000d901d48 */
[----:B--2---:R-:W-:-:S05]  /*fd30*/  IADD3 R8, P0, R3, R233, RZ ;  /* 0x000000e903087210 */ /* 0x004fca0007f1e0ff */
[----:B------:R-:W-:Y:S01]  /*fd40*/  IMAD.X R9, R6, 0x1, R232, P0 ;  /* 0x0000000106097824 */ /* 0x000fe200000e06e8 */
[----:B------:R-:W-:-:S13]  /*fd50*/  ISETP.LT.OR P0, PT, R4, 0x41, P2 ;  /* 0x000000410400780c */ /* 0x000fda0001701670 */
[----:B------:R3:W-:Y:S01]  /*fd60*/  LDGSTS.E.BYPASS.LTC128B.128 [R227+0x5900], [R8.64], !P0 ;  /* 0x0590000008e37fae */ /* 0x0007e2000c101d48 */
[----:B-1----:R-:W-:-:S13]  /*fd70*/  ISETP.GT.AND P0, PT, R15, 0x7f, PT ;  /* 0x0000007f0f00780c */ /* 0x002fda0003f04270 */
[----:B------:R-:W-:Y:S05]  /*fd80*/  @P0 BRA `(.L_x_1610) ;  /* 0x000000e000000947 */ /* 0x000fea0003800000 */
[----:B------:R-:W-:Y:S05]  /*fd90*/  BRA.DIV ~URZ, `(.L_x_1611) ;  /* 0x00010d427f007947 */ /* 0x000fea000b800000 */
[----:B------:R1:W2:Y:S04]  /*fda0*/  SHFL.IDX PT, R6, R2, 0x3, 0x181f ;  /* 0x00781f0002067f89 */ /* 0x0002a800000e0000 */
[----:B------:R1:W4:Y:S02]  /*fdb0*/  SHFL.IDX PT, R2, R5, 0x3, 0x181f ;  /* 0x00781f0005027f89 */ /* 0x00032400000e0000 */
.L_x_1728:
[C---:B------:R-:W-:Y:S02]  /*fdc0*/  ISETP.LT.OR P3, PT, R4.reuse, 0x61, P1 ;  /* 0x000000610400780c */ /* 0x040fe40000f61670 */
[----:B------:R-:W-:Y:S02]  /*fdd0*/  ISETP.LT.OR P2, PT, R4, 0x61, P2 ;  /* 0x000000610400780c */ /* 0x000fe40001741670 */
[C---:B----4-:R-:W-:Y:S02]  /*fde0*/  IADD3 R4, P1, R2.reuse, R230, RZ ;  /* 0x000000e602047210 */ /* 0x050fe40007f3e0ff */
[----:B-1----:R-:W-:-:S03]  /*fdf0*/  IADD3 R2, P0, R2, R233, RZ ;  /* 0x000000e902027210 */ /* 0x002fc60007f1e0ff */
[C---:B--2---:R-:W-:Y:S02]  /*fe00*/  IMAD.X R5, R6.reuse, 0x1, R231, P1 ;  /* 0x0000000106057824 */ /* 0x044fe400008e06e7 */
[----:B------:R-:W-:-:S03]  /*fe10*/  IMAD.X R3, R6, 0x1, R232, P0 ;  /* 0x0000000106037824 */ /* 0x000fc600000e06e8 */
[----:B------:R-:W-:Y:S01]  /*fe20*/  @!PT LDS RZ, [RZ] ;  /* 0x00000000fffff984 */ /* 0x000fe20000000800 */
[----:B------:R-:W-:Y:S01]  /*fe30*/  @!PT LDS RZ, [RZ] ;  /* 0x00000000fffff984 */ /* 0x000fe20000000800 */
[----:B------:R-:W-:Y:S01]  /*fe40*/  @!PT LDS RZ, [RZ] ;  /* 0x00000000fffff984 */ /* 0x000fe20000000800 */
[----:B------:R1:W-:Y:S04]  /*fe50*/  LDGSTS.E.BYPASS.LTC128B.128 [R229+0x3100], [R4.64], !P3 ;  /* 0x0310000004e57fae */ /* 0x0003e8000d901d48 */
[----:B------:R1:W-:Y:S02]  /*fe60*/  LDGSTS.E.BYPASS.LTC128B.128 [R229+0x6900], [R2.64], !P2 ;  /* 0x0690000002e57fae */ /* 0x0003e4000d101d48 */
.L_x_1610:
[----:B------:R-:W-:Y:S05]  /*fe70*/  BSYNC B0 ;  /* 0x0000000000007941 */ /* 0x000fea0003800000 */
.L_x_1609:
[----:B------:R-:W0:Y:S01]  /*fe80*/  LDGDEPBAR ;  /* 0x00000000000079af */ /* 0x000e220000000000 */
[----:B------:R-:W-:Y:S01]  /*fe90*/  WARPSYNC 0xffffffff ;  /* 0xffffffff00007948 */ /* 0x000fe20003800000 */
[----:B---3--:R-:W-:Y:S01]  /*fea0*/  HMMA.16816.F32 R8, R140, R24, RZ ;  /* 0x000000188c08723c */ /* 0x008fe200000018ff */
[----:B------:R-:W-:Y:S01]  /*feb0*/  LOP3.LUT P0, RZ, R83, 0x4, RZ, 0xc0, !PT ;  /* 0x0000000453ff7812 */ /* 0x000fe2000780c0ff */
[----:B-1----:R-:W2:Y:S01]  /*fec0*/  LDL R3, [R1+0xc] ;  /* 0x00000c0001037983 */ /* 0x002ea20000100800 */
[----:B------:R-:W-:Y:S01]  /*fed0*/  MOV R2, 0x40 ;  /* 0x0000004000027802 */ /* 0x000fe20000000f00 */
[----:B------:R-:W-:Y:S01]  /*fee0*/  BSSY B1, `(.L_x_1612) ;  /* 0x0000184000017945 */ /* 0x000fe20003800000 */
[----:B------:R-:W-:-:S02]  /*fef0*/  IADD3 R214, R207, 0x3800, RZ ;  /* 0x00003800cfd67810 */ /* 0x000fc40007ffe0ff */
[----:B------:R-:W-:Y:S01]  /*ff00*/  SEL R2, R2, 0xffffffc0, !P0 ;  /* 0xffffffc002027807 */ /* 0x000fe20004000000 */
[C---:B------:R-:W-:Y:S01]  /*ff10*/  HMMA.16816.F32 R24, R140.reuse, R26, RZ ;  /* 0x0000001a8c18723c */ /* 0x040fe200000018ff */
[C---:B------:R-:W-:Y:S02]  /*ff20*/  IADD3 R213, R207.reuse, 0x6800, RZ ;  /* 0x00006800cfd57810 */ /* 0x040fe40007ffe0ff */
[-C--:B------:R-:W-:Y:S02]  /*ff30*/  IADD3 R201, R202, R2.reuse, RZ ;  /* 0x00000002cac97210 */ /* 0x080fe40007ffe0ff */
[C---:B------:R-:W-:Y:S02]  /*ff40*/  IADD3 R200, R207.reuse, R2, RZ ;  /* 0x00000002cfc87210 */ /* 0x040fe40007ffe0ff */
[C---:B------:R-:W-:Y:S01]  /*ff50*/  IADD3 R212, R207.reuse, 0x6000, RZ ;  /* 0x00006000cfd47810 */ /* 0x040fe20007ffe0ff */
[----:B------:R-:W-:Y:S01]  /*ff60*/  HMMA.16816.F32 R20, R140, R16, RZ ;  /* 0x000000108c14723c */ /* 0x000fe200000018ff */
[----:B------:R-:W1:Y:S01]  /*ff70*/  LDSM.16.M88.4 R40, [R201+0x800] ;  /* 0x00080000c928783b */ /* 0x000e620000000200 */
[----:B------:R-:W-:-:S02]  /*ff80*/  IADD3 R211, R207, 0x5800, RZ ;  /* 0x00005800cfd37810 */ /* 0x000fc40007ffe0ff */
[C---:B------:R-:W-:Y:S01]  /*ff90*/  IADD3 R210, R207.reuse, 0x5000, RZ ;  /* 0x00005000cfd27810 */ /* 0x040fe20007ffe0ff */
[----:B------:R-:W3:Y:S01]  /*ffa0*/  LDSM.16.M88.4 R48, [R201] ;  /* 0x00000000c930783b */ /* 0x000ee20000000200 */
[C---:B------:R-:W-:Y:S02]  /*ffb0*/  IADD3 R209, R207.reuse, 0x4800, RZ ;  /* 0x00004800cfd17810 */ /* 0x040fe40007ffe0ff */
[----:B------:R-:W-:Y:S01]  /*ffc0*/  HMMA.16816.F32 R16, R140, R18, RZ ;  /* 0x000000128c10723c */ /* 0x000fe200000018ff */
[----:B------:R-:W-:-:S07]  /*ffd0*/  IADD3 R208, R207, 0x4000, RZ ;  /* 0x00004000cfd07810 */ /* 0x000fce0007ffe0ff */
[C---:B------:R-:W-:Y:S08]  /*ffe0*/  HMMA.16816.F32 R44, R144.reuse, R36, R8 ;  /* 0x00000024902c723c */ /* 0x040ff00000001808 */
[----:B------:R-:W-:Y:S08]  /*fff0*/  HMMA.16816.F32 R36, R144, R38, R24 ;  /* 0x000000269024723c */ /* 0x000ff00000001818 */
[----:B------:R-:W-:Y:S08]  /*10000*/  HMMA.16816.F32 R24, R140, R58, RZ ;  /* 0x0000003a8c18723c */ /* 0x000ff000000018ff */
[C---:B------:R-:W-:Y:S08]  /*10010*/  HMMA.16816.F32 R8, R144.reuse, R30, R16 ;  /* 0x0000001e9008723c */ /* 0x040ff00000001810 */
[----:B------:R-:W-:Y:S08]  /*10020*/  HMMA.16816.F32 R32, R144, R28, R20 ;  /* 0x0000001c9020723c */ /* 0x000ff00000001814 */
[C---:B------:R-:W-:Y:S08]  /*10030*/  HMMA.16816.F32 R20, R140.reuse, R60, RZ ;  /* 0x0000003c8c14723c */ /* 0x040ff000000018ff */
[C---:B------:R-:W-:Y:S08]  /*10040*/  HMMA.16816.F32 R28, R140.reuse, R56, RZ ;  /* 0x000000388c1c723c */ /* 0x040ff000000018ff */
[----:B------:R-:W-:Y:S08]  /*10050*/  HMMA.16816.F32 R16, R140, R62, RZ ;  /* 0x0000003e8c10723c */ /* 0x000ff000000018ff */
[----:B------:R-:W-:Y:S08]  /*10060*/  HMMA.16816.F32 R60, R144, R70, R24 ;  /* 0x00000046903c723c */ /* 0x000ff00000001818 */
[----:B------:R-:W-:Y:S08]  /*10070*/  HMMA.16816.F32 R24, R140, R90, RZ ;  /* 0x0000005a8c18723c */ /* 0x000ff000000018ff */
[----:B-1----:R-:W-:Y:S08]  /*10080*/  HMMA.16816.F32 R104, R176, R42, R8 ;  /* 0x0000002ab068723c */ /* 0x002ff00000001808 */
[----:B------:R-:W-:Y:S08]  /*10090*/  HMMA.16816.F32 R8, R140, R84, RZ ;  /* 0x000000548c08723c */ /* 0x000ff000000018ff */
[C---:B---3--:R-:W-:Y:S08]  /*100a0*/  HMMA.16816.F32 R92, R176.reuse, R48, R44 ;  /* 0x00000030b05c723c */ /* 0x048ff0000000182c */
[C---:B------:R-:W-:Y:S01]  /*100b0*/  HMMA.16816.F32 R48, R176.reuse, R50, R36 ;  /* 0x00000032b030723c */ /* 0x040fe20000001824 */
[----:B------:R-:W1:Y:S07]  /*100c0*/  LDSM.16.M88.4 R36, [R201+0x2000] ;  /* 0x00200000c924783b */ /* 0x000e6e0000000200 */
[----:B------:R-:W-:Y:S08]  /*100d0*/  HMMA.16816.F32 R96, R176, R40, R32 ;  /* 0x00000028b060723c */ /* 0x000ff00000001820 */
[----:B------:R-:W-:Y:S01]  /*100e0*/  HMMA.16816.F32 R56, R144, R72, R20 ;  /* 0x000000489038723c */ /* 0x000fe20000001814 */
[----:B------:R-:W3:Y:S07]  /*100f0*/  LDSM.16.M88.4 R20, [R201+0x1000] ;  /* 0x00100000c914783b */ /* 0x000eee0000000200 */
[----:B------:R-:W-:Y:S08]  /*10100*/  HMMA.16816.F32 R32, R140, R86, RZ ;  /* 0x000000568c20723c */ /* 0x000ff000000018ff */
[----:B------:R-:W-:Y:S08]  /*10110*/  HMMA.16816.F32 R64, R144, R68, R28 ;  /* 0x000000449040723c */ /* 0x000ff0000000181c */
[----:B------:R-:W-:Y:S08]  /*10120*/  HMMA.16816.F32 R28, R140, R88, RZ ;  /* 0x000000588c1c723c */ /* 0x000ff000000018ff */
[C---:B------:R-:W-:Y:S01]  /*10130*/  HMMA.16816.F32 R52, R144.reuse, R74, R16 ;  /* 0x0000004a9034723c */ /* 0x040fe20000001810 */
[----:B------:R-:W4:Y:S07]  /*10140*/  LDSM.16.M88.4 R16, [R201+0x1800] ;  /* 0x00180000c910783b */ /* 0x000f2e0000000200 */
[C---:B------:R-:W-:Y:S01]  /*10150*/  HMMA.16816.F32 R40, R144.reuse, R110, R24 ;  /* 0x0000006e9028723c */ /* 0x040fe20000001818 */
[----:B------:R-:W5:Y:S07]  /*10160*/  LDSM.16.M88.4 R24, [R201+0x2800] ;  /* 0x00280000c918783b */ /* 0x000f6e0000000200 */
[C---:B------:R-:W-:Y:S08]  /*10170*/  HMMA.16816.F32 R8, R144.reuse, R100, R8 ;  /* 0x000000649008723c */ /* 0x040ff00000001808 */
[C---:B------:R-:W-:Y:S08]  /*10180*/  HMMA.16816.F32 R32, R144.reuse, R102, R32 ;  /* 0x000000669020723c */ /* 0x040ff00000001820 */
[----:B------:R-:W-:Y:S01]  /*10190*/  HMMA.16816.F32 R44, R144, R108, R28 ;  /* 0x0000006c902c723c */ /* 0x000fe2000000181c */
[----:B------:R-:W2:Y:S07]  /*101a0*/  LDSM.16.M88.4 R28, [R200] ;  /* 0x00000000c81c783b */ /* 0x000eae0000000200 */
[C---:B-1----:R-:W-:Y:S08]  /*101b0*/  HMMA.16816.F32 R72, R176.reuse, R36, R8 ;  /* 0x00000024b048723c */ /* 0x042ff00000001808 */
[C---:B---3--:R-:W-:Y:S08]  /*101c0*/  HMMA.16816.F32 R88, R176.reuse, R20, R64 ;  /* 0x00000014b058723c */ /* 0x048ff00000001840 */
[----:B------:R-:W-:Y:S08]  /*101d0*/  HMMA.16816.F32 R84, R176, R22, R60 ;  /* 0x00000016b054723c */ /* 0x000ff0000000183c */
[C---:B------:R-:W-:Y:S08]  /*101e0*/  HMMA.16816.F32 R8, R140.reuse, R112, RZ ;  /* 0x000000708c08723c */ /* 0x040ff000000018ff */
[----:B------:R-:W-:Y:S08]  /*101f0*/  HMMA.16816.F32 R20, R140, R114, RZ ;  /* 0x000000728c14723c */ /* 0x000ff000000018ff */
[C---:B------:R-:W-:Y:S01]  /*10200*/  HMMA.16816.F32 R68, R176.reuse, R38, R32 ;  /* 0x00000026b044723c */ /* 0x040fe20000001820 */
[----:B------:R-:W1:Y:S04]  /*10210*/  LDSM.16.M88.4 R32, [R201+0x3000] ;  /* 0x00300000c920783b */ /* 0x000e680000000200 */
[----:B------:R-:W-:Y:S03]  /*10220*/  LDSM.16.M88.4 R36, [R202+0x4000] ;  /* 0x00400000ca24783b */ /* 0x000fe60000000200 */
[C---:B----4-:R-:W-:Y:S08]  /*10230*/  HMMA.16816.F32 R100, R176.reuse, R16, R56 ;  /* 0x00000010b064723c */ /* 0x050ff00000001838 */
[C---:B-----5:R-:W-:Y:S08]  /*10240*/  HMMA.16816.F32 R64, R176.reuse, R24, R44 ;  /* 0x00000018b040723c */ /* 0x060ff0000000182c */
[C---:B------:R-:W-:Y:S01]  /*10250*/  HMMA.16816.F32 R56, R176.reuse, R26, R40 ;  /* 0x0000001ab038723c */ /* 0x040fe20000001828 */
[----:B------:R-:W3:Y:S07]  /*10260*/  LDSM.16.M88.4 R24, [R200+0x800] ;  /* 0x00080000c818783b */ /* 0x000eee0000000200 */
[----:B------:R-:W-:Y:S01]  /*10270*/  HMMA.16816.F32 R60, R176, R18, R52 ;  /* 0x00000012b03c723c */ /* 0x000fe20000001834 */
[----:B--2---:R-:W-:-:S07]  /*10280*/  ISETP.GT.AND P0, PT, R126, R3, PT ;  /* 0x000000037e00720c */ /* 0x004fce0003f04270 */
[C---:B------:R-:W-:Y:S08]  /*10290*/  HMMA.16816.F32 R16, R144.reuse, R116, R8 ;  /* 0x000000749010723c */ /* 0x040ff00000001808 */
[----:B------:R-:W-:Y:S01]  /*102a0*/  HMMA.16816.F32 R8, R144, R118, R20 ;  /* 0x000000769008723c */ /* 0x000fe20000001814 */
[----:B------:R-:W2:Y:S07]  /*102b0*/  LDSM.16.M88.4 R20, [R200+0x1000] ;  /* 0x00100000c814783b */ /* 0x000eae0000000200 */
[----:B------:R-:W-:Y:S08]  /*102c0*/  HMMA.16816.F32 R40, R180, R28, R92 ;  /* 0x0000001cb428723c */ /* 0x000ff0000000185c */
[C---:B-1----:R-:W-:Y:S01]  /*102d0*/  HMMA.16816.F32 R44, R176.reuse, R32, R16 ;  /* 0x00000020b02c723c */ /* 0x042fe20000001810 */
[----:B------:R-:W1:Y:S07]  /*102e0*/  LDSM.16.M88.4 R16, [R200+0x1800] ;  /* 0x00180000c810783b */ /* 0x000e6e0000000200 */
[----:B------:R-:W-:Y:S01]  /*102f0*/  HMMA.16816.F32 R32, R176, R34, R8 ;  /* 0x00000022b020723c */ /* 0x000fe20000001808 */
[----:B------:R-:W4:Y:S07]  /*10300*/  LDSM.16.M88.4 R8, [R200+0x2000] ;  /* 0x00200000c808783b */ /* 0x000f2e0000000200 */
[C---:B---3--:R-:W-:Y:S08]  /*10310*/  HMMA.16816.F32 R52, R180.reuse, R24, R96 ;  /* 0x00000018b434723c */ /* 0x048ff00000001860 */
[C---:B------:R-:W-:Y:S01]  /*10320*/  HMMA.16816.F32 R104, R180.reuse, R26, R104 ;  /* 0x0000001ab468723c */ /* 0x040fe20000001868 */
[----:B------:R-:W3:Y:S07]  /*10330*/  LDSM.16.M88.4 R24, [R200+0x3000] ;  /* 0x00300000c818783b */ /* 0x000eee0000000200 */
[C---:B--2---:R-:W-:Y:S08]  /*10340*/  HMMA.16816.F32 R96, R180.reuse, R20, R88 ;  /* 0x00000014b460723c */ /* 0x044ff00000001858 */
[C---:B------:R-:W-:Y:S01]  /*10350*/  HMMA.16816.F32 R92, R180.reuse, R22, R84 ;  /* 0x00000016b45c723c */ /* 0x040fe20000001854 */
[----:B------:R-:W2:Y:S07]  /*10360*/  LDSM.16.M88.4 R20, [R202+0x3800] ;  /* 0x00380000ca14783b */ /* 0x000eae0000000200 */
[C---:B------:R-:W-:Y:S01]  /*10370*/  HMMA.16816.F32 R48, R180.reuse, R30, R48 ;  /* 0x0000001eb430723c */ /* 0x040fe20000001830 */
[----:B------:R-:W5:Y:S07]  /*10380*/  LDSM.16.M88.4 R28, [R200+0x2800] ;  /* 0x00280000c81c783b */ /* 0x000f6e0000000200 */
[C---:B-1----:R-:W-:Y:S08]  /*10390*/  HMMA.16816.F32 R88, R180.reuse, R16, R100 ;  /* 0x00000010b458723c */ /* 0x042ff00000001864 */
[C---:B------:R-:W-:Y:S01]  /*103a0*/  HMMA.16816.F32 R60, R180.reuse, R18, R60 ;  /* 0x00000012b43c723c */ /* 0x040fe2000000183c */
[----:B------:R-:W1:Y:S07]  /*103b0*/  LDSM.16.M88.4 R16, [R202+0x4800] ;  /* 0x00480000ca10783b */ /* 0x000e6e0000000200 */
[C---:B----4-:R-:W-:Y:S08]  /*103c0*/  HMMA.16816.F32 R72, R180.reuse, R8, R72 ;  /* 0x00000008b448723c */ /* 0x050ff00000001848 */
[C---:B------:R-:W-:Y:S01]  /*103d0*/  HMMA.16816.F32 R68, R180.reuse, R10, R68 ;  /* 0x0000000ab444723c */ /* 0x040fe20000001844 */
[----:B------:R-:W4:Y:S07]  /*103e0*/  LDSM.16.M88.4 R8, [R202+0x5000] ;  /* 0x00500000ca08783b */ /* 0x000f2e0000000200 */
[C---:B---3--:R-:W-:Y:S01]  /*103f0*/  HMMA.16816.F32 R112, R180.reuse, R26, R32 ;  /* 0x0000001ab470723c */ /* 0x048fe20000001820 */
[----:B------:R-:W3:Y:S07]  /*10400*/  LDSM.16.M88.4 R32, [R207+0x3800] ;  /* 0x00380000cf20783b */ /* 0x000eee0000000200 */
[----:B------:R-:W-:Y:S01]  /*10410*/  HMMA.16816.F32 R108, R180, R24, R44 ;  /* 0x00000018b46c723c */ /* 0x000fe2000000182c */
[----:B------:R-:W-:Y:S07]  /*10420*/  LDSM.16.M88.4 R24, [R202+0x6000] ;  /* 0x00600000ca18783b */ /* 0x000fee0000000200 */
[C---:B--2---:R-:W-:Y:S08]  /*10430*/  HMMA.16816.F32 R40, R184.reuse, R20, R40 ;  /* 0x00000014b828723c */ /* 0x044ff00000001828 */
[----:B------:R-:W-:Y:S01]  /*10440*/  HMMA.16816.F32 R44, R184, R22, R48 ;  /* 0x00000016b82c723c */ /* 0x000fe20000001830 */
[----:B------:R-:W-:Y:S07]  /*10450*/  LDSM.16.M88.4 R20, [R201+0x3800] ;  /* 0x00380000c914783b */ /* 0x000fee0000000200 */
[C---:B-----5:R-:W-:Y:S08]  /*10460*/  HMMA.16816.F32 R84, R180.reuse, R28, R64 ;  /* 0x0000001cb454723c */ /* 0x060ff00000001840 */
[----:B------:R-:W-:Y:S01]  /*10470*/  HMMA.16816.F32 R56, R180, R30, R56 ;  /* 0x0000001eb438723c */ /* 0x000fe20000001838 */
[----:B------:R-:W2:Y:S07]  /*10480*/  LDSM.16.M88.4 R28, [R202+0x5800] ;  /* 0x00580000ca1c783b */ /* 0x000eae0000000200 */
[C---:B-1----:R-:W-:Y:S08]  /*10490*/  HMMA.16816.F32 R64, R184.reuse, R16, R96 ;  /* 0x00000010b840723c */ /* 0x042ff00000001860 */
[C---:B------:R-:W-:Y:S08]  /*104a0*/  HMMA.16816.F32 R92, R184.reuse, R18, R92 ;  /* 0x00000012b85c723c */ /* 0x040ff0000000185c */
[C---:B----4-:R-:W-:Y:S08]  /*104b0*/  HMMA.16816.F32 R88, R184.reuse, R8, R88 ;  /* 0x00000008b858723c */ /* 0x050ff00000001858 */
[----:B------:R-:W-:Y:S01]  /*104c0*/  HMMA.16816.F32 R96, R184, R10, R60 ;  /* 0x0000000ab860723c */ /* 0x000fe2000000183c */
[----:B------:R-:W-:Y:S07]  /*104d0*/  LDSM.16.M88.4 R60, [R207+0x5000] ;  /* 0x00500000cf3c783b */ /* 0x000fee0000000200 */
[C---:B---3--:R-:W-:Y:S01]  /*104e0*/  HMMA.16816.F32 R16, R188.reuse, R32, R40 ;  /* 0x00000020bc10723c */ /* 0x048fe20000001828 */
[----:B------:R-:W-:Y:S07]  /*104f0*/  LDSM.16.M88.4 R40, [R207+0x4800] ;  /* 0x00480000cf28783b */ /* 0x000fee0000000200 */
[----:B------:R-:W-:Y:S01]  /*10500*/  HMMA.16816.F32 R8, R188, R34, R44 ;  /* 0x00000022bc08723c */ /* 0x000fe2000000182c */
[----:B------:R-:W1:Y:S07]  /*10510*/  LDSM.16.M88.4 R32, [R207+0x4000] ;  /* 0x00400000cf20783b */ /* 0x000e6e0000000200 */
[C---:B------:R-:W-:Y:S08]  /*10520*/  HMMA.16816.F32 R52, R184.reuse, R36, R52 ;  /* 0x00000024b834723c */ /* 0x040ff00000001834 */
[C---:B------:R-:W-:Y:S01]  /*10530*/  HMMA.16816.F32 R48, R184.reuse, R38, R104 ;  /* 0x00000026b830723c */ /* 0x040fe20000001868 */
[----:B------:R-:W3:Y:S07]  /*10540*/  LDSM.16.M88.4 R36, [R200+0x3800] ;  /* 0x00380000c824783b */ /* 0x000eee0000000200 */
[C---:B--2---:R-:W-:Y:S08]  /*10550*/  HMMA.16816.F32 R72, R184.reuse, R28, R72 ;  /* 0x0000001cb848723c */ /* 0x044ff00000001848 */
[----:B------:R-:W-:Y:S08]  /*10560*/  HMMA.16816.F32 R68, R184, R30, R68 ;  /* 0x0000001eb844723c */ /* 0x000ff00000001844 */
[C---:B------:R-:W-:Y:S08]  /*10570*/  HMMA.16816.F32 R28, R192.reuse, R20, R16 ;  /* 0x00000014c01c723c */ /* 0x040ff00000001810 */
[----:B------:R-:W-:Y:S01]  /*10580*/  HMMA.16816.F32 R8, R192, R22, R8 ;  /* 0x00000016c008723c */ /* 0x000fe20000001808 */
[----:B------:R-:W2:Y:S07]  /*10590*/  LDSM.16.M88.4 R20, [R201+0x4000] ;  /* 0x00400000c914783b */ /* 0x000eae0000000200 */
[C---:B------:R-:W-:Y:S08]  /*105a0*/  HMMA.16816.F32 R100, R184.reuse, R24, R84 ;  /* 0x00000018b864723c */ /* 0x040ff00000001854 */
[----:B------:R-:W-:Y:S08]  /*105b0*/  HMMA.16816.F32 R84, R184, R26, R56 ;  /* 0x0000001ab854723c */ /* 0x000ff00000001838 */
[C---:B-1----:R-:W-:Y:S01]  /*105c0*/  HMMA.16816.F32 R24, R188.reuse, R34, R48 ;  /* 0x00000022bc18723c */ /* 0x042fe20000001830 */
[----:B------:R-:W-:Y:S07]  /*105d0*/  LDSM.16.M88.4 R48, [R201+0x5000] ;  /* 0x00500000c930783b */ /* 0x000fee0000000200 */
[----:B------:R-:W-:Y:S08]  /*105e0*/  HMMA.16816.F32 R16, R188, R32, R52 ;  /* 0x00000020bc10723c */ /* 0x000ff00000001834 */
[C---:B---3--:R-:W-:Y:S08]  /*105f0*/  HMMA.16816.F32 R28, R196.reuse, R36, R28 ;  /* 0x00000024c41c723c */ /* 0x048ff0000000181c */
[----:B------:R-:W-:Y:S01]  /*10600*/  HMMA.16816.F32 R52, R196, R38, R8 ;  /* 0x00000026c434723c */ /* 0x000fe20000001808 */
[----:B------:R-:W1:Y:S07]  /*10610*/  LDSM.16.M88.4 R36, [R200+0x4000] ;  /* 0x00400000c824783b */ /* 0x000e6e0000000200 */
[C---:B--2---:R-:W-:Y:S01]  /*10620*/  HMMA.16816.F32 R8, R192.reuse, R22, R24 ;  /* 0x00000016c008723c */ /* 0x044fe20000001818 */
[----:B------:R-:W2:Y:S07]  /*10630*/  LDSM.16.M88.4 R24, [R201+0x4800] ;  /* 0x00480000c918783b */ /* 0x000eae0000000200 */
[----:B------:R-:W-:Y:S01]  /*10640*/  HMMA.16816.F32 R16, R192, R20, R16 ;  /* 0x00000014c010723c */ /* 0x000fe20000001810 */
[----:B------:R-:W-:Y:S01]  /*10650*/  FMUL.FTZ R2, R28, c[0x0][0x320] ;  /* 0x0000c8001c027a20 */ /* 0x000fe20000410000 */
[----:B------:R-:W3:Y:S03]  /*10660*/  LDSM.16.M88.4 R20, [R200+0x4800] ;  /* 0x00480000c814783b */ /* 0x000ee60000000200 */
[----:B------:R4:W1:Y:S03]  /*10670*/  MUFU.TANH R121, R2 ;  /* 0x0000000200797308 */ /* 0x0008660000002400 */
[C---:B------:R-:W-:Y:S08]  /*10680*/  HMMA.16816.F32 R56, R188.reuse, R40, R64 ;  /* 0x00000028bc38723c */ /* 0x040ff00000001840 */
[----:B------:R-:W-:Y:S01]  /*10690*/  HMMA.16816.F32 R32, R188, R42, R92 ;  /* 0x0000002abc20723c */ /* 0x000fe2000000185c */
[----:B----4-:R-:W-:-:S07]  /*106a0*/  FMUL.FTZ R2, R29, c[0x0][0x320] ;  /* 0x0000c8001d027a20 */ /* 0x010fce0000410000 */
[----:B------:R-:W-:Y:S01]  /*106b0*/  HMMA.16816.F32 R44, R188, R60, R88 ;  /* 0x0000003cbc2c723c */ /* 0x000fe20000001858 */
[----:B------:R4:W3:Y:S07]  /*106c0*/  MUFU.TANH R118, R2 ;  /* 0x0000000200767308 */ /* 0x0008ee0000002400 */
[----:B-1----:R-:W-:Y:S08]  /*106d0*/  HMMA.16816.F32 R40, R196, R38, R8 ;  /* 0x00000026c428723c */ /* 0x002ff00000001808 */
[----:B--2---:R-:W-:Y:S01]  /*106e0*/  HMMA.16816.F32 R8, R192, R26, R32 ;  /* 0x0000001ac008723c */ /* 0x004fe20000001820 */
[----:B----4-:R-:W-:-:S04]  /*106f0*/  FMUL.FTZ R2, R30, c[0x0][0x320] ;  /* 0x0000c8001e027a20 */ /* 0x010fc80000410000 */
[----:B------:R1:W2:Y:S03]  /*10700*/  MUFU.TANH R123, R2 ;  /* 0x00000002007b7308 */ /* 0x0002a60000002400 */
[----:B------:R-:W-:Y:S08]  /*10710*/  HMMA.16816.F32 R32, R188, R62, R96 ;  /* 0x0000003ebc20723c */ /* 0x000ff00000001860 */
[----:B------:R-:W-:Y:S01]  /*10720*/  HMMA.16816.F32 R44, R192, R48, R44 ;  /* 0x00000030c02c723c */ /* 0x000fe2000000182c */
[----:B-1----:R-:W-:-:S07]  /*10730*/  FMUL.FTZ R2, R31, c[0x0][0x320] ;  /* 0x0000c8001f027a20 */ /* 0x002fce0000410000 */
[----:B------:R-:W-:Y:S01]  /*10740*/  HMMA.16816.F32 R28, R196, R36, R16 ;  /* 0x00000024c41c723c */ /* 0x000fe20000001810 */
[----:B------:R1:W4:Y:S01]  /*10750*/  MUFU.TANH R122, R2 ;  /* 0x00000002007a7308 */ /* 0x0003220000002400 */
[----:B------:R-:W5:Y:S06]  /*10760*/  LDSM.16.M88.4 R36, [R207+0x5800] ;  /* 0x00580000cf24783b */ /* 0x000f6c0000000200 */
[----:B------:R-:W-:Y:S01]  /*10770*/  HMMA.16816.F32 R16, R192, R24, R56 ;  /* 0x00000018c010723c */ /* 0x000fe20000001838 */
[----:B------:R-:W2:Y:S07]  /*10780*/  LDSM.16.M88.4 R56, [R202+0x6800] ;  /* 0x00680000ca38783b */ /* 0x000eae0000000200 */
[----:B---3--:R-:W-:Y:S01]  /*10790*/  HMMA.16816.F32 R8, R196, R22, R8 ;  /* 0x00000016c408723c */ /* 0x008fe20000001808 */
[----:B-1----:R-:W-:-:S04]  /*107a0*/  FMUL.FTZ R2, R52, c[0x0][0x320] ;  /* 0x0000c80034027a20 */ /* 0x002fc80000410000 */
[----:B------:R1:W3:Y:S11]  /*107b0*/  MUFU.TANH R116, R2 ;  /* 0x0000000200747308 */ /* 0x0002f60000002400 */
[----:B------:R-:W-:Y:S01]  /*107c0*/  HMMA.16816.F32 R24, R196, R20, R16 ;  /* 0x00000014c418723c */ /* 0x000fe20000001810 */
[----:B-1----:R-:W-:-:S07]  /*107d0*/  FMUL.FTZ R2, R53, c[0x0][0x320] ;  /* 0x0000c80035027a20 */ /* 0x002fce0000410000 */
[----:B------:R-:W-:Y:S01]  /*107e0*/  HMMA.16816.F32 R16, R192, R50, R32 ;  /* 0x00000032c010723c */ /* 0x000fe20000001820 */
[----:B------:R1:W1:Y:S01]  /*107f0*/  MUFU.TANH R106, R2 ;  /* 0x00000002006a7308 */ /* 0x0002620000002400 */
[----:B------:R-:W-:Y:S06]  /*10800*/  LDSM.16.M88.4 R48, [R207+0x6800] ;  /* 0x00680000cf30783b */ /* 0x000fec0000000200 */
[----:B-----5:R-:W-:Y:S08]  /*10810*/  HMMA.16816.F32 R20, R188, R36, R72 ;  /* 0x00000024bc14723c */ /* 0x020ff00000001848 */
[----:B--2---:R-:W-:Y:S01]  /*10820*/  HMMA.16816.F32 R64, R184, R56, R108 ;  /* 0x00000038b840723c */ /* 0x004fe2000000186c */
[----:B-1----:R-:W-:-:S04]  /*10830*/  FMUL.FTZ R2, R54, c[0x0][0x320] ;  /* 0x0000c80036027a20 */ /* 0x002fc80000410000 */
[----:B------:R1:W2:Y:S03]  /*10840*/  MUFU.TANH R119, R2 ;  /* 0x0000000200777308 */ /* 0x0002a60000002400 */
[----:B------:R-:W-:Y:S01]  /*10850*/  HMMA.16816.F32 R60, R184, R58, R112 ;  /* 0x0000003ab83c723c */ /* 0x000fe20000001870 */
[----:B------:R-:W-:Y:S01]  /*10860*/  LDSM.16.M88.4 R56, [R200+0x6000] ;  /* 0x00600000c838783b */ /* 0x000fe20000000200 */
[----:B-1----:R-:W-:-:S03]  /*10870*/  FMUL.FTZ R2, R55, c[0x0][0x320] ;  /* 0x0000c80037027a20 */ /* 0x002fc60000410000 */
[----:B------:R-:W-:Y:S01]  /*10880*/  LDSM.16.M88.4 R52, [R200+0x5800] ;  /* 0x00580000c834783b */ /* 0x000fe20000000200 */
        /* <DEDUP_REMOVED lines=8> */
[----:B------:R-:W1:Y:S04]  /*10910*/  LDSM.16.M88.4 R28, [R200+0x5000] ;  /* 0x00500000c81c783b */ /* 0x000e680000000200 */
[----:B------:R5:W1:Y:S02]  /*10920*/  MUFU.TANH R107, R2 ;  /* 0x00000002006b7308 */ /* 0x000a640000002400 */
[----:B-----5:R-:W-:-:S06]  /*10930*/  FMUL.FTZ R2, R40, c[0x0][0x320] ;  /* 0x0000c80028027a20 */ /* 0x020fcc0000410000 */
[----:B------:R5:W1:Y:S02]  /*10940*/  MUFU.TANH R95, R2 ;  /* 0x00000002005f7308 */ /* 0x000a640000002400 */
[----:B-----5:R-:W-:Y:S01]  /*10950*/  FMUL.FTZ R2, R41, c[0x0][0x320] ;  /* 0x0000c80029027a20 */ /* 0x020fe20000410000 */
[C---:B-1----:R-:W-:Y:S05]  /*10960*/  HMMA.16816.F32 R32, R196.reuse, R28, R44 ;  /* 0x0000001cc420723c */ /* 0x042fea000000182c */
[----:B------:R1:W1:Y:S03]  /*10970*/  MUFU.TANH R94, R2 ;  /* 0x00000002005e7308 */ /* 0x0002660000002400 */
[----:B------:R-:W-:Y:S01]  /*10980*/  HMMA.16816.F32 R44, R196, R30, R16 ;  /* 0x0000001ec42c723c */ /* 0x000fe20000001810 */
[----:B------:R-:W-:Y:S01]  /*10990*/  LDSM.16.M88.4 R28, [R207+0x6000] ;  /* 0x00600000cf1c783b */ /* 0x000fe20000000200 */
[----:B-1----:R-:W-:-:S04]  /*109a0*/  FMUL.FTZ R2, R42, c[0x0][0x320] ;  /* 0x0000c8002a027a20 */ /* 0x002fc80000410000 */
[----:B------:R1:W1:Y:S02]  /*109b0*/  MUFU.TANH R98, R2 ;  /* 0x0000000200627308 */ /* 0x0002640000002400 */
[----:B-1----:R-:W-:Y:S02]  /*109c0*/  FMUL.FTZ R2, R43, c[0x0][0x320] ;  /* 0x0000c8002b027a20 */ /* 0x002fe40000410000 */
[----:B------:R-:W1:Y:S04]  /*109d0*/  LDSM.16.M88.4 R40, [R201+0x5800] ;  /* 0x00580000c928783b */ /* 0x000e680000000200 */
[----:B------:R5:W1:Y:S02]  /*109e0*/  MUFU.TANH R99, R2 ;  /* 0x0000000200637308 */ /* 0x000a640000002400 */
[----:B-----5:R-:W-:-:S06]  /*109f0*/  FMUL.FTZ R2, R24, c[0x0][0x320] ;  /* 0x0000c80018027a20 */ /* 0x020fcc0000410000 */
[----:B------:R5:W1:Y:S02]  /*10a00*/  MUFU.TANH R91, R2 ;  /* 0x00000002005b7308 */ /* 0x000a640000002400 */
[----:B-----5:R-:W-:-:S06]  /*10a10*/  FMUL.FTZ R2, R25, c[0x0][0x320] ;  /* 0x0000c80019027a20 */ /* 0x020fcc0000410000 */
[----:B------:R5:W1:Y:S02]  /*10a20*/  MUFU.TANH R90, R2 ;  /* 0x00000002005a7308 */ /* 0x000a640000002400 */
[----:B-----5:R-:W-:-:S06]  /*10a30*/  FMUL.FTZ R2, R26, c[0x0][0x320] ;  /* 0x0000c8001a027a20 */ /* 0x020fcc0000410000 */
[----:B------:R5:W1:Y:S02]  /*10a40*/  MUFU.TANH R97, R2 ;  /* 0x0000000200617308 */ /* 0x000a640000002400 */
[----:B-----5:R-:W-:Y:S02]  /*10a50*/  FMUL.FTZ R2, R27, c[0x0][0x320] ;  /* 0x0000c8001b027a20 */ /* 0x020fe40000410000 */
[----:B------:R-:W-:Y:S01]  /*10a60*/  HMMA.16816.F32 R24, R188, R38, R68 ;  /* 0x00000026bc18723c */ /* 0x000fe20000001844 */
[----:B------:R-:W5:Y:S03]  /*10a70*/  LDSM.16.M88.4 R36, [R201+0x6000] ;  /* 0x00600000c924783b */ /* 0x000f660000000200 */
        /* <DEDUP_REMOVED lines=8> */
[C---:B------:R-:W-:Y:S04]  /*10b00*/  HMMA.16816.F32 R8, R192.reuse, R40, R20 ;  /* 0x00000028c008723c */ /* 0x040fe80000001814 */
[----:B------:R1:W1:Y:S04]  /*10b10*/  MUFU.TANH R93, R2 ;  /* 0x00000002005d7308 */ /* 0x0002680000002400 */
[----:B------:R-:W-:Y:S08]  /*10b20*/  HMMA.16816.F32 R20, R192, R42, R24 ;  /* 0x0000002ac014723c */ /* 0x000ff00000001818 */
[----:B------:R-:W-:Y:S01]  /*10b30*/  HMMA.16816.F32 R24, R188, R30, R84 ;  /* 0x0000001ebc18723c */ /* 0x000fe20000001854 */
[----:B-1----:R-:W-:-:S04]  /*10b40*/  FMUL.FTZ R2, R32, c[0x0][0x320] ;  /* 0x0000c80020027a20 */ /* 0x002fc80000410000 */
[----:B------:R1:W1:Y:S03]  /*10b50*/  MUFU.TANH R71, R2 ;  /* 0x0000000200477308 */ /* 0x0002660000002400 */
[----:B------:R-:W-:Y:S08]  /*10b60*/  HMMA.16816.F32 R16, R196, R52, R8 ;  /* 0x00000034c410723c */ /* 0x000ff00000001808 */
[----:B------:R-:W-:Y:S01]  /*10b70*/  HMMA.16816.F32 R8, R188, R28, R100 ;  /* 0x0000001cbc08723c */ /* 0x000fe20000001864 */
[----:B-1----:R-:W-:-:S07]  /*10b80*/  FMUL.FTZ R2, R33, c[0x0][0x320] ;  /* 0x0000c80021027a20 */ /* 0x002fce0000410000 */
[----:B------:R-:W-:Y:S01]  /*10b90*/  HMMA.16816.F32 R40, R196, R54, R20 ;  /* 0x00000036c428723c */ /* 0x000fe20000001814 */
[----:B------:R1:W1:Y:S07]  /*10ba0*/  MUFU.TANH R70, R2 ;  /* 0x0000000200467308 */ /* 0x00026e0000002400 */
[----:B------:R-:W-:Y:S08]  /*10bb0*/  HMMA.16816.F32 R28, R188, R48, R64 ;  /* 0x00000030bc1c723c */ /* 0x000ff00000001840 */
[----:B-----5:R-:W-:Y:S01]  /*10bc0*/  HMMA.16816.F32 R8, R192, R36, R8 ;  /* 0x00000024c008723c */ /* 0x020fe20000001808 */
[----:B-1----:R-:W-:-:S04]  /*10bd0*/  FMUL.FTZ R2, R34, c[0x0][0x320] ;  /* 0x0000c80022027a20 */ /* 0x002fc80000410000 */
[----:B------:R1:W1:Y:S03]  /*10be0*/  MUFU.TANH R88, R2 ;  /* 0x0000000200587308 */ /* 0x0002660000002400 */
[----:B------:R-:W-:Y:S01]  /*10bf0*/  HMMA.16816.F32 R20, R192, R38, R24 ;  /* 0x00000026c014723c */ /* 0x000fe20000001818 */
[----:B-1----:R-:W-:Y:S02]  /*10c00*/  FMUL.FTZ R2, R35, c[0x0][0x320] ;  /* 0x0000c80023027a20 */ /* 0x002fe40000410000 */
[----:B------:R-:W-:Y:S02]  /*10c10*/  LDSM.16.M88.4 R32, [R200+0x6800] ;  /* 0x00680000c820783b */ /* 0x000fe40000000200 */
[----:B------:R1:W1:Y:S11]  /*10c20*/  MUFU.TANH R89, R2 ;  /* 0x0000000200597308 */ /* 0x0002760000002400 */
[----:B------:R-:W-:Y:S08]  /*10c30*/  @!UPT UIADD3 URZ, URZ, URZ, URZ ;  /* 0x0000003f3f3ff290 */ /* 0x000ff0000fffe03f */
        /* <DEDUP_REMOVED lines=8> */
[----:B------:R-:W1:Y:S01]  /*10cc0*/  LDSM.16.M88.4 R44, [R201+0x6800] ;  /* 0x00680000c92c783b */ /* 0x000e620000000200 */
[----:B------:R-:W-:-:S04]  /*10cd0*/  DEPBAR.LE SB0, 0x0 ;  /* 0x000080000000791a */ /* 0x000fc80000000000 */
[----:B------:R5:W1:Y:S02]  /*10ce0*/  MUFU.TANH R85, R2 ;  /* 0x0000000200557308 */ /* 0x000a640000002400 */
[----:B-----5:R-:W-:-:S06]  /*10cf0*/  FMUL.FTZ R2, R16, c[0x0][0x320] ;  /* 0x0000c80010027a20 */ /* 0x020fcc0000410000 */
[----:B------:R5:W2:Y:S01]  /*10d00*/  MUFU.TANH R55, R2 ;  /* 0x0000000200377308 */ /* 0x000aa20000002400 */
[----:B-1----:R-:W-:Y:S01]  /*10d10*/  HMMA.16816.F32 R24, R192, R44, R28 ;  /* 0x0000002cc018723c */ /* 0x002fe2000000181c */
[----:B-----5:R-:W-:-:S06]  /*10d20*/  FMUL.FTZ R2, R17, c[0x0][0x320] ;  /* 0x0000c80011027a20 */ /* 0x020fcc0000410000 */
[----:B------:R1:W1:Y:S02]  /*10d30*/  MUFU.TANH R54, R2 ;  /* 0x0000000200367308 */ /* 0x0002640000002400 */
        /* <DEDUP_REMOVED lines=54> */
[----:B------:R-:W3:Y:S01]  /*110a0*/  LDL.64 R128, [R1+0x30] ;  /* 0x0000300001807983 */ /* 0x000ee20000100a00 */
[----:B------:R-:W-:-:S03]  /*110b0*/  IMAD.MOV.U32 R4, RZ, RZ, c[0x0][0x2b8] ;  /* 0x0000ae00ff047624 */ /* 0x000fc600078e00ff */
[----:B------:R-:W4:Y:S02]  /*110c0*/  LDL R6, [R1+0x38] ;  /* 0x0000380001067983 */ /* 0x000f240000100800 */
[----:B------:R-:W-:Y:S01]  /*110d0*/  ISETP.NE.AND P1, PT, R4, 0x1, PT ;  /* 0x000000010400780c */ /* 0x000fe20003f25270 */
[----:B------:R-:W-:Y:S01]  /*110e0*/  IMAD.MOV.U32 R236, RZ, RZ, RZ ;  /* 0x000000ffffec7224 */ /* 0x000fe200078e00ff */
[----:B------:R-:W5:Y:S04]  /*110f0*/  LDL.64 R10, [R1+0x28] ;  /* 0x00002800010a7983 */ /* 0x000f680000100a00 */
[----:B------:R-:W3:Y:S01]  /*11100*/  LDL R8, [R1+0x24] ;  /* 0x0000240001087983 */ /* 0x000ee20000100800 */
[----:B--2---:R-:W-:-:S04]  /*11110*/  IADD3 R3, R0, R125, R3 ;  /* 0x0000007d00037210 */ /* 0x004fc80007ffe003 */
[----:B------:R-:W-:-:S05]  /*11120*/  IADD3 R3, R3, -0x70, RZ ;  /* 0xffffff9003037810 */ /* 0x000fca0007ffe0ff */
[----:B------:R-:W-:-:S04]  /*11130*/  @P1 IMAD.HI.U32 R4, R3, c[0x0][0x2bc], RZ ;  /* 0x0000af0003041a27 */ /* 0x000fc800078e00ff */
[----:B-1----:R-:W-:Y:S01]  /*11140*/  IMAD.MOV.U32 R2, RZ, RZ, R3 ;  /* 0x000000ffff027224 */ /* 0x002fe200078e0003 */
        /* <DEDUP_REMOVED lines=23> */
.L_x_1729:
[----:B------:R-:W-:Y:S05]  /*112c0*/  BRA.DIV ~URZ, `(.L_x_1615) ;  /* 0x0000f9527f007947 */ /* 0x000fea000b800000 */
[----:B------:R3:W4:Y:S02]  /*112d0*/  SHFL.IDX PT, R2, R5, RZ, 0x181f ;  /* 0x00181fff05027589 */ /* 0x00072400000e0000 */
.L_x_1730:
[----:B------:R-:W-:Y:S01]  /*112e0*/  ISETP.GE.AND P0, PT, R237, 0x1, PT ;  /* 0x00000001ed00780c */ /* 0x000fe20003f06270 */
[----:B------:R-:W-:-:S12]  /*112f0*/  BSSY B0, `(.L_x_1616) ;  /* 0x000000d000007945 */ /* 0x000fd80003800000 */
[----:B------:R-:W-:Y:S05]  /*11300*/  @!P0 BRA `(.L_x_1617) ;  /* 0x000000b000008947 */ /* 0x000fea0003800000 */
[----:B------:R-:W-:Y:S02]  /*11310*/  ISETP.GE.AND P1, PT, R76, c[0x0][0x1d4], PT ;  /* 0x000075004c007a0c */ /* 0x000fe40003f26270 */
        /* <DEDUP_REMOVED lines=10> */
.L_x_1617:
[----:B------:R-:W-:Y:S05]  /*113c0*/  BSYNC B0 ;  /* 0x0000000000007941 */ /* 0x000fea0003800000 */
.L_x_1616:
[----:B------:R-:W-:Y:S05]  /*113d0*/  BRA.DIV ~URZ, `(.L_x_1618) ;  /* 0x0000f8b27f007947 */ /* 0x000fea000b800000 */
[----:B--2---:R2:W1:Y:S04]  /*113e0*/  SHFL.IDX PT, R6, R4, 0x1, 0x181f ;  /* 0x00381f0004067f89 */ /* 0x00446800000e0000 */
[----:B----4-:R2:W4:Y:S02]  /*113f0*/  SHFL.IDX PT, R2, R5, 0x1, 0x181f ;  /* 0x00381f0005027f89 */ /* 0x01052400000e0000 */
.L_x_1731:
[----:B------:R-:W-:Y:S01]  /*11400*/  ISETP.GE.AND P0, PT, R237, 0x21, PT ;  /* 0x00000021ed00780c */ /* 0x000fe20003f06270 */
[----:B------:R-:W-:-:S12]  /*11410*/  BSSY B0, `(.L_x_1619) ;  /* 0x000000d000007945 */ /* 0x000fd80003800000 */
[----:B------:R-:W-:Y:S05]  /*11420*/  @!P0 BRA `(.L_x_1620) ;  /* 0x000000b000008947 */ /* 0x000fea0003800000 */
[----:B------:R-:W-:Y:S02]  /*11430*/  ISETP.GE.AND P1, PT, R76, c[0x0][0x1d4], PT ;  /* 0x000075004c007a0c */ /* 0x000fe40003f26270 */
        /* <DEDUP_REMOVED lines=10> */
.L_x_1620:
[----:B------:R-:W-:Y:S05]  /*114e0*/  BSYNC B0 ;  /* 0x0000000000007941 */ /* 0x000fea0003800000 */
.L_x_1619:
[----:B------:R-:W-:Y:S05]  /*114f0*/  BRA.DIV ~URZ, `(.L_x_1621) ;  /* 0x0000f8627f007947 */ /* 0x000fea000b800000 */
[----:B-1----:R1:W2:Y:S02]  /*11500*/  SHFL.IDX PT, R6, R4, 0x2, 0x181f ;  /* 0x00581f0004067f89 */ /* 0x0022a400000e0000 */
.L_x_1732:
[----:B------:R-:W-:Y:S05]  /*11510*/  BRA.DIV ~URZ, `(.L_x_1622) ;  /* 0x0000f8b27f007947 */ /* 0x000fea000b800000 */
[----:B----4-:R4:W1:Y:S02]  /*11520*/  SHFL.IDX PT, R2, R5, 0x2, 0x181f ;  /* 0x00581f0005027f89 */ /* 0x01086400000e0000 */
.L_x_1733:
[----:B------:R-:W-:Y:S01]  /*11530*/  ISETP.GE.AND P0, PT, R237, 0x41, PT ;  /* 0x00000041ed00780c */ /* 0x000fe20003f06270 */
[----:B------:R-:W-:-:S12]  /*11540*/  BSSY B0, `(.L_x_1623) ;  /* 0x000000d000007945 */ /* 0x000fd80003800000 */
[----:B------:R-:W-:Y:S05]  /*11550*/  @!P0 BRA `(.L_x_1624) ;  /* 0x000000b000008947 */ /* 0x000fea0003800000 */
[----:B------:R-:W-:Y:S02]  /*11560*/  ISETP.GE.AND P1, PT, R76, c[0x0][0x1d4], PT ;  /* 0x000075004c007a0c */ /* 0x000fe40003f26270 */
        /* <DEDUP_REMOVED lines=10> */
.L_x_1624:
[----:B------:R-:W-:Y:S05]  /*11610*/  BSYNC B0 ;  /* 0x0000000000007941 */ /* 0x000fea0003800000 */
.L_x_1623:
[----:B------:R-:W-:Y:S05]  /*11620*/  BRA.DIV ~URZ, `(.L_x_1625) ;  /* 0x0000f8127f007947 */ /* 0x000fea000b800000 */
[----:B--2---:R2:W3:Y:S04]  /*11630*/  SHFL.IDX PT, R6, R4, 0x3, 0x181f ;  /* 0x00781f0004067f89 */ /* 0x0044e800000e0000 */
[----:B-1----:R2:W1:Y:S02]  /*11640*/  SHFL.IDX PT, R2, R5, 0x3, 0x181f ;  /* 0x00781f0005027f89 */ /* 0x00246400000e0000 */
.L_x_1734:
[----:B------:R-:W-:-:S13]  /*11650*/  ISETP.GE.AND P0, PT, R237, 0x61, PT ;  /* 0x00000061ed00780c */ /* 0x000fda0003f06270 */
[----:B------:R-:W-:Y:S05]  /*11660*/  @!P0 BRA `(.L_x_1613) ;  /* 0x000000b000008947 */ /* 0x000fea0003800000 */
[----:B------:R-:W-:Y:S02]  /*11670*/  ISETP.GE.AND P1, PT, R76, c[0x0][0x1d4], PT ;  /* 0x000075004c007a0c */ /* 0x000fe40003f26270 */
[----:B------:R-:W-:Y:S02]  /*11680*/  ISETP.GE.AND P0, PT, R226, c[0x0][0x1d4], PT ;  /* 0x00007500e2007a0c */ /* 0x000fe40003f06270 */
[C---:B-12---:R-:W-:Y:S02]  /*11690*/  IADD3 R4, P3, R2.reuse, R230, RZ ;  /* 0x000000e602047210 */ /* 0x046fe40007f7e0ff */
[----:B------:R-:W-:-:S03]  /*116a0*/  IADD3 R2, P2, R2, R233, RZ ;  /* 0x000000e902027210 */ /* 0x000fc60007f5e0ff */
[C---:B---34-:R-:W-:Y:S02]  /*116b0*/  IMAD.X R5, R6.reuse, 0x1, R231, P3 ;  /* 0x0000000106057824 */ /* 0x058fe400018e06e7 */
[----:B------:R-:W-:-:S03]  /*116c0*/  IMAD.X R3, R6, 0x1, R232, P2 ;  /* 0x0000000106037824 */ /* 0x000fc600010e06e8 */
[----:B------:R-:W-:Y:S01]  /*116d0*/  @!PT LDS RZ, [RZ] ;  /* 0x00000000fffff984 */ /* 0x000fe20000000800 */
[----:B------:R-:W-:Y:S01]  /*116e0*/  @!PT LDS RZ, [RZ] ;  /* 0x00000000fffff984 */ /* 0x000fe20000000800 */
[----:B------:R-:W-:Y:S01]  /*116f0*/  @!PT LDS RZ, [RZ] ;  /* 0x00000000fffff984 */ /* 0x000fe20000000800 */
[----:B------:R1:W-:Y:S04]  /*11700*/  LDGSTS.E.BYPASS.LTC128B.128 [R229+0xb100], [R4.64], !P1 ;  /* 0x0b10000004e57fae */ /* 0x0003e8000c901d48 */
[----:B------:R1:W-:Y:S02]  /*11710*/  LDGSTS.E.BYPASS.LTC128B.128 [R229+0xe900], [R2.64], !P0 ;  /* 0x0e90000002e57fae */ /* 0x0003e4000c101d48 */
.L_x_1613:
[----:B--234-:R-:W-:Y:S05]  /*11720*/  BSYNC B1 ;  /* 0x0000000000017941 */ /* 0x01cfea0003800000 */
.L_x_1612:
[----:B-1----:R-:W2:Y:S01]  /*11730*/  LDL R3, [R1+0x40] ;  /* 0x0000400001037983 */ /* 0x002ea20000100800 */
[----:B------:R-:W-:-:S03]  /*11740*/  IMAD.MOV.U32 R4, RZ, RZ, c[0x0][0x2c4] ;  /* 0x0000b100ff047624 */ /* 0x000fc600078e00ff */
[----:B------:R-:W2:Y:S04]  /*11750*/  LDL R2, [R1+0x64] ;  /* 0x0000640001027983 */ /* 0x000ea80000100800 */
[----:B------:R-:W3:Y:S04]  /*11760*/  LDL R6, [R1+0x60] ;  /* 0x0000600001067983 */ /* 0x000ee80000100800 */
[----:B------:R-:W4:Y:S01]  /*11770*/  LDL R5, [R1+0x44] ;  /* 0x0000440001057983 */ /* 0x000f220000100800 */
[----:B------:R-:W-:-:S03]  /*11780*/  ISETP.NE.AND P0, PT, R4, 0x1, PT ;  /* 0x000000010400780c */ /* 0x000fc60003f05270 */
[----:B------:R-:W0:Y:S01]  /*11790*/  LDGDEPBAR ;  /* 0x00000000000079af */ /* 0x000e220000000000 */
[----:B--2---:R-:W-:-:S09]  /*117a0*/  IADD3 R2, R2, R3, RZ ;  /* 0x0000000302027210 */ /* 0x004fd20007ffe0ff */
[----:B------:R-:W-:-:S04]  /*117b0*/  @P0 IMAD.HI.U32 R3, R2, c[0x0][0x2c8], RZ ;  /* 0x0000b20002030a27 */ /* 0x000fc800078e00ff */
[----:B------:R-:W-:Y:S01]  /*117c0*/  IMAD.MOV.U32 R4, RZ, RZ, R2 ;  /* 0x000000ffff047224 */ /* 0x000fe200078e0002 */
[C---:B---3--:R-:W-:Y:S02]  /*117d0*/  IADD3 R2, -R6.reuse, 0x1, R124 ;  /* 0x0000000106027810 */ /* 0x048fe40007ffe17c */
[----:B------:R-:W-:Y:S02]  /*117e0*/  @P0 SHF.R.U32.HI R4, RZ, c[0x0][0x2cc], R3 ;  /* 0x0000b300ff040a19 */ /* 0x000fe40000011603 */
[----:B------:R-:W-:Y:S01]  /*117f0*/  IADD3 R6, -R6, R124, RZ ;  /* 0x0000007c06067210 */ /* 0x000fe20007ffe1ff */
[----:B----4-:R-:W-:Y:S01]  /*11800*/  IMAD.IADD R5, R2, 0x1, -R5 ;  /* 0x0000000102057824 */ /* 0x010fe200078e0a05 */
[----:B------:R-:W-:Y:S05]  /*11810*/  BRA.DIV ~URZ, `(.L_x_1626) ;  /* 0x0000f6f27f007947 */ /* 0x000fea000b800000 */
[----:B------:R1:W2:Y:S02]  /*11820*/  SHFL.IDX PT, R2, R4, RZ, 0x1c1f ;  /* 0x001c1fff04027589 */ /* 0x0002a400000e0000 */
.L_x_1735:
[----:B--2---:R-:W-:-:S05]  /*11830*/  IMAD.IADD R2, R5, 0x1, R2 ;  /* 0x0000000105027824 */ /* 0x004fca00078e0202 */
[----:B------:R-:W-:-:S04]  /*11840*/  IMNMX R2, R6, R2, PT ;  /* 0x0000000206027217 */ /* 0x000fc80003800200 */
[C---:B------:R-:W-:Y:S02]  /*11850*/  ISETP.GT.AND P0, PT, R2.reuse, RZ, PT ;  /* 0x000000ff0200720c */ /* 0x040fe40003f04270 */
[C---:B------:R-:W-:Y:S02]  /*11860*/  ISETP.GT.AND P1, PT, R2.reuse, 0x1, PT ;  /* 0x000000010200780c */ /* 0x040fe40003f24270 */
[----:B------:R-:W-:Y:S02]  /*11870*/  FSEL R9, R121, -INF , P0 ;  /* 0xff80000079097808 */ /* 0x000fe40000000000 */
[----:B------:R-:W-:Y:S02]  /*11880*/  ISETP.GT.AND P0, PT, R2, 0x10, PT ;  /* 0x000000100200780c */ /* 0x000fe40003f04270 */
[----:B------:R-:W-:Y:S02]  /*11890*/  FSEL R10, R118, -INF , P1 ;  /* 0xff800000760a7808 */ /* 0x000fe40000800000 */
[----:B------:R-:W-:-:S02]  /*118a0*/  FSEL R21, R105, -INF , P0 ;  /* 0xff80000069157808 */ /* 0x000fc40000000000 */
[C---:B------:R-:W-:Y:S02]  /*118b0*/  ISETP.GT.AND P2, PT, R2.reuse, 0x8, PT ;  /* 0x000000080200780c */ /* 0x040fe40003f44270 */
        /* <DEDUP_REMOVED lines=8> */
[----:B------:R-:W-:Y:S02]  /*11940*/  FSEL R39, R91, -INF , P0 ;  /* 0xff8000005b277808 */ /* 0x000fe40000000000 */
[C---:B------:R-:W-:Y:S02]  /*11950*/  ISETP.GT.AND P2, PT, R2.reuse, 0x18, PT ;  /* 0x000000180200780c */ /* 0x040fe40003f44270 */
[----:B------:R-:W-:-:S02]  /*11960*/  ISETP.GT.AND P1, PT, R2, 0x21, PT ;  /* 0x000000210200780c */ /* 0x000fc40003f24270 */
[C---:B------:R-:W-:Y:S02]  /*11970*/  ISETP.GT.AND P3, PT, R2.reuse, 0x28, PT ;  /* 0x000000280200780c */ /* 0x040fe40003f64270 */
[C---:B------:R-:W-:Y:S02]  /*11980*/  ISETP.GT.AND P4, PT, R2.reuse, 0x29, PT ;  /* 0x000000290200780c */ /* 0x040fe40003f84270 */
[----:B------:R-:W-:Y:S02]  /*11990*/  ISETP.GT.AND P0, PT, R2, 0x30, PT ;  /* 0x000000300200780c */ /* 0x000fe40003f04270 */
[----:B------:R-:W-:Y:S02]  /*119a0*/  FSEL R23, R95, -INF , P2 ;  /* 0xff8000005f177808 */ /* 0x000fe40001000000 */
        /* <DEDUP_REMOVED lines=53> */
[----:B-1----:R-:W-:Y:S02]  /*11d00*/  FMNMX.FTZ R4, R8, R15, !PT ;  /* 0x0000000f08047209 */ /* 0x002fe40007810000 */
        /* <DEDUP_REMOVED lines=93> */
[----:B------:R-:W1:Y:S02]  /*122e0*/  SHFL.BFLY PT, R4, R2, 0x2, 0x1f ;  /* 0x0c401f0002047f89 */ /* 0x000e6400000e0000 */
[----:B------:R-:W-:-:S05]  /*122f0*/  FMNMX.FTZ R3, R45, R3, !PT ;  /* 0x000000032d037209 */ /* 0x000fca0007810000 */
[----:B------:R-:W2:Y:S01]  /*12300*/  SHFL.BFLY PT, R5, R3, 0x2, 0x1f ;  /* 0x0c401f0003057f89 */ /* 0x000ea200000e0000 */
[----:B-1----:R-:W-:-:S05]  /*12310*/  FMNMX.FTZ R2, R4, R2, !PT ;  /* 0x0000000204027209 */ /* 0x002fca0007810000 */
[----:B------:R-:W1:Y:S01]  /*12320*/  SHFL.BFLY PT, R6, R2, 0x1, 0x1f ;  /* 0x0c201f0002067f89 */ /* 0x000e6200000e0000 */
[----:B--2---:R-:W-:-:S05]  /*12330*/  FMNMX.FTZ R5, R3, R5, !PT ;  /* 0x0000000503057209 */ /* 0x004fca0007810000 */
[----:B------:R2:W3:Y:S01]  /*12340*/  SHFL.BFLY PT, R4, R5, 0x1, 0x1f ;  /* 0x0c201f0005047f89 */ /* 0x0004e200000e0000 */
[----:B-1----:R-:W-:-:S05]  /*12350*/  FMNMX.FTZ R6, R2, R6, !PT ;  /* 0x0000000602067209 */ /* 0x002fca0007810000 */
.L_x_1736:
[C---:B------:R-:W-:Y:S01]  /*12360*/  FMUL.FTZ R3, R6.reuse, c[0x0][0x2d0] ;  /* 0x0000b40006037a20 */ /* 0x040fe20000410000 */
[----:B------:R-:W-:Y:S01]  /*12370*/  FSETP.NEU.FTZ.AND P0, PT, R6, -INF , PT ;  /* 0xff8000000600780b */ /* 0x000fe20003f1d000 */
[----:B------:R-:W-:Y:S01]  /*12380*/  WARPSYNC 0xffffffff ;  /* 0xffffffff00007948 */ /* 0x000fe20003800000 */
[----:B--23--:R-:W-:Y:S01]  /*12390*/  FMNMX.FTZ R5, R4, R5, !PT ;  /* 0x0000000504057209 */ /* 0x00cfe20007810000 */
[----:B------:R-:W2:Y:S01]  /*123a0*/  LDL R149, [R1+0x40] ;  /* 0x0000400001957983 */ /* 0x000ea20000100800 */
[----:B------:R-:W-:Y:S02]  /*123b0*/  FSEL R3, R3, RZ, P0 ;  /* 0x000000ff03037208 */ /* 0x000fe40000000000 */
[----:B------:R-:W-:Y:S01]  /*123c0*/  FSETP.NEU.FTZ.AND P0, PT, R5, -INF , PT ;  /* 0xff8000000500780b */ /* 0x000fe20003f1d000 */
[----:B------:R-:W3:Y:S02]  /*123d0*/  LDL R148, [R1+0x44] ;  /* 0x0000440001947983 */ /* 0x000ee40000100800 */
        /* <DEDUP_REMOVED lines=10> */
[--C-:B------:R-:W-:Y:S02]  /*12480*/  FFMA.FTZ R70, R70, c[0x0][0x2d0], -R3.reuse ;  /* 0x0000b40046467a23 */ /* 0x100fe40000010803 */
[--C-:B------:R-:W-:Y:S02]  /*12490*/  FFMA.FTZ R68, R68, c[0x0][0x2d0], -R3.reuse ;  /* 0x0000b40044447a23 */ /* 0x100fe40000010803 */
[----:B-1----:R-:W-:-:S04]  /*124a0*/  FFMA.FTZ R2, R10, c[0x0][0x2d0], -R3 ;  /* 0x0000b4000a027a23 */ /* 0x002fc80000010803 */
[----:B------:R1:W5:Y:S01]  /*124b0*/  MUFU.EX2 R86, R2 ;  /* 0x0000000200567308 */ /* 0x0003620000000800 */
[----:B----4-:R-:W-:-:S07]  /*124c0*/  FFMA.FTZ R4, R26, c[0x0][0x2d0], -R3 ;  /* 0x0000b4001a047a23 */ /* 0x010fce0000010803 */
[----:B------:R-:W4:Y:S01]  /*124d0*/  MUFU.EX2 R96, R4 ;  /* 0x0000000400607308 */ /* 0x000f220000000800 */
[----:B-1----:R-:W-:Y:S01]  /*124e0*/  FFMA.FTZ R2, R11, c[0x0][0x2d0], -R3 ;  /* 0x0000b4000b027a23 */ /* 0x002fe20000010803 */
[----:B-----5:R-:W-:-:S06]  /*124f0*/  F2FP.PACK_AB R32, R86, R87 ;  /* 0x000000575620723e */ /* 0x020fcc00000000ff */
[----:B------:R1:W-:Y:S01]  /*12500*/  MUFU.EX2 R89, R2 ;  /* 0x0000000200597308 */ /* 0x0003e20000000800 */
[----:B----4-:R-:W-:Y:S01]  /*12510*/  F2FP.PACK_AB R30, R96, R94 ;  /* 0x0000005e601e723e */ /* 0x010fe200000000ff */
[----:B-1----:R-:W-:-:S06]  /*12520*/  FFMA.FTZ R2, R20, c[0x0][0x2d0], -R3 ;  /* 0x0000b40014027a23 */ /* 0x002fcc0000010803 */
[----:B------:R1:W4:Y:S02]  /*12530*/  MUFU.EX2 R88, R2 ;  /* 0x0000000200587308 */ /* 0x0003240000000800 */
[----:B-1----:R-:W-:Y:S01]  /*12540*/  FFMA.FTZ R2, R21, c[0x0][0x2d0], -R3 ;  /* 0x0000b40015027a23 */ /* 0x002fe20000010803 */
[----:B----4-:R-:W-:-:S05]  /*12550*/  F2FP.PACK_AB R34, R88, R89 ;  /* 0x000000595822723e */ /* 0x010fca00000000ff */
[----:B------:R1:W-:Y:S02]  /*12560*/  MUFU.EX2 R91, R2 ;  /* 0x00000002005b7308 */ /* 0x0003e40000000800 */
[----:B-1----:R-:W-:Y:S02]  /*12570*/  FFMA.FTZ R2, R22, c[0x0][0x2d0], -R3 ;  /* 0x0000b40016027a23 */ /* 0x002fe40000010803 */
[----:B------:R-:W-:Y:S04]  /*12580*/  LDSM.16.MT88.4 R20, [R203+0x800] ;  /* 0x00080000cb14783b */ /* 0x000fe80000004200 */
[----:B------:R1:W4:Y:S02]  /*12590*/  MUFU.EX2 R92, R2 ;  /* 0x00000002005c7308 */ /* 0x0003240000000800 */
[----:B-1----:R-:W-:Y:S01]  /*125a0*/  FMUL.FTZ R2, R5, c[0x0][0x2d0] ;  /* 0x0000b40005027a20 */ /* 0x002fe20000410000 */
[----:B----4-:R-:W-:-:S04]  /*125b0*/  F2FP.PACK_AB R28, R92, R91 ;  /* 0x0000005b5c1c723e */ /* 0x010fc800000000ff */
[----:B------:R-:W-:-:S05]  /*125c0*/  FSEL R2, R2, RZ, P0 ;  /* 0x000000ff02027208 */ /* 0x000fca0000000000 */
[--C-:B------:R-:W-:Y:S02]  /*125d0*/  FFMA.FTZ R4, R8, c[0x0][0x2d0], -R2.reuse ;  /* 0x0000b40008047a23 */ /* 0x100fe40000010802 */
[----:B------:R-:W1:Y:S01]  /*125e0*/  LDSM.16.MT88.4 R8, [R203] ;  /* 0x00000000cb08783b */ /* 0x000e620000004200 */
[--C-:B------:R-:W-:Y:S01]  /*125f0*/  FFMA.FTZ R64, R64, c[0x0][0x2d0], -R2.reuse ;  /* 0x0000b40040407a23 */ /* 0x100fe20000010802 */
[----:B------:R4:W-:Y:S01]  /*12600*/  MUFU.EX2 R84, R4 ;  /* 0x0000000400547308 */ /* 0x0009e20000000800 */
[--C-:B------:R-:W-:Y:S02]  /*12610*/  FFMA.FTZ R63, R63, c[0x0][0x2d0], -R2.reuse ;  /* 0x0000b4003f3f7a23 */ /* 0x100fe40000010802 */
[--C-:B------:R-:W-:Y:S02]  /*12620*/  FFMA.FTZ R62, R62, c[0x0][0x2d0], -R2.reuse ;  /* 0x0000b4003e3e7a23 */ /* 0x100fe40000010802 */
[--C-:B------:R-:W-:Y:S02]  /*12630*/  FFMA.FTZ R61, R61, c[0x0][0x2d0], -R2.reuse ;  /* 0x0000b4003d3d7a23 */ /* 0x100fe40000010802 */
[----:B------:R-:W-:-:S02]  /*12640*/  FFMA.FTZ R60, R60, c[0x0][0x2d0], -R2 ;  /* 0x0000b4003c3c7a23 */ /* 0x000fc40000010802 */
[--C-:B------:R-:W-:Y:S02]  /*12650*/  FFMA.FTZ R58, R58, c[0x0][0x2d0], -R2.reuse ;  /* 0x0000b4003a3a7a23 */ /* 0x100fe40000010802 */
[--C-:B------:R-:W-:Y:S02]  /*12660*/  FFMA.FTZ R59, R59, c[0x0][0x2d0], -R2.reuse ;  /* 0x0000b4003b3b7a23 */ /* 0x100fe40000010802 */
[--C-:B------:R-:W-:Y:S02]  /*12670*/  FFMA.FTZ R57, R57, c[0x0][0x2d0], -R2.reuse ;  /* 0x0000b40039397a23 */ /* 0x100fe40000010802 */
[--C-:B------:R-:W-:Y:S02]  /*12680*/  FFMA.FTZ R56, R56, c[0x0][0x2d0], -R2.reuse ;  /* 0x0000b40038387a23 */ /* 0x100fe40000010802 */
[--C-:B----4-:R-:W-:Y:S02]  /*12690*/  FFMA.FTZ R4, R15, c[0x0][0x2d0], -R2.reuse ;  /* 0x0000b4000f047a23 */ /* 0x110fe40000010802 */
[----:B------:R-:W-:-:S02]  /*126a0*/  FFMA.FTZ R55, R55, c[0x0][0x2d0], -R2 ;  /* 0x0000b40037377a23 */ /* 0x000fc40000010802 */
[----:B------:R4:W5:Y:S01]  /*126b0*/  MUFU.EX2 R80, R4 ;  /* 0x0000000400507308 */ /* 0x0009620000000800 */
[--C-:B------:R-:W-:Y:S02]  /*126c0*/  FFMA.FTZ R54, R54, c[0x0][0x2d0], -R2.reuse ;  /* 0x0000b40036367a23 */ /* 0x100fe40000010802 */
[--C-:B------:R-:W-:Y:S02]  /*126d0*/  FFMA.FTZ R53, R53, c[0x0][0x2d0], -R2.reuse ;  /* 0x0000b40035357a23 */ /* 0x100fe40000010802 */
[--C-:B------:R-:W-:Y:S02]  /*126e0*/  FFMA.FTZ R52, R52, c[0x0][0x2d0], -R2.reuse ;  /* 0x0000b40034347a23 */ /* 0x100fe40000010802 */
[--C-:B------:R-:W-:Y:S02]  /*126f0*/  FFMA.FTZ R51, R51, c[0x0][0x2d0], -R2.reuse ;  /* 0x0000b40033337a23 */ /* 0x100fe40000010802 */
[--C-:B------:R-:W-:Y:S02]  /*12700*/  FFMA.FTZ R50, R50, c[0x0][0x2d0], -R2.reuse ;  /* 0x0000b40032327a23 */ /* 0x100fe40000010802 */
[----:B------:R-:W-:-:S02]  /*12710*/  FFMA.FTZ R49, R49, c[0x0][0x2d0], -R2 ;  /* 0x0000b40031317a23 */ /* 0x000fc40000010802 */
[--C-:B------:R-:W-:Y:S02]  /*12720*/  FFMA.FTZ R48, R48, c[0x0][0x2d0], -R2.reuse ;  /* 0x0000b40030307a23 */ /* 0x100fe40000010802 */
[----:B----4-:R-:W-:Y:S01]  /*12730*/  FFMA.FTZ R4, R19, c[0x0][0x2d0], -R2 ;  /* 0x0000b40013047a23 */ /* 0x010fe20000010802 */
[----:B-----5:R-:W-:-:S03]  /*12740*/  F2FP.PACK_AB R33, R80, R84 ;  /* 0x000000545021723e */ /* 0x020fc600000000ff */
[----:B------:R4:W-:Y:S02]  /*12750*/  MUFU.EX2 R15, R4 ;  /* 0x00000004000f7308 */ /* 0x0009e40000000800 */
[----:B----4-:R-:W-:-:S06]  /*12760*/  FFMA.FTZ R4, R18, c[0x0][0x2d0], -R2 ;  /* 0x0000b40012047a23 */ /* 0x010fcc0000010802 */
[----:B------:R4:W5:Y:S02]  /*12770*/  MUFU.EX2 R85, R4 ;  /* 0x0000000400557308 */ /* 0x0009640000000800 */
[----:B----4-:R-:W-:Y:S01]  /*12780*/  FFMA.FTZ R4, R17, c[0x0][0x2d0], -R2 ;  /* 0x0000b40011047a23 */ /* 0x010fe20000010802 */
[----:B-----5:R-:W-:-:S05]  /*12790*/  F2FP.PACK_AB R35, R85, R15 ;  /* 0x0000000f5523723e */ /* 0x020fca00000000ff */
[----:B------:R4:W-:Y:S02]  /*127a0*/  MUFU.EX2 R90, R4 ;  /* 0x00000004005a7308 */ /* 0x0009e40000000800 */
[--C-:B----4-:R-:W-:Y:S02]  /*127b0*/  FFMA.FTZ R4, R16, c[0x0][0x2d0], -R2.reuse ;  /* 0x0000b40010047a23 */ /* 0x110fe40000010802 */
[C---:B-1----:R-:W-:Y:S04]  /*127c0*/  HMMA.16816.F32 R16, R32.reuse, R8, RZ ;  /* 0x000000082010723c */ /* 0x042fe800000018ff */
[----:B------:R1:W4:Y:S04]  /*127d0*/  MUFU.EX2 R93, R4 ;  /* 0x00000004005d7308 */ /* 0x0003280000000800 */
[----:B------:R-:W-:Y:S01]  /*127e0*/  HMMA.16816.F32 R8, R32, R10, RZ ;  /* 0x0000000a2008723c */ /* 0x000fe200000018ff */
[----:B-1----:R-:W-:Y:S01]  /*127f0*/  FFMA.FTZ R4, R24, c[0x0][0x2d0], -R2 ;  /* 0x0000b40018047a23 */ /* 0x002fe20000010802 */
[----:B----4-:R-:W-:-:S03]  /*12800*/  F2FP.PACK_AB R29, R93, R90 ;  /* 0x0000005a5d1d723e */ /* 0x010fc600000000ff */
[----:B------:R1:W-:Y:S02]  /*12810*/  MUFU.EX2 R95, R4 ;  /* 0x00000004005f7308 */ /* 0x0003e40000000800 */
[----:B-1----:R-:W-:Y:S02]  /*12820*/  FFMA.FTZ R4, R25, c[0x0][0x2d0], -R2 ;  /* 0x0000b40019047a23 */ /* 0x002fe40000010802 */
[----:B------:R-:W1:Y:S04]  /*12830*/  LDSM.16.MT88.4 R24, [R204] ;  /* 0x00000000cc18783b */ /* 0x000e680000004200 */
[----:B------:R-:W4:Y:S02]  /*12840*/  MUFU.EX2 R97, R4 ;  /* 0x0000000400617308 */ /* 0x000f240000000800 */
[----:B----4-:R-:W-:Y:S01]  /*12850*/  F2FP.PACK_AB R31, R97, R95 ;  /* 0x0000005f611f723e */ /* 0x010fe200000000ff */
[----:B------:R-:W-:-:S04]  /*12860*/  FADD.FTZ R4, R87, R86 ;  /* 0x0000005657047221 */ /* 0x000fc80000010000 */
[----:B------:R-:W-:Y:S02]  /*12870*/  FADD.FTZ R4, R89, R4 ;  /* 0x0000000459047221 */ /* 0x000fe40000010000 */
[----:B------:R-:W-:Y:S02]  /*12880*/  HMMA.16816.F32 R136, R28, R20, R16 ;  /* 0x000000141c88723c */ /* 0x000fe40000001810 */
[----:B------:R-:W-:-:S04]  /*12890*/  FADD.FTZ R4, R88, R4 ;  /* 0x0000000458047221 */ /* 0x000fc80000010000 */
[----:B------:R-:W-:Y:S02]  /*128a0*/  FADD.FTZ R4, R91, R4 ;  /* 0x000000045b047221 */ /* 0x000fe40000010000 */
[----:B------:R-:W-:Y:S01]  /*128b0*/  HMMA.16816.F32 R132, R28, R22, R8 ;  /* 0x000000161c84723c */ /* 0x000fe20000001808 */
[----:B------:R-:W4:Y:S01]  /*128c0*/  LDSM.16.MT88.4 R20, [R204+0x800] ;  /* 0x00080000cc14783b */ /* 0x000f220000004200 */
[----:B------:R-:W-:-:S06]  /*128d0*/  FADD.FTZ R4, R92, R4 ;  /* 0x000000045c047221 */ /* 0x000fcc0000010000 */
[C---:B-1----:R-:W-:Y:S08]  /*128e0*/  HMMA.16816.F32 R16, R32.reuse, R24, RZ ;  /* 0x000000182010723c */ /* 0x042ff000000018ff */
[----:B------:R-:W-:Y:S01]  /*128f0*/  HMMA.16816.F32 R8, R32, R26, RZ ;  /* 0x0000001a2008723c */ /* 0x000fe200000018ff */
[----:B------:R-:W1:Y:S11]  /*12900*/  LDSM.16.MT88.4 R24, [R206] ;  /* 0x00000000ce18783b */ /* 0x000e760000004200 */
[----:B------:R-:W-:Y:S04]  /*12910*/  @!UPT UIADD3 URZ, URZ, URZ, URZ ;  /* 0x0000003f3f3ff290 */ /* 0x000fe8000fffe03f */
[C---:B----4-:R-:W-:Y:S01]  /*12920*/  HMMA.16816.F32 R128, R28.reuse, R20, R16 ;  /* 0x000000141c80723c */ /* 0x050fe20000001810 */
[----:B------:R-:W4:Y:S07]  /*12930*/  LDSM.16.MT88.4 R16, [R206+0x800] ;  /* 0x00080000ce10783b */ /* 0x000f2e0000004200 */
[----:B------:R-:W-:Y:S01]  /*12940*/  HMMA.16816.F32 R124, R28, R22, R8 ;  /* 0x000000161c7c723c */ /* 0x000fe20000001808 */
[----:B------:R-:W5:Y:S07]  /*12950*/  LDSM.16.MT88.4 R20, [R205] ;  /* 0x00000000cd14783b */ /* 0x000f6e0000004200 */
[----:B-1----:R-:W-:Y:S07]  /*12960*/  HMMA.16816.F32 R8, R32, R24, RZ ;  /* 0x000000182008723c */ /* 0x002fee00000018ff */
[----:B------:R-:W-:-:S02]  /*12970*/  FFMA.FTZ R25, R42, c[0x0][0x2d0], -R3 ;  /* 0x0000b4002a197a23 */ /* 0x000fc40000010803 */
[--C-:B------:R-:W-:Y:S02]  /*12980*/  FFMA.FTZ R24, R43, c[0x0][0x2d0], -R3.reuse ;  /* 0x0000b4002b187a23 */ /* 0x100fe40000010803 */
[--C-:B------:R-:W-:Y:S02]  /*12990*/  FFMA.FTZ R42, R75, c[0x0][0x2d0], -R3.reuse ;  /* 0x0000b4004b2a7a23 */ /* 0x100fe40000010803 */
[----:B------:R-:W-:Y:S01]  /*129a0*/  FFMA.FTZ R43, R74, c[0x0][0x2d0], -R3 ;  /* 0x0000b4004a2b7a23 */ /* 0x000fe20000010803 */
[----:B------:R-:W-:Y:S01]  /*129b0*/  MUFU.EX2 R25, R25 ;  /* 0x0000001900197308 */ /* 0x000fe20000000800 */
[----:B------:R-:W-:-:S09]  /*129c0*/  FFMA.FTZ R75, R45, c[0x0][0x2d0], -R2 ;  /* 0x0000b4002d4b7a23 */ /* 0x000fd20000010802 */
[----:B----4-:R-:W-:Y:S07]  /*129d0*/  HMMA.16816.F32 R120, R28, R16, R8 ;  /* 0x000000101c78723c */ /* 0x010fee0000001808 */
[----:B------:R-:W-:Y:S02]  /*129e0*/  FADD.FTZ R8, R84, R80 ;  /* 0x0000005054087221 */ /* 0x000fe40000010000 */
[----:B------:R-:W-:Y:S02]  /*129f0*/  FFMA.FTZ R80, R46, c[0x0][0x2d0], -R2 ;  /* 0x0000b4002e507a23 */ /* 0x000fe40000010802 */
[----:B------:R-:W-:-:S02]  /*12a00*/  FADD.FTZ R15, R15, R8 ;  /* 0x000000080f0f7221 */ /* 0x000fc40000010000 */
[----:B------:R-:W-:Y:S02]  /*12a10*/  HMMA.16816.F32 R8, R32, R26, RZ ;  /* 0x0000001a2008723c */ /* 0x000fe400000018ff */
[----:B------:R-:W-:-:S05]  /*12a20*/  FADD.FTZ R15, R85, R15 ;  /* 0x0000000f550f7221 */ /* 0x000fca0000010000 */
[--C-:B------:R-:W-:Y:S02]  /*12a30*/  FFMA.FTZ R27, R40, c[0x0][0x2d0], -R3.reuse ;  /* 0x0000b400281b7a23 */ /* 0x100fe40000010803 */
[--C-:B------:R-:W-:Y:S02]  /*12a40*/  FFMA.FTZ R26, R41, c[0x0][0x2d0], -R3.reuse ;  /* 0x0000b400291a7a23 */ /* 0x100fe40000010803 */
[--C-:B------:R-:W-:Y:S02]  /*12a50*/  FFMA.FTZ R40, R65, c[0x0][0x2d0], -R3.reuse ;  /* 0x0000b40041287a23 */ /* 0x100fe40000010803 */
[--C-:B------:R-:W-:Y:S02]  /*12a60*/  FFMA.FTZ R41, R66, c[0x0][0x2d0], -R3.reuse ;  /* 0x0000b40042297a23 */ /* 0x100fe40000010803 */
[--C-:B------:R-:W-:Y:S02]  /*12a70*/  FFMA.FTZ R65, R72, c[0x0][0x2d0], -R3.reuse ;  /* 0x0000b40048417a23 */ /* 0x100fe40000010803 */
[----:B------:R-:W-:-:S02]  /*12a80*/  FFMA.FTZ R66, R71, c[0x0][0x2d0], -R3 ;  /* 0x0000b40047427a23 */ /* 0x000fc40000010803 */
[----:B------:R-:W-:-:S05]  /*12a90*/  FFMA.FTZ R71, R47, c[0x0][0x2d0], -R2 ;  /* 0x0000b4002f477a23 */ /* 0x000fca0000010802 */
[----:B------:R-:W-:Y:S01]  /*12aa0*/  HMMA.16816.F32 R116, R28, R18, R8 ;  /* 0x000000121c74723c */ /* 0x000fe20000001808 */
[----:B------:R-:W1:Y:S07]  /*12ab0*/  LDSM.16.MT88.4 R16, [R205+0x800] ;  /* 0x00080000cd10783b */ /* 0x000e6e0000004200 */
[----:B-----5:R-:W-:Y:S11]  /*12ac0*/  HMMA.16816.F32 R8, R32, R20, RZ ;  /* 0x000000142008723c */ /* 0x020ff600000018ff */
[----:B------:R-:W-:Y:S11]  /*12ad0*/  @!UPT UIADD3 URZ, URZ, URZ, URZ ;  /* 0x0000003f3f3ff290 */ /* 0x000ff6000fffe03f */
[----:B------:R-:W-:Y:S02]  /*12ae0*/  @!UPT UIADD3 URZ, URZ, URZ, URZ ;  /* 0x0000003f3f3ff290 */ /* 0x000fe4000fffe03f */
[----:B-1----:R-:W-:Y:S08]  /*12af0*/  HMMA.16816.F32 R112, R28, R16, R8 ;  /* 0x000000101c70723c */ /* 0x002ff00000001808 */
[----:B------:R-:W-:Y:S01]  /*12b00*/  HMMA.16816.F32 R8, R32, R22, RZ ;  /* 0x000000162008723c */ /* 0x000fe200000018ff */
[----:B------:R-:W-:Y:S11]  /*12b10*/  LDSM.16.MT88.4 R20, [R203+0x4000] ;  /* 0x00400000cb14783b */ /* 0x000ff60000004200 */
[----:B------:R-:W-:Y:S11]  /*12b20*/  @!UPT UIADD3 URZ, URZ, URZ, URZ ;  /* 0x0000003f3f3ff290 */ /* 0x000ff6000fffe03f */
[----:B------:R-:W-:Y:S01]  /*12b30*/  @!UPT UIADD3 URZ, URZ, URZ, URZ ;  /* 0x0000003f3f3ff290 */ /* 0x000fe2000fffe03f */
[----:B------:R-:W-:Y:S01]  /*12b40*/  HMMA.16816.F32 R108, R28, R18, R8 ;  /* 0x000000121c6c723c */ /* 0x000fe20000001808 */
[----:B------:R-:W1:Y:S06]  /*12b50*/  LDSM.16.MT88.4 R16, [R203+0x3800] ;  /* 0x00380000cb10783b */ /* 0x000e6c0000004200 */
[----:B------:R-:W-:Y:S02]  /*12b60*/  FADD.FTZ R8, R90, R15 ;  /* 0x0000000f5a087221 */ /* 0x000fe40000010000 */
[--C-:B------:R-:W-:Y:S02]  /*12b70*/  FFMA.FTZ R15, R44, c[0x0][0x2d0], -R3.reuse ;  /* 0x0000b4002c0f7a23 */ /* 0x100fe40000010803 */
[----:B------:R-:W-:-:S02]  /*12b80*/  FFMA.FTZ R44, R73, c[0x0][0x2d0], -R3 ;  /* 0x0000b400492c7a23 */ /* 0x000fc40000010803 */
[----:B------:R-:W-:Y:S02]  /*12b90*/  FADD.FTZ R3, R94, R4 ;  /* 0x000000045e037221 */ /* 0x000fe40000010000 */
[----:B------:R-:W-:Y:S01]  /*12ba0*/  FADD.FTZ R4, R93, R8 ;  /* 0x000000085d047221 */ /* 0x000fe20000010000 */
[----:B------:R-:W-:Y:S01]  /*12bb0*/  MUFU.EX2 R15, R15 ;  /* 0x0000000f000f7308 */ /* 0x000fe20000000800 */
[----:B------:R-:W-:Y:S02]  /*12bc0*/  FADD.FTZ R2, R96, R3 ;  /* 0x0000000360027221 */ /* 0x000fe40000010000 */
[----:B------:R-:W-:-:S04]  /*12bd0*/  FADD.FTZ R3, R95, R4 ;  /* 0x000000045f037221 */ /* 0x000fc80000010000 */
[----:B------:R-:W-:Y:S01]  /*12be0*/  FADD.FTZ R3, R97, R3 ;  /* 0x0000000361037221 */ /* 0x000fe20000010000 */
[----:B------:R-:W-:Y:S01]  /*12bf0*/  MUFU.EX2 R4, R38 ;  /* 0x0000002600047308 */ /* 0x000fe20000000800 */
[----:B-1----:R-:W-:Y:S07]  /*12c00*/  HMMA.16816.F32 R8, R32, R16, RZ ;  /* 0x000000102008723c */ /* 0x002fee00000018ff */
[----:B------:R-:W1:Y:S08]  /*12c10*/  MUFU.EX2 R16, R39 ;  /* 0x0000002700107308 */ /* 0x000e700000000800 */
[----:B------:R-:W-:Y:S01]  /*12c20*/  MUFU.EX2 R17, R36 ;  /* 0x0000002400117308 */ /* 0x000fe20000000800 */
[----:B-1----:R-:W-:-:S04]  /*12c30*/  FADD.FTZ R2, R16, R2 ;  /* 0x0000000210027221 */ /* 0x002fc80000010000 */
[----:B------:R-:W-:-:S04]  /*12c40*/  FADD.FTZ R2, R4, R2 ;  /* 0x0000000204027221 */ /* 0x000fc80000010000 */
[----:B------:R-:W-:Y:S01]  /*12c50*/  HMMA.16816.F32 R88, R28, R20, R8 ;  /* 0x000000141c58723c */ /* 0x000fe20000001808 */
[----:B------:R-:W-:Y:S07]  /*12c60*/  MUFU.EX2 R20, R27 ;  /* 0x0000001b00147308 */ /* 0x000fee0000000800 */
[----:B------:R-:W-:Y:S01]  /*12c70*/  HMMA.16816.F32 R8, R32, R18, RZ ;  /* 0x000000122008723c */ /* 0x000fe200000018ff */
[----:B------:R-:W1:Y:S08]  /*12c80*/  MUFU.EX2 R18, R37 ;  /* 0x0000002500127308 */ /* 0x000e700000000800 */
[----:B------:R4:W5:Y:S08]  /*12c90*/  MUFU.EX2 R21, R24 ;  /* 0x0000001800157308 */ /* 0x0009700000000800 */
[----:B------:R-:W2:Y:S01]  /*12ca0*/  MUFU.EX2 R19, R26 ;  /* 0x0000001a00137308 */ /* 0x000ea20000000800 */
[----:B-1----:R-:W-:-:S04]  /*12cb0*/  FADD.FTZ R2, R18, R2 ;  /* 0x0000000212027221 */ /* 0x002fc80000010000 */
[----:B------:R-:W-:Y:S02]  /*12cc0*/  FADD.FTZ R2, R17, R2 ;  /* 0x0000000211027221 */ /* 0x000fe40000010000 */
[----:B------:R-:W-:Y:S01]  /*12cd0*/  HMMA.16816.F32 R92, R28, R22, R8 ;  /* 0x000000161c5c723c */ /* 0x000fe20000001808 */
[----:B----4-:R-:W-:Y:S01]  /*12ce0*/  F2FP.PACK_AB R24, R4, R16 ;  /* 0x000000100418723e */ /* 0x010fe200000000ff */
[----:B------:R-:W-:Y:S01]  /*12cf0*/  FADD.FTZ R2, R20, R2 ;  /* 0x0000000214027221 */ /* 0x000fe20000010000 */
[----:B------:R1:W-:Y:S04]  /*12d00*/  MUFU.EX2 R4, R44 ;  /* 0x0000002c00047308 */ /* 0x0003e80000000800 */
[----:B-----5:R-:W-:Y:S01]  /*12d10*/  F2FP.PACK_AB R22, R21, R25 ;  /* 0x000000191516723e */ /* 0x020fe200000000ff */
[----:B--2---:R-:W-:Y:S01]  /*12d20*/  FADD.FTZ R2, R19, R2 ;  /* 0x0000000213027221 */ /* 0x004fe20000010000 */
[----:B------:R-:W-:-:S02]  /*12d30*/  F2FP.PACK_AB R26, R17, R18 ;  /* 0x00000012111a723e */ /* 0x000fc400000000ff */
[----:B------:R-:W2:Y:S01]  /*12d40*/  MUFU.EX2 R11, R40 ;  /* 0x00000028000b7308 */ /* 0x000ea20000000800 */
[----:B------:R-:W-:Y:S01]  /*12d50*/  F2FP.PACK_AB R20, R19, R20 ;  /* 0x000000141314723e */ /* 0x000fe200000000ff */
[----:B------:R-:W-:-:S04]  /*12d60*/  FADD.FTZ R2, R25, R2 ;  /* 0x0000000219027221 */ /* 0x000fc80000010000 */
[----:B------:R-:W-:Y:S01]  /*12d70*/  FADD.FTZ R2, R21, R2 ;  /* 0x0000000215027221 */ /* 0x000fe20000010000 */
[----:B-1----:R-:W1:Y:S01]  /*12d80*/  LDSM.16.MT88.4 R44, [R204+0x3800] ;  /* 0x00380000cc2c783b */ /* 0x002e620000004200 */
[----:B------:R-:W4:Y:S02]  /*12d90*/  MUFU.EX2 R10, R41 ;  /* 0x00000029000a7308 */ /* 0x000f240000000800 */
[----:B------:R-:W-:-:S04]  /*12da0*/  FADD.FTZ R2, R15, R2 ;  /* 0x000000020f027221 */ /* 0x000fc80000010000 */
[C---:B--2---:R-:W-:Y:S02]  /*12db0*/  FADD.FTZ R2, R11.reuse, R2 ;  /* 0x000000020b027221 */ /* 0x044fe40000010000 */
[----:B------:R-:W2:Y:S01]  /*12dc0*/  MUFU.EX2 R9, R42 ;  /* 0x0000002a00097308 */ /* 0x000ea20000000800 */
[----:B------:R-:W-:-:S07]  /*12dd0*/  F2FP.PACK_AB R16, R11, R15 ;  /* 0x0000000f0b10723e */ /* 0x000fce00000000ff */
[----:B------:R5:W3:Y:S01]  /*12de0*/  MUFU.EX2 R8, R43 ;  /* 0x0000002b00087308 */ /* 0x000ae20000000800 */
[----:B----4-:R-:W-:-:S04]  /*12df0*/  FADD.FTZ R2, R10, R2 ;  /* 0x000000020a027221 */ /* 0x010fc80000010000 */
[C---:B--2---:R-:W-:Y:S01]  /*12e00*/  FADD.FTZ R2, R9.reuse, R2 ;  /* 0x0000000209027221 */ /* 0x044fe20000010000 */
[----:B------:R-:W-:Y:S02]  /*12e10*/  F2FP.PACK_AB R18, R9, R10 ;  /* 0x0000000a0912723e */ /* 0x000fe400000000ff */
[----:B------:R-:W-:Y:S01]  /*12e20*/  MUFU.EX2 R11, R67 ;  /* 0x00000043000b7308 */ /* 0x000fe20000000800 */
[----:B-----5:R-:W2:Y:S01]  /*12e30*/  LDSM.16.MT88.4 R40, [R204+0x4000] ;  /* 0x00400000cc28783b */ /* 0x020ea20000004200 */
[----:B---3--:R-:W-:-:S06]  /*12e40*/  FADD.FTZ R2, R8, R2 ;  /* 0x0000000208027221 */ /* 0x008fcc0000010000 */
[----:B------:R-:W3:Y:S01]  /*12e50*/  MUFU.EX2 R10, R65 ;  /* 0x00000041000a7308 */ /* 0x000ee20000000800 */
[C---:B------:R-:W-:Y:S01]  /*12e60*/  F2FP.PACK_AB R8, R4.reuse, R8 ;  /* 0x000000080408723e */ /* 0x040fe200000000ff */
[----:B------:R-:W-:Y:S01]  /*12e70*/  FADD.FTZ R2, R4, R2 ;  /* 0x0000000204027221 */ /* 0x000fe20000010000 */
[----:B-1----:R-:W-:Y:S05]  /*12e80*/  HMMA.16816.F32 R36, R32, R44, RZ ;  /* 0x0000002c2024723c */ /* 0x002fea00000018ff */
[----:B------:R-:W1:Y:S08]  /*12e90*/  MUFU.EX2 R4, R66 ;  /* 0x0000004200047308 */ /* 0x000e700000000800 */
[----:B------:R-:W4:Y:S01]  /*12ea0*/  MUFU.EX2 R9, R69 ;  /* 0x0000004500097308 */ /* 0x000f220000000800 */
[----:B---3--:R-:W-:-:S07]  /*12eb0*/  FADD.FTZ R2, R10, R2 ;  /* 0x000000020a027221 */ /* 0x008fce0000010000 */
[----:B------:R-:W3:Y:S01]  /*12ec0*/  MUFU.EX2 R25, R64 ;  /* 0x0000004000197308 */ /* 0x000ee20000000800 */
[C---:B-1----:R-:W-:Y:S01]  /*12ed0*/  FADD.FTZ R2, R4.reuse, R2 ;  /* 0x0000000204027221 */ /* 0x042fe20000010000 */
[----:B------:R-:W-:-:S03]  /*12ee0*/  F2FP.PACK_AB R10, R4, R10 ;  /* 0x0000000a040a723e */ /* 0x000fc600000000ff */
[----:B------:R-:W-:-:S03]  /*12ef0*/  FADD.FTZ R2, R11, R2 ;  /* 0x000000020b027221 */ /* 0x000fc60000010000 */
[----:B------:R-:W1:Y:S01]  /*12f00*/  MUFU.EX2 R19, R70 ;  /* 0x0000004600137308 */ /* 0x000e620000000800 */
[C---:B----4-:R-:W-:Y:S01]  /*12f10*/  FADD.FTZ R2, R9.reuse, R2 ;  /* 0x0000000209027221 */ /* 0x050fe20000010000 */
[----:B------:R-:W-:Y:S01]  /*12f20*/  F2FP.PACK_AB R72, R9, R11 ;  /* 0x0000000b0948723e */ /* 0x000fe200000000ff */
[----:B--2---:R-:W-:Y:S05]  /*12f30*/  HMMA.16816.F32 R100, R28, R40, R36 ;  /* 0x000000281c64723c */ /* 0x004fea0000001824 */
[----:B------:R-:W2:Y:S01]  /*12f40*/  MUFU.EX2 R23, R63 ;  /* 0x0000003f00177308 */ /* 0x000ea20000000800 */
[----:B---3--:R-:W-:Y:S02]  /*12f50*/  FADD.FTZ R3, R25, R3 ;  /* 0x0000000319037221 */ /* 0x008fe40000010000 */
[----:B------:R-:W-:Y:S01]  /*12f60*/  HMMA.16816.F32 R36, R32, R46, RZ ;  /* 0x0000002e2024723c */ /* 0x000fe200000018ff */
[----:B------:R-:W3:Y:S04]  /*12f70*/  LDSM.16.MT88.4 R44, [R206+0x3800] ;  /* 0x00380000ce2c783b */ /* 0x000ee80000004200 */
[----:B------:R-:W4:Y:S01]  /*12f80*/  MUFU.EX2 R17, R68 ;  /* 0x0000004400117308 */ /* 0x000f220000000800 */
[----:B-1----:R-:W-:-:S07]  /*12f90*/  FADD.FTZ R2, R19, R2 ;  /* 0x0000000213027221 */ /* 0x002fce0000010000 */
[----:B------:R-:W1:Y:S01]  /*12fa0*/  MUFU.EX2 R41, R62 ;  /* 0x0000003e00297308 */ /* 0x000e620000000800 */
[C---:B--2---:R-:W-:Y:S01]  /*12fb0*/  FADD.FTZ R3, R23.reuse, R3 ;  /* 0x0000000317037221 */ /* 0x044fe20000010000 */
[----:B------:R-:W-:-:S06]  /*12fc0*/  F2FP.PACK_AB R25, R23, R25 ;  /* 0x000000191719723e */ /* 0x000fcc00000000ff */
[----:B------:R-:W2:Y:S01]  /*12fd0*/  MUFU.EX2 R27, R61 ;  /* 0x0000003d001b7308 */ /* 0x000ea20000000800 */
[C---:B----4-:R-:W-:Y:S01]  /*12fe0*/  FADD.FTZ R246, R17.reuse, R2 ;  /* 0x0000000211f67221 */ /* 0x050fe20000010000 */
[----:B------:R-:W-:Y:S01]  /*12ff0*/  F2FP.PACK_AB R74, R17, R19 ;  /* 0x00000013114a723e */ /* 0x000fe200000000ff */
[----:B------:R-:W-:Y:S05]  /*13000*/  HMMA.16816.F32 R104, R28, R42, R36 ;  /* 0x0000002a1c68723c */ /* 0x000fea0000001824 */
[----:B------:R-:W4:Y:S01]  /*13010*/  MUFU.EX2 R40, R60 ;  /* 0x0000003c00287308 */ /* 0x000f220000000800 */
[----:B-1----:R-:W-:-:S07]  /*13020*/  FADD.FTZ R2, R41, R3 ;  /* 0x0000000329027221 */ /* 0x002fce0000010000 */
[----:B------:R-:W1:Y:S01]  /*13030*/  MUFU.EX2 R21, R58 ;  /* 0x0000003a00157308 */ /* 0x000e620000000800 */
[C---:B--2---:R-:W-:Y:S01]  /*13040*/  FADD.FTZ R2, R27.reuse, R2 ;  /* 0x000000021b027221 */ /* 0x044fe20000010000 */
[----:B------:R-:W-:Y:S01]  /*13050*/  F2FP.PACK_AB R27, R27, R41 ;  /* 0x000000291b1b723e */ /* 0x000fe200000000ff */
[----:B---3--:R-:W-:Y:S02]  /*13060*/  HMMA.16816.F32 R36, R32, R44, RZ ;  /* 0x0000002c2024723c */ /* 0x008fe400000018ff */
[----:B----4-:R-:W-:-:S03]  /*13070*/  FADD.FTZ R2, R40, R2 ;  /* 0x0000000228027221 */ /* 0x010fc60000010000 */
[----:B------:R-:W2:Y:S01]  /*13080*/  MUFU.EX2 R15, R59 ;  /* 0x0000003b000f7308 */ /* 0x000ea20000000800 */
[C---:B-1----:R-:W-:Y:S01]  /*13090*/  FADD.FTZ R2, R21.reuse, R2 ;  /* 0x0000000215027221 */ /* 0x042fe20000010000 */
[----:B------:R-:W-:-:S06]  /*130a0*/  F2FP.PACK_AB R21, R21, R40 ;  /* 0x000000281515723e */ /* 0x000fcc00000000ff */
[----:B------:R-:W1:Y:S01]  /*130b0*/  MUFU.EX2 R9, R57 ;  /* 0x0000003900097308 */ /* 0x000e620000000800 */
[----:B------:R-:W3:Y:S01]  /*130c0*/  LDSM.16.MT88.4 R40, [R206+0x4000] ;  /* 0x00400000ce28783b */ /* 0x000ee20000004200 */
[----:B--2---:R-:W-:-:S06]  /*130d0*/  FADD.FTZ R2, R15, R2 ;  /* 0x000000020f027221 */ /* 0x004fcc0000010000 */
[----:B------:R-:W2:Y:S08]  /*130e0*/  MUFU.EX2 R4, R56 ;  /* 0x0000003800047308 */ /* 0x000eb00000000800 */
[----:B------:R-:W4:Y:S01]  /*130f0*/  MUFU.EX2 R3, R55 ;  /* 0x0000003700037308 */ /* 0x000f220000000800 */
[C---:B-1----:R-:W-:Y:S01]  /*13100*/  FADD.FTZ R2, R9.reuse, R2 ;  /* 0x0000000209027221 */ /* 0x042fe20000010000 */
[----:B------:R-:W-:-:S06]  /*13110*/  F2FP.PACK_AB R23, R9, R15 ;  /* 0x0000000f0917723e */ /* 0x000fcc00000000ff */
[----:B------:R-:W1:Y:S01]  /*13120*/  MUFU.EX2 R11, R54 ;  /* 0x00000036000b7308 */ /* 0x000e620000000800 */
[----:B--2---:R-:W-:-:S07]  /*13130*/  FADD.FTZ R2, R4, R2 ;  /* 0x0000000204027221 */ /* 0x004fce0000010000 */
[----:B------:R-:W2:Y:S01]  /*13140*/  MUFU.EX2 R9, R53 ;  /* 0x0000003500097308 */ /* 0x000ea20000000800 */
[C---:B----4-:R-:W-:Y:S01]  /*13150*/  FADD.FTZ R2, R3.reuse, R2 ;  /* 0x0000000203027221 */ /* 0x050fe20000010000 */
[----:B------:R-:W-:-:S06]  /*13160*/  F2FP.PACK_AB R17, R3, R4 ;  /* 0x000000040311723e */ /* 0x000fcc00000000ff */
[----:B------:R-:W-:Y:S01]  /*13170*/  MUFU.EX2 R15, R51 ;  /* 0x00000033000f7308 */ /* 0x000fe20000000800 */
[----:B---3--:R-:W-:Y:S01]  /*13180*/  HMMA.16816.F32 R96, R28, R40, R36 ;  /* 0x000000281c60723c */ /* 0x008fe20000001824 */
[----:B-1----:R-:W-:-:S06]  /*13190*/  FADD.FTZ R2, R11, R2 ;  /* 0x000000020b027221 */ /* 0x002fcc0000010000 */
[----:B------:R-:W1:Y:S01]  /*131a0*/  MUFU.EX2 R40, R52 ;  /* 0x0000003400287308 */ /* 0x000e620000000800 */
[----:B------:R-:W-:Y:S01]  /*131b0*/  HMMA.16816.F32 R36, R32, R46, RZ ;  /* 0x0000002e2024723c */ /* 0x000fe200000018ff */
[C---:B--2---:R-:W-:Y:S01]  /*131c0*/  FADD.FTZ R2, R9.reuse, R2 ;  /* 0x0000000209027221 */ /* 0x044fe20000010000 */
[----:B------:R-:W-:-:S05]  /*131d0*/  F2FP.PACK_AB R19, R9, R11 ;  /* 0x0000000b0913723e */ /* 0x000fca00000000ff */
[----:B------:R-:W2:Y:S08]  /*131e0*/  MUFU.EX2 R44, R50 ;  /* 0x00000032002c7308 */ /* 0x000eb00000000800 */
[----:B------:R-:W3:Y:S01]  /*131f0*/  MUFU.EX2 R41, R49 ;  /* 0x0000003100297308 */ /* 0x000ee20000000800 */
[----:B-1----:R-:W-:Y:S01]  /*13200*/  FADD.FTZ R2, R40, R2 ;  /* 0x0000000228027221 */ /* 0x002fe20000010000 */
[----:B------:R-:W-:-:S03]  /*13210*/  F2FP.PACK_AB R9, R15, R40 ;  /* 0x000000280f09723e */ /* 0x000fc600000000ff */
[----:B------:R-:W-:-:S03]  /*13220*/  FADD.FTZ R2, R15, R2 ;  /* 0x000000020f027221 */ /* 0x000fc60000010000 */
[----:B------:R-:W-:Y:S01]  /*13230*/  MUFU.EX2 R3, R71 ;  /* 0x0000004700037308 */ /* 0x000fe20000000800 */
[----:B------:R-:W-:Y:S01]  /*13240*/  HMMA.16816.F32 R84, R28, R42, R36 ;  /* 0x0000002a1c54723c */ /* 0x000fe20000001824 */
[----:B------:R-:W1:Y:S01]  /*13250*/  LDSM.16.MT88.4 R36, [R205+0x3800] ;  /* 0x00380000cd24783b */ /* 0x000e620000004200 */
[----:B--2---:R-:W-:-:S04]  /*13260*/  FADD.FTZ R2, R44, R2 ;  /* 0x000000022c027221 */ /* 0x004fc80000010000 */
[C---:B---3--:R-:W-:Y:S01]  /*13270*/  FADD.FTZ R2, R41.reuse, R2 ;  /* 0x0000000229027221 */ /* 0x048fe20000010000 */
[----:B------:R-:W-:Y:S01]  /*13280*/  F2FP.PACK_AB R11, R41, R44 ;  /* 0x0000002c290b723e */ /* 0x000fe200000000ff */
[----:B------:R-:W2:Y:S02]  /*13290*/  MUFU.EX2 R4, R48 ;  /* 0x0000003000047308 */ /* 0x000ea40000000800 */
[----:B--2---:R-:W-:Y:S01]  /*132a0*/  FADD.FTZ R2, R4, R2 ;  /* 0x0000000204027221 */ /* 0x004fe20000010000 */
[----:B------:R-:W-:-:S05]  /*132b0*/  F2FP.PACK_AB R73, R3, R4 ;  /* 0x000000040349723e */ /* 0x000fca00000000ff */
[----:B------:R-:W2:Y:S01]  /*132c0*/  MUFU.EX2 R4, R80 ;  /* 0x0000005000047308 */ /* 0x000ea20000000800 */
[----:B------:R-:W-:-:S07]  /*132d0*/  FADD.FTZ R2, R3, R2 ;  /* 0x0000000203027221 */ /* 0x000fce0000010000 */
[----:B------:R-:W3:Y:S01]  /*132e0*/  MUFU.EX2 R3, R75 ;  /* 0x0000004b00037308 */ /* 0x000ee20000000800 */
[----:B-1----:R-:W-:Y:S01]  /*132f0*/  HMMA.16816.F32 R40, R32, R36, RZ ;  /* 0x000000242028723c */ /* 0x002fe200000018ff */
[----:B--2---:R-:W-:-:S07]  /*13300*/  FADD.FTZ R2, R4, R2 ;  /* 0x0000000204027221 */ /* 0x004fce0000010000 */
[----:B------:R-:W-:Y:S01]  /*13310*/  HMMA.16816.F32 R32, R32, R38, RZ ;  /* 0x000000262020723c */ /* 0x000fe200000018ff */
[----:B------:R-:W1:Y:S01]  /*13320*/  LDSM.16.MT88.4 R36, [R205+0x4000] ;  /* 0x00400000cd24783b */ /* 0x000e620000004200 */
[----:B---3--:R-:W-:Y:S11]  /*13330*/  FADD.FTZ R2, R3, R2 ;  /* 0x0000000203027221 */ /* 0x008ff60000010000 */
[----:B------:R-:W-:Y:S03]  /*13340*/  @!UPT UIADD3 URZ, URZ, URZ, URZ ;  /* 0x0000003f3f3ff290 */ /* 0x000fe6000fffe03f */
        /* <DEDUP_REMOVED lines=39> */
[----:B------:R-:W2:Y:S04]  /*135c0*/  LDSM.16.MT88.4 R28, [R203+0x5000] ;  /* 0x00500000cb1c783b */ /* 0x000ea80000004200 */
[----:B------:R-:W-:Y:S04]  /*135d0*/  STL [R1], R2 ;  /* 0x0000000201007387 */ /* 0x000fe80000100800 */
[----:B------:R-:W3:Y:S04]  /*135e0*/  LDL R80, [R1+0x48] ;  /* 0x0000480001507983 */ /* 0x000ee80000100800 */
[----:B------:R-:W4:Y:S01]  /*135f0*/  LDL R15, [R1+0xc] ;  /* 0x00000c00010f7983 */ /* 0x000f220000100800 */
[C---:B-1----:R-:W-:Y:S08]  /*13600*/  HMMA.16816.F32 R64, R20.reuse, R24, R100 ;  /* 0x000000181440723c */ /* 0x042ff00000001864 */
[C---:B------:R-:W-:Y:S01]  /*13610*/  HMMA.16816.F32 R56, R20.reuse, R26, R104 ;  /* 0x0000001a1438723c */ /* 0x040fe20000001868 */
[----:B------:R-:W1:Y:S07]  /*13620*/  LDSM.16.MT88.4 R24, [R205+0x5000] ;  /* 0x00500000cd18783b */ /* 0x000e6e0000004200 */
[C---:B--2---:R-:W-:Y:S08]  /*13630*/  HMMA.16816.F32 R36, R20.reuse, R28, R88 ;  /* 0x0000001c1424723c */ /* 0x044ff00000001858 */
[C---:B------:R-:W-:Y:S01]  /*13640*/  HMMA.16816.F32 R32, R20.reuse, R30, R92 ;  /* 0x0000001e1420723c */ /* 0x040fe2000000185c */
[----:B------:R-:W2:Y:S07]  /*13650*/  LDSM.16.MT88.4 R28, [R206+0x5000] ;  /* 0x00500000ce1c783b */ /* 0x000eae0000004200 */
[C---:B-1----:R-:W-:Y:S01]  /*13660*/  HMMA.16816.F32 R60, R20.reuse, R24, R116 ;  /* 0x00000018143c723c */ /* 0x042fe20000001874 */
[----:B------:R-:W-:Y:S01]  /*13670*/  MOV R150, c[0x0][0x2c4] ;  /* 0x0000b10000967a02 */ /* 0x000fe20000000f00 */
[----:B------:R-:W-:Y:S06]  /*13680*/  LDSM.16.MT88.4 R116, [R206+0x3000] ;  /* 0x00300000ce74783b */ /* 0x000fec0000004200 */
[C---:B------:R-:W-:Y:S01]  /*13690*/  HMMA.16816.F32 R40, R20.reuse, R26, R40 ;  /* 0x0000001a1428723c */ /* 0x040fe20000001828 */
[----:B------:R-:W1:Y:S07]  /*136a0*/  LDSM.16.MT88.4 R24, [R203+0x2000] ;  /* 0x00200000cb18783b */ /* 0x000e6e0000004200 */
[C---:B--2---:R-:W-:Y:S08]  /*136b0*/  HMMA.16816.F32 R48, R20.reuse, R28, R132 ;  /* 0x0000001c1430723c */ /* 0x044ff00000001884 */
[----:B------:R-:W-:Y:S01]  /*136c0*/  HMMA.16816.F32 R52, R20, R30, R120 ;  /* 0x0000001e1434723c */ /* 0x000fe20000001878 */
[----:B------:R-:W2:Y:S04]  /*136d0*/  LDSM.16.MT88.4 R20, [R204+0x2000] ;  /* 0x00200000cc14783b */ /* 0x000ea80000004200 */
[----:B------:R-:W5:Y:S01]  /*136e0*/  LDSM.16.MT88.4 R28, [R206+0x2000] ;  /* 0x00200000ce1c783b */ /* 0x000f620000004200 */
[----:B------:R-:W-:-:S02]  /*136f0*/  ISETP.NE.AND P1, PT, R150, 0x1, PT ;  /* 0x000000019600780c */ /* 0x000fc40003f25270 */
[----:B------:R-:W-:Y:S01]  /*13700*/  F2FP.PACK_AB R75, R3, R4 ;  /* 0x00000004034b723e */ /* 0x000fe200000000ff */
[----:B------:R-:W-:Y:S01]  /*13710*/  LDSM.16.MT88.4 R132, [R203+0x3000] ;  /* 0x00300000cb84783b */ /* 0x000fe20000004200 */
[C---:B-1----:R-:W-:Y:S08]  /*13720*/  HMMA.16816.F32 R112, R16.reuse, R24, R112 ;  /* 0x000000181070723c */ /* 0x042ff00000001870 */
[C---:B------:R-:W-:Y:S01]  /*13730*/  HMMA.16816.F32 R108, R16.reuse, R26, R108 ;  /* 0x0000001a106c723c */ /* 0x040fe2000000186c */
[----:B------:R-:W1:Y:S07]  /*13740*/  LDSM.16.MT88.4 R24, [R205+0x2000] ;  /* 0x00200000cd18783b */ /* 0x000e6e0000004200 */
[C---:B--2---:R-:W-:Y:S08]  /*13750*/  HMMA.16816.F32 R96, R16.reuse, R20, R96 ;  /* 0x000000141060723c */ /* 0x044ff00000001860 */
[C---:B------:R-:W-:Y:S01]  /*13760*/  HMMA.16816.F32 R84, R16.reuse, R22, R84 ;  /* 0x000000161054723c */ /* 0x040fe20000001854 */
[----:B------:R-:W2:Y:S07]  /*13770*/  LDSM.16.MT88.4 R20, [R203+0x5800] ;  /* 0x00580000cb14783b */ /* 0x000eae0000004200 */
[C---:B-----5:R-:W-:Y:S08]  /*13780*/  HMMA.16816.F32 R120, R16.reuse, R28, R128 ;  /* 0x0000001c1078723c */ /* 0x060ff00000001880 */
[----:B------:R-:W-:Y:S01]  /*13790*/  HMMA.16816.F32 R88, R16, R30, R124 ;  /* 0x0000001e1058723c */ /* 0x000fe2000000187c */
[----:B------:R-:W5:Y:S01]  /*137a0*/  LDSM.16.MT88.4 R28, [R204+0x5800] ;  /* 0x00580000cc1c783b */ /* 0x000f620000004200 */
[----:B------:R-:W-:Y:S01]  /*137b0*/  @P1 IMAD.HI.U32 R3, R149, c[0x0][0x2c8], RZ ;  /* 0x0000b20095031a27 */ /* 0x000fe200078e00ff */
[----:B------:R-:W-:-:S02]  /*137c0*/  MOV R2, R149 ;  /* 0x0000009500027202 */ /* 0x000fc40000000f00 */
[----:B------:R-:W-:Y:S03]  /*137d0*/  LDSM.16.MT88.4 R124, [R204+0x3000] ;  /* 0x00300000cc7c783b */ /* 0x000fe60000004200 */
[C---:B-1----:R-:W-:Y:S08]  /*137e0*/  HMMA.16816.F32 R104, R16.reuse, R24, R68 ;  /* 0x000000181068723c */ /* 0x042ff00000001844 */
[C---:B------:R-:W-:Y:S01]  /*137f0*/  HMMA.16816.F32 R100, R16.reuse, R26, R44 ;  /* 0x0000001a1064723c */ /* 0x040fe2000000182c */
[----:B------:R-:W1:Y:S07]  /*13800*/  LDSM.16.MT88.4 R24, [R206+0x5800] ;  /* 0x00580000ce18783b */ /* 0x000e6e0000004200 */
        /* <DEDUP_REMOVED lines=8> */
[----:B------:R-:W-:Y:S07]  /*13890*/  LDSM.16.MT88.4 R24, [R203+0x2800] ;  /* 0x00280000cb18783b */ /* 0x000fee0000004200 */
[C---:B--2---:R-:W-:Y:S08]  /*138a0*/  HMMA.16816.F32 R60, R16.reuse, R20, R60 ;  /* 0x00000014103c723c */ /* 0x044ff0000000183c */
[----:B------:R-:W-:Y:S01]  /*138b0*/  HMMA.16816.F32 R44, R16, R22, R40 ;  /* 0x00000016102c723c */ /* 0x000fe20000001828 */
[----:B------:R-:W1:Y:S04]  /*138c0*/  LDSM.16.MT88.4 R16, [R206+0x2800] ;  /* 0x00280000ce10783b */ /* 0x000e680000004200 */
[----:B------:R-:W2:Y:S03]  /*138d0*/  LDSM.16.MT88.4 R20, [R204+0x2800] ;  /* 0x00280000cc14783b */ /* 0x000ea60000004200 */
[C---:B-1----:R-:W-:Y:S08]  /*138e0*/  HMMA.16816.F32 R120, R8.reuse, R16, R120 ;  /* 0x000000100878723c */ /* 0x042ff00000001878 */
[C---:B------:R-:W-:Y:S01]  /*138f0*/  HMMA.16816.F32 R52, R8.reuse, R18, R88 ;  /* 0x000000120834723c */ /* 0x040fe20000001858 */
[----:B------:R-:W1:Y:S07]  /*13900*/  LDSM.16.MT88.4 R16, [R206+0x6000] ;  /* 0x00600000ce10783b */ /* 0x000e6e0000004200 */
[C---:B------:R-:W-:Y:S08]  /*13910*/  HMMA.16816.F32 R136, R8.reuse, R24, R112 ;  /* 0x000000180888723c */ /* 0x040ff00000001870 */
[----:B------:R-:W-:Y:S01]  /*13920*/  HMMA.16816.F32 R40, R8, R26, R108 ;  /* 0x0000001a0828723c */ /* 0x000fe2000000186c */
[----:B------:R-:W5:Y:S01]  /*13930*/  LDSM.16.MT88.4 R24, [R203+0x6000] ;  /* 0x00600000cb18783b */ /* 0x000f620000004200 */
[----:B------:R-:W-:-:S03]  /*13940*/  @P1 SHF.R.U32.HI R2, RZ, c[0x0][0x2cc], R3 ;  /* 0x0000b300ff021a19 */ /* 0x000fc60000011603 */
[----:B------:R-:W-:Y:S03]  /*13950*/  LDSM.16.MT88.4 R108, [R205+0x3000] ;  /* 0x00300000cd6c783b */ /* 0x000fe60000004200 */
[C---:B--2---:R-:W-:Y:S08]  /*13960*/  HMMA.16816.F32 R128, R8.reuse, R20, R96 ;  /* 0x000000140880723c */ /* 0x044ff00000001860 */
[C---:B------:R-:W-:Y:S01]  /*13970*/  HMMA.16816.F32 R48, R8.reuse, R22, R84 ;  /* 0x000000160830723c */ /* 0x040fe20000001854 */
[----:B------:R-:W2:Y:S07]  /*13980*/  LDSM.16.MT88.4 R20, [R204+0x6000] ;  /* 0x00600000cc14783b */ /* 0x000eae0000004200 */
[C---:B-1----:R-:W-:Y:S01]  /*13990*/  HMMA.16816.F32 R36, R8.reuse, R16, R36 ;  /* 0x000000100824723c */ /* 0x042fe20000001824 */
[----:B------:R-:W-:Y:S07]  /*139a0*/  LDSM.16.MT88.4 R84, [R206+0x6800] ;  /* 0x00680000ce54783b */ /* 0x000fee0000004200 */
[----:B------:R-:W-:Y:S01]  /*139b0*/  HMMA.16816.F32 R32, R8, R18, R32 ;  /* 0x000000120820723c */ /* 0x000fe20000001820 */
[----:B------:R-:W1:Y:S01]  /*139c0*/  LDSM.16.MT88.4 R16, [R205+0x6000] ;  /* 0x00600000cd10783b */ /* 0x000e620000004200 */
[----:B---3--:R-:W-:-:S06]  /*139d0*/  IADD3 R3, R2, R80, -R148 ;  /* 0x0000005002037210 */ /* 0x008fcc0007ffe894 */
[----:B------:R-:W-:Y:S01]  /*139e0*/  HMMA.16816.F32 R112, R8, R28, R104 ;  /* 0x0000001c0870723c */ /* 0x000fe20000001868 */
[----:B------:R-:W-:-:S07]  /*139f0*/  MOV R2, RZ ;  /* 0x000000ff00027202 */ /* 0x000fce0000000f00 */
[C---:B------:R-:W-:Y:S01]  /*13a00*/  HMMA.16816.F32 R28, R8.reuse, R30, R100 ;  /* 0x0000001e081c723c */ /* 0x040fe20000001864 */
[----:B------:R-:W3:Y:S07]  /*13a10*/  LDSM.16.MT88.4 R100, [R203+0x6800] ;  /* 0x00680000cb64783b */ /* 0x000eee0000004200 */
[C---:B-----5:R-:W-:Y:S01]  /*13a20*/  HMMA.16816.F32 R104, R8.reuse, R24, R92 ;  /* 0x000000180868723c */ /* 0x060fe2000000185c */
[----:B------:R-:W5:Y:S07]  /*13a30*/  LDSM.16.MT88.4 R92, [R204+0x6800] ;  /* 0x00680000cc5c783b */ /* 0x000f6e0000004200 */
[----:B------:R-:W-:Y:S01]  /*13a40*/  HMMA.16816.F32 R68, R8, R26, R68 ;  /* 0x0000001a0844723c */ /* 0x000fe20000001844 */
[----:B------:R-:W-:-:S07]  /*13a50*/  IMAD.HI R2, R3, -0x6db6db6d, R2 ;  /* 0x9249249303027827 */ /* 0x000fce00078e0202 */
[C---:B--2---:R-:W-:Y:S08]  /*13a60*/  HMMA.16816.F32 R64, R8.reuse, R20, R64 ;  /* 0x000000140840723c */ /* 0x044ff00000001840 */
[C---:B------:R-:W-:Y:S08]  /*13a70*/  HMMA.16816.F32 R56, R8.reuse, R22, R56 ;  /* 0x000000160838723c */ /* 0x040ff00000001838 */
[C---:B-1----:R-:W-:Y:S08]  /*13a80*/  HMMA.16816.F32 R60, R8.reuse, R16, R60 ;  /* 0x00000010083c723c */ /* 0x042ff0000000183c */
[----:B------:R-:W-:Y:S01]  /*13a90*/  HMMA.16816.F32 R44, R8, R18, R44 ;  /* 0x00000012082c723c */ /* 0x000fe2000000182c */
[----:B------:R-:W1:Y:S01]  /*13aa0*/  LDSM.16.MT88.4 R8, [R205+0x6800] ;  /* 0x00680000cd08783b */ /* 0x000e620000004200 */
[----:B------:R-:W-:-:S04]  /*13ab0*/  SHF.R.U32.HI R3, RZ, 0x1f, R2 ;  /* 0x0000001fff037819 */ /* 0x000fc80000011602 */
[----:B------:R-:W-:-:S04]  /*13ac0*/  LEA.HI.SX32 R2, R2, R3, 0x1a ;  /* 0x0000000302027211 */ /* 0x000fc800078fd2ff */
[----:B----4-:R-:W-:Y:S02]  /*13ad0*/  IMNMX R4, R15, R2, !PT ;  /* 0x000000020f047217 */ /* 0x010fe40007800200 */
[----:B------:R-:W-:-:S03]  /*13ae0*/  IADD3 R234, R234, -0x2, RZ ;  /* 0xfffffffeeaea7810 */ /* 0x000fc60007ffe0ff */
[----:B------:R2:W-:Y:S01]  /*13af0*/  STL [R1+0x10], R4 ;  /* 0x0000100401007387 */ /* 0x0005e20000100800 */
[----:B------:R-:W-:Y:S01]  /*13b00*/  ISETP.GE.AND P0, PT, R234, R4, PT ;  /* 0x00000004ea00720c */ /* 0x000fe20003f06270 */
[C---:B---3--:R-:W-:Y:S08]  /*13b10*/  HMMA.16816.F32 R104, R72.reuse, R100, R104 ;  /* 0x000000644868723c */ /* 0x048ff00000001868 */
[C---:B------:R-:W-:Y:S08]  /*13b20*/  HMMA.16816.F32 R136, R72.reuse, R132, R136 ;  /* 0x000000844888723c */ /* 0x040ff00000001888 */
[C---:B------:R-:W-:Y:S08]  /*13b30*/  HMMA.16816.F32 R128, R72.reuse, R124, R128 ;  /* 0x0000007c4880723c */ /* 0x040ff00000001880 */
[C---:B------:R-:W-:Y:S08]  /*13b40*/  HMMA.16816.F32 R120, R72.reuse, R116, R120 ;  /* 0x000000744878723c */ /* 0x040ff00000001878 */
[C---:B------:R-:W-:Y:S08]  /*13b50*/  HMMA.16816.F32 R112, R72.reuse, R108, R112 ;  /* 0x0000006c4870723c */ /* 0x040ff00000001870 */
        /* <DEDUP_REMOVED lines=13> */
[----:B--2---:R-:W-:Y:S02]  /*13c30*/  MOV R80, R5 ;  /* 0x0000000500507202 */ /* 0x004fe40000000f00 */
[----:B------:R-:W-:-:S02]  /*13c40*/  MOV R15, R6 ;  /* 0x00000006000f7202 */ /* 0x000fc40000000f00 */
[----:B------:R-:W-:-:S07]  /*13c50*/  MOV R238, R234 ;  /* 0x000000ea00ee7202 */ /* 0x000fce0000000f00 */
.L_x_1644:
        /* <DEDUP_REMOVED lines=22> */
[----:B-1-34-:R-:W2:Y:S01]  /*13dc0*/  LDL.64 R8, [R1+0x18] ;  /* 0x0000180001087983 */ /* 0x01aea20000100a00 */
[----:B------:R-:W-:Y:S05]  /*13dd0*/  SHF.R.S32.HI R2, RZ, 0x1f, R239 ;  /* 0x0000001fff027819 */ /* 0x000fea00000114ef */
[----:B------:R-:W-:Y:S01]  /*13de0*/  IMAD R4, R2, c[0x0][0x208], RZ ;  /* 0x0000820002047a24 */ /* 0x000fe200078e02ff */
[----:B------:R-:W3:Y:S01]  /*13df0*/  LDL R5, [R1+0x20] ;  /* 0x0000200001057983 */ /* 0x000ee20000100800 */
[C---:B------:R-:W-:Y:S04]  /*13e00*/  IMAD.WIDE.U32 R2, R239.reuse, c[0x0][0x208], RZ ;  /* 0x00008200ef027a25 */ /* 0x040fe800078e00ff */
[----:B------:R-:W-:Y:S05]  /*13e10*/  IMAD R4, R239, c[0x0][0x20c], R4 ;  /* 0x00008300ef047a24 */ /* 0x000fea00078e0204 */
[----:B------:R-:W-:Y:S02]  /*13e20*/  IADD3 R3, R3, R4, RZ ;  /* 0x0000000403037210 */ /* 0x000fe40007ffe0ff */
[----:B------:R-:W-:Y:S03]  /*13e30*/  SHF.R.S32.HI R4, RZ, 0x1f, R236 ;  /* 0x0000001fff047819 */ /* 0x000fe600000114ec */
[----:B------:R-:W-:Y:S04]  /*13e40*/  IMAD.WIDE.U32 R2, R236, c[0x0][0x218], R2 ;  /* 0x00008600ec027a25 */ /* 0x000fe800078e0002 */
        /* <DEDUP_REMOVED lines=8> */
.L_x_1737:
[----:B------:R-:W-:-:S05]  /*13ed0*/  BRA.DIV ~URZ, `(.L_x_1632) ;  /* 0x0000d9b27f007947 */ /* 0x000fca000b800000 */
[----:B------:R-:W3:Y:S01]  /*13ee0*/  SHFL.IDX PT, R2, R8, RZ, 0x181f ;  /* 0x00181fff08027589 */ /* 0x000ee200000e0000 */
[----:B------:R-:W-:Y:S02]  /*13ef0*/  ISETP.GE.AND P2, PT, R76, c[0x0][0x1d4], PT ;  /* 0x000075004c007a0c */ /* 0x000fe40003f46270 */
[----:B------:R-:W-:Y:S01]  /*13f00*/  ISETP.GE.AND P1, PT, R226, c[0x0][0x1d4], PT ;  /* 0x00007500e2007a0c */ /* 0x000fe20003f26270 */
[----:B------:R-:W-:Y:S01]  /*13f10*/  SHFL.IDX PT, R10, R6, 0x2, 0x181f ;  /* 0x00581f00060a7f89 */ /* 0x000fe200000e0000 */
[CC--:B---3--:R-:W-:Y:S05]  /*13f20*/  IADD3 R4, P0, R2.reuse, R230.reuse, RZ ;  /* 0x000000e602047210 */ /* 0x0c8fea0007f1e0ff */
[C-C-:B--2---:R-:W-:Y:S01]  /*13f30*/  IMAD.X R5, R9.reuse, 0x1, R231.reuse, P0 ;  /* 0x0000000109057824 */ /* 0x144fe200000e06e7 */
[-C--:B------:R-:W-:Y:S04]  /*13f40*/  IADD3 R2, P0, R2, R233.reuse, RZ ;  /* 0x000000e902027210 */ /* 0x080fe80007f1e0ff */
[----:B------:R-:W-:Y:S01]  /*13f50*/  @!PT LDS RZ, [RZ] ;  /* 0x00000000fffff984 */ /* 0x000fe20000000800 */
[----:B------:R2:W-:Y:S01]  /*13f60*/  LDGSTS.E.BYPASS.LTC128B.128 [R227+0x100], [R4.64], !P2 ;  /* 0x0010000004e37fae */ /* 0x0005e2000d101d48 */
[--C-:B------:R-:W-:Y:S03]  /*13f70*/  IMAD.X R3, R9, 0x1, R232.reuse, P0 ;  /* 0x0000000109037824 */ /* 0x100fe600000e06e8 */
[----:B------:R-:W-:Y:S04]  /*13f80*/  SHFL.IDX PT, R9, R8, 0x2, 0x181f ;  /* 0x00581f0008097f89 */ /* 0x000fe800000e0000 */
        /* <DEDUP_REMOVED lines=11> */
.L_x_1738:
[C---:B---3--:R-:W-:Y:S01]  /*14040*/  IADD3 R2, -R5.reuse, 0x10, RZ ;  /* 0x0000001005027810 */ /* 0x048fe20007ffe1ff */
[----:B------:R-:W2:Y:S01]  /*14050*/  S2R R11, SR_TID.X ;  /* 0x00000000000b7919 */ /* 0x000ea20000002100 */
        /* <DEDUP_REMOVED lines=9> */
[----:B---3--:R-:W-:Y:S04]  /*140f0*/  IADD3 R2, -R4, 0x10, RZ ;  /* 0x0000001004027810 */ /* 0x008fe80007ffe1ff */
[----:B------:R-:W-:Y:S04]  /*14100*/  LOP3.LUT R2, R2, 0xf, RZ, 0xc0, !PT ;  /* 0x0000000f02027812 */ /* 0x000fe800078ec0ff */
[----:B------:R-:W-:Y:S04]  /*14110*/  IADD3 R2, P1, P0, R2, R9, R233 ;  /* 0x0000000902027210 */ /* 0x000fe8000783e0e9 */
[----:B------:R-:W-:Y:S02]  /*14120*/  IADD3.X R3, RZ, R10, R232, P1, P0 ;  /* 0x0000000aff037210 */ /* 0x000fe40000fe04e8 */
[----:B--2---:R-:W-:Y:S03]  /*14130*/  ISETP.GT.AND P0, PT, R11, 0x7f, PT ;  /* 0x0000007f0b00780c */ /* 0x004fe60003f04270 */
[----:B------:R2:W-:Y:S10]  /*14140*/  LDGSTS.E.BYPASS.LTC128B.128.ZFILL [R227+0x5900], [R2.64], P2 ;  /* 0x0590000002e37fae */ /* 0x0005f40009141d48 */
[----:B------:R-:W-:-:S05]  /*14150*/  @P0 BRA `(.L_x_1630) ;  /* 0x0000012000000947 */ /* 0x000fca0003800000 */
[----:B------:R-:W-:-:S05]  /*14160*/  BRA.DIV ~URZ, `(.L_x_1633) ;  /* 0x0000dab27f007947 */ /* 0x000fca000b800000 */
[----:B------:R3:W4:Y:S04]  /*14170*/  SHFL.IDX PT, R9, R6, 0x3, 0x181f ;  /* 0x00781f0006097f89 */ /* 0x00072800000e0000 */
[----:B-1----:R3:W1:Y:S02]  /*14180*/  SHFL.IDX PT, R6, R8, 0x3, 0x181f ;  /* 0x00781f0008067f89 */ /* 0x00266400000e0000 */
.L_x_1739:
        /* <DEDUP_REMOVED lines=15> */
.L_x_1630:
[----:B-1-34-:R-:W-:Y:S05]  /*14280*/  BSYNC B0 ;  /* 0x0000000000007941 */ /* 0x01afea0003800000 */
.L_x_1629:
[----:B------:R-:W0:Y:S01]  /*14290*/  LDGDEPBAR ;  /* 0x00000000000079af */ /* 0x000e220000000000 */
[----:B------:R-:W-:Y:S01]  /*142a0*/  WARPSYNC 0xffffffff ;  /* 0xffffffff00007948 */ /* 0x000fe20003800000 */
[C---:B------:R-:W-:Y:S01]  /*142b0*/  HMMA.16816.F32 R8, R140.reuse, R16, RZ ;  /* 0x000000108c08723c */ /* 0x040fe200000018ff */
[----:B------:R-:W-:Y:S05]  /*142c0*/  BSSY B0, `(.L_x_1634) ;  /* 0x0000173000007945 */ /* 0x000fea0003800000 */
[----:B------:R-:W3:Y:S02]  /*142d0*/  LDL R5, [R1+0xc] ;  /* 0x00000c0001057983 */ /* 0x000ee40000100800 */
        /* <DEDUP_REMOVED lines=24> */
[----:B------:R-:W2:Y:S07]  /*14460*/  LDSM.16.M88.4 R160, [R201+0x1800] ;  /* 0x00180000c9a0783b */ /* 0x000eae0000000200 */
[C---:B------:R-:W-:Y:S08]  /*14470*/  HMMA.16816.F32 R44, R144.reuse, R164, R44 ;  /* 0x000000a4902c723c */ /* 0x040ff0000000182c */
[C---:B------:R-:W-:Y:S01]  /*14480*/  HMMA.16816.F32 R48, R144.reuse, R166, R48 ;  /* 0x000000a69030723c */ /* 0x040fe20000001830 */
[----:B------:R-:W2:Y:S07]  /*14490*/  LDSM.16.M88.4 R164, [R201+0x2000] ;  /* 0x00200000c9a4783b */ /* 0x000eae0000000200 */
[C---:B------:R-:W-:Y:S08]  /*144a0*/  HMMA.16816.F32 R52, R144.reuse, R168, R52 ;  /* 0x000000a89034723c */ /* 0x040ff00000001834 */
[C---:B------:R-:W-:Y:S01]  /*144b0*/  HMMA.16816.F32 R56, R144.reuse, R170, R56 ;  /* 0x000000aa9038723c */ /* 0x040fe20000001838 */
[----:B------:R-:W2:Y:S07]  /*144c0*/  LDSM.16.M88.4 R168, [R201+0x2800] ;  /* 0x00280000c9a8783b */ /* 0x000eae0000000200 */
[C---:B------:R-:W-:Y:S08]  /*144d0*/  HMMA.16816.F32 R60, R144.reuse, R172, R60 ;  /* 0x000000ac903c723c */ /* 0x040ff0000000183c */
[----:B------:R-:W-:Y:S01]  /*144e0*/  HMMA.16816.F32 R64, R144, R174, R64 ;  /* 0x000000ae9040723c */ /* 0x000fe20000001840 */
[----:B------:R-:W-:Y:S07]  /*144f0*/  LDSM.16.M88.4 R172, [R200+0x1000] ;  /* 0x00100000c8ac783b */ /* 0x000fee0000000200 */
[C---:B-1----:R-:W-:Y:S08]  /*14500*/  HMMA.16816.F32 R8, R176.reuse, R148, R8 ;  /* 0x00000094b008723c */ /* 0x042ff00000001808 */
[C---:B------:R-:W-:Y:S01]  /*14510*/  HMMA.16816.F32 R16, R176.reuse, R150, R16 ;  /* 0x00000096b010723c */ /* 0x040fe20000001810 */
[----:B------:R-:W1:Y:S07]  /*14520*/  LDSM.16.M88.4 R148, [R201+0x3000] ;  /* 0x00300000c994783b */ /* 0x000e6e0000000200 */
[C---:B----4-:R-:W-:Y:S08]  /*14530*/  HMMA.16816.F32 R20, R176.reuse, R152, R20 ;  /* 0x00000098b014723c */ /* 0x050ff00000001814 */
[C---:B------:R-:W-:Y:S01]  /*14540*/  HMMA.16816.F32 R24, R176.reuse, R154, R24 ;  /* 0x0000009ab018723c */ /* 0x040fe20000001818 */
[----:B------:R-:W4:Y:S07]  /*14550*/  LDSM.16.M88.4 R152, [R200] ;  /* 0x00000000c898783b */ /* 0x000f2e0000000200 */
[C---:B-----5:R-:W-:Y:S08]  /*14560*/  HMMA.16816.F32 R28, R176.reuse, R156, R28 ;  /* 0x0000009cb01c723c */ /* 0x060ff0000000181c */
[C---:B------:R-:W-:Y:S01]  /*14570*/  HMMA.16816.F32 R32, R176.reuse, R158, R32 ;  /* 0x0000009eb020723c */ /* 0x040fe20000001820 */
[----:B------:R-:W5:Y:S07]  /*14580*/  LDSM.16.M88.4 R156, [R200+0x800] ;  /* 0x00080000c89c783b */ /* 0x000f6e0000000200 */
[C---:B--2---:R-:W-:Y:S08]  /*14590*/  HMMA.16816.F32 R36, R176.reuse, R160, R36 ;  /* 0x000000a0b024723c */ /* 0x044ff00000001824 */
[C---:B------:R-:W-:Y:S01]  /*145a0*/  HMMA.16816.F32 R40, R176.reuse, R162, R40 ;  /* 0x000000a2b028723c */ /* 0x040fe20000001828 */
[----:B------:R-:W-:Y:S07]  /*145b0*/  LDSM.16.M88.4 R160, [R200+0x3000] ;  /* 0x00300000c8a0783b */ /* 0x000fee0000000200 */
[C---:B------:R-:W-:Y:S08]  /*145c0*/  HMMA.16816.F32 R44, R176.reuse, R164, R44 ;  /* 0x000000a4b02c723c */ /* 0x040ff0000000182c */
[C---:B------:R-:W-:Y:S01]  /*145d0*/  HMMA.16816.F32 R48, R176.reuse, R166, R48 ;  /* 0x000000a6b030723c */ /* 0x040fe20000001830 */
[----:B------:R-:W-:Y:S07]  /*145e0*/  LDSM.16.M88.4 R164, [R202+0x3800] ;  /* 0x00380000caa4783b */ /* 0x000fee0000000200 */
[C---:B------:R-:W-:Y:S03]  /*145f0*/  HMMA.16816.F32 R52, R176.reuse, R168, R52 ;  /* 0x000000a8b034723c */ /* 0x040fe60000001834 */
[----:B---3--:R-:W-:Y:S05]  /*14600*/  ISETP.GT.AND P0, PT, R238, R5, PT ;  /* 0x00000005ee00720c */ /* 0x008fea0003f04270 */
[C---:B------:R-:W-:Y:S01]  /*14610*/  HMMA.16816.F32 R56, R176.reuse, R170, R56 ;  /* 0x000000aab038723c */ /* 0x040fe20000001838 */
[----:B------:R-:W-:Y:S07]  /*14620*/  LDSM.16.M88.4 R168, [R202+0x4000] ;  /* 0x00400000caa8783b */ /* 0x000fee0000000200 */
[C---:B-1----:R-:W-:Y:S08]  /*14630*/  HMMA.16816.F32 R60, R176.reuse, R148, R60 ;  /* 0x00000094b03c723c */ /* 0x042ff0000000183c */
[----:B------:R-:W-:Y:S01]  /*14640*/  HMMA.16816.F32 R64, R176, R150, R64 ;  /* 0x00000096b040723c */ /* 0x000fe20000001840 */
[----:B------:R-:W1:Y:S07]  /*14650*/  LDSM.16.M88.4 R148, [R200+0x1800] ;  /* 0x00180000c894783b */ /* 0x000e6e0000000200 */
[C---:B----4-:R-:W-:Y:S08]  /*14660*/  HMMA.16816.F32 R8, R180.reuse, R152, R8 ;  /* 0x00000098b408723c */ /* 0x050ff00000001808 */
[C---:B------:R-:W-:Y:S01]  /*14670*/  HMMA.16816.F32 R16, R180.reuse, R154, R16 ;  /* 0x0000009ab410723c */ /* 0x040fe20000001810 */
[----:B------:R-:W2:Y:S07]  /*14680*/  LDSM.16.M88.4 R152, [R200+0x2000] ;  /* 0x00200000c898783b */ /* 0x000eae0000000200 */
[C---:B-----5:R-:W-:Y:S08]  /*14690*/  HMMA.16816.F32 R20, R180.reuse, R156, R20 ;  /* 0x0000009cb414723c */ /* 0x060ff00000001814 */
[C---:B------:R-:W-:Y:S01]  /*146a0*/  HMMA.16816.F32 R24, R180.reuse, R158, R24 ;  /* 0x0000009eb418723c */ /* 0x040fe20000001818 */
[----:B------:R-:W3:Y:S07]  /*146b0*/  LDSM.16.M88.4 R156, [R200+0x2800] ;  /* 0x00280000c89c783b */ /* 0x000eee0000000200 */
        /* <DEDUP_REMOVED lines=12> */
[C---:B------:R-:W-:Y:S08]  /*14780*/  HMMA.16816.F32 R60, R180.reuse, R160, R60 ;  /* 0x000000a0b43c723c */ /* 0x040ff0000000183c */
[----:B------:R-:W-:Y:S01]  /*14790*/  HMMA.16816.F32 R64, R180, R162, R64 ;  /* 0x000000a2b440723c */ /* 0x000fe20000001840 */
[----:B------:R-:W5:Y:S07]  /*147a0*/  LDSM.16.M88.4 R160, [R202+0x6800] ;  /* 0x00680000caa0783b */ /* 0x000f6e0000000200 */
[C---:B------:R-:W-:Y:S08]  /*147b0*/  HMMA.16816.F32 R8, R184.reuse, R164, R8 ;  /* 0x000000a4b808723c */ /* 0x040ff00000001808 */
[C---:B------:R-:W-:Y:S01]  /*147c0*/  HMMA.16816.F32 R16, R184.reuse, R166, R16 ;  /* 0x000000a6b810723c */ /* 0x040fe20000001810 */
[----:B------:R-:W2:Y:S07]  /*147d0*/  LDSM.16.M88.4 R164, [R214] ;  /* 0x00000000d6a4783b */ /* 0x000eae0000000200 */
[C---:B------:R-:W-:Y:S08]  /*147e0*/  HMMA.16816.F32 R20, R184.reuse, R168, R20 ;  /* 0x000000a8b814723c */ /* 0x040ff00000001814 */
[C---:B------:R-:W-:Y:S01]  /*147f0*/  HMMA.16816.F32 R24, R184.reuse, R170, R24 ;  /* 0x000000aab818723c */ /* 0x040fe20000001818 */
[----:B------:R-:W3:Y:S07]  /*14800*/  LDSM.16.M88.4 R168, [R208] ;  /* 0x00000000d0a8783b */ /* 0x000eee0000000200 */
[C---:B----4-:R-:W-:Y:S08]  /*14810*/  HMMA.16816.F32 R28, R184.reuse, R172, R28 ;  /* 0x000000acb81c723c */ /* 0x050ff0000000181c */
        /* <DEDUP_REMOVED lines=11> */
[C---:B-----5:R-:W-:Y:S08]  /*148d0*/  HMMA.16816.F32 R60, R184.reuse, R160, R60 ;  /* 0x000000a0b83c723c */ /* 0x060ff0000000183c */
[----:B------:R-:W-:Y:S01]  /*148e0*/  HMMA.16816.F32 R64, R184, R162, R64 ;  /* 0x000000a2b840723c */ /* 0x000fe20000001840 */
[----:B------:R-:W5:Y:S07]  /*148f0*/  LDSM.16.M88.4 R160, [R213] ;  /* 0x00000000d5a0783b */ /* 0x000f6e0000000200 */
[C---:B------:R-:W-:Y:S08]  /*14900*/  HMMA.16816.F32 R8, R188.reuse, R164, R8 ;  /* 0x000000a4bc08723c */ /* 0x040ff00000001808 */
[C---:B------:R-:W-:Y:S01]  /*14910*/  HMMA.16816.F32 R16, R188.reuse, R166, R16 ;  /* 0x000000a6bc10723c */ /* 0x040fe20000001810 */
[----:B------:R-:W2:Y:S07]  /*14920*/  LDSM.16.M88.4 R164, [R201+0x3800] ;  /* 0x00380000c9a4783b */ /* 0x000eae0000000200 */
[C---:B------:R-:W-:Y:S08]  /*14930*/  HMMA.16816.F32 R20, R188.reuse, R168, R20 ;  /* 0x000000a8bc14723c */ /* 0x040ff00000001814 */
[C---:B------:R-:W-:Y:S01]  /*14940*/  HMMA.16816.F32 R24, R188.reuse, R170, R24 ;  /* 0x000000aabc18723c */ /* 0x040fe20000001818 */
[----:B------:R-:W3:Y:S07]  /*14950*/  LDSM.16.M88.4 R168, [R201+0x4000] ;  /* 0x00400000c9a8783b */ /* 0x000eee0000000200 */
[C---:B----4-:R-:W-:Y:S08]  /*14960*/  HMMA.16816.F32 R28, R188.reuse, R172, R28 ;  /* 0x000000acbc1c723c */ /* 0x050ff0000000181c */
        /* <DEDUP_REMOVED lines=11> */
[C---:B-----5:R-:W-:Y:S08]  /*14a20*/  HMMA.16816.F32 R60, R188.reuse, R160, R60 ;  /* 0x000000a0bc3c723c */ /* 0x060ff0000000183c */
[----:B------:R-:W-:Y:S01]  /*14a30*/  HMMA.16816.F32 R64, R188, R162, R64 ;  /* 0x000000a2bc40723c */ /* 0x000fe20000001840 */
[----:B------:R-:W4:Y:S07]  /*14a40*/  LDSM.16.M88.4 R160, [R201+0x6000] ;  /* 0x00600000c9a0783b */ /* 0x000f2e0000000200 */
[C---:B------:R-:W-:Y:S08]  /*14a50*/  HMMA.16816.F32 R8, R192.reuse, R164, R8 ;  /* 0x000000a4c008723c */ /* 0x040ff00000001808 */
[C---:B------:R-:W-:Y:S01]  /*14a60*/  HMMA.16816.F32 R16, R192.reuse, R166, R16 ;  /* 0x000000a6c010723c */ /* 0x040fe20000001810 */
[----:B------:R-:W5:Y:S07]  /*14a70*/  LDSM.16.M88.4 R164, [R201+0x6800] ;  /* 0x00680000c9a4783b */ /* 0x000f6e0000000200 */
[C---:B------:R-:W-:Y:S08]  /*14a80*/  HMMA.16816.F32 R20, R192.reuse, R168, R20 ;  /* 0x000000a8c014723c */ /* 0x040ff00000001814 */
[C---:B------:R-:W-:Y:S08]  /*14a90*/  HMMA.16816.F32 R24, R192.reuse, R170, R24 ;  /* 0x000000aac018723c */ /* 0x040ff00000001818 */
        /* <DEDUP_REMOVED lines=56> */
[----:B------:R5:W4:Y:S02]  /*14e20*/  MUFU.TANH R175, R2 ;  /* 0x0000000200af7308 */ /* 0x000b240000002400 */
[----:B------:R-:W-:Y:S01]  /*14e30*/  FMUL.FTZ R4, R50, c[0x0][0x320] ;  /* 0x0000c80032047a20 */ /* 0x000fe20000410000 */
[C---:B-1----:R-:W-:Y:S07]  /*14e40*/  HMMA.16816.F32 R52, R196.reuse, R16, R52 ;  /* 0x00000010c434723c */ /* 0x042fee0000001834 */
[----:B------:R-:W1:Y:S01]  /*14e50*/  MUFU.TANH R50, R4 ;  /* 0x0000000400327308 */ /* 0x000e620000002400 */
[C---:B------:R-:W-:Y:S04]  /*14e60*/  HMMA.16816.F32 R56, R196.reuse, R18, R56 ;  /* 0x00000012c438723c */ /* 0x040fe80000001838 */
[----:B---3--:R-:W-:Y:S04]  /*14e70*/  FMUL.FTZ R3, R51, c[0x0][0x320] ;  /* 0x0000c80033037a20 */ /* 0x008fe80000410000 */
[C---:B--2---:R-:W-:Y:S04]  /*14e80*/  HMMA.16816.F32 R60, R196.reuse, R8, R60 ;  /* 0x00000008c43c723c */ /* 0x044fe8000000183c */
[----:B-----5:R-:W-:Y:S04]  /*14e90*/  FMUL.FTZ R2, R23, c[0x0][0x320] ;  /* 0x0000c80017027a20 */ /* 0x020fe80000410000 */
[----:B------:R-:W-:Y:S01]  /*14ea0*/  HMMA.16816.F32 R64, R196, R10, R64 ;  /* 0x0000000ac440723c */ /* 0x000fe20000001840 */
[----:B------:R2:W3:Y:S03]  /*14eb0*/  MUFU.TANH R174, R2 ;  /* 0x0000000200ae7308 */ /* 0x0004e60000002400 */
        /* <DEDUP_REMOVED lines=45> */
[----:B------:R-:W2:Y:S10]  /*15190*/  MUFU.TANH R49, R3 ;  /* 0x0000000300317308 */ /* 0x000eb40000002400 */
        /* <DEDUP_REMOVED lines=35> */
[----:B------:R-:W-:Y:S02]  /*153d0*/  IMAD.MOV.U32 R243, RZ, RZ, c[0x0][0x2b8] ;  /* 0x0000ae00fff37624 */ /* 0x000fe400078e00ff */
[----:B------:R-:W-:Y:S01]  /*153e0*/  IMAD.MOV.U32 R236, RZ, RZ, RZ ;  /* 0x000000ffffec7224 */ /* 0x000fe200078e00ff */
[----:B------:R-:W3:Y:S02]  /*153f0*/  LDL.64 R244, [R1+0x30] ;  /* 0x0000300001f47983 */ /* 0x000ee40000100a00 */
[----:B------:R-:W-:Y:S02]  /*15400*/  ISETP.NE.AND P1, PT, R243, 0x1, PT ;  /* 0x00000001f300780c */ /* 0x000fe40003f25270 */
[----:B------:R-:W4:Y:S04]  /*15410*/  LDL R242, [R1+0x38] ;  /* 0x0000380001f27983 */ /* 0x000f280000100800 */
[----:B------:R-:W5:Y:S04]  /*15420*/  LDL.64 R240, [R1+0x28] ;  /* 0x0000280001f07983 */ /* 0x000f680000100a00 */
[----:B------:R-:W3:Y:S01]  /*15430*/  LDL R6, [R1+0x24] ;  /* 0x0000240001067983 */ /* 0x000ee20000100800 */
[----:B--2---:R-:W-:Y:S05]  /*15440*/  IMAD R3, R238, 0x70, R5 ;  /* 0x00000070ee037824 */ /* 0x004fea00078e0205 */
[----:B------:R-:W-:Y:S05]  /*15450*/  IADD3 R3, R3, -0x70, R0 ;  /* 0xffffff9003037810 */ /* 0x000fea0007ffe000 */
[----:B------:R-:W-:Y:S04]  /*15460*/  @P1 IMAD.HI.U32 R4, R3, c[0x0][0x2bc], RZ ;  /* 0x0000af0003041a27 */ /* 0x000fe800078e00ff */
[--C-:B-1----:R-:W-:Y:S01]  /*15470*/  IMAD.MOV.U32 R2, RZ, RZ, R3.reuse ;  /* 0x000000ffff027224 */ /* 0x102fe200078e0003 */
[----:B------:R-:W-:Y:S04]  /*15480*/  @P1 SHF.R.U32.HI R2, RZ, c[0x0][0x2c0], R4 ;  /* 0x0000b000ff021a19 */ /* 0x000fe80000011604 */
[C---:B------:R-:W-:Y:S02]  /*15490*/  IADD3 R5, -R2.reuse, RZ, RZ ;  /* 0x000000ff02057210 */ /* 0x040fe40007ffe1ff */
[C---:B---3--:R-:W-:Y:S03]  /*154a0*/  @!P5 IADD3 R4, P0, R2.reuse, R244, RZ ;  /* 0x000000f40204d210 */ /* 0x048fe60007f1e0ff */
        /* <DEDUP_REMOVED lines=8> */
[----:B------:R-:W-:Y:S05]  /*15530*/  IMAD R4, R239, c[0x0][0x1e4], R4 ;  /* 0x00007900ef047a24 */ /* 0x000fea00078e0204 */
[----:B------:R-:W-:Y:S02]  /*15540*/  IADD3 R3, R3, R4, RZ ;  /* 0x0000000403037210 */ /* 0x000fe40007ffe0ff */
[----:B--2---:R-:W-:Y:S03]  /*15550*/  SHF.R.S32.HI R4, RZ, 0x1f, R236 ;  /* 0x0000001fff047819 */ /* 0x004fe600000114ec */
[----:B------:R-:W-:Y:S04]  /*15560*/  IMAD.WIDE.U32 R2, R236, c[0x0][0x1f0], R2 ;  /* 0x00007c00ec027a25 */ /* 0x000fe800078e0002 */
        /* <DEDUP_REMOVED lines=8> */
.L_x_1740:
[----:B------:R-:W-:-:S05]  /*155f0*/  BRA.DIV ~URZ, `(.L_x_1637) ;  /* 0x0000c7627f007947 */ /* 0x000fca000b800000 */
[----:B------:R3:W4:Y:S02]  /*15600*/  SHFL.IDX PT, R2, R5, RZ, 0x181f ;  /* 0x00181fff05027589 */ /* 0x00072400000e0000 */
.L_x_1741:
[----:B------:R-:W-:Y:S11]  /*15610*/  ISETP.GE.AND P0, PT, R237, 0x1, PT ;  /* 0x00000001ed00780c */ /* 0x000ff60003f06270 */
[----:B------:R-:W-:Y:S02]  /*15620*/  @!UPT UIADD3 URZ, URZ, URZ, URZ ;  /* 0x0000003f3f3ff290 */ /* 0x000fe4000fffe03f */
[----:B------:R-:W-:Y:S02]  /*15630*/  @P0 ISETP.GE.AND P3, PT, R76, c[0x0][0x1d4], PT ;  /* 0x000075004c000a0c */ /* 0x000fe40003f66270 */
[----:B----4-:R-:W-:Y:S02]  /*15640*/  @P0 IADD3 R8, P1, R2, R230, RZ ;  /* 0x000000e602080210 */ /* 0x010fe40007f3e0ff */
[----:B------:R-:W-:Y:S03]  /*15650*/  @P0 ISETP.GE.AND P2, PT, R226, c[0x0][0x1d4], PT ;  /* 0x00007500e2000a0c */ /* 0x000fe60003f46270 */
[----:B--2---:R-:W-:Y:S01]  /*15660*/  @P0 IMAD.X R9, R6, 0x1, R231, P1 ;  /* 0x0000000106090824 */ /* 0x004fe200008e06e7 */
        /* <DEDUP_REMOVED lines=10> */
.L_x_1742:
[----:B------:R-:W-:Y:S11]  /*15710*/  ISETP.GE.AND P0, PT, R237, 0x21, PT ;  /* 0x00000021ed00780c */ /* 0x000ff60003f06270 */
[----:B------:R-:W-:Y:S02]  /*15720*/  @!UPT UIADD3 URZ, URZ, URZ, URZ ;  /* 0x0000003f3f3ff290 */ /* 0x000fe4000fffe03f */
[----:B------:R-:W-:Y:S02]  /*15730*/  @P0 ISETP.GE.AND P3, PT, R76, c[0x0][0x1d4], PT ;  /* 0x000075004c000a0c */ /* 0x000fe40003f66270 */
[----:B--2---:R-:W-:Y:S02]  /*15740*/  @P0 IADD3 R8, P1, R2, R230, RZ ;  /* 0x000000e602080210 */ /* 0x004fe40007f3e0ff */
[----:B------:R-:W-:Y:S03]  /*15750*/  @P0 ISETP.GE.AND P2, PT, R226, c[0x0][0x1d4], PT ;  /* 0x00007500e2000a0c */ /* 0x000fe60003f46270 */
[----:B-1----:R-:W-:Y:S01]  /*15760*/  @P0 IMAD.X R9, R6, 0x1, R231, P1 ;  /* 0x0000000106090824 */ /* 0x002fe200008e06e7 */
        /* <DEDUP_REMOVED lines=9> */
.L_x_1743:
[----:B------:R-:W-:-:S05]  /*15800*/  BRA.DIV ~URZ, `(.L_x_1640) ;  /* 0x0000c7027f007947 */ /* 0x000fca000b800000 */
[----:B-1----:R1:W2:Y:S02]  /*15810*/  SHFL.IDX PT, R2, R5, 0x2, 0x181f ;  /* 0x00581f0005027f89 */ /* 0x0022a400000e0000 */
.L_x_1744:
[----:B------:R-:W-:Y:S11]  /*15820*/  ISETP.GE.AND P0, PT, R237, 0x41, PT ;  /* 0x00000041ed00780c */ /* 0x000ff60003f06270 */
[----:B------:R-:W-:Y:S02]  /*15830*/  @!UPT UIADD3 URZ, URZ, URZ, URZ ;  /* 0x0000003f3f3ff290 */ /* 0x000fe4000fffe03f */
[----:B------:R-:W-:Y:S02]  /*15840*/  @P0 ISETP.GE.AND P3, PT, R76, c[0x0][0x1d4], PT ;  /* 0x000075004c000a0c */ /* 0x000fe40003f66270 */
[----:B--2---:R-:W-:Y:S02]  /*15850*/  @P0 IADD3 R8, P1, R2, R230, RZ ;  /* 0x000000e602080210 */ /* 0x004fe40007f3e0ff */
        /* <DEDUP_REMOVED lines=10> */
[----:B------:R1:W2:Y:S04]  /*15900*/  SHFL.IDX PT, R6, R4, 0x3, 0x181f ;  /* 0x00781f0004067f89 */ /* 0x0002a800000e0000 */
[----:B--2---:R1:W2:Y:S02]  /*15910*/  SHFL.IDX PT, R2, R5, 0x3, 0x181f ;  /* 0x00781f0005027f89 */ /* 0x0042a400000e0000 */
.L_x_1745:
[----:B------:R-:W-:Y:S11]  /*15920*/  ISETP.GE.AND P0, PT, R237, 0x61, PT ;  /* 0x00000061ed00780c */ /* 0x000ff60003f06270 */
[----:B------:R-:W-:Y:S02]  /*15930*/  @!UPT UIADD3 URZ, URZ, URZ, URZ ;  /* 0x0000003f3f3ff290 */ /* 0x000fe4000fffe03f */
[----:B------:R-:W-:Y:S02]  /*15940*/  @P0 ISETP.GE.AND P3, PT, R76, c[0x0][0x1d4], PT ;  /* 0x000075004c000a0c */ /* 0x000fe40003f66270 */
[----:B-12-4-:R-:W-:Y:S02]  /*15950*/  @P0 IADD3 R4, P1, R2, R230, RZ ;  /* 0x000000e602040210 */ /* 0x016fe40007f3e0ff */
[----:B------:R-:W-:Y:S03]  /*15960*/  @P0 ISETP.GE.AND P2, PT, R226, c[0x0][0x1d4], PT ;  /* 0x00007500e2000a0c */ /* 0x000fe60003f46270 */
[----:B---3--:R-:W-:Y:S01]  /*15970*/  @P0 IMAD.X R5, R6, 0x1, R231, P1 ;  /* 0x0000000106050824 */ /* 0x008fe200008e06e7 */
[----:B------:R-:W-:Y:S05]  /*15980*/  @P0 IADD3 R2, P1, R2, R233, RZ ;  /* 0x000000e902020210 */ /* 0x000fea0007f3e0ff */
[----:B------:R-:W-:Y:S01]  /*15990*/  @!PT LDS RZ, [RZ] ;  /* 0x00000000fffff984 */ /* 0x000fe20000000800 */
[----:B------:R-:W-:Y:S01]  /*159a0*/  @!PT LDS RZ, [RZ] ;  /* 0x00000000fffff984 */ /* 0x000fe20000000800 */
[----:B------:R-:W-:Y:S01]  /*159b0*/  @!PT LDS RZ, [RZ] ;  /* 0x00000000fffff984 */ /* 0x000fe20000000800 */
[----:B------:R1:W-:Y:S01]  /*159c0*/  @P0 LDGSTS.E.BYPASS.LTC128B.128 [R229+0xb100], [R4.64], !P3 ;  /* 0x0b10000004e50fae */ /* 0x0003e2000d901d48 */
[----:B------:R-:W-:Y:S05]  /*159d0*/  @P0 IMAD.X R3, R6, 0x1, R232, P1 ;  /* 0x0000000106030824 */ /* 0x000fea00008e06e8 */
[----:B------:R1:W-:Y:S02]  /*159e0*/  @P0 LDGSTS.E.BYPASS.LTC128B.128 [R229+0xe900], [R2.64], !P2 ;  /* 0x0e90000002e50fae */ /* 0x0003e4000d101d48 */
.L_x_1635:
[----:B--234-:R-:W-:Y:S05]  /*159f0*/  BSYNC B0 ;  /* 0x0000000000007941 */ /* 0x01cfea0003800000 */
.L_x_1634:
[----:B-1----:R-:W2:Y:S01]  /*15a00*/  LDL R4, [R1+0x40] ;  /* 0x0000400001047983 */ /* 0x002ea20000100800 */
[----:B------:R-:W-:Y:S03]  /*15a10*/  IMAD.MOV.U32 R8, RZ, RZ, c[0x0][0x2c4] ;  /* 0x0000b100ff087624 */ /* 0x000fe600078e00ff */
[----:B------:R-:W2:Y:S02]  /*15a20*/  LDL R2, [R1+0x64] ;  /* 0x0000640001027983 */ /* 0x000ea40000100800 */
[----:B------:R-:W-:Y:S02]  /*15a30*/  ISETP.NE.AND P0, PT, R8, 0x1, PT ;  /* 0x000000010800780c */ /* 0x000fe40003f05270 */
[----:B------:R-:W3:Y:S04]  /*15a40*/  LDL R6, [R1+0x60] ;  /* 0x0000600001067983 */ /* 0x000ee80000100800 */
[----:B------:R-:W4:Y:S04]  /*15a50*/  LDL R5, [R1+0x48] ;  /* 0x0000480001057983 */ /* 0x000f280000100800 */
[----:B------:R-:W4:Y:S04]  /*15a60*/  LDL R3, [R1+0x44] ;  /* 0x0000440001037983 */ /* 0x000f280000100800 */
[----:B------:R-:W0:Y:S01]  /*15a70*/  LDGDEPBAR ;  /* 0x00000000000079af */ /* 0x000e220000000000 */
[----:B--2---:R-:W-:Y:S04]  /*15a80*/  IMAD.IADD R4, R2, 0x1, R4 ;  /* 0x0000000102047824 */ /* 0x004fe800078e0204 */
[----:B------:R-:W-:Y:S05]  /*15a90*/  @P0 IMAD.HI.U32 R2, R4, c[0x0][0x2c8], RZ ;  /* 0x0000b20004020a27 */ /* 0x000fea00078e00ff */
[----:B------:R-:W-:Y:S01]  /*15aa0*/  @P0 SHF.R.U32.HI R4, RZ, c[0x0][0x2cc], R2 ;  /* 0x0000b300ff040a19 */ /* 0x000fe20000011602 */
[----:B------:R-:W-:Y:S05]  /*15ab0*/  IMAD R2, R238, -0x70, RZ ;  /* 0xffffff90ee027824 */ /* 0x000fea00078e02ff */
[----:B---3--:R-:W-:Y:S04]  /*15ac0*/  IADD3 R2, -R6, 0x1, R2 ;  /* 0x0000000106027810 */ /* 0x008fe80007ffe102 */
[----:B----4-:R-:W-:Y:S01]  /*15ad0*/  IADD3 R5, -R3, R2, R5 ;  /* 0x0000000203057210 */ /* 0x010fe20007ffe105 */
[----:B------:R-:W-:-:S05]  /*15ae0*/  BRA.DIV ~URZ, `(.L_x_1642) ;  /* 0x0000c5627f007947 */ /* 0x000fca000b800000 */
[----:B------:R1:W2:Y:S02]  /*15af0*/  SHFL.IDX PT, R2, R4, RZ, 0x1c1f ;  /* 0x001c1fff04027589 */ /* 0x0002a400000e0000 */
.L_x_1746:
[----:B--2---:R-:W-:Y:S05]  /*15b00*/  IMAD.IADD R2, R5, 0x1, R2 ;  /* 0x0000000105027824 */ /* 0x004fea00078e0202 */
[C---:B------:R-:W-:Y:S02]  /*15b10*/  ISETP.GT.AND P0, PT, R2.reuse, RZ, PT ;  /* 0x000000ff0200720c */ /* 0x040fe40003f04270 */
[C---:B------:R-:W-:Y:S02]  /*15b20*/  ISETP.GT.AND P1, PT, R2.reuse, 0x1, PT ;  /* 0x000000010200780c */ /* 0x040fe40003f24270 */
[----:B------:R-:W-:Y:S02]  /*15b30*/  FSEL R8, R173, -INF , P0 ;  /* 0xff800000ad087808 */ /* 0x000fe40000000000 */
[C---:B------:R-:W-:Y:S02]  /*15b40*/  ISETP.GT.AND P0, PT, R2.reuse, 0x10, PT ;  /* 0x000000100200780c */ /* 0x040fe40003f04270 */
[C---:B------:R-:W-:Y:S02]  /*15b50*/  ISETP.GT.AND P2, PT, R2.reuse, 0x8, PT ;  /* 0x000000080200780c */ /* 0x040fe40003f44270 */
[----:B------:R-:W-:Y:S02]  /*15b60*/  ISETP.GT.AND P3, PT, R2, 0x9, PT ;  /* 0x000000090200780c */ /* 0x000fe40003f64270 */
[----:B------:R-:W-:Y:S02]  /*15b70*/  FSEL R44, R172, -INF , P1 ;  /* 0xff800000ac2c7808 */ /* 0x000fe40000800000 */
[C---:B------:R-:W-:Y:S02]  /*15b80*/  ISETP.GT.AND P1, PT, R2.reuse, 0x11, PT ;  /* 0x000000110200780c */ /* 0x040fe40003f24270 */
[C---:B------:R-:W-:Y:S02]  /*15b90*/  ISETP.GT.AND P4, PT, R2.reuse, 0x19, PT ;  /* 0x000000190200780c */ /* 0x040fe40003f84270 */
[----:B------:R-:W-:Y:S02]  /*15ba0*/  FSEL R41, R165, -INF , P0 ;  /* 0xff800000a5297808 */ /* 0x000fe40000000000 */
[C---:B------:R-:W-:Y:S02]  /*15bb0*/  ISETP.GT.AND P0, PT, R2.reuse, 0x20, PT ;  /* 0x000000200200780c */ /* 0x040fe40003f04270 */
        /* <DEDUP_REMOVED lines=8> */
[----:B------:R-:W-:Y:S02]  /*15c40*/  FSEL R37, R157, -INF , P0 ;  /* 0xff8000009d257808 */ /* 0x000fe40000000000 */
[----:B------:R-:W-:Y:S02]  /*15c50*/  ISETP.GT.AND P0, PT, R2, 0x30, PT ;  /* 0x000000300200780c */ /* 0x000fe40003f04270 */
[----:B------:R-:W-:Y:S02]  /*15c60*/  FSEL R39, R163, -INF , P2 ;  /* 0xff800000a3277808 */ /* 0x000fe40001000000 */
        /* <DEDUP_REMOVED lines=8> */
[----:B------:R-:W-:Y:S02]  /*15cf0*/  ISETP.GT.AND P0, PT, R2, 0x41, PT ;  /* 0x000000410200780c */ /* 0x000fe40003f04270 */
[----:B------:R-:W-:Y:S02]  /*15d00*/  FSEL R32, R28, -INF , P2 ;  /* 0xff8000001c207808 */ /* 0x000fe40001000000 */
        /* <DEDUP_REMOVED lines=37> */
[----:B------:R-:W-:Y:S02]  /*15f60*/  ISETP.GT.AND P0, PT, R2, 0x20, PT ;  /* 0x000000200200780c */ /* 0x000fe40003f04270 */
[----:B------:R-:W-:Y:S02]  /*15f70*/  FSEL R66, R228, -INF , P2 ;  /* 0xff800000e4427808 */ /* 0x000fe40001000000 */
[----:B------:R-:W-:Y:S02]  /*15f80*/  ISETP.GT.AND P2, PT, R2, 0x18, PT ;  /* 0x000000180200780c */ /* 0x000fe40003f44270 */
[----:B------:R-:W-:Y:S02]  /*15f90*/  FSEL R65, R225, -INF , P3 ;  /* 0xff800000e1417808 */ /* 0x000fe40001800000 */
        /* <DEDUP_REMOVED lines=9> */
[----:B------:R-:W-:Y:S02]  /*16030*/  ISETP.GT.AND P2, PT, R2, 0x31, PT ;  /* 0x000000310200780c */ /* 0x000fe40003f44270 */
[----:B------:R-:W-:Y:S02]  /*16040*/  FSEL R58, R162, -INF , P3 ;  /* 0xff800000a23a7808 */ /* 0x000fe40001800000 */
[C---:B------:R-:W-:Y:S02]  /*16050*/  ISETP.GT.AND P3, PT, R2.reuse, 0x38, PT ;  /* 0x000000380200780c */ /* 0x040fe40003f64270 */
        /* <DEDUP_REMOVED lines=93> */
.L_x_1747:
[----:B------:R-:W3:Y:S01]  /*16630*/  LDL.LU R149, [R1] ;  /* 0x0000000001957983 */ /* 0x000ee20000300800 */
[C---:B------:R-:W-:Y:S01]  /*16640*/  FSETP.NEU.FTZ.AND P0, PT, R6.reuse, -INF , PT ;  /* 0xff8000000600780b */ /* 0x040fe20003f1d000 */
[----:B------:R-:W-:Y:S01]  /*16650*/  FMUL.FTZ R3, R6, c[0x0][0x2d0] ;  /* 0x0000b40006037a20 */ /* 0x000fe20000410000 */
        /* <DEDUP_REMOVED lines=39> */
[C---:B-1----:R-:W-:Y:S01]  /*168d0*/  F2FP.PACK_AB R148, R5.reuse, R18 ;  /* 0x000000120594723e */ /* 0x042fe200000000ff */
[C---:B------:R-:W-:Y:S02]  /*168e0*/  FFMA.FTZ R3, R2.reuse, R246, R18 ;  /* 0x000000f602037223 */ /* 0x040fe40000010012 */
[----:B------:R-:W-:Y:S01]  /*168f0*/  FMUL.FTZ R28, R2, R120 ;  /* 0x00000078021c7220 */ /* 0x000fe20000410000 */
[----:B------:R-:W1:Y:S01]  /*16900*/  MUFU.EX2 R18, R42 ;  /* 0x0000002a00127308 */ /* 0x000e620000000800 */
[----:B------:R-:W-:Y:S01]  /*16910*/  FADD.FTZ R15, R5, R3 ;  /* 0x00000003050f7221 */ /* 0x000fe20000010000 */
[C---:B------:R-:W-:Y:S01]  /*16920*/  FSEL R3, R4.reuse, RZ, P0 ;  /* 0x000000ff04037208 */ /* 0x040fe20000000000 */
[----:B------:R-:W-:Y:S02]  /*16930*/  FMUL.FTZ R5, R4, c[0x0][0x2d0] ;  /* 0x0000b40004057a20 */ /* 0x000fe40000410000 */
[C---:B------:R-:W-:Y:S02]  /*16940*/  FMUL.FTZ R29, R2.reuse, R121 ;  /* 0x00000079021d7220 */ /* 0x040fe40000410000 */
[----:B------:R-:W-:Y:S01]  /*16950*/  FADD.FTZ R3, -R3, R80 ;  /* 0x0000005003037221 */ /* 0x000fe20000010100 */
[----:B------:R-:W-:Y:S01]  /*16960*/  FSEL R5, R5, RZ, P0 ;  /* 0x000000ff05057208 */ /* 0x000fe20000000000 */
[----:B------:R-:W-:Y:S02]  /*16970*/  FMUL.FTZ R20, R2, R128 ;  /* 0x0000008002147220 */ /* 0x000fe40000410000 */
[----:B------:R-:W-:Y:S02]  /*16980*/  FMUL.FTZ R3, R3, c[0x0][0x2d0] ;  /* 0x0000b40003037a20 */ /* 0x000fe40000410000 */
[--C-:B------:R-:W-:Y:S02]  /*16990*/  FFMA.FTZ R8, R67, c[0x0][0x2d0], -R5.reuse ;  /* 0x0000b40043087a23 */ /* 0x100fe40000010805 */
[--C-:B------:R-:W-:Y:S02]  /*169a0*/  FFMA.FTZ R80, R66, c[0x0][0x2d0], -R5.reuse ;  /* 0x0000b40042507a23 */ /* 0x100fe40000010805 */
[----:B------:R-:W2:Y:S01]  /*169b0*/  MUFU.EX2 R3, R3 ;  /* 0x0000000300037308 */ /* 0x000ea20000000800 */
[--C-:B------:R-:W-:Y:S02]  /*169c0*/  FFMA.FTZ R151, R65, c[0x0][0x2d0], -R5.reuse ;  /* 0x0000b40041977a23 */ /* 0x100fe40000010805 */
[----:B------:R-:W-:Y:S02]  /*169d0*/  FMUL.FTZ R65, R2, R85 ;  /* 0x0000005502417220 */ /* 0x000fe40000410000 */
[--C-:B------:R-:W-:Y:S02]  /*169e0*/  FFMA.FTZ R154, R64, c[0x0][0x2d0], -R5.reuse ;  /* 0x0000b400409a7a23 */ /* 0x100fe40000010805 */
[----:B------:R-:W-:Y:S01]  /*169f0*/  FMUL.FTZ R64, R2, R84 ;  /* 0x0000005402407220 */ /* 0x000fe20000410000 */
[----:B-1----:R-:W-:Y:S01]  /*16a00*/  F2FP.PACK_AB R150, R18, R19 ;  /* 0x000000131296723e */ /* 0x002fe200000000ff */
        /* <DEDUP_REMOVED lines=10> */
[C---:B--2---:R-:W-:Y:S02]  /*16ab0*/  FMUL.FTZ R66, R3.reuse, R86 ;  /* 0x0000005603427220 */ /* 0x044fe40000410000 */
[----:B------:R-:W-:Y:S02]  /*16ac0*/  FMUL.FTZ R67, R3, R87 ;  /* 0x0000005703437220 */ /* 0x000fe40000410000 */
[----:B------:R-:W2:Y:S01]  /*16ad0*/  LDSM.16.MT88.4 R84, [R203] ;  /* 0x00000000cb54783b */ /* 0x000ea20000004200 */
        /* <DEDUP_REMOVED lines=10> */
[----:B-1----:R-:W-:Y:S01]  /*16b80*/  F2FP.PACK_AB R151, R121, R120 ;  /* 0x000000787997723e */ /* 0x002fe200000000ff */
        /* <DEDUP_REMOVED lines=8> */
[----:B------:R-:W-:Y:S01]  /*16c10*/  FFMA.FTZ R5, R10, c[0x0][0x2d0], -R5 ;  /* 0x0000b4000a057a23 */ /* 0x000fe20000010805 */
[----:B------:R-:W-:Y:S01]  /*16c20*/  MUFU.EX2 R11, R9 ;  /* 0x00000009000b7308 */ /* 0x000fe20000000800 */
[C---:B------:R-:W-:Y:S02]  /*16c30*/  FMUL.FTZ R16, R2.reuse, R132 ;  /* 0x0000008402107220 */ /* 0x040fe40000410000 */
[C---:B------:R-:W-:Y:S02]  /*16c40*/  FMUL.FTZ R17, R2.reuse, R133 ;  /* 0x0000008502117220 */ /* 0x040fe40000410000 */
[----:B------:R-:W-:Y:S01]  /*16c50*/  FMUL.FTZ R21, R2, R129 ;  /* 0x0000008102157220 */ /* 0x000fe20000410000 */
[----:B------:R-:W-:Y:S01]  /*16c60*/  MOV R129, R36 ;  /* 0x0000002400817202 */ /* 0x000fe20000000f00 */
[C---:B------:R-:W-:Y:S02]  /*16c70*/  FMUL.FTZ R22, R3.reuse, R130 ;  /* 0x0000008203167220 */ /* 0x040fe40000410000 */
[C---:B------:R-:W-:Y:S01]  /*16c80*/  FMUL.FTZ R23, R3.reuse, R131 ;  /* 0x0000008303177220 */ /* 0x040fe20000410000 */
[----:B------:R4:W-:Y:S01]  /*16c90*/  MUFU.EX2 R10, R8 ;  /* 0x00000008000a7308 */ /* 0x0009e20000000800 */
[C---:B------:R-:W-:Y:S02]  /*16ca0*/  FMUL.FTZ R26, R3.reuse, R126 ;  /* 0x0000007e031a7220 */ /* 0x040fe40000410000 */
[C---:B------:R-:W-:Y:S01]  /*16cb0*/  FMUL.FTZ R27, R3.reuse, R127 ;  /* 0x0000007f031b7220 */ /* 0x040fe20000410000 */
[----:B-1----:R-:W-:Y:S01]  /*16cc0*/  IADD3 R234, R238, -0x1, RZ ;  /* 0xffffffffeeea7810 */ /* 0x002fe20007ffe0ff */
[C---:B------:R-:W-:Y:S01]  /*16cd0*/  FMUL.FTZ R24, R2.reuse, R124 ;  /* 0x0000007c02187220 */ /* 0x040fe20000410000 */
[----:B------:R-:W-:Y:S01]  /*16ce0*/  MOV R124, R37 ;  /* 0x00000025007c7202 */ /* 0x000fe20000000f00 */
[C---:B------:R-:W-:Y:S01]  /*16cf0*/  FMUL.FTZ R25, R2.reuse, R125 ;  /* 0x0000007d02197220 */ /* 0x040fe20000410000 */
[----:B------:R-:W-:Y:S01]  /*16d00*/  MOV R125, R38 ;  /* 0x00000026007d7202 */ /* 0x000fe20000000f00 */
[C---:B------:R-:W-:Y:S01]  /*16d10*/  FMUL.FTZ R30, R3.reuse, R122 ;  /* 0x0000007a031e7220 */ /* 0x040fe20000410000 */
[----:B------:R-:W1:Y:S01]  /*16d20*/  MUFU.EX2 R132, R156 ;  /* 0x0000009c00847308 */ /* 0x000e620000000800 */
[C---:B------:R-:W-:Y:S02]  /*16d30*/  FMUL.FTZ R31, R3.reuse, R123 ;  /* 0x0000007b031f7220 */ /* 0x040fe40000410000 */
[C---:B------:R-:W-:Y:S02]  /*16d40*/  FMUL.FTZ R34, R3.reuse, R118 ;  /* 0x0000007603227220 */ /* 0x040fe40000410000 */
[----:B------:R-:W-:Y:S02]  /*16d50*/  FMUL.FTZ R35, R3, R119 ;  /* 0x0000007703237220 */ /* 0x000fe40000410000 */
[C---:B------:R-:W-:Y:S01]  /*16d60*/  FMUL.FTZ R32, R2.reuse, R116 ;  /* 0x0000007402207220 */ /* 0x040fe20000410000 */
[----:B------:R-:W-:Y:S01]  /*16d70*/  MOV R116, R39 ;  /* 0x0000002700747202 */ /* 0x000fe20000000f00 */
[C---:B------:R-:W-:Y:S01]  /*16d80*/  FMUL.FTZ R33, R2.reuse, R117 ;  /* 0x0000007502217220 */ /* 0x040fe20000410000 */
[----:B------:R-:W-:Y:S01]  /*16d90*/  MOV R117, R40 ;  /* 0x0000002800757202 */ /* 0x000fe20000000f00 */
[C---:B------:R-:W-:Y:S01]  /*16da0*/  FMUL.FTZ R36, R2.reuse, R112 ;  /* 0x0000007002247220 */ /* 0x040fe20000410000 */
[----:B------:R-:W-:Y:S01]  /*16db0*/  MOV R112, R41 ;  /* 0x0000002900707202 */ /* 0x000fe20000000f00 */
[----:B------:R-:W-:Y:S01]  /*16dc0*/  FMUL.FTZ R37, R2, R113 ;  /* 0x0000007102257220 */ /* 0x000fe20000410000 */
[----:B------:R-:W-:Y:S01]  /*16dd0*/  MOV R113, R44 ;  /* 0x0000002c00717202 */ /* 0x000fe20000000f00 */
[----:B----4-:R-:W-:Y:S01]  /*16de0*/  FADD.FTZ R8, R19, R15 ;  /* 0x0000000f13087221 */ /* 0x010fe20000010000 */
[----:B------:R-:W-:Y:S01]  /*16df0*/  MUFU.EX2 R133, R162 ;  /* 0x000000a200857308 */ /* 0x000fe20000000800 */
[C---:B------:R-:W-:Y:S02]  /*16e00*/  FMUL.FTZ R19, R3.reuse, R135 ;  /* 0x0000008703137220 */ /* 0x040fe40000410000 */
[----:B------:R-:W-:Y:S02]  /*16e10*/  FADD.FTZ R152, R18, R8 ;  /* 0x0000000812987221 */ /* 0x000fe40000010000 */
        /* <DEDUP_REMOVED lines=19> */
[C---:B------:R-:W-:Y:S01]  /*16f50*/  FMUL.FTZ R53, R2.reuse, R97 ;  /* 0x0000006102357220 */ /* 0x040fe20000410000 */
        /* <DEDUP_REMOVED lines=10> */
[C---:B------:R-:W-:Y:S01]  /*17000*/  FMUL.FTZ R60, R2.reuse, R88 ;  /* 0x00000058023c7220 */ /* 0x040fe20000410000 */
[----:B-1----:R-:W-:Y:S01]  /*17010*/  MOV R174, R132 ;  /* 0x0000008400ae7202 */ /* 0x002fe20000000f00 */
[C---:B------:R-:W-:Y:S02]  /*17020*/  FMUL.FTZ R61, R2.reuse, R89 ;  /* 0x00000059023d7220 */ /* 0x040fe40000410000 */
[C---:B------:R-:W-:Y:S02]  /*17030*/  FMUL.FTZ R62, R3.reuse, R90 ;  /* 0x0000005a033e7220 */ /* 0x040fe40000410000 */
[C---:B------:R-:W-:Y:S01]  /*17040*/  FMUL.FTZ R63, R3.reuse, R91 ;  /* 0x0000005b033f7220 */ /* 0x040fe20000410000 */
[----:B------:R-:W-:Y:S01]  /*17050*/  MUFU.EX2 R92, R158 ;  /* 0x0000009e005c7308 */ /* 0x000fe20000000800 */
[C---:B------:R-:W-:Y:S01]  /*17060*/  FMUL.FTZ R70, R3.reuse, R70 ;  /* 0x0000004603467220 */ /* 0x040fe20000410000 */
[----:B------:R-:W-:Y:S01]  /*17070*/  LDSM.16.MT88.4 R88, [R203+0x800] ;  /* 0x00080000cb58783b */ /* 0x000fe20000004200 */
[C---:B------:R-:W-:Y:S02]  /*17080*/  FMUL.FTZ R71, R3.reuse, R71 ;  /* 0x0000004703477220 */ /* 0x040fe40000410000 */
[C---:B------:R-:W-:Y:S02]  /*17090*/  FMUL.FTZ R74, R3.reuse, R74 ;  /* 0x0000004a034a7220 */ /* 0x040fe40000410000 */
[C---:B------:R-:W-:Y:S02]  /*170a0*/  FMUL.FTZ R75, R3.reuse, R75 ;  /* 0x0000004b034b7220 */ /* 0x040fe40000410000 */
[C---:B------:R-:W-:Y:S01]  /*170b0*/  FMUL.FTZ R68, R2.reuse, R68 ;  /* 0x0000004402447220 */ /* 0x040fe20000410000 */
[----:B------:R-:W-:Y:S01]  /*170c0*/  MUFU.EX2 R114, R153 ;  /* 0x0000009900727308 */ /* 0x000fe20000000800 */
[C---:B------:R-:W-:Y:S02]  /*170d0*/  FMUL.FTZ R69, R2.reuse, R69 ;  /* 0x0000004502457220 */ /* 0x040fe40000410000 */
[C---:B------:R-:W-:Y:S02]  /*170e0*/  FMUL.FTZ R72, R2.reuse, R72 ;  /* 0x0000004802487220 */ /* 0x040fe40000410000 */
[----:B------:R-:W-:Y:S05]  /*170f0*/  FMUL.FTZ R73, R2, R73 ;  /* 0x0000004902497220 */ /* 0x000fea0000410000 */
[----:B------:R1:W-:Y:S10]  /*17100*/  MUFU.EX2 R153, R124 ;  /* 0x0000007c00997308 */ /* 0x0003f40000000800 */
[----:B------:R-:W-:Y:S10]  /*17110*/  MUFU.EX2 R166, R170 ;  /* 0x000000aa00a67308 */ /* 0x000ff40000000800 */
[----:B------:R-:W-:Y:S01]  /*17120*/  MUFU.EX2 R108, R242 ;  /* 0x000000f2006c7308 */ /* 0x000fe20000000800 */
[----:B-1----:R-:W-:Y:S09]  /*17130*/  LDSM.16.MT88.4 R124, [R204+0x3000] ;  /* 0x00300000cc7c783b */ /* 0x002ff20000004200 */
[----:B------:R-:W-:Y:S01]  /*17140*/  MUFU.EX2 R5, R5 ;  /* 0x0000000500057308 */ /* 0x000fe20000000800 */
[C---:B---3--:R-:W-:Y:S01]  /*17150*/  FFMA.FTZ R9, R3.reuse, R149, R11 ;  /* 0x0000009503097223 */ /* 0x048fe2000001000b */
[C---:B------:R-:W-:Y:S01]  /*17160*/  F2FP.PACK_AB R149, R10.reuse, R11 ;  /* 0x0000000b0a95723e */ /* 0x040fe200000000ff */
[C---:B------:R-:W-:Y:S02]  /*17170*/  FMUL.FTZ R11, R3.reuse, R139 ;  /* 0x0000008b030b7220 */ /* 0x040fe40000410000 */
[----:B------:R-:W-:Y:S02]  /*17180*/  FADD.FTZ R15, R10, R9 ;  /* 0x000000090a0f7221 */ /* 0x000fe40000010000 */
[----:B------:R-:W-:Y:S02]  /*17190*/  FMUL.FTZ R9, R2, R137 ;  /* 0x0000008902097220 */ /* 0x000fe40000410000 */
[----:B------:R-:W-:Y:S01]  /*171a0*/  FMUL.FTZ R10, R3, R138 ;  /* 0x0000008a030a7220 */ /* 0x000fe20000410000 */
[----:B------:R-:W-:Y:S01]  /*171b0*/  MOV R136, R15 ;  /* 0x0000000f00887202 */ /* 0x000fe20000000f00 */
[----:B------:R-:W-:Y:S05]  /*171c0*/  MUFU.EX2 R137, R155 ;  /* 0x0000009b00897308 */ /* 0x000fea0000000800 */
[C---:B--2---:R-:W-:Y:S05]  /*171d0*/  HMMA.16816.F32 R8, R148.reuse, R84, R8 ;  /* 0x000000549408723c */ /* 0x044fea0000001808 */
[----:B------:R-:W1:Y:S03]  /*171e0*/  MUFU.EX2 R15, R160 ;  /* 0x000000a0000f7308 */ /* 0x000e660000000800 */
[C---:B------:R-:W-:Y:S01]  /*171f0*/  HMMA.16816.F32 R16, R148.reuse, R86, R16 ;  /* 0x000000569410723c */ /* 0x040fe20000001810 */
[----:B------:R-:W2:Y:S06]  /*17200*/  LDSM.16.MT88.4 R84, [R204] ;  /* 0x00000000cc54783b */ /* 0x000eac0000004200 */
[----:B------:R-:W-:Y:S10]  /*17210*/  MUFU.EX2 R160, R235 ;  /* 0x000000eb00a07308 */ /* 0x000ff40000000800 */
[----:B------:R-:W3:Y:S01]  /*17220*/  MUFU.EX2 R3, R159 ;  /* 0x0000009f00037308 */ /* 0x000ee20000000800 */
[----:B-1----:R-:W-:Y:S09]  /*17230*/  FADD.FTZ R2, R15, R152 ;  /* 0x000000980f027221 */ /* 0x002ff20000010000 */
[----:B------:R-:W-:Y:S10]  /*17240*/  MUFU.EX2 R159, R240 ;  /* 0x000000f0009f7308 */ /* 0x000ff40000000800 */
[----:B------:R-:W-:Y:S01]  /*17250*/  MUFU.EX2 R113, R113 ;  /* 0x0000007100717308 */ /* 0x000fe20000000800 */
[C---:B--2---:R-:W-:Y:S03]  /*17260*/  HMMA.16816.F32 R20, R148.reuse, R84, R20 ;  /* 0x000000549414723c */ /* 0x044fe60000001814 */
[C---:B---3--:R-:W-:Y:S06]  /*17270*/  FADD.FTZ R2, R3.reuse, R2 ;  /* 0x0000000203027221 */ /* 0x048fec0000010000 */
[----:B------:R-:W1:Y:S03]  /*17280*/  MUFU.EX2 R112, R112 ;  /* 0x0000007000707308 */ /* 0x000e660000000800 */
[----:B------:R-:W-:Y:S01]  /*17290*/  FADD.FTZ R2, R92, R2 ;  /* 0x000000025c027221 */ /* 0x000fe20000010000 */
[C---:B------:R-:W-:Y:S01]  /*172a0*/  HMMA.16816.F32 R24, R148.reuse, R86, R24 ;  /* 0x000000569418723c */ /* 0x040fe20000001818 */
[----:B------:R-:W2:Y:S02]  /*172b0*/  LDSM.16.MT88.4 R84, [R206] ;  /* 0x00000000ce54783b */ /* 0x000ea40000004200 */
[----:B------:R-:W-:Y:S03]  /*172c0*/  FADD.FTZ R2, R80, R2 ;  /* 0x0000000250027221 */ /* 0x000fe60000010000 */
[----:B------:R-:W-:Y:S10]  /*172d0*/  MUFU.EX2 R157, R246 ;  /* 0x000000f6009d7308 */ /* 0x000ff40000000800 */
[----:B------:R-:W-:Y:S10]  /*172e0*/  MUFU.EX2 R158, R245 ;  /* 0x000000f5009e7308 */ /* 0x000ff40000000800 */
[----:B------:R-:W-:Y:S10]  /*172f0*/  MUFU.EX2 R156, R247 ;  /* 0x000000f7009c7308 */ /* 0x000ff40000000800 */
[----:B------:R-:W-:Y:S01]  /*17300*/  MUFU.EX2 R155, R250 ;  /* 0x000000fa009b7308 */ /* 0x000fe20000000800 */
[C---:B--2---:R-:W-:Y:S09]  /*17310*/  HMMA.16816.F32 R28, R148.reuse, R84, R28 ;  /* 0x00000054941c723c */ /* 0x044ff2000000181c */
[----:B------:R-:W2:Y:S01]  /*17320*/  MUFU.EX2 R152, R129 ;  /* 0x0000008100987308 */ /* 0x000ea20000000800 */
[C---:B------:R-:W-:Y:S01]  /*17330*/  HMMA.16816.F32 R32, R148.reuse, R86, R32 ;  /* 0x000000569420723c */ /* 0x040fe20000001820 */
[----:B------:R-:W3:Y:S07]  /*17340*/  LDSM.16.MT88.4 R84, [R205] ;  /* 0x00000000cd54783b */ /* 0x000eee0000004200 */
[C---:B---3--:R-:W-:Y:S08]  /*17350*/  HMMA.16816.F32 R36, R148.reuse, R84, R36 ;  /* 0x000000549424723c */ /* 0x048ff00000001824 */
[C---:B------:R-:W-:Y:S01]  /*17360*/  HMMA.16816.F32 R40, R148.reuse, R86, R40 ;  /* 0x000000569428723c */ /* 0x040fe20000001828 */
[----:B------:R-:W3:Y:S07]  /*17370*/  LDSM.16.MT88.4 R84, [R203+0x3800] ;  /* 0x00380000cb54783b */ /* 0x000eee0000004200 */
        /* <DEDUP_REMOVED lines=9> */
[C---:B---3--:R-:W-:Y:S07]  /*17410*/  HMMA.16816.F32 R68, R148.reuse, R84, R68 ;  /* 0x000000549444723c */ /* 0x048fee0000001844 */
[----:B------:R-:W-:Y:S01]  /*17420*/  F2FP.PACK_AB R84, R3, R15 ;  /* 0x0000000f0354723e */ /* 0x000fe200000000ff */
[----:B------:R-:W-:Y:S01]  /*17430*/  HMMA.16816.F32 R72, R148, R86, R72 ;  /* 0x000000569448723c */ /* 0x000fe20000001848 */
[----:B------:R-:W3:Y:S03]  /*17440*/  MUFU.EX2 R15, R168 ;  /* 0x000000a8000f7308 */ /* 0x000ee60000000800 */
[----:B------:R-:W-:Y:S03]  /*17450*/  F2FP.PACK_AB R85, R114, R115 ;  /* 0x000000737255723e */ /* 0x000fe600000000ff */
[----:B------:R-:W-:Y:S02]  /*17460*/  F2FP.PACK_AB R86, R80, R92 ;  /* 0x0000005c5056723e */ /* 0x000fe400000000ff */
[----:B------:R-:W4:Y:S02]  /*17470*/  LDSM.16.MT88.4 R92, [R204+0x800] ;  /* 0x00080000cc5c783b */ /* 0x000f240000004200 */
[----:B------:R-:W5:Y:S01]  /*17480*/  MUFU.EX2 R3, R167 ;  /* 0x000000a700037308 */ /* 0x000f620000000800 */
[----:B------:R-:W-:Y:S02]  /*17490*/  F2FP.PACK_AB R87, R132, R137 ;  /* 0x000000898457723e */ /* 0x000fe400000000ff */
[----:B-1----:R-:W-:Y:S02]  /*174a0*/  F2FP.PACK_AB R148, R112, R113 ;  /* 0x000000717094723e */ /* 0x002fe400000000ff */
[----:B------:R-:W-:Y:S02]  /*174b0*/  F2FP.PACK_AB R149, R153, R154 ;  /* 0x0000009a9995723e */ /* 0x000fe400000000ff */
[----:B--2---:R-:W-:Y:S01]  /*174c0*/  F2FP.PACK_AB R151, R5, R152 ;  /* 0x000000980597723e */ /* 0x004fe200000000ff */
[C---:B------:R-:W-:Y:S02]  /*174d0*/  HMMA.16816.F32 R8, R84.reuse, R88, R8 ;  /* 0x000000585408723c */ /* 0x040fe40000001808 */
[----:B------:R-:W1:Y:S03]  /*174e0*/  MUFU.EX2 R80, R165 ;  /* 0x000000a500507308 */ /* 0x000e660000000800 */
[----:B---3--:R-:W-:Y:S03]  /*174f0*/  FADD.FTZ R2, R15, R2 ;  /* 0x000000020f027221 */ /* 0x008fe60000010000 */
[C---:B------:R-:W-:Y:S01]  /*17500*/  HMMA.16816.F32 R16, R84.reuse, R90, R16 ;  /* 0x0000005a5410723c */ /* 0x040fe20000001810 */
[----:B------:R-:W2:Y:S03]  /*17510*/  LDSM.16.MT88.4 R88, [R206+0x800] ;  /* 0x00080000ce58783b */ /* 0x000ea60000004200 */
[----:B------:R-:W-:Y:S01]  /*17520*/  MUFU.EX2 R168, R163 ;  /* 0x000000a300a87308 */ /* 0x000fe20000000800 */
[C---:B-----5:R-:W-:Y:S04]  /*17530*/  FADD.FTZ R2, R3.reuse, R2 ;  /* 0x0000000203027221 */ /* 0x060fe80000010000 */
[----:B------:R-:W-:Y:S05]  /*17540*/  FADD.FTZ R2, R96, R2 ;  /* 0x0000000260027221 */ /* 0x000fea0000010000 */
[----:B------:R-:W3:Y:S01]  /*17550*/  MUFU.EX2 R167, R164 ;  /* 0x000000a400a77308 */ /* 0x000ee20000000800 */
[C---:B-1----:R-:W-:Y:S01]  /*17560*/  FADD.FTZ R2, R80.reuse, R2 ;  /* 0x0000000250027221 */ /* 0x042fe20000010000 */
[C---:B----4-:R-:W-:Y:S08]  /*17570*/  HMMA.16816.F32 R20, R84.reuse, R92, R20 ;  /* 0x0000005c5414723c */ /* 0x050ff00000001814 */
[----:B------:R-:W-:Y:S01]  /*17580*/  MUFU.EX2 R165, R169 ;  /* 0x000000a900a57308 */ /* 0x000fe20000000800 */
[C---:B------:R-:W-:Y:S01]  /*17590*/  HMMA.16816.F32 R24, R84.reuse, R94, R24 ;  /* 0x0000005e5418723c */ /* 0x040fe20000001818 */
[----:B------:R-:W1:Y:S08]  /*175a0*/  LDSM.16.MT88.4 R92, [R205+0x800] ;  /* 0x00080000cd5c783b */ /* 0x000e700000004200 */
[----:B------:R-:W-:Y:S01]  /*175b0*/  MUFU.EX2 R164, R171 ;  /* 0x000000ab00a47308 */ /* 0x000fe20000000800 */
[C---:B--2---:R-:W-:Y:S09]  /*175c0*/  HMMA.16816.F32 R28, R84.reuse, R88, R28 ;  /* 0x00000058541c723c */ /* 0x044ff2000000181c */
[----:B------:R-:W-:Y:S01]  /*175d0*/  MUFU.EX2 R163, R172 ;  /* 0x000000ac00a37308 */ /* 0x000fe20000000800 */
        /* <DEDUP_REMOVED lines=18> */
[----:B------:R-:W4:Y:S01]  /*17700*/  LDSM.16.MT88.4 R96, [R206+0x1000] ;  /* 0x00100000ce60783b */ /* 0x000f220000004200 */
[----:B------:R5:W-:Y:S02]  /*17710*/  MUFU.EX2 R80, R173 ;  /* 0x000000ad00507308 */ /* 0x000be40000000800 */
[----:B------:R-:W-:Y:S02]  /*17720*/  F2FP.PACK_AB R84, R3, R15 ;  /* 0x0000000f0354723e */ /* 0x000fe400000000ff */
[----:B------:R-:W-:Y:S02]  /*17730*/  F2FP.PACK_AB R85, R128, R133 ;  /* 0x000000858055723e */ /* 0x000fe400000000ff */
[----:B---3--:R-:W-:Y:S04]  /*17740*/  F2FP.PACK_AB R87, R167, R168 ;  /* 0x000000a8a757723e */ /* 0x008fe800000000ff */
[----:B------:R-:W3:Y:S03]  /*17750*/  MUFU.EX2 R15, R225 ;  /* 0x000000e1000f7308 */ /* 0x000ee60000000800 */
[C---:B--2---:R-:W-:Y:S07]  /*17760*/  HMMA.16816.F32 R8, R84.reuse, R88, R8 ;  /* 0x000000585408723c */ /* 0x044fee0000001808 */
[----:B------:R2:W2:Y:S01]  /*17770*/  MUFU.EX2 R3, R175 ;  /* 0x000000af00037308 */ /* 0x0004a20000000800 */
[C---:B------:R-:W-:Y:S01]  /*17780*/  HMMA.16816.F32 R16, R84.reuse, R90, R16 ;  /* 0x0000005a5410723c */ /* 0x040fe20000001810 */
[----:B------:R-:W4:Y:S03]  /*17790*/  LDSM.16.MT88.4 R88, [R205+0x1000] ;  /* 0x00100000cd58783b */ /* 0x000f260000004200 */
[----:B-----5:R-:W-:Y:S04]  /*177a0*/  MOV R173, R137 ;  /* 0x0000008900ad7202 */ /* 0x020fe80000000f00 */
[C---:B-1----:R-:W-:Y:S04]  /*177b0*/  HMMA.16816.F32 R20, R84.reuse, R92, R20 ;  /* 0x0000005c5414723c */ /* 0x042fe80000001814 */
[----:B---3--:R-:W-:Y:S01]  /*177c0*/  FADD.FTZ R2, R15, R2 ;  /* 0x000000020f027221 */ /* 0x008fe20000010000 */
[----:B------:R-:W-:Y:S03]  /*177d0*/  MOV R225, R128 ;  /* 0x0000008000e17202 */ /* 0x000fe60000000f00 */
[C---:B------:R-:W-:Y:S01]  /*177e0*/  HMMA.16816.F32 R24, R84.reuse, R94, R24 ;  /* 0x0000005e5418723c */ /* 0x040fe20000001818 */
[----:B------:R-:W1:Y:S03]  /*177f0*/  LDSM.16.MT88.4 R92, [R203+0x4800] ;  /* 0x00480000cb5c783b */ /* 0x000e660000004200 */
[----:B--2---:R-:W-:Y:S01]  /*17800*/  MOV R175, R133 ;  /* 0x0000008500af7202 */ /* 0x004fe20000000f00 */
[C---:B------:R-:W-:Y:S03]  /*17810*/  FADD.FTZ R2, R3.reuse, R2 ;  /* 0x0000000203027221 */ /* 0x040fe60000010000 */
[C---:B----4-:R-:W-:Y:S01]  /*17820*/  HMMA.16816.F32 R28, R84.reuse, R96, R28 ;  /* 0x00000060541c723c */ /* 0x050fe2000000181c */
[----:B------:R-:W-:Y:S03]  /*17830*/  LDSM.16.MT88.4 R132, [R203+0x3000] ;  /* 0x00300000cb84783b */ /* 0x000fe60000004200 */
[----:B------:R-:W-:Y:S04]  /*17840*/  FADD.FTZ R2, R104, R2 ;  /* 0x0000000268027221 */ /* 0x000fe80000010000 */
[C---:B------:R-:W-:Y:S01]  /*17850*/  HMMA.16816.F32 R32, R84.reuse, R98, R32 ;  /* 0x000000625420723c */ /* 0x040fe20000001820 */
[----:B------:R-:W2:Y:S03]  /*17860*/  LDSM.16.MT88.4 R96, [R204+0x4800] ;  /* 0x00480000cc60783b */ /* 0x000ea60000004200 */
[C---:B------:R-:W-:Y:S04]  /*17870*/  FADD.FTZ R2, R80.reuse, R2 ;  /* 0x0000000250027221 */ /* 0x040fe80000010000 */
        /* <DEDUP_REMOVED lines=27> */
[C---:B-1----:R-:W-:Y:S04]  /*17a30*/  FADD.FTZ R2, R3.reuse, R2 ;  /* 0x0000000203027221 */ /* 0x042fe80000010000 */
[C---:B------:R-:W-:Y:S04]  /*17a40*/  HMMA.16816.F32 R20, R88.reuse, R100, R20 ;  /* 0x000000645814723c */ /* 0x040fe80000001814 */
[----:B------:R-:W-:Y:S04]  /*17a50*/  FADD.FTZ R2, R108, R2 ;  /* 0x000000026c027221 */ /* 0x000fe80000010000 */
[C---:B------:R-:W-:Y:S01]  /*17a60*/  HMMA.16816.F32 R24, R88.reuse, R102, R24 ;  /* 0x000000665818723c */ /* 0x040fe20000001818 */
[----:B------:R-:W-:Y:S03]  /*17a70*/  LDSM.16.MT88.4 R100, [R206+0x5000] ;  /* 0x00500000ce64783b */ /* 0x000fe60000004200 */
[C---:B-----5:R-:W-:Y:S04]  /*17a80*/  FADD.FTZ R2, R80.reuse, R2 ;  /* 0x0000000250027221 */ /* 0x060fe80000010000 */
        /* <DEDUP_REMOVED lines=44> */
[----:B------:R-:W5:Y:S01]  /*17d50*/  MUFU.EX2 R80, R117 ;  /* 0x0000007500507308 */ /* 0x000f620000000800 */
[----:B------:R-:W-:Y:S02]  /*17d60*/  LDSM.16.MT88.4 R108, [R204+0x6000] ;  /* 0x00600000cc6c783b */ /* 0x000fe40000004200 */
[----:B------:R-:W-:Y:S03]  /*17d70*/  F2FP.PACK_AB R89, R157, R158 ;  /* 0x0000009e9d59723e */ /* 0x000fe600000000ff */
[----:B------:R-:W-:Y:S01]  /*17d80*/  F2FP.PACK_AB R90, R3, R15 ;  /* 0x0000000f035a723e */ /* 0x000fe200000000ff */
[C---:B-1----:R-:W-:Y:S03]  /*17d90*/  HMMA.16816.F32 R44, R84.reuse, R92, R44 ;  /* 0x0000005c542c723c */ /* 0x042fe6000000182c */
[----:B------:R-:W1:Y:S01]  /*17da0*/  MUFU.EX2 R15, R116 ;  /* 0x00000074000f7308 */ /* 0x000e620000000800 */
[----:B------:R-:W-:Y:S01]  /*17db0*/  FADD.FTZ R3, R120, R136 ;  /* 0x0000008878037221 */ /* 0x000fe20000010000 */
[----:B------:R-:W-:Y:S03]  /*17dc0*/  F2FP.PACK_AB R91, R155, R156 ;  /* 0x0000009c9b5b723e */ /* 0x000fe600000000ff */
[C---:B------:R-:W-:Y:S01]  /*17dd0*/  HMMA.16816.F32 R48, R84.reuse, R94, R48 ;  /* 0x0000005e5430723c */ /* 0x040fe20000001830 */
[----:B------:R-:W4:Y:S07]  /*17de0*/  LDSM.16.MT88.4 R92, [R203+0x2800] ;  /* 0x00280000cb5c783b */ /* 0x000f2e0000004200 */
[C---:B---3--:R-:W-:Y:S04]  /*17df0*/  HMMA.16816.F32 R52, R84.reuse, R96, R52 ;  /* 0x000000605434723c */ /* 0x048fe80000001834 */
[----:B-----5:R-:W-:Y:S04]  /*17e00*/  FADD.FTZ R2, R80, R2 ;  /* 0x0000000250027221 */ /* 0x020fe80000010000 */
[C---:B------:R-:W-:Y:S01]  /*17e10*/  HMMA.16816.F32 R56, R84.reuse, R98, R56 ;  /* 0x000000625438723c */ /* 0x040fe20000001838 */
[----:B------:R-:W3:Y:S03]  /*17e20*/  LDSM.16.MT88.4 R96, [R204+0x2800] ;  /* 0x00280000cc60783b */ /* 0x000ee60000004200 */
[C---:B-1----:R-:W-:Y:S01]  /*17e30*/  FADD.FTZ R246, R15.reuse, R2 ;  /* 0x000000020ff67221 */ /* 0x042fe20000010000 */
[----:B------:R-:W-:Y:S01]  /*17e40*/  F2FP.PACK_AB R150, R15, R80 ;  /* 0x000000500f96723e */ /* 0x000fe200000000ff */
[----:B------:R-:W-:Y:S01]  /*17e50*/  FADD.FTZ R2, R121, R3 ;  /* 0x0000000379027221 */ /* 0x000fe20000010000 */
[----:B------:R-:W-:Y:S01]  /*17e60*/  MOV R15, R6 ;  /* 0x00000006000f7202 */ /* 0x000fe20000000f00 */
[C---:B--2---:R-:W-:Y:S01]  /*17e70*/  HMMA.16816.F32 R60, R84.reuse, R104, R60 ;  /* 0x00000068543c723c */ /* 0x044fe2000000183c */
[----:B------:R-:W2:Y:S03]  /*17e80*/  LDL R3, [R1+0x10] ;  /* 0x0000100001037983 */ /* 0x000ea60000100800 */
[----:B------:R-:W-:Y:S01]  /*17e90*/  FADD.FTZ R2, R115, R2 ;  /* 0x0000000273027221 */ /* 0x000fe20000010000 */
[----:B------:R-:W-:Y:S01]  /*17ea0*/  LDSM.16.MT88.4 R116, [R206+0x3000] ;  /* 0x00300000ce74783b */ /* 0x000fe20000004200 */
[-C--:B------:R-:W-:Y:S02]  /*17eb0*/  MOV R80, R4.reuse ;  /* 0x0000000400507202 */ /* 0x080fe40000000f00 */
[C---:B------:R-:W-:Y:S04]  /*17ec0*/  HMMA.16816.F32 R64, R84.reuse, R106, R64 ;  /* 0x0000006a5440723c */ /* 0x040fe80000001840 */
[----:B------:R-:W-:Y:S01]  /*17ed0*/  FADD.FTZ R2, R114, R2 ;  /* 0x0000000272027221 */ /* 0x000fe20000010000 */
[----:B------:R-:W1:Y:S03]  /*17ee0*/  LDSM.16.MT88.4 R104, [R206+0x2800] ;  /* 0x00280000ce68783b */ /* 0x000e660000004200 */
        /* <DEDUP_REMOVED lines=70> */
.L_x_1628:
[----:B--2---:R-:W2:Y:S02]  /*18350*/  LDL R2, [R1+0xc] ;  /* 0x00000c0001027983 */ /* 0x004ea40000100800 */
[----:B--2---:R-:W-:-:S13]  /*18360*/  ISETP.GE.AND P0, PT, R234, R2, PT ;  /* 0x00000002ea00720c */ /* 0x004fda0003f06270 */
[----:B------:R-:W-:Y:S05]  /*18370*/  @!P0 BRA `(.L_x_1645) ;  /* 0x00003ec000008947 */ /* 0x000fea0003800000 */
.L_x_1660:
[----:B------:R-:W2:Y:S01]  /*18380*/  LDL.64 R10, [R1+0x18] ;  /* 0x00001800010a7983 */ /* 0x000ea20000100a00 */
[----:B------:R-:W-:Y:S04]  /*18390*/  DEPBAR.LE SB0, 0x0 ;  /* 0x000080000000791a */ /* 0x000fe80000000000 */
[----:B------:R-:W3:Y:S01]  /*183a0*/  LDL R9, [R1+0x20] ;  /* 0x0000200001097983 */ /* 0x000ee20000100800 */
[----:B------:R-:W-:Y:S01]  /*183b0*/  WARPSYNC 0xffffffff ;  /* 0xffffffff00007948 */ /* 0x000fe20003800000 */
[----:B------:R-:W-:Y:S02]  /*183c0*/  SHF.R.S32.HI R2, RZ, 0x1f, R239 ;  /* 0x0000001fff027819 */ /* 0x000fe400000114ef */
[----:B------:R-:W-:Y:S01]  /*183d0*/  BAR.SYNC.DEFER_BLOCKING 0x0 ;  /* 0x0000000000007b1d */ /* 0x000fe20000010000 */
[----:B------:R-:W-:Y:S02]  /*183e0*/  SHF.R.S32.HI R8, RZ, 0x1f, R236 ;  /* 0x0000001fff087819 */ /* 0x000fe400000114ec */
[----:B------:R-:W-:Y:S01]  /*183f0*/  IMAD R4, R2, c[0x0][0x208], RZ ;  /* 0x0000820002047a24 */ /* 0x000fe200078e02ff */
[----:B------:R-:W-:Y:S01]  /*18400*/  MOV R15, R6 ;  /* 0x00000006000f7202 */ /* 0x000fe20000000f00 */
[C---:B------:R-:W-:Y:S04]  /*18410*/  IMAD.WIDE.U32 R2, R239.reuse, c[0x0][0x208], RZ ;  /* 0x00008200ef027a25 */ /* 0x040fe800078e00ff */
[----:B------:R-:W-:Y:S05]  /*18420*/  IMAD R4, R239, c[0x0][0x20c], R4 ;  /* 0x00008300ef047a24 */ /* 0x000fea00078e0204 */
[----:B------:R-:W-:Y:S01]  /*18430*/  IADD3 R3, R3, R4, RZ ;  /* 0x0000000403037210 */ /* 0x000fe20007ffe0ff */
[----:B------:R-:W-:Y:S04]  /*18440*/  IMAD R4, R8, c[0x0][0x218], RZ ;  /* 0x0000860008047a24 */ /* 0x000fe800078e02ff */
[C---:B------:R-:W-:Y:S04]  /*18450*/  IMAD.WIDE.U32 R2, R236.reuse, c[0x0][0x218], R2 ;  /* 0x00008600ec027a25 */ /* 0x040fe800078e0002 */
[----:B------:R-:W-:Y:S01]  /*18460*/  IMAD R4, R236, c[0x0][0x21c], R4 ;  /* 0x00008700ec047a24 */ /* 0x000fe200078e0204 */
        /* <DEDUP_REMOVED lines=20> */
.L_x_1748:
[----:B------:R-:W3:Y:S01]  /*185b0*/  SHFL.IDX PT, R9, R8, RZ, 0x181f ;  /* 0x00181fff08097589 */ /* 0x000ee200000e0000 */
[----:B------:R-:W-:Y:S01]  /*185c0*/  ISETP.GE.AND P1, PT, R76, c[0x0][0x1d4], PT ;  /* 0x000075004c007a0c */ /* 0x000fe20003f26270 */
[----:B------:R-:W-:Y:S01]  /*185d0*/  BSSY B0, `(.L_x_1647) ;  /* 0x0000037000007945 */ /* 0x000fe20003800000 */
[----:B------:R-:W-:Y:S01]  /*185e0*/  ISETP.GE.AND P3, PT, R226, c[0x0][0x1d4], PT ;  /* 0x00007500e2007a0c */ /* 0x000fe20003f66270 */
[----:B------:R-:W4:Y:S01]  /*185f0*/  S2R R11, SR_TID.X ;  /* 0x00000000000b7919 */ /* 0x000f220000002100 */
[----:B------:R-:W-:Y:S02]  /*18600*/  SEL R80, RZ, 0x10, P1 ;  /* 0x00000010ff507807 */ /* 0x000fe40000800000 */
[----:B------:R-:W-:Y:S02]  /*18610*/  SEL R225, RZ, 0x10, P3 ;  /* 0x00000010ffe17807 */ /* 0x000fe40001800000 */
[----:B------:R-:W-:Y:S02]  /*18620*/  ISETP.NE.U32.AND P2, PT, R80, RZ, PT ;  /* 0x000000ff5000720c */ /* 0x000fe40003f45070 */
[CC--:B---3--:R-:W-:Y:S05]  /*18630*/  IADD3 R2, P0, R9.reuse, R230.reuse, RZ ;  /* 0x000000e609027210 */ /* 0x0c8fea0007f1e0ff */
[C-C-:B--2---:R-:W-:Y:S05]  /*18640*/  IMAD.X R3, R10.reuse, 0x1, R231.reuse, P0 ;  /* 0x000000010a037824 */ /* 0x144fea00000e06e7 */
[----:B------:R-:W-:Y:S01]  /*18650*/  @!PT LDS RZ, [RZ] ;  /* 0x00000000fffff984 */ /* 0x000fe20000000800 */
[----:B------:R-:W-:Y:S01]  /*18660*/  @!PT LDS RZ, [RZ] ;  /* 0x00000000fffff984 */ /* 0x000fe20000000800 */
[----:B------:R2:W-:Y:S02]  /*18670*/  LDGSTS.E.BYPASS.LTC128B.128 [R229+0x100], [R2.64], !P1 ;  /* 0x0010000002e57fae */ /* 0x0005e4000c901d48 */
[-C--:B--2---:R-:W-:Y:S02]  /*18680*/  IADD3 R2, P0, R9, R233.reuse, RZ ;  /* 0x000000e909027210 */ /* 0x084fe40007f1e0ff */
[----:B------:R-:W2:Y:S03]  /*18690*/  SHFL.IDX PT, R9, R8, 0x1, 0x181f ;  /* 0x00381f0008097f89 */ /* 0x000ea600000e0000 */
[--C-:B------:R-:W-:Y:S02]  /*186a0*/  IMAD.X R3, R10, 0x1, R232.reuse, P0 ;  /* 0x000000010a037824 */ /* 0x100fe400000e06e8 */
[----:B------:R-:W3:Y:S04]  /*186b0*/  SHFL.IDX PT, R10, R4, 0x1, 0x181f ;  /* 0x00381f00040a7f89 */ /* 0x000ee800000e0000 */
[----:B------:R2:W-:Y:S02]  /*186c0*/  LDGSTS.E.BYPASS.LTC128B.128 [R229+0x3900], [R2.64], !P3 ;  /* 0x0390000002e57fae */ /* 0x0005e4000d901d48 */
[C---:B--2---:R-:W-:Y:S05]  /*186d0*/  IADD3 R2, P0, R9.reuse, R230, RZ ;  /* 0x000000e609027210 */ /* 0x044fea0007f1e0ff */
[C-C-:B---3--:R-:W-:Y:S05]  /*186e0*/  IMAD.X R3, R10.reuse, 0x1, R231.reuse, P0 ;  /* 0x000000010a037824 */ /* 0x148fea00000e06e7 */
[----:B------:R2:W-:Y:S02]  /*186f0*/  LDGSTS.E.BYPASS.LTC128B.128 [R229+0x1100], [R2.64], !P1 ;  /* 0x0110000002e57fae */ /* 0x0005e4000c901d48 */
[----:B--2---:R-:W-:Y:S02]  /*18700*/  IADD3 R2, P0, R9, R233, RZ ;  /* 0x000000e909027210 */ /* 0x004fe40007f1e0ff */
[----:B------:R-:W2:Y:S03]  /*18710*/  SHFL.IDX PT, R9, R8, 0x2, 0x181f ;  /* 0x00581f0008097f89 */ /* 0x000ea600000e0000 */
[----:B------:R-:W-:Y:S02]  /*18720*/  IMAD.X R3, R10, 0x1, R232, P0 ;  /* 0x000000010a037824 */ /* 0x000fe400000e06e8 */
[----:B------:R-:W3:Y:S04]  /*18730*/  SHFL.IDX PT, R10, R4, 0x2, 0x181f ;  /* 0x00581f00040a7f89 */ /* 0x000ee800000e0000 */
[----:B------:R5:W-:Y:S02]  /*18740*/  LDGSTS.E.BYPASS.LTC128B.128 [R229+0x4900], [R2.64], !P3 ;  /* 0x0490000002e57fae */ /* 0x000be4000d901d48 */
[----:B-----5:R-:W-:Y:S04]  /*18750*/  IADD3 R2, -R80, 0x10, RZ ;  /* 0x0000001050027810 */ /* 0x020fe80007ffe1ff */
        /* <DEDUP_REMOVED lines=9> */
[----:B----4-:R-:W-:Y:S03]  /*187f0*/  ISETP.GT.AND P0, PT, R11, 0x7f, PT ;  /* 0x0000007f0b00780c */ /* 0x010fe60003f04270 */
[----:B------:R2:W-:Y:S10]  /*18800*/  LDGSTS.E.BYPASS.LTC128B.128.ZFILL [R229+0x5900], [R2.64], P2 ;  /* 0x0590000002e57fae */ /* 0x0005f40009141d48 */
[----:B------:R-:W-:-:S05]  /*18810*/  @P0 BRA `(.L_x_1648) ;  /* 0x0000012000000947 */ /* 0x000fca0003800000 */
[----:B------:R-:W-:-:S05]  /*18820*/  BRA.DIV ~URZ, `(.L_x_1649) ;  /* 0x0000a1827f007947 */ /* 0x000fca000b800000 */
[----:B------:R3:W4:Y:S04]  /*18830*/  SHFL.IDX PT, R9, R4, 0x3, 0x181f ;  /* 0x00781f0004097f89 */ /* 0x00072800000e0000 */
[----:B-1----:R3:W1:Y:S02]  /*18840*/  SHFL.IDX PT, R4, R8, 0x3, 0x181f ;  /* 0x00781f0008047f89 */ /* 0x00266400000e0000 */
.L_x_1749:
        /* <DEDUP_REMOVED lines=15> */
.L_x_1648:
[----:B------:R-:W-:Y:S05]  /*18940*/  BSYNC B0 ;  /* 0x0000000000007941 */ /* 0x000fea0003800000 */
.L_x_1647:
[----:B------:R-:W0:Y:S01]  /*18950*/  LDGDEPBAR ;  /* 0x00000000000079af */ /* 0x000e220000000000 */
[----:B------:R-:W-:Y:S01]  /*18960*/  WARPSYNC 0xffffffff ;  /* 0xffffffff00007948 */ /* 0x000fe20003800000 */
[C---:B---3--:R-:W-:Y:S01]  /*18970*/  HMMA.16816.F32 R8, R140.reuse, R16, RZ ;  /* 0x000000108c08723c */ /* 0x048fe200000018ff */
        /* <DEDUP_REMOVED lines=17> */
[----:B------:R-:W4:Y:S07]  /*18a90*/  LDSM.16.M88.4 R148, [R201] ;  /* 0x00000000c994783b */ /* 0x000f2e0000000200 */
        /* <DEDUP_REMOVED lines=11> */
[----:B------:R-:W1:Y:S07]  /*18b50*/  LDSM.16.M88.4 R164, [R201+0x2000] ;  /* 0x00200000c9a4783b */ /* 0x000e6e0000000200 */
[C---:B------:R-:W-:Y:S08]  /*18b60*/  HMMA.16816.F32 R52, R144.reuse, R168, R52 ;  /* 0x000000a89034723c */ /* 0x040ff00000001834 */
[C---:B------:R-:W-:Y:S01]  /*18b70*/  HMMA.16816.F32 R56, R144.reuse, R170, R56 ;  /* 0x000000aa9038723c */ /* 0x040fe20000001838 */
[----:B------:R-:W1:Y:S07]  /*18b80*/  LDSM.16.M88.4 R168, [R201+0x2800] ;  /* 0x00280000c9a8783b */ /* 0x000e6e0000000200 */
[C---:B------:R-:W-:Y:S08]  /*18b90*/  HMMA.16816.F32 R60, R144.reuse, R172, R60 ;  /* 0x000000ac903c723c */ /* 0x040ff0000000183c */
[----:B------:R-:W-:Y:S01]  /*18ba0*/  HMMA.16816.F32 R64, R144, R174, R64 ;  /* 0x000000ae9040723c */ /* 0x000fe20000001840 */
[----:B------:R-:W-:Y:S07]  /*18bb0*/  LDSM.16.M88.4 R172, [R200+0x1000] ;  /* 0x00100000c8ac783b */ /* 0x000fee0000000200 */
[C---:B----4-:R-:W-:Y:S08]  /*18bc0*/  HMMA.16816.F32 R8, R176.reuse, R148, R8 ;  /* 0x00000094b008723c */ /* 0x050ff00000001808 */
[C---:B------:R-:W-:Y:S01]  /*18bd0*/  HMMA.16816.F32 R16, R176.reuse, R150, R16 ;  /* 0x00000096b010723c */ /* 0x040fe20000001810 */
[----:B------:R-:W4:Y:S07]  /*18be0*/  LDSM.16.M88.4 R148, [R201+0x3000] ;  /* 0x00300000c994783b */ /* 0x000f2e0000000200 */
[C---:B-----5:R-:W-:Y:S08]  /*18bf0*/  HMMA.16816.F32 R20, R176.reuse, R152, R20 ;  /* 0x00000098b014723c */ /* 0x060ff00000001814 */
[C---:B------:R-:W-:Y:S01]  /*18c00*/  HMMA.16816.F32 R24, R176.reuse, R154, R24 ;  /* 0x0000009ab018723c */ /* 0x040fe20000001818 */
[----:B------:R-:W5:Y:S07]  /*18c10*/  LDSM.16.M88.4 R152, [R200] ;  /* 0x00000000c898783b */ /* 0x000f6e0000000200 */
[C---:B-1----:R-:W-:Y:S08]  /*18c20*/  HMMA.16816.F32 R28, R176.reuse, R156, R28 ;  /* 0x0000009cb01c723c */ /* 0x042ff0000000181c */
[C---:B------:R-:W-:Y:S01]  /*18c30*/  HMMA.16816.F32 R32, R176.reuse, R158, R32 ;  /* 0x0000009eb020723c */ /* 0x040fe20000001820 */
[----:B------:R-:W1:Y:S07]  /*18c40*/  LDSM.16.M88.4 R156, [R200+0x800] ;  /* 0x00080000c89c783b */ /* 0x000e6e0000000200 */
        /* <DEDUP_REMOVED lines=10> */
[C---:B----4-:R-:W-:Y:S08]  /*18cf0*/  HMMA.16816.F32 R60, R176.reuse, R148, R60 ;  /* 0x00000094b03c723c */ /* 0x050ff0000000183c */
[----:B------:R-:W-:Y:S01]  /*18d00*/  HMMA.16816.F32 R64, R176, R150, R64 ;  /* 0x00000096b040723c */ /* 0x000fe20000001840 */
[----:B------:R-:W2:Y:S07]  /*18d10*/  LDSM.16.M88.4 R148, [R200+0x1800] ;  /* 0x00180000c894783b */ /* 0x000eae0000000200 */
[C---:B-----5:R-:W-:Y:S08]  /*18d20*/  HMMA.16816.F32 R8, R180.reuse, R152, R8 ;  /* 0x00000098b408723c */ /* 0x060ff00000001808 */
[C---:B------:R-:W-:Y:S01]  /*18d30*/  HMMA.16816.F32 R16, R180.reuse, R154, R16 ;  /* 0x0000009ab410723c */ /* 0x040fe20000001810 */
[----:B------:R-:W3:Y:S07]  /*18d40*/  LDSM.16.M88.4 R152, [R200+0x2000] ;  /* 0x00200000c898783b */ /* 0x000eee0000000200 */
[C---:B-1----:R-:W-:Y:S08]  /*18d50*/  HMMA.16816.F32 R20, R180.reuse, R156, R20 ;  /* 0x0000009cb414723c */ /* 0x042ff00000001814 */
[C---:B------:R-:W-:Y:S01]  /*18d60*/  HMMA.16816.F32 R24, R180.reuse, R158, R24 ;  /* 0x0000009eb418723c */ /* 0x040fe20000001818 */
[----:B------:R-:W1:Y:S07]  /*18d70*/  LDSM.16.M88.4 R156, [R200+0x2800] ;  /* 0x00280000c89c783b */ /* 0x000e6e0000000200 */
        /* <DEDUP_REMOVED lines=12> */
[C---:B------:R-:W-:Y:S08]  /*18e40*/  HMMA.16816.F32 R60, R180.reuse, R160, R60 ;  /* 0x000000a0b43c723c */ /* 0x040ff0000000183c */
[----:B------:R-:W-:Y:S01]  /*18e50*/  HMMA.16816.F32 R64, R180, R162, R64 ;  /* 0x000000a2b440723c */ /* 0x000fe20000001840 */
[----:B------:R-:W5:Y:S07]  /*18e60*/  LDSM.16.M88.4 R160, [R202+0x6800] ;  /* 0x00680000caa0783b */ /* 0x000f6e0000000200 */
[C---:B------:R-:W-:Y:S08]  /*18e70*/  HMMA.16816.F32 R8, R184.reuse, R164, R8 ;  /* 0x000000a4b808723c */ /* 0x040ff00000001808 */
[C---:B------:R-:W-:Y:S01]  /*18e80*/  HMMA.16816.F32 R16, R184.reuse, R166, R16 ;  /* 0x000000a6b810723c */ /* 0x040fe20000001810 */
[----:B------:R-:W1:Y:S07]  /*18e90*/  LDSM.16.M88.4 R164, [R214] ;  /* 0x00000000d6a4783b */ /* 0x000e6e0000000200 */
[C---:B------:R-:W-:Y:S08]  /*18ea0*/  HMMA.16816.F32 R20, R184.reuse, R168, R20 ;  /* 0x000000a8b814723c */ /* 0x040ff00000001814 */
[C---:B------:R-:W-:Y:S01]  /*18eb0*/  HMMA.16816.F32 R24, R184.reuse, R170, R24 ;  /* 0x000000aab818723c */ /* 0x040fe20000001818 */
[----:B------:R-:W1:Y:S07]  /*18ec0*/  LDSM.16.M88.4 R168, [R208] ;  /* 0x00000000d0a8783b */ /* 0x000e6e0000000200 */
[C---:B----4-:R-:W-:Y:S08]  /*18ed0*/  HMMA.16816.F32 R28, R184.reuse, R172, R28 ;  /* 0x000000acb81c723c */ /* 0x050ff0000000181c */
[C---:B------:R-:W-:Y:S01]  /*18ee0*/  HMMA.16816.F32 R32, R184.reuse, R174, R32 ;  /* 0x000000aeb820723c */ /* 0x040fe20000001820 */
[----:B------:R-:W4:Y:S07]  /*18ef0*/  LDSM.16.M88.4 R172, [R209] ;  /* 0x00000000d1ac783b */ /* 0x000f2e0000000200 */
[C---:B--2---:R-:W-:Y:S08]  /*18f00*/  HMMA.16816.F32 R36, R184.reuse, R148, R36 ;  /* 0x00000094b824723c */ /* 0x044ff00000001824 */
[C---:B------:R-:W-:Y:S01]  /*18f10*/  HMMA.16816.F32 R40, R184.reuse, R150, R40 ;  /* 0x00000096b828723c */ /* 0x040fe20000001828 */
[----:B------:R-:W2:Y:S07]  /*18f20*/  LDSM.16.M88.4 R148, [R210] ;  /* 0x00000000d294783b */ /* 0x000eae0000000200 */
[C---:B---3--:R-:W-:Y:S08]  /*18f30*/  HMMA.16816.F32 R44, R184.reuse, R152, R44 ;  /* 0x00000098b82c723c */ /* 0x048ff0000000182c */
[C---:B------:R-:W-:Y:S01]  /*18f40*/  HMMA.16816.F32 R48, R184.reuse, R154, R48 ;  /* 0x0000009ab830723c */ /* 0x040fe20000001830 */
[----:B------:R-:W3:Y:S07]  /*18f50*/  LDSM.16.M88.4 R152, [R211] ;  /* 0x00000000d398783b */ /* 0x000eee0000000200 */
[C---:B-1----:R-:W-:Y:S08]  /*18f60*/  HMMA.16816.F32 R52, R184.reuse, R156, R52 ;  /* 0x0000009cb834723c */ /* 0x042ff00000001834 */
[C---:B------:R-:W-:Y:S01]  /*18f70*/  HMMA.16816.F32 R56, R184.reuse, R158, R56 ;  /* 0x0000009eb838723c */ /* 0x040fe20000001838 */
[----:B------:R-:W1:Y:S07]  /*18f80*/  LDSM.16.M88.4 R156, [R212] ;  /* 0x00000000d49c783b */ /* 0x000e6e0000000200 */
[C---:B-----5:R-:W-:Y:S08]  /*18f90*/  HMMA.16816.F32 R60, R184.reuse, R160, R60 ;  /* 0x000000a0b83c723c */ /* 0x060ff0000000183c */
[----:B------:R-:W-:Y:S01]  /*18fa0*/  HMMA.16816.F32 R64, R184, R162, R64 ;  /* 0x000000a2b840723c */ /* 0x000fe20000001840 */
[----:B------:R-:W5:Y:S07]  /*18fb0*/  LDSM.16.M88.4 R160, [R213] ;  /* 0x00000000d5a0783b */ /* 0x000f6e0000000200 */
[C---:B------:R-:W-:Y:S08]  /*18fc0*/  HMMA.16816.F32 R8, R188.reuse, R164, R8 ;  /* 0x000000a4bc08723c */ /* 0x040ff00000001808 */
[C---:B------:R-:W-:Y:S01]  /*18fd0*/  HMMA.16816.F32 R16, R188.reuse, R166, R16 ;  /* 0x000000a6bc10723c */ /* 0x040fe20000001810 */
[----:B------:R-:W1:Y:S07]  /*18fe0*/  LDSM.16.M88.4 R164, [R201+0x3800] ;  /* 0x00380000c9a4783b */ /* 0x000e6e0000000200 */
[C---:B------:R-:W-:Y:S08]  /*18ff0*/  HMMA.16816.F32 R20, R188.reuse, R168, R20 ;  /* 0x000000a8bc14723c */ /* 0x040ff00000001814 */
[C---:B------:R-:W-:Y:S01]  /*19000*/  HMMA.16816.F32 R24, R188.reuse, R170, R24 ;  /* 0x000000aabc18723c */ /* 0x040fe20000001818 */
[----:B------:R-:W1:Y:S07]  /*19010*/  LDSM.16.M88.4 R168, [R201+0x4000] ;  /* 0x00400000c9a8783b */ /* 0x000e6e0000000200 */
[C---:B----4-:R-:W-:Y:S08]  /*19020*/  HMMA.16816.F32 R28, R188.reuse, R172, R28 ;  /* 0x000000acbc1c723c */ /* 0x050ff0000000181c */
[C---:B------:R-:W-:Y:S01]  /*19030*/  HMMA.16816.F32 R32, R188.reuse, R174, R32 ;  /* 0x000000aebc20723c */ /* 0x040fe20000001820 */
[----:B------:R-:W-:Y:S07]  /*19040*/  LDSM.16.M88.4 R172, [R200+0x3800] ;  /* 0x00380000c8ac783b */ /* 0x000fee0000000200 */
        /* <DEDUP_REMOVED lines=17> */
[C---:B--2---:R-:W-:Y:S08]  /*19160*/  HMMA.16816.F32 R28, R192.reuse, R148, R28 ;  /* 0x00000094c01c723c */ /* 0x044ff0000000181c */
[C---:B------:R-:W-:Y:S01]  /*19170*/  HMMA.16816.F32 R32, R192.reuse, R150, R32 ;  /* 0x00000096c020723c */ /* 0x040fe20000001820 */
[----:B------:R-:W2:Y:S07]  /*19180*/  LDSM.16.M88.4 R148, [R200+0x4000] ;  /* 0x00400000c894783b */ /* 0x000eae0000000200 */
[C---:B---3--:R-:W-:Y:S08]  /*19190*/  HMMA.16816.F32 R36, R192.reuse, R152, R36 ;  /* 0x00000098c024723c */ /* 0x048ff00000001824 */
[C---:B------:R-:W-:Y:S08]  /*191a0*/  HMMA.16816.F32 R40, R192.reuse, R154, R40 ;  /* 0x0000009ac028723c */ /* 0x040ff00000001828 */
[C---:B-1----:R-:W-:Y:S08]  /*191b0*/  HMMA.16816.F32 R44, R192.reuse, R156, R44 ;  /* 0x0000009cc02c723c */ /* 0x042ff0000000182c */
[C---:B------:R-:W-:Y:S08]  /*191c0*/  HMMA.16816.F32 R48, R192.reuse, R158, R48 ;  /* 0x0000009ec030723c */ /* 0x040ff00000001830 */
[C---:B----4-:R-:W-:Y:S08]  /*191d0*/  HMMA.16816.F32 R52, R192.reuse, R160, R52 ;  /* 0x000000a0c034723c */ /* 0x050ff00000001834 */
[C---:B------:R-:W-:Y:S08]  /*191e0*/  HMMA.16816.F32 R56, R192.reuse, R162, R56 ;  /* 0x000000a2c038723c */ /* 0x040ff00000001838 */
[C---:B-----5:R-:W-:Y:S08]  /*191f0*/  HMMA.16816.F32 R60, R192.reuse, R164, R60 ;  /* 0x000000a4c03c723c */ /* 0x060ff0000000183c */
[----:B------:R-:W-:Y:S08]  /*19200*/  HMMA.16816.F32 R64, R192, R166, R64 ;  /* 0x000000a6c040723c */ /* 0x000ff00000001840 */
[C---:B------:R-:W-:Y:S08]  /*19210*/  HMMA.16816.F32 R8, R196.reuse, R172, R8 ;  /* 0x000000acc408723c */ /* 0x040ff00000001808 */
        /* <DEDUP_REMOVED lines=9> */
[----:B------:R-:W4:Y:S01]  /*192b0*/  MUFU.TANH R164, R3 ;  /* 0x0000000300a47308 */ /* 0x000f220000002400 */
[----:B-1----:R-:W-:Y:S09]  /*192c0*/  FMUL.FTZ R2, R9, c[0x0][0x320] ;  /* 0x0000c80009027a20 */ /* 0x002ff20000410000 */
[----:B------:R1:W1:Y:S10]  /*192d0*/  MUFU.TANH R171, R2 ;  /* 0x0000000200ab7308 */ /* 0x0002740000002400 */
[----:B------:R5:W2:Y:S01]  /*192e0*/  MUFU.TANH R174, R4 ;  /* 0x0000000400ae7308 */ /* 0x000aa20000002400 */
        /* <DEDUP_REMOVED lines=42> */
[----:B---3--:R-:W-:Y:S01]  /*19590*/  FMUL.FTZ R3, R44, c[0x0][0x320] ;  /* 0x0000c8002c037a20 */ /* 0x008fe20000410000 */
[C---:B-----5:R-:W-:Y:S05]  /*195a0*/  HMMA.16816.F32 R52, R196.reuse, R16, R52 ;  /* 0x00000010c434723c */ /* 0x060fea0000001834 */
[----:B-1----:R-:W-:Y:S02]  /*195b0*/  FMUL.FTZ R2, R24, c[0x0][0x320] ;  /* 0x0000c80018027a20 */ /* 0x002fe40000410000 */
[----:B------:R-:W-:Y:S01]  /*195c0*/  FMUL.FTZ R16, R50, c[0x0][0x320] ;  /* 0x0000c80032107a20 */ /* 0x000fe20000410000 */
[C---:B------:R-:W-:Y:S01]  /*195d0*/  HMMA.16816.F32 R56, R196.reuse, R18, R56 ;  /* 0x00000012c438723c */ /* 0x040fe20000001838 */
[----:B------:R1:W3:Y:S10]  /*195e0*/  MUFU.TANH R162, R2 ;  /* 0x0000000200a27308 */ /* 0x0002f40000002400 */
[----:B------:R-:W3:Y:S01]  /*195f0*/  MUFU.TANH R35, R16 ;  /* 0x0000001000237308 */ /* 0x000ee20000002400 */
        /* <DEDUP_REMOVED lines=85> */
[----:B---3--:R-:W-:Y:S03]  /*19b50*/  @!P5 IADD3 R4, P0, R2, R242, RZ ;  /* 0x000000f20204d210 */ /* 0x008fe60007f1e0ff */
        /* <DEDUP_REMOVED lines=20> */
.L_x_1750:
[----:B------:R-:W-:-:S05]  /*19ca0*/  BRA.DIV ~URZ, `(.L_x_1653) ;  /* 0x00008e427f007947 */ /* 0x000fca000b800000 */
[----:B------:R3:W4:Y:S02]  /*19cb0*/  SHFL.IDX PT, R9, R8, RZ, 0x181f ;  /* 0x00181fff08097589 */ /* 0x00072400000e0000 */
.L_x_1751:
        /* <DEDUP_REMOVED lines=20> */
.L_x_1752:
        /* <DEDUP_REMOVED lines=19> */
.L_x_1753:
[----:B------:R-:W-:-:S05]  /*19f30*/  BRA.DIV ~URZ, `(.L_x_1656) ;  /* 0x00008d627f007947 */ /* 0x000fca000b800000 */
[----:B------:R2:W3:Y:S02]  /*19f40*/  SHFL.IDX PT, R9, R8, 0x2, 0x181f ;  /* 0x00581f0008097f89 */ /* 0x0004e400000e0000 */
.L_x_1754:
        /* <DEDUP_REMOVED lines=20> */
.L_x_1755:
        /* <DEDUP_REMOVED lines=17> */
.L_x_1651:
[----:B--234-:R-:W-:Y:S05]  /*1a1a0*/  BSYNC B0 ;  /* 0x0000000000007941 */ /* 0x01cfea0003800000 */
.L_x_1650:
        /* <DEDUP_REMOVED lines=59> */
.L_x_1756:
[----:B-12---:R-:W-:Y:S01]  /*1a560*/  FMNMX.FTZ R4, R4, R2, !PT ;  /* 0x0000000204047209 */ /* 0x006fe20007810000 */
[----:B------:R-:W-:-:S05]  /*1a570*/  BRA.DIV ~URZ, `(.L_x_1659) ;  /* 0x000088b27f007947 */ /* 0x000fca000b800000 */
[----:B------:R-:W1:Y:S02]  /*1a580*/  SHFL.BFLY PT, R2, R4, 0x1, 0x1f ;  /* 0x0c201f0004027f89 */ /* 0x000e6400000e0000 */
[----:B-1----:R-:W-:Y:S02]  /*1a590*/  FMNMX.FTZ R6, R4, R2, !PT ;  /* 0x0000000204067209 */ /* 0x002fe40007810000 */
[----:B------:R-:W1:Y:S02]  /*1a5a0*/  SHFL.BFLY PT, R2, R8, 0x2, 0x1f ;  /* 0x0c401f0008027f89 */ /* 0x000e6400000e0000 */
[----:B-1----:R-:W-:Y:S05]  /*1a5b0*/  FMNMX.FTZ R4, R8, R2, !PT ;  /* 0x0000000208047209 */ /* 0x002fea0007810000 */
[----:B------:R1:W2:Y:S02]  /*1a5c0*/  SHFL.BFLY PT, R2, R4, 0x1, 0x1f ;  /* 0x0c201f0004027f89 */ /* 0x0002a400000e0000 */
.L_x_1757:
[----:B------:R-:W3:Y:S01]  /*1a5d0*/  LDL.LU R51, [R1] ;  /* 0x0000000001337983 */ /* 0x000ee20000300800 */
[----:B------:R-:W-:Y:S01]  /*1a5e0*/  FMUL.FTZ R8, R6, c[0x0][0x2d0] ;  /* 0x0000b40006087a20 */ /* 0x000fe20000410000 */
[----:B-12---:R-:W-:Y:S01]  /*1a5f0*/  FMNMX.FTZ R4, R2, R4, !PT ;  /* 0x0000000402047209 */ /* 0x006fe20007810000 */
[----:B------:R-:W-:Y:S01]  /*1a600*/  FADD.FTZ R2, -R6, R15 ;  /* 0x0000000f06027221 */ /* 0x000fe20000010100 */
[----:B------:R-:W-:Y:S01]  /*1a610*/  WARPSYNC 0xffffffff ;  /* 0xffffffff00007948 */ /* 0x000fe20003800000 */
[--C-:B------:R-:W-:Y:S02]  /*1a620*/  FFMA.FTZ R10, R172, c[0x0][0x2d0], -R8.reuse ;  /* 0x0000b400ac0a7a23 */ /* 0x100fe40000010808 */
[----:B------:R-:W-:Y:S02]  /*1a630*/  FMUL.FTZ R2, R2, c[0x0][0x2d0] ;  /* 0x0000b40002027a20 */ /* 0x000fe40000410000 */
        /* <DEDUP_REMOVED lines=30> */
[----:B------:R-:W2:Y:S10]  /*1a820*/  MUFU.EX2 R8, R10 ;  /* 0x0000000a00087308 */ /* 0x000eb40000000800 */
[----:B------:R-:W4:Y:S01]  /*1a830*/  MUFU.EX2 R11, R15 ;  /* 0x0000000f000b7308 */ /* 0x000f220000000800 */
[C---:B-1----:R-:W-:Y:S02]  /*1a840*/  FMUL.FTZ R64, R3.reuse, R84 ;  /* 0x0000005403407220 */ /* 0x042fe40000410000 */
[C---:B------:R-:W-:Y:S02]  /*1a850*/  FMUL.FTZ R65, R3.reuse, R85 ;  /* 0x0000005503417220 */ /* 0x040fe40000410000 */
[C---:B------:R-:W-:Y:S02]  /*1a860*/  FMUL.FTZ R29, R3.reuse, R121 ;  /* 0x00000079031d7220 */ /* 0x040fe40000410000 */
[C---:B------:R-:W-:Y:S02]  /*1a870*/  FMUL.FTZ R28, R3.reuse, R120 ;  /* 0x00000078031c7220 */ /* 0x040fe40000410000 */
[C---:B------:R-:W-:Y:S01]  /*1a880*/  FMUL.FTZ R17, R3.reuse, R133 ;  /* 0x0000008503117220 */ /* 0x040fe20000410000 */
[----:B------:R-:W-:Y:S01]  /*1a890*/  MOV R133, R47 ;  /* 0x0000002f00857202 */ /* 0x000fe20000000f00 */
[C---:B------:R-:W-:Y:S01]  /*1a8a0*/  FMUL.FTZ R24, R3.reuse, R124 ;  /* 0x0000007c03187220 */ /* 0x040fe20000410000 */
[----:B------:R-:W-:Y:S01]  /*1a8b0*/  MOV R124, R19 ;  /* 0x00000013007c7202 */ /* 0x000fe20000000f00 */
[----:B------:R-:W-:Y:S01]  /*1a8c0*/  FMUL.FTZ R32, R3, R116 ;  /* 0x0000007403207220 */ /* 0x000fe20000410000 */
[----:B--2---:R-:W-:Y:S01]  /*1a8d0*/  F2FP.PACK_AB R148, R9, R8 ;  /* 0x000000080994723e */ /* 0x004fe200000000ff */
[C---:B------:R-:W-:Y:S02]  /*1a8e0*/  FFMA.FTZ R2, R3.reuse, R246, R8 ;  /* 0x000000f603027223 */ /* 0x040fe40000010008 */
[----:B------:R-:W-:Y:S02]  /*1a8f0*/  FMUL.FTZ R33, R3, R117 ;  /* 0x0000007503217220 */ /* 0x000fe40000410000 */
[----:B------:R-:W-:Y:S02]  /*1a900*/  FADD.FTZ R10, R9, R2 ;  /* 0x00000002090a7221 */ /* 0x000fe40000010000 */
[C---:B------:R-:W-:Y:S02]  /*1a910*/  FADD.FTZ R2, -R4.reuse, R5 ;  /* 0x0000000504027221 */ /* 0x040fe40000010100 */
[----:B------:R-:W-:Y:S01]  /*1a920*/  FMUL.FTZ R5, R4, c[0x0][0x2d0] ;  /* 0x0000b40004057a20 */ /* 0x000fe20000410000 */
[----:B----4-:R-:W-:Y:S01]  /*1a930*/  F2FP.PACK_AB R150, R11, R16 ;  /* 0x000000100b96723e */ /* 0x010fe200000000ff */
        /* <DEDUP_REMOVED lines=25> */
[----:B------:R-:W-:Y:S01]  /*1aad0*/  FMUL.FTZ R16, R3, R132 ;  /* 0x0000008403107220 */ /* 0x000fe20000410000 */
[----:B------:R-:W-:Y:S01]  /*1aae0*/  MOV R132, R23 ;  /* 0x0000001700847202 */ /* 0x000fe20000000f00 */
[----:B------:R-:W-:Y:S02]  /*1aaf0*/  FADD.FTZ R152, R11, R8 ;  /* 0x000000080b987221 */ /* 0x000fe40000010000 */
[----:B------:R-:W-:Y:S01]  /*1ab00*/  FMUL.FTZ R8, R3, R136 ;  /* 0x0000008803087220 */ /* 0x000fe20000410000 */
[----:B------:R-:W2:Y:S01]  /*1ab10*/  MUFU.EX2 R11, R9 ;  /* 0x00000009000b7308 */ /* 0x000ea20000000800 */
[--C-:B------:R-:W-:Y:S02]  /*1ab20*/  FFMA.FTZ R174, R35, c[0x0][0x2d0], -R5.reuse ;  /* 0x0000b40023ae7a23 */ /* 0x100fe40000010805 */
[--C-:B------:R-:W-:Y:S02]  /*1ab30*/  FFMA.FTZ R175, R34, c[0x0][0x2d0], -R5.reuse ;  /* 0x0000b40022af7a23 */ /* 0x100fe40000010805 */
[--C-:B------:R-:W-:Y:S02]  /*1ab40*/  FFMA.FTZ R247, R27, c[0x0][0x2d0], -R5.reuse ;  /* 0x0000b4001bf77a23 */ /* 0x100fe40000010805 */
[--C-:B------:R-:W-:Y:S02]  /*1ab50*/  FFMA.FTZ R251, R25, c[0x0][0x2d0], -R5.reuse ;  /* 0x0000b40019fb7a23 */ /* 0x100fe40000010805 */
[--C-:B------:R-:W-:Y:S01]  /*1ab60*/  FFMA.FTZ R50, R21, c[0x0][0x2d0], -R5.reuse ;  /* 0x0000b40015327a23 */ /* 0x100fe20000010805 */
[----:B------:R-:W4:Y:S01]  /*1ab70*/  MUFU.EX2 R122, R80 ;  /* 0x00000050007a7308 */ /* 0x000f220000000800 */
[----:B------:R-:W-:Y:S01]  /*1ab80*/  FMUL.FTZ R21, R3, R129 ;  /* 0x0000008103157220 */ /* 0x000fe20000410000 */
[----:B------:R-:W-:Y:S01]  /*1ab90*/  MOV R129, R43 ;  /* 0x0000002b00817202 */ /* 0x000fe20000000f00 */
[----:B------:R-:W-:Y:S01]  /*1aba0*/  FMUL.FTZ R23, R2, R131 ;  /* 0x0000008302177220 */ /* 0x000fe20000410000 */
[----:B------:R-:W-:Y:S01]  /*1abb0*/  MOV R136, R50 ;  /* 0x0000003200887202 */ /* 0x000fe20000000f00 */
[--C-:B------:R-:W-:Y:S02]  /*1abc0*/  FFMA.FTZ R161, R161, c[0x0][0x2d0], -R5.reuse ;  /* 0x0000b400a1a17a23 */ /* 0x100fe40000010805 */
[--C-:B------:R-:W-:Y:S02]  /*1abd0*/  FFMA.FTZ R160, R160, c[0x0][0x2d0], -R5.reuse ;  /* 0x0000b400a0a07a23 */ /* 0x100fe40000010805 */
[--C-:B------:R-:W-:Y:S01]  /*1abe0*/  FFMA.FTZ R158, R158, c[0x0][0x2d0], -R5.reuse ;  /* 0x0000b4009e9e7a23 */ /* 0x100fe20000010805 */
[----:B------:R-:W-:Y:S01]  /*1abf0*/  MUFU.EX2 R80, R162 ;  /* 0x000000a200507308 */ /* 0x000fe20000000800 */
[--C-:B------:R-:W-:Y:S02]  /*1ac00*/  FFMA.FTZ R157, R157, c[0x0][0x2d0], -R5.reuse ;  /* 0x0000b4009d9d7a23 */ /* 0x100fe40000010805 */
[--C-:B------:R-:W-:Y:S01]  /*1ac10*/  FFMA.FTZ R173, R38, c[0x0][0x2d0], -R5.reuse ;  /* 0x0000b40026ad7a23 */ /* 0x100fe20000010805 */
[----:B--2---:R-:W-:Y:S01]  /*1ac20*/  F2FP.PACK_AB R149, R11, R18 ;  /* 0x000000120b95723e */ /* 0x004fe200000000ff */
[----:B------:R-:W-:Y:S01]  /*1ac30*/  FMUL.FTZ R9, R3, R137 ;  /* 0x0000008903097220 */ /* 0x000fe20000410000 */
[----:B------:R-:W-:Y:S01]  /*1ac40*/  MOV R137, R22 ;  /* 0x0000001600897202 */ /* 0x000fe20000000f00 */
[----:B------:R-:W-:Y:S02]  /*1ac50*/  FMUL.FTZ R22, R2, R130 ;  /* 0x0000008202167220 */ /* 0x000fe40000410000 */
[--C-:B------:R-:W-:Y:S01]  /*1ac60*/  FFMA.FTZ R228, R31, c[0x0][0x2d0], -R5.reuse ;  /* 0x0000b4001fe47a23 */ /* 0x100fe20000010805 */
[----:B------:R-:W-:Y:S01]  /*1ac70*/  MUFU.EX2 R116, R156 ;  /* 0x0000009c00747308 */ /* 0x000fe20000000800 */
[--C-:B------:R-:W-:Y:S02]  /*1ac80*/  FFMA.FTZ R155, R169, c[0x0][0x2d0], -R5.reuse ;  /* 0x0000b400a99b7a23 */ /* 0x100fe40000010805 */
[--C-:B------:R-:W-:Y:S01]  /*1ac90*/  FFMA.FTZ R169, R39, c[0x0][0x2d0], -R5.reuse ;  /* 0x0000b40027a97a23 */ /* 0x100fe20000010805 */
[----:B----4-:R-:W-:Y:S01]  /*1aca0*/  F2FP.PACK_AB R151, R122, R121 ;  /* 0x000000797a97723e */ /* 0x010fe200000000ff */
[----:B------:R-:W-:Y:S02]  /*1acb0*/  FFMA.FTZ R5, R20, c[0x0][0x2d0], -R5 ;  /* 0x0000b40014057a23 */ /* 0x000fe40000010805 */
[C---:B------:R-:W-:Y:S01]  /*1acc0*/  FMUL.FTZ R20, R3.reuse, R128 ;  /* 0x0000008003147220 */ /* 0x040fe20000410000 */
[----:B------:R-:W-:Y:S01]  /*1acd0*/  MOV R128, R46 ;  /* 0x0000002e00807202 */ /* 0x000fe20000000f00 */
        /* <DEDUP_REMOVED lines=28> */
[----:B--2---:R-:W-:Y:S01]  /*1aea0*/  LDSM.16.MT88.4 R124, [R204+0x3000] ;  /* 0x00300000cc7c783b */ /* 0x004fe20000004200 */
        /* <DEDUP_REMOVED lines=17> */
[----:B------:R-:W-:Y:S02]  /*1afc0*/  FMUL.FTZ R73, R3, R73 ;  /* 0x0000004903497220 */ /* 0x000fe40000410000 */
[C---:B------:R-:W-:Y:S02]  /*1afd0*/  FMUL.FTZ R70, R2.reuse, R70 ;  /* 0x0000004602467220 */ /* 0x040fe40000410000 */
[C---:B------:R-:W-:Y:S02]  /*1afe0*/  FMUL.FTZ R71, R2.reuse, R71 ;  /* 0x0000004702477220 */ /* 0x040fe40000410000 */
[C---:B------:R-:W-:Y:S02]  /*1aff0*/  FMUL.FTZ R74, R2.reuse, R74 ;  /* 0x0000004a024a7220 */ /* 0x040fe40000410000 */
[C---:B------:R-:W-:Y:S01]  /*1b000*/  FMUL.FTZ R75, R2.reuse, R75 ;  /* 0x0000004b024b7220 */ /* 0x040fe20000410000 */
[----:B------:R-:W2:Y:S10]  /*1b010*/  MUFU.EX2 R3, R164 ;  /* 0x000000a400037308 */ /* 0x000eb40000000800 */
[----:B------:R-:W-:Y:S10]  /*1b020*/  MUFU.EX2 R171, R160 ;  /* 0x000000a000ab7308 */ /* 0x000ff40000000800 */
[----:B------:R-:W-:Y:S10]  /*1b030*/  MUFU.EX2 R165, R165 ;  /* 0x000000a500a57308 */ /* 0x000ff40000000800 */
[----:B------:R-:W-:Y:S01]  /*1b040*/  MUFU.EX2 R164, R153 ;  /* 0x0000009900a47308 */ /* 0x000fe20000000800 */
[C---:B---3--:R-:W-:Y:S02]  /*1b050*/  FFMA.FTZ R10, R2.reuse, R51, R18 ;  /* 0x00000033020a7223 */ /* 0x048fe40000010012 */
[C---:B------:R-:W-:Y:S02]  /*1b060*/  FMUL.FTZ R18, R2.reuse, R134 ;  /* 0x0000008602127220 */ /* 0x040fe40000410000 */
[----:B------:R-:W-:Y:S02]  /*1b070*/  FADD.FTZ R120, R11, R10 ;  /* 0x0000000a0b787221 */ /* 0x000fe40000010000 */
[C---:B------:R-:W-:Y:S03]  /*1b080*/  FMUL.FTZ R10, R2.reuse, R138 ;  /* 0x0000008a020a7220 */ /* 0x040fe60000410000 */
[----:B------:R-:W-:Y:S01]  /*1b090*/  MUFU.EX2 R166, R166 ;  /* 0x000000a600a67308 */ /* 0x000fe20000000800 */
[C---:B------:R-:W-:Y:S02]  /*1b0a0*/  FMUL.FTZ R11, R2.reuse, R139 ;  /* 0x0000008b020b7220 */ /* 0x040fe40000410000 */
[----:B------:R-:W-:Y:S02]  /*1b0b0*/  FMUL.FTZ R51, R2, R103 ;  /* 0x0000006702337220 */ /* 0x000fe40000410000 */
[----:B------:R-:W-:Y:S01]  /*1b0c0*/  LDSM.16.MT88.4 R100, [R204+0x1800] ;  /* 0x00180000cc64783b */ /* 0x000fe20000004200 */
[----:B------:R-:W-:Y:S02]  /*1b0d0*/  FADD.FTZ R2, R15, R152 ;  /* 0x000000980f027221 */ /* 0x000fe40000010000 */
[C---:B-1----:R-:W-:Y:S02]  /*1b0e0*/  HMMA.16816.F32 R8, R148.reuse, R84, R8 ;  /* 0x000000549408723c */ /* 0x042fe40000001808 */
[----:B------:R-:W-:Y:S03]  /*1b0f0*/  MUFU.EX2 R163, R168 ;  /* 0x000000a800a37308 */ /* 0x000fe60000000800 */
[C---:B--2---:R-:W-:Y:S03]  /*1b100*/  FADD.FTZ R2, R3.reuse, R2 ;  /* 0x0000000203027221 */ /* 0x044fe60000010000 */
[C---:B------:R-:W-:Y:S01]  /*1b110*/  HMMA.16816.F32 R16, R148.reuse, R86, R16 ;  /* 0x000000569410723c */ /* 0x040fe20000001810 */
[----:B------:R-:W1:Y:S03]  /*1b120*/  LDSM.16.MT88.4 R84, [R204] ;  /* 0x00000000cc54783b */ /* 0x000e660000004200 */
[----:B------:R-:W-:Y:S01]  /*1b130*/  FADD.FTZ R2, R92, R2 ;  /* 0x000000025c027221 */ /* 0x000fe20000010000 */
[----:B------:R-:W-:Y:S03]  /*1b140*/  MUFU.EX2 R108, R243 ;  /* 0x000000f3006c7308 */ /* 0x000fe60000000800 */
[----:B------:R-:W-:Y:S07]  /*1b150*/  FADD.FTZ R2, R80, R2 ;  /* 0x0000000250027221 */ /* 0x000fee0000010000 */
[----:B------:R-:W-:Y:S10]  /*1b160*/  MUFU.EX2 R162, R169 ;  /* 0x000000a900a27308 */ /* 0x000ff40000000800 */
        /* <DEDUP_REMOVED lines=9> */
[----:B------:R-:W2:Y:S01]  /*1b200*/  MUFU.EX2 R115, R155 ;  /* 0x0000009b00737308 */ /* 0x000ea20000000800 */
[C---:B-1----:R-:W-:Y:S09]  /*1b210*/  HMMA.16816.F32 R28, R148.reuse, R84, R28 ;  /* 0x00000054941c723c */ /* 0x042ff2000000181c */
[----:B------:R-:W1:Y:S01]  /*1b220*/  MUFU.EX2 R112, R129 ;  /* 0x0000008100707308 */ /* 0x000e620000000800 */
[C---:B------:R-:W-:Y:S01]  /*1b230*/  HMMA.16816.F32 R32, R148.reuse, R86, R32 ;  /* 0x000000569420723c */ /* 0x040fe20000001820 */
[----:B------:R-:W3:Y:S08]  /*1b240*/  LDSM.16.MT88.4 R84, [R205] ;  /* 0x00000000cd54783b */ /* 0x000ef00000004200 */
[----:B------:R-:W-:Y:S10]  /*1b250*/  MUFU.EX2 R156, R247 ;  /* 0x000000f7009c7308 */ /* 0x000ff40000000800 */
[----:B------:R-:W-:Y:S01]  /*1b260*/  MUFU.EX2 R155, R251 ;  /* 0x000000fb009b7308 */ /* 0x000fe20000000800 */
        /* <DEDUP_REMOVED lines=15> */
[----:B------:R3:W4:Y:S03]  /*1b360*/  MUFU.EX2 R15, R225 ;  /* 0x000000e1000f7308 */ /* 0x0007260000000800 */
[----:B--2---:R-:W-:Y:S03]  /*1b370*/  F2FP.PACK_AB R85, R114, R115 ;  /* 0x000000737255723e */ /* 0x004fe600000000ff */
[----:B------:R-:W-:Y:S02]  /*1b380*/  F2FP.PACK_AB R86, R80, R92 ;  /* 0x0000005c5056723e */ /* 0x000fe400000000ff */
[----:B------:R-:W2:Y:S02]  /*1b390*/  LDSM.16.MT88.4 R92, [R204+0x800] ;  /* 0x00080000cc5c783b */ /* 0x000ea40000004200 */
[----:B------:R-:W5:Y:S01]  /*1b3a0*/  MUFU.EX2 R3, R172 ;  /* 0x000000ac00037308 */ /* 0x000f620000000800 */
[----:B------:R-:W-:Y:S02]  /*1b3b0*/  F2FP.PACK_AB R87, R117, R116 ;  /* 0x000000747557723e */ /* 0x000fe400000000ff */
[----:B-1----:R-:W-:Y:S02]  /*1b3c0*/  F2FP.PACK_AB R148, R112, R113 ;  /* 0x000000717094723e */ /* 0x002fe400000000ff */
[----:B------:R-:W-:Y:S02]  /*1b3d0*/  F2FP.PACK_AB R149, R153, R154 ;  /* 0x0000009a9995723e */ /* 0x000fe400000000ff */
[----:B------:R-:W-:Y:S01]  /*1b3e0*/  F2FP.PACK_AB R151, R5, R152 ;  /* 0x000000980597723e */ /* 0x000fe200000000ff */
[C---:B------:R-:W-:Y:S02]  /*1b3f0*/  HMMA.16816.F32 R8, R84.reuse, R88, R8 ;  /* 0x000000585408723c */ /* 0x040fe40000001808 */
[----:B------:R-:W1:Y:S03]  /*1b400*/  MUFU.EX2 R80, R170 ;  /* 0x000000aa00507308 */ /* 0x000e660000000800 */
[----:B---3--:R-:W-:Y:S01]  /*1b410*/  MOV R225, R117 ;  /* 0x0000007500e17202 */ /* 0x008fe20000000f00 */
[----:B----4-:R-:W-:Y:S02]  /*1b420*/  FADD.FTZ R2, R15, R2 ;  /* 0x000000020f027221 */ /* 0x010fe40000010000 */
[C---:B------:R-:W-:Y:S01]  /*1b430*/  HMMA.16816.F32 R16, R84.reuse, R90, R16 ;  /* 0x0000005a5410723c */ /* 0x040fe20000001810 */
[----:B------:R-:W3:Y:S03]  /*1b440*/  LDSM.16.MT88.4 R88, [R206+0x800] ;  /* 0x00080000ce58783b */ /* 0x000ee60000004200 */
[----:B------:R-:W4:Y:S01]  /*1b450*/  MUFU.EX2 R172, R161 ;  /* 0x000000a100ac7308 */ /* 0x000f220000000800 */
[C---:B-----5:R-:W-:Y:S04]  /*1b460*/  FADD.FTZ R2, R3.reuse, R2 ;  /* 0x0000000203027221 */ /* 0x060fe80000010000 */
[----:B------:R-:W-:Y:S05]  /*1b470*/  FADD.FTZ R2, R96, R2 ;  /* 0x0000000260027221 */ /* 0x000fea0000010000 */
[----:B------:R-:W5:Y:S01]  /*1b480*/  MUFU.EX2 R170, R158 ;  /* 0x0000009e00aa7308 */ /* 0x000f620000000800 */
[C---:B-1----:R-:W-:Y:S01]  /*1b490*/  FADD.FTZ R2, R80.reuse, R2 ;  /* 0x0000000250027221 */ /* 0x042fe20000010000 */
[C---:B--2---:R-:W-:Y:S08]  /*1b4a0*/  HMMA.16816.F32 R20, R84.reuse, R92, R20 ;  /* 0x0000005c5414723c */ /* 0x044ff00000001814 */
[----:B------:R-:W-:Y:S01]  /*1b4b0*/  MUFU.EX2 R161, R173 ;  /* 0x000000ad00a17308 */ /* 0x000fe20000000800 */
[C---:B------:R-:W-:Y:S01]  /*1b4c0*/  HMMA.16816.F32 R24, R84.reuse, R94, R24 ;  /* 0x0000005e5418723c */ /* 0x040fe20000001818 */
[----:B------:R-:W1:Y:S08]  /*1b4d0*/  LDSM.16.MT88.4 R92, [R205+0x800] ;  /* 0x00080000cd5c783b */ /* 0x000e700000004200 */
[----:B------:R-:W-:Y:S01]  /*1b4e0*/  MUFU.EX2 R158, R228 ;  /* 0x000000e4009e7308 */ /* 0x000fe20000000800 */
[C---:B---3--:R-:W-:Y:S08]  /*1b4f0*/  HMMA.16816.F32 R28, R84.reuse, R88, R28 ;  /* 0x00000058541c723c */ /* 0x048ff0000000181c */
        /* <DEDUP_REMOVED lines=21> */
[----:B----4-:R-:W-:Y:S02]  /*1b650*/  F2FP.PACK_AB R85, R171, R172 ;  /* 0x000000acab55723e */ /* 0x010fe400000000ff */
[----:B-----5:R-:W-:Y:S04]  /*1b660*/  F2FP.PACK_AB R87, R167, R170 ;  /* 0x000000aaa757723e */ /* 0x020fe800000000ff */
[----:B------:R4:W5:Y:S03]  /*1b670*/  MUFU.EX2 R15, R241 ;  /* 0x000000f1000f7308 */ /* 0x0009660000000800 */
[C---:B--2---:R-:W-:Y:S07]  /*1b680*/  HMMA.16816.F32 R8, R84.reuse, R88, R8 ;  /* 0x000000585408723c */ /* 0x044fee0000001808 */
[----:B------:R-:W2:Y:S01]  /*1b690*/  MUFU.EX2 R3, R240 ;  /* 0x000000f000037308 */ /* 0x000ea20000000800 */
[C---:B------:R-:W-:Y:S01]  /*1b6a0*/  HMMA.16816.F32 R16, R84.reuse, R90, R16 ;  /* 0x0000005a5410723c */ /* 0x040fe20000001810 */
[----:B------:R-:W3:Y:S07]  /*1b6b0*/  LDSM.16.MT88.4 R88, [R205+0x1000] ;  /* 0x00100000cd58783b */ /* 0x000eee0000004200 */
[C---:B-1----:R-:W-:Y:S04]  /*1b6c0*/  HMMA.16816.F32 R20, R84.reuse, R92, R20 ;  /* 0x0000005c5414723c */ /* 0x042fe80000001814 */
[----:B----4-:R-:W-:Y:S01]  /*1b6d0*/  MOV R241, R116 ;  /* 0x0000007400f17202 */ /* 0x010fe20000000f00 */
[----:B-----5:R-:W-:Y:S01]  /*1b6e0*/  FADD.FTZ R2, R15, R2 ;  /* 0x000000020f027221 */ /* 0x020fe20000010000 */
[----:B------:R-:W-:Y:S02]  /*1b6f0*/  LDSM.16.MT88.4 R116, [R206+0x3000] ;  /* 0x00300000ce74783b */ /* 0x000fe40000004200 */
[C---:B------:R-:W-:Y:S06]  /*1b700*/  HMMA.16816.F32 R24, R84.reuse, R94, R24 ;  /* 0x0000005e5418723c */ /* 0x040fec0000001818 */
[----:B------:R-:W1:Y:S01]  /*1b710*/  LDSM.16.MT88.4 R92, [R203+0x4800] ;  /* 0x00480000cb5c783b */ /* 0x000e620000004200 */
[C---:B--2---:R-:W-:Y:S01]  /*1b720*/  FADD.FTZ R2, R3.reuse, R2 ;  /* 0x0000000203027221 */ /* 0x044fe20000010000 */
[C---:B---3--:R-:W-:Y:S04]  /*1b730*/  HMMA.16816.F32 R28, R84.reuse, R96, R28 ;  /* 0x00000060541c723c */ /* 0x048fe8000000181c */
[----:B------:R-:W-:Y:S04]  /*1b740*/  FADD.FTZ R2, R104, R2 ;  /* 0x0000000268027221 */ /* 0x000fe80000010000 */
[C---:B------:R-:W-:Y:S01]  /*1b750*/  HMMA.16816.F32 R32, R84.reuse, R98, R32 ;  /* 0x000000625420723c */ /* 0x040fe20000001820 */
[----:B------:R-:W2:Y:S03]  /*1b760*/  LDSM.16.MT88.4 R96, [R204+0x4800] ;  /* 0x00480000cc60783b */ /* 0x000ea60000004200 */
[----:B------:R-:W-:Y:S04]  /*1b770*/  FADD.FTZ R2, R80, R2 ;  /* 0x0000000250027221 */ /* 0x000fe80000010000 */
        /* <DEDUP_REMOVED lines=83> */
[----:B------:R-:W-:Y:S01]  /*1bcb0*/  F2FP.PACK_AB R91, R155, R156 ;  /* 0x0000009c9b5b723e */ /* 0x000fe200000000ff */
[----:B------:R-:W-:Y:S03]  /*1bcc0*/  FADD.FTZ R3, R121, R120 ;  /* 0x0000007879037221 */ /* 0x000fe60000010000 */
        /* <DEDUP_REMOVED lines=8> */
[----:B------:R-:W-:Y:S02]  /*1bd50*/  FADD.FTZ R2, R122, R3 ;  /* 0x000000037a027221 */ /* 0x000fe40000010000 */
[C---:B--2---:R-:W-:Y:S01]  /*1bd60*/  HMMA.16816.F32 R60, R84.reuse, R104, R60 ;  /* 0x00000068543c723c */ /* 0x044fe2000000183c */
[----:B------:R-:W2:Y:S03]  /*1bd70*/  LDL R15, [R1+0xc] ;  /* 0x00000c00010f7983 */ /* 0x000ea60000100800 */
[----:B------:R-:W-:Y:S01]  /*1bd80*/  FADD.FTZ R2, R115, R2 ;  /* 0x0000000273027221 */ /* 0x000fe20000010000 */
[----:B------:R-:W-:Y:S03]  /*1bd90*/  LDSM.16.MT88.4 R132, [R203+0x3000] ;  /* 0x00300000cb84783b */ /* 0x000fe60000004200 */
        /* <DEDUP_REMOVED lines=54> */
[C---:B------:R-:W-:Y:S03]  /*1c100*/  IADD3 R2, R234.reuse, -0x1, RZ ;  /* 0xffffffffea027810 */ /* 0x040fe60007ffe0ff */
        /* <DEDUP_REMOVED lines=19> */
.L_x_1645:
[----:B------:R-:W-:Y:S05]  /*1c240*/  BRA.DIV ~URZ, `(.L_x_1661) ;  /* 0x00006cc27f007947 */ /* 0x000fea000b800000 */
[----:B------:R1:W2:Y:S02]  /*1c250*/  SHFL.BFLY PT, R2, R246, 0x2, 0x1f ;  /* 0x0c401f00f6027f89 */ /* 0x0002a400000e0000 */
.L_x_1758:
        /* <DEDUP_REMOVED lines=8> */
.L_x_1759:
[----:B------:R-:W-:Y:S01]  /*1c2e0*/  FSETP.NE.FTZ.AND P1, PT, R8, RZ, PT ;  /* 0x000000ff0800720b */ /* 0x000fe20003f35000 */
[----:B---3--:R-:W-:Y:S01]  /*1c2f0*/  FADD.FTZ R4, R2, R9 ;  /* 0x0000000902047221 */ /* 0x008fe20000010000 */
[----:B------:R-:W-:Y:S02]  /*1c300*/  MOV R3, RZ ;  /* 0x000000ff00037202 */ /* 0x000fe40000000f00 */
[----:B------:R-:W-:Y:S02]  /*1c310*/  MOV R2, RZ ;  /* 0x000000ff00027202 */ /* 0x000fe40000000f00 */
[----:B------:R-:W-:Y:S02]  /*1c320*/  FSETP.NE.FTZ.AND P0, PT, R4, RZ, PT ;  /* 0x000000ff0400720b */ /* 0x000fe40003f15000 */
[----:B------:R-:W-:Y:S02]  /*1c330*/  MOV R27, 0xff800000 ;  /* 0xff800000001b7802 */ /* 0x000fe40000000f00 */
[----:B------:R-:W-:-:S03]  /*1c340*/  MOV R26, 0xff800000 ;  /* 0xff800000001a7802 */ /* 0x000fc60000000f00 */
[----:B------:R-:W3:Y:S08]  /*1c350*/  @P1 MUFU.RCP R3, R8 ;  /* 0x0000000800031308 */ /* 0x000ef00000001000 */
[----:B------:R4:W5:Y:S01]  /*1c360*/  @P1 MUFU.LG2 R10, R8 ;  /* 0x00000008000a1308 */ /* 0x0009620000000c00 */
[----:B---3--:R-:W-:-:S07]  /*1c370*/  FMUL.FTZ R48, R3, R92 ;  /* 0x0000005c03307220 */ /* 0x008fce0000410000 */
[----:B------:R-:W3:Y:S01]  /*1c380*/  @P0 MUFU.RCP R2, R4 ;  /* 0x0000000400020308 */ /* 0x000ee20000001000 */
[C---:B------:R-:W-:Y:S02]  /*1c390*/  FMUL.FTZ R49, R3.reuse, R93 ;  /* 0x0000005d03317220 */ /* 0x040fe40000410000 */
[C---:B------:R-:W-:Y:S02]  /*1c3a0*/  FMUL.FTZ R54, R3.reuse, R136 ;  /* 0x0000008803367220 */ /* 0x040fe40000410000 */
[C---:B------:R-:W-:Y:S02]  /*1c3b0*/  FMUL.FTZ R55, R3.reuse, R137 ;  /* 0x0000008903377220 */ /* 0x040fe40000410000 */
[C---:B------:R-:W-:Y:S01]  /*1c3c0*/  FMUL.FTZ R30, R3.reuse, R132 ;  /* 0x00000084031e7220 */ /* 0x040fe20000410000 */
[----:B----4-:R-:W-:Y:S01]  /*1c3d0*/  @P1 MOV R8, 0x3f317218 ;  /* 0x3f31721800081802 */ /* 0x010fe20000000f00 */
        /* <DEDUP_REMOVED lines=27> */
[----:B------:R4:W1:Y:S01]  /*1c590*/  @P0 MUFU.LG2 R3, R4 ;  /* 0x0000000400030308 */ /* 0x0008620000000c00 */
[----:B-----5:R-:W-:Y:S02]  /*1c5a0*/  @P1 FMUL.FTZ R10, R10, 0.69314718246459960938 ;  /* 0x3f3172180a0a1820 */ /* 0x020fe40000410000 */
[----:B------:R-:W-:Y:S02]  /*1c5b0*/  @P1 FMUL.FTZ R8, R8, c[0x0][0x2d0] ;  /* 0x0000b40008081a20 */ /* 0x000fe40000410000 */
[----:B---3--:R-:W-:Y:S02]  /*1c5c0*/  FMUL.FTZ R96, R2, R138 ;  /* 0x0000008a02607220 */ /* 0x008fe40000410000 */
[----:B------:R-:W-:Y:S01]  /*1c5d0*/  @P1 FFMA.FTZ R27, R8, R6, R10 ;  /* 0x00000006081b1223 */ /* 0x000fe2000001000a */
[----:B------:R-:W-:Y:S01]  /*1c5e0*/  MOV R6, 0x1 ;  /* 0x0000000100067802 */ /* 0x000fe20000000f00 */
[----:B------:R-:W-:-:S02]  /*1c5f0*/  FMUL.FTZ R97, R2, R139 ;  /* 0x0000008b02617220 */ /* 0x000fc40000410000 */
[C---:B------:R-:W-:Y:S02]  /*1c600*/  FMUL.FTZ R68, R2.reuse, R134 ;  /* 0x0000008602447220 */ /* 0x040fe40000410000 */
[C---:B------:R-:W-:Y:S02]  /*1c610*/  FMUL.FTZ R69, R2.reuse, R135 ;  /* 0x0000008702457220 */ /* 0x040fe40000410000 */
[C---:B------:R-:W-:Y:S01]  /*1c620*/  FMUL.FTZ R56, R2.reuse, R130 ;  /* 0x0000008202387220 */ /* 0x040fe20000410000 */
[----:B----4-:R-:W-:Y:S01]  /*1c630*/  @P0 MOV R4, 0x3f317218 ;  /* 0x3f31721800040802 */ /* 0x010fe20000000f00 */
[----:B-1----:R-:W-:Y:S02]  /*1c640*/  @P0 FMUL.FTZ R3, R3, 0.69314718246459960938 ;  /* 0x3f31721803030820 */ /* 0x002fe40000410000 */
        /* <DEDUP_REMOVED lines=30> */
.L_x_1572:
[----:B------:R3:W5:Y:S04]  /*1c830*/  LDL R6, [R1+0x50] ;  /* 0x0000500001067983 */ /* 0x0007680000100800 */
[----:B------:R-:W1:Y:S01]  /*1c840*/  S2R R3, SR_TID.X ;  /* 0x0000000000037919 */ /* 0x000e620000002100 */
[----:B------:R-:W-:Y:S01]  /*1c850*/  BSSY B0, `(.L_x_1663) ;  /* 0x0000011000007945 */ /* 0x000fe20003800000 */
[----:B-1----:R-:W-:-:S13]  /*1c860*/  LOP3.LUT P0, RZ, R3, 0xff, RZ, 0xc0, !PT ;  /* 0x000000ff03ff7812 */ /* 0x002fda000780c0ff */
[----:B------:R-:W-:Y:S05]  /*1c870*/  @P0 BRA `(.L_x_1664) ;  /* 0x000000e000000947 */ /* 0x000fea0003800000 */
[----:B---34-:R-:W1:Y:S01]  /*1c880*/  S2R R5, SR_LANEID ;  /* 0x0000000000057919 */ /* 0x018e620000000000 */
[----:B------:R-:W-:Y:S01]  /*1c890*/  VOTEU.ANY UR5, UPT, PT ;  /* 0x0000000000057886 */ /* 0x000fe200038e0100 */
[----:B------:R-:W-:Y:S01]  /*1c8a0*/  IMAD.MOV.U32 R8, RZ, RZ, c[0x0][0x560] ;  /* 0x00015800ff087624 */ /* 0x000fe200078e00ff */
[----:B------:R-:W1:Y:S01]  /*1c8b0*/  FLO.U32 R4, UR5 ;  /* 0x0000000500047d00 */ /* 0x000e6200080e0000 */
[----:B--2---:R-:W-:-:S07]  /*1c8c0*/  IMAD.MOV.U32 R9, RZ, RZ, c[0x0][0x564] ;  /* 0x00015900ff097624 */ /* 0x004fce00078e00ff */
        /* <DEDUP_REMOVED lines=9> */
.L_x_1664:
[----:B---3--:R-:W-:Y:S05]  /*1c960*/  BSYNC B0 ;  /* 0x0000000000007941 */ /* 0x008fea0003800000 */
.L_x_1663:
[----:B------:R-:W-:Y:S01]  /*1c970*/  PRMT R2, R2, 0x9910, RZ ;  /* 0x0000991002027816 */ /* 0x000fe200000000ff */
[----:B------:R-:W-:Y:S01]  /*1c980*/  BSSY B1, `(.L_x_1665) ;  /* 0x00002c7000017945 */ /* 0x000fe20003800000 */
[----:B-----5:R-:W-:Y:S02]  /*1c990*/  IMAD.MOV.U32 R74, RZ, RZ, R6 ;  /* 0x000000ffff4a7224 */ /* 0x020fe400078e0006 */
[----:B------:R-:W-:-:S13]  /*1c9a0*/  ISETP.NE.AND P0, PT, R2, RZ, PT ;  /* 0x000000ff0200720c */ /* 0x000fda0003f05270 */
[----:B------:R-:W-:Y:S05]  /*1c9b0*/  @!P0 BRA `(.L_x_1666) ;  /* 0x000020a000008947 */ /* 0x000fea0003800000 */
[----:B------:R-:W3:Y:S04]  /*1c9c0*/  LDL R10, [R1+0xbc] ;  /* 0x0000bc00010a7983 */ /* 0x000ee80000100800 */
[----:B--2---:R-:W2:Y:S04]  /*1c9d0*/  LDL R18, [R1+0xc0] ;  /* 0x0000c00001127983 */ /* 0x004ea80000100800 */
[----:B-1--4-:R-:W4:Y:S04]  /*1c9e0*/  LDL R6, [R1+0xc8] ;  /* 0x0000c80001067983 */ /* 0x012f280000100800 */
        /* <DEDUP_REMOVED lines=12> */
[----:B---3--:R1:W-:Y:S04]  /*1cab0*/  STS [R10+0x80], R2 ;  /* 0x000080020a007388 */ /* 0x0083e80000000800 */
[----:B------:R3:W-:Y:S04]  /*1cac0*/  STS [R10+0x480], R3 ;  /* 0x000480030a007388 */ /* 0x0007e80000000800 */
[----:B--2---:R2:W-:Y:S01]  /*1cad0*/  STS [R18], R4 ;  /* 0x0000000412007388 */ /* 0x0045e20000000800 */
[----:B-1----:R-:W-:-:S02]  /*1cae0*/  F2FP.PACK_AB R2, R69, R68 ;  /* 0x000000444502723e */ /* 0x002fc400000000ff */
[----:B---3--:R-:W-:-:S03]  /*1caf0*/  F2FP.PACK_AB R3, R33, R32 ;  /* 0x000000202103723e */ /* 0x008fc600000000ff */
[----:B------:R1:W-:Y:S01]  /*1cb00*/  STS [R18+0x400], R2 ;  /* 0x0004000212007388 */ /* 0x0003e20000000800 */
[----:B--2---:R-:W-:-:S03]  /*1cb10*/  F2FP.PACK_AB R4, R57, R56 ;  /* 0x000000383904723e */ /* 0x004fc600000000ff */
        /* <DEDUP_REMOVED lines=75> */
.L_x_1667:
        /* <DEDUP_REMOVED lines=23> */
[----:B------:R-:W-:Y:S02]  /*1d140*/  IMAD.IADD R6, R6, 0x1, R52 ;  /* 0x0000000106067824 */ /* 0x000fe400078e0234 */
        /* <DEDUP_REMOVED lines=92> */
.L_x_1760:
[----:B------:R-:W-:Y:S05]  /*1d710*/  BRA.DIV ~URZ, `(.L_x_1670) ;  /* 0x000059c27f007947 */ /* 0x000fea000b800000 */
[----:B------:R4:W2:Y:S02]  /*1d720*/  SHFL.IDX PT, R2, R8, RZ, 0x181f ;  /* 0x00181fff08027589 */ /* 0x0008a400000e0000 */
.L_x_1761:
[----:B------:R-:W-:Y:S01]  /*1d730*/  ISETP.GE.AND P0, PT, R5, R4, PT ;  /* 0x000000040500720c */ /* 0x000fe20003f06270 */
[----:B------:R-:W-:-:S12]  /*1d740*/  BSSY B0, `(.L_x_1671) ;  /* 0x000000b000007945 */ /* 0x000fd80003800000 */
[----:B------:R-:W-:Y:S05]  /*1d750*/  @P0 BRA `(.L_x_1672) ;  /* 0x0000009000000947 */ /* 0x000fea0003800000 */
[----:B------:R-:W5:Y:S01]  /*1d760*/  LDL R15, [R1+0x4] ;  /* 0x00000400010f7983 */ /* 0x000f620000100800 */
[----:B------:R-:W-:Y:S02]  /*1d770*/  ISETP.GE.AND P1, PT, R76, c[0x0][0x3c8], PT ;  /* 0x0000f2004c007a0c */ /* 0x000fe40003f26270 */
[----:B------:R-:W-:-:S11]  /*1d780*/  ISETP.GE.AND P0, PT, R226, c[0x0][0x3c8], PT ;  /* 0x0000f200e2007a0c */ /* 0x000fd60003f06270 */
[-C--:B--2---:R-:W-:Y:S02]  /*1d790*/  @!P1 LEA R10, P3, R76, R2.reuse, 0x1 ;  /* 0x000000024c0a9211 */ /* 0x084fe400078608ff */
[----:B------:R-:W-:Y:S02]  /*1d7a0*/  @!P0 LEA R2, P2, R226, R2, 0x1 ;  /* 0x00000002e2028211 */ /* 0x000fe400078408ff */
[----:B---3--:R-:W-:-:S05]  /*1d7b0*/  @!P1 LEA.HI.X R11, R76, R9, R77, 0x1, P3 ;  /* 0x000000094c0b9211 */ /* 0x008fca00018f0c4d */
[----:B------:R2:W-:Y:S01]  /*1d7c0*/  @!P1 ST.E.128 [R10.64], R20 ;  /* 0x000000140a009985 */ /* 0x0005e2000c101d08 */
[----:B-----5:R-:W-:-:S05]  /*1d7d0*/  @!P0 LEA.HI.X R3, R226, R9, R15, 0x1, P2 ;  /* 0x00000009e2038211 */ /* 0x020fca00010f0c0f */
[----:B-1----:R2:W-:Y:S02]  /*1d7e0*/  @!P0 ST.E.128 [R2.64], R16 ;  /* 0x0000001002008985 */ /* 0x0025e4000c101d08 */
.L_x_1672:
[----:B------:R-:W-:Y:S05]  /*1d7f0*/  BSYNC B0 ;  /* 0x0000000000007941 */ /* 0x000fea0003800000 */
.L_x_1671:
[----:B------:R-:W-:Y:S05]  /*1d800*/  BRA.DIV ~URZ, `(.L_x_1673) ;  /* 0x000059427f007947 */ /* 0x000fea000b800000 */
[----:B---3--:R3:W4:Y:S04]  /*1d810*/  SHFL.IDX PT, R9, R6, 0x1, 0x181f ;  /* 0x00381f0006097f89 */ /* 0x00872800000e0000 */
[----:B--2---:R3:W2:Y:S02]  /*1d820*/  SHFL.IDX PT, R2, R8, 0x1, 0x181f ;  /* 0x00381f0008027f89 */ /* 0x0046a400000e0000 */
.L_x_1762:
[----:B------:R-:W-:Y:S01]  /*1d830*/  IADD3 R3, R5, 0x20, RZ ;  /* 0x0000002005037810 */ /* 0x000fe20007ffe0ff */
[----:B------:R-:W-:Y:S03]  /*1d840*/  BSSY B0, `(.L_x_1674) ;  /* 0x000000c000007945 */ /* 0x000fe60003800000 */
[----:B------:R-:W-:-:S13]  /*1d850*/  ISETP.GE.AND P0, PT, R3, R4, PT ;  /* 0x000000040300720c */ /* 0x000fda0003f06270 */
[----:B------:R-:W-:Y:S05]  /*1d860*/  @P0 BRA `(.L_x_1675) ;  /* 0x0000009000000947 */ /* 0x000fea0003800000 */
[----:B------:R-:W5:Y:S01]  /*1d870*/  LDL R15, [R1+0x4] ;  /* 0x00000400010f7983 */ /* 0x000f620000100800 */
[----:B------:R-:W-:Y:S02]  /*1d880*/  ISETP.GE.AND P1, PT, R76, c[0x0][0x3c8], PT ;  /* 0x0000f2004c007a0c */ /* 0x000fe40003f26270 */
[----:B------:R-:W-:-:S11]  /*1d890*/  ISETP.GE.AND P0, PT, R226, c[0x0][0x3c8], PT ;  /* 0x0000f200e2007a0c */ /* 0x000fd60003f06270 */
[-C--:B--2---:R-:W-:Y:S02]  /*1d8a0*/  @!P1 LEA R10, P3, R76, R2.reuse, 0x1 ;  /* 0x000000024c0a9211 */ /* 0x084fe400078608ff */
[----:B------:R-:W-:Y:S02]  /*1d8b0*/  @!P0 LEA R2, P2, R226, R2, 0x1 ;  /* 0x00000002e2028211 */ /* 0x000fe400078408ff */
[----:B----4-:R-:W-:-:S05]  /*1d8c0*/  @!P1 LEA.HI.X R11, R76, R9, R77, 0x1, P3 ;  /* 0x000000094c0b9211 */ /* 0x010fca00018f0c4d */
[----:B------:R2:W-:Y:S01]  /*1d8d0*/  @!P1 ST.E.128 [R10.64], R28 ;  /* 0x0000001c0a009985 */ /* 0x0005e2000c101d08 */
[----:B-----5:R-:W-:-:S05]  /*1d8e0*/  @!P0 LEA.HI.X R3, R226, R9, R15, 0x1, P2 ;  /* 0x00000009e2038211 */ /* 0x020fca00010f0c0f */
[----:B-1----:R2:W-:Y:S02]  /*1d8f0*/  @!P0 ST.E.128 [R2.64], R24 ;  /* 0x0000001802008985 */ /* 0x0025e4000c101d08 */
.L_x_1675:
[----:B------:R-:W-:Y:S05]  /*1d900*/  BSYNC B0 ;  /* 0x0000000000007941 */ /* 0x000fea0003800000 */
.L_x_1674:
[----:B------:R-:W-:Y:S05]  /*1d910*/  BRA.DIV ~URZ, `(.L_x_1676) ;  /* 0x000059027f007947 */ /* 0x000fea000b800000 */
[----:B----4-:R4:W3:Y:S02]  /*1d920*/  SHFL.IDX PT, R9, R6, 0x2, 0x181f ;  /* 0x00581f0006097f89 */ /* 0x0108e400000e0000 */
.L_x_1763:
[----:B------:R-:W-:Y:S05]  /*1d930*/  BRA.DIV ~URZ, `(.L_x_1677) ;  /* 0x000059527f007947 */ /* 0x000fea000b800000 */
[----:B--2---:R2:W4:Y:S02]  /*1d940*/  SHFL.IDX PT, R2, R8, 0x2, 0x181f ;  /* 0x00581f0008027f89 */ /* 0x00452400000e0000 */
.L_x_1764:
[----:B------:R-:W-:Y:S01]  /*1d950*/  IADD3 R3, R5, 0x40, RZ ;  /* 0x0000004005037810 */ /* 0x000fe20007ffe0ff */
[----:B------:R-:W-:Y:S03]  /*1d960*/  BSSY B0, `(.L_x_1678) ;  /* 0x000000c000007945 */ /* 0x000fe60003800000 */
[----:B------:R-:W-:-:S13]  /*1d970*/  ISETP.GE.AND P0, PT, R3, R4, PT ;  /* 0x000000040300720c */ /* 0x000fda0003f06270 */
[----:B------:R-:W-:Y:S05]  /*1d980*/  @P0 BRA `(.L_x_1679) ;  /* 0x0000009000000947 */ /* 0x000fea0003800000 */
[----:B------:R-:W5:Y:S01]  /*1d990*/  LDL R15, [R1+0x4] ;  /* 0x00000400010f7983 */ /* 0x000f620000100800 */
[----:B------:R-:W-:Y:S02]  /*1d9a0*/  ISETP.GE.AND P1, PT, R76, c[0x0][0x3c8], PT ;  /* 0x0000f2004c007a0c */ /* 0x000fe40003f26270 */
[----:B------:R-:W-:-:S11]  /*1d9b0*/  ISETP.GE.AND P0, PT, R226, c[0x0][0x3c8], PT ;  /* 0x0000f200e2007a0c */ /* 0x000fd60003f06270 */
[-C--:B----4-:R-:W-:Y:S02]  /*1d9c0*/  @!P1 LEA R10, P3, R76, R2.reuse, 0x1 ;  /* 0x000000024c0a9211 */ /* 0x090fe400078608ff */
[----:B------:R-:W-:Y:S02]  /*1d9d0*/  @!P0 LEA R2, P2, R226, R2, 0x1 ;  /* 0x00000002e2028211 */ /* 0x000fe400078408ff */
[----:B---3--:R-:W-:-:S05]  /*1d9e0*/  @!P1 LEA.HI.X R11, R76, R9, R77, 0x1, P3 ;  /* 0x000000094c0b9211 */ /* 0x008fca00018f0c4d */
[----:B------:R3:W-:Y:S01]  /*1d9f0*/  @!P1 ST.E.128 [R10.64], R36 ;  /* 0x000000240a009985 */ /* 0x0007e2000c101d08 */
[----:B-----5:R-:W-:-:S05]  /*1da00*/  @!P0 LEA.HI.X R3, R226, R9, R15, 0x1, P2 ;  /* 0x00000009e2038211 */ /* 0x020fca00010f0c0f */
[----:B-1----:R3:W-:Y:S02]  /*1da10*/  @!P0 ST.E.128 [R2.64], R32 ;  /* 0x0000002002008985 */ /* 0x0027e4000c101d08 */
.L_x_1679:
[----:B------:R-:W-:Y:S05]  /*1da20*/  BSYNC B0 ;  /* 0x0000000000007941 */ /* 0x000fea0003800000 */
.L_x_1678:
[----:B------:R-:W-:Y:S05]  /*1da30*/  BRA.DIV ~URZ, `(.L_x_1680) ;  /* 0x000058c27f007947 */ /* 0x000fea000b800000 */
[----:B---3--:R3:W2:Y:S04]  /*1da40*/  SHFL.IDX PT, R9, R6, 0x3, 0x181f ;  /* 0x00781f0006097f89 */ /* 0x0086a800000e0000 */
[----:B----4-:R3:W4:Y:S02]  /*1da50*/  SHFL.IDX PT, R6, R8, 0x3, 0x181f ;  /* 0x00781f0008067f89 */ /* 0x01072400000e0000 */
.L_x_1765:
        /* <DEDUP_REMOVED lines=9> */
[----:B---3--:R-:W2:Y:S01]  /*1daf0*/  LDL R8, [R1+0x4] ;  /* 0x0000040001087983 */ /* 0x008ea20000100800 */
[----:B-1----:R-:W-:-:S04]  /*1db00*/  LEA R2, P0, R226, R6, 0x1 ;  /* 0x00000006e2027211 */ /* 0x002fc800078008ff */
[----:B--2---:R-:W-:-:S05]  /*1db10*/  LEA.HI.X R3, R226, R9, R8, 0x1, P0 ;  /* 0x00000009e2037211 */ /* 0x004fca00000f0c08 */
[----:B------:R1:W-:Y:S01]  /*1db20*/  ST.E.128 [R2.64], R40 ;  /* 0x0000002802007985 */ /* 0x0003e2000c101d08 */
[----:B------:R-:W-:Y:S05]  /*1db30*/  BRA `(.L_x_1681) ;  /* 0x00001ab000007947 */ /* 0x000fea0003800000 */
.L_x_1668:
        /* <DEDUP_REMOVED lines=34> */
.L_x_1766:
[----:B------:R-:W-:Y:S05]  /*1dd60*/  BRA.DIV ~URZ, `(.L_x_1683) ;  /* 0x000056d27f007947 */ /* 0x000fea000b800000 */
[----:B------:R3:W4:Y:S02]  /*1dd70*/  SHFL.IDX PT, R2, R5, RZ, 0x1c1f ;  /* 0x001c1fff05027589 */ /* 0x00072400000e0000 */
.L_x_1767:
        /* <DEDUP_REMOVED lines=97> */
.L_x_1685:
[----:B------:R-:W-:Y:S05]  /*1e390*/  BSYNC B0 ;  /* 0x0000000000007941 */ /* 0x000fea0003800000 */
.L_x_1684:
[----:B------:R-:W-:Y:S05]  /*1e3a0*/  BRA.DIV ~URZ, `(.L_x_1686) ;  /* 0x000051027f007947 */ /* 0x000fea000b800000 */
[----:B--2---:R2:W1:Y:S04]  /*1e3b0*/  SHFL.IDX PT, R4, R6, 0x1, 0x1c1f ;  /* 0x003c1f0006047f89 */ /* 0x00446800000e0000 */
[----:B----4-:R2:W4:Y:S02]  /*1e3c0*/  SHFL.IDX PT, R2, R5, 0x1, 0x1c1f ;  /* 0x003c1f0005027f89 */ /* 0x01052400000e0000 */
.L_x_1768:
        /* <DEDUP_REMOVED lines=105> */
.L_x_1666:
[----:B------:R-:W3:Y:S04]  /*1ea60*/  LDL.LU R2, [R1+0x68] ;  /* 0x0000680001027983 */ /* 0x000ee80000300800 */
[----:B-12---:R-:W2:Y:S01]  /*1ea70*/  LDL.LU R6, [R1+0x6c] ;  /* 0x00006c0001067983 */ /* 0x006ea20000300800 */
[----:B------:R-:W-:Y:S02]  /*1ea80*/  ISETP.NE.U32.AND P0, PT, RZ, c[0x0][0x508], PT ;  /* 0x00014200ff007a0c */ /* 0x000fe40003f05070 */
[----:B------:R-:W-:Y:S01]  /*1ea90*/  ISETP.NE.U32.AND P3, PT, RZ, c[0x0][0x500], PT ;  /* 0x00014000ff007a0c */ /* 0x000fe20003f65070 */
[----:B----4-:R-:W4:Y:S01]  /*1eaa0*/  LDL.LU R3, [R1+0x54] ;  /* 0x0000540001037983 */ /* 0x010f220000300800 */
[----:B------:R-:W-:Y:S01]  /*1eab0*/  ISETP.NE.AND.EX P2, PT, RZ, c[0x0][0x50c], PT, P0 ;  /* 0x00014300ff007a0c */ /* 0x000fe20003f45300 */
[----:B------:R-:W-:Y:S01]  /*1eac0*/  IMAD.MOV.U32 R22, RZ, RZ, c[0x0][0x388] ;  /* 0x0000e200ff167624 */ /* 0x000fe200078e00ff */
[----:B------:R-:W-:-:S02]  /*1ead0*/  ISETP.NE.AND.EX P3, PT, RZ, c[0x0][0x504], PT, P3 ;  /* 0x00014100ff007a0c */ /* 0x000fc40003f65330 */
[----:B---3--:R-:W-:-:S09]  /*1eae0*/  IADD3 R4, P1, R2, c[0x0][0x500], RZ ;  /* 0x0001400002047a10 */ /* 0x008fd20007f3e0ff */
[----:B------:R-:W-:Y:S01]  /*1eaf0*/  @P2 IADD3 R8, P0, R2, c[0x0][0x508], RZ ;  /* 0x0001420002082a10 */ /* 0x000fe20007f1e0ff */
[----:B------:R-:W-:Y:S01]  /*1eb00*/  IMAD.MOV.U32 R2, RZ, RZ, RZ ;  /* 0x000000ffff027224 */ /* 0x000fe200078e00ff */
[C---:B--2---:R-:W-:Y:S02]  /*1eb10*/  IADD3.X R5, R6.reuse, c[0x0][0x504], RZ, P1, !PT ;  /* 0x0001410006057a10 */ /* 0x044fe40000ffe4ff */
        /* <DEDUP_REMOVED lines=10> */
.L_x_1687:
        /* <DEDUP_REMOVED lines=60> */
.L_x_1689:
[----:B------:R-:W-:Y:S05]  /*1ef80*/  BSYNC B0 ;  /* 0x0000000000007941 */ /* 0x000fea0003800000 */
.L_x_1688:
        /* <DEDUP_REMOVED lines=30> */
[----:B------:R-:W-:-:S04]  /*1f170*/  IADD3 R6, R82, R10, RZ ;  /* 0x0000000a52067210 */ /* 0x000fc80007ffe0ff */
[----:B------:R-:W-:Y:S02]  /*1f180*/  IADD3 R5, R3, R4, RZ ;  /* 0x0000000403057210 */ /* 0x000fe40007ffe0ff */
[----:B------:R-:W-:-:S04]  /*1f190*/  LEA R8, P0, R2, c[0x0][0x380], 0x1 ;  /* 0x0000e00002087a11 */ /* 0x000fc800078008ff */
[----:B------:R-:W-:Y:S01]  /*1f1a0*/  LEA.HI.X R5, R2, c[0x0][0x384], R5, 0x1, P0 ;  /* 0x0000e10002057a11 */ /* 0x000fe200000f0c05 */
[----:B------:R-:W-:Y:S06]  /*1f1b0*/  BRA.DIV ~URZ, `(.L_x_1690) ;  /* 0x000043c27f007947 */ /* 0x000fec000b800000 */
[----:B------:R1:W2:Y:S02]  /*1f1c0*/  SHFL.IDX PT, R9, R5, RZ, 0x181f ;  /* 0x00181fff05097589 */ /* 0x0002a400000e0000 */
.L_x_1769:
[----:B------:R-:W-:Y:S05]  /*1f1d0*/  BRA.DIV ~URZ, `(.L_x_1691) ;  /* 0x000044127f007947 */ /* 0x000fea000b800000 */
[----:B------:R3:W4:Y:S02]  /*1f1e0*/  SHFL.IDX PT, R2, R8, RZ, 0x181f ;  /* 0x00181fff08027589 */ /* 0x00072400000e0000 */
.L_x_1770:
[----:B------:R-:W-:Y:S01]  /*1f1f0*/  IMAD R4, R22, c[0x0][0x4e8], RZ ;  /* 0x00013a0016047a24 */ /* 0x000fe200078e02ff */
[----:B------:R-:W-:Y:S04]  /*1f200*/  BSSY B0, `(.L_x_1692) ;  /* 0x000000c000007945 */ /* 0x000fe80003800000 */
[----:B------:R-:W-:-:S13]  /*1f210*/  ISETP.GE.AND P0, PT, R6, R4, PT ;  /* 0x000000040600720c */ /* 0x000fda0003f06270 */
[----:B------:R-:W-:Y:S05]  /*1f220*/  @P0 BRA `(.L_x_1693) ;  /* 0x0000009000000947 */ /* 0x000fea0003800000 */
[----:B------:R-:W5:Y:S01]  /*1f230*/  LDL R15, [R1+0x4] ;  /* 0x00000400010f7983 */ /* 0x000f620000100800 */
[----:B------:R-:W-:Y:S02]  /*1f240*/  ISETP.GE.AND P1, PT, R76, c[0x0][0x3c8], PT ;  /* 0x0000f2004c007a0c */ /* 0x000fe40003f26270 */
[----:B------:R-:W-:-:S11]  /*1f250*/  ISETP.GE.AND P0, PT, R226, c[0x0][0x3c8], PT ;  /* 0x0000f200e2007a0c */ /* 0x000fd60003f06270 */
[-C--:B----4-:R-:W-:Y:S02]  /*1f260*/  @!P1 LEA R10, P3, R76, R2.reuse, 0x1 ;  /* 0x000000024c0a9211 */ /* 0x090fe400078608ff */
[----:B------:R-:W-:Y:S02]  /*1f270*/  @!P0 LEA R2, P2, R226, R2, 0x1 ;  /* 0x00000002e2028211 */ /* 0x000fe400078408ff */
[----:B--2---:R-:W-:-:S05]  /*1f280*/  @!P1 LEA.HI.X R11, R76, R9, R77, 0x1, P3 ;  /* 0x000000094c0b9211 */ /* 0x004fca00018f0c4d */
[----:B------:R2:W-:Y:S01]  /*1f290*/  @!P1 ST.E.128 [R10.64], RZ ;  /* 0x000000ff0a009985 */ /* 0x0005e2000c101d08 */
[----:B-----5:R-:W-:-:S05]  /*1f2a0*/  @!P0 LEA.HI.X R3, R226, R9, R15, 0x1, P2 ;  /* 0x00000009e2038211 */ /* 0x020fca00010f0c0f */
[----:B------:R2:W-:Y:S02]  /*1f2b0*/  @!P0 ST.E.128 [R2.64], RZ ;  /* 0x000000ff02008985 */ /* 0x0005e4000c101d08 */
.L_x_1693:
[----:B------:R-:W-:Y:S05]  /*1f2c0*/  BSYNC B0 ;  /* 0x0000000000007941 */ /* 0x000fea0003800000 */
.L_x_1692:
[----:B------:R-:W-:Y:S05]  /*1f2d0*/  BRA.DIV ~URZ, `(.L_x_1694) ;  /* 0x000043827f007947 */ /* 0x000fea000b800000 */
[----:B--2---:R2:W1:Y:S04]  /*1f2e0*/  SHFL.IDX PT, R9, R5, 0x1, 0x181f ;  /* 0x00381f0005097f89 */ /* 0x00446800000e0000 */
[----:B----4-:R2:W4:Y:S02]  /*1f2f0*/  SHFL.IDX PT, R2, R8, 0x1, 0x181f ;  /* 0x00381f0008027f89 */ /* 0x01052400000e0000 */
.L_x_1771:
        /* <DEDUP_REMOVED lines=9> */
[----:B-1----:R-:W-:-:S05]  /*1f390*/  @!P1 LEA.HI.X R11, R76, R9, R77, 0x1, P3 ;  /* 0x000000094c0b9211 */ /* 0x002fca00018f0c4d */
[----:B------:R1:W-:Y:S01]  /*1f3a0*/  @!P1 ST.E.128 [R10.64], RZ ;  /* 0x000000ff0a009985 */ /* 0x0003e2000c101d08 */
[----:B-----5:R-:W-:-:S05]  /*1f3b0*/  @!P0 LEA.HI.X R3, R226, R9, R15, 0x1, P2 ;  /* 0x00000009e2038211 */ /* 0x020fca00010f0c0f */
[----:B------:R1:W-:Y:S02]  /*1f3c0*/  @!P0 ST.E.128 [R2.64], RZ ;  /* 0x000000ff02008985 */ /* 0x0003e4000c101d08 */
.L_x_1696:
[----:B------:R-:W-:Y:S05]  /*1f3d0*/  BSYNC B0 ;  /* 0x0000000000007941 */ /* 0x000fea0003800000 */
.L_x_1695:
[----:B------:R-:W-:Y:S05]  /*1f3e0*/  BRA.DIV ~URZ, `(.L_x_1697) ;  /* 0x000043427f007947 */ /* 0x000fea000b800000 */
[----:B-1----:R1:W2:Y:S02]  /*1f3f0*/  SHFL.IDX PT, R9, R5, 0x2, 0x181f ;  /* 0x00581f0005097f89 */ /* 0x0022a400000e0000 */
.L_x_1772:
[----:B------:R-:W-:Y:S05]  /*1f400*/  BRA.DIV ~URZ, `(.L_x_1698) ;  /* 0x000043927f007947 */ /* 0x000fea000b800000 */
[----:B----4-:R4:W1:Y:S02]  /*1f410*/  SHFL.IDX PT, R2, R8, 0x2, 0x181f ;  /* 0x00581f0008027f89 */ /* 0x01086400000e0000 */
.L_x_1773:
[----:B------:R-:W-:Y:S01]  /*1f420*/  IADD3 R3, R6, 0x40, RZ ;  /* 0x0000004006037810 */ /* 0x000fe20007ffe0ff */
[----:B------:R-:W-:Y:S03]  /*1f430*/  BSSY B0, `(.L_x_1699) ;  /* 0x000000c000007945 */ /* 0x000fe60003800000 */
[----:B------:R-:W-:-:S13]  /*1f440*/  ISETP.GE.AND P0, PT, R3, R4, PT ;  /* 0x000000040300720c */ /* 0x000fda0003f06270 */
[----:B------:R-:W-:Y:S05]  /*1f450*/  @P0 BRA `(.L_x_1700) ;  /* 0x0000009000000947 */ /* 0x000fea0003800000 */
[----:B------:R-:W5:Y:S01]  /*1f460*/  LDL R15, [R1+0x4] ;  /* 0x00000400010f7983 */ /* 0x000f620000100800 */
[----:B------:R-:W-:Y:S02]  /*1f470*/  ISETP.GE.AND P1, PT, R76, c[0x0][0x3c8], PT ;  /* 0x0000f2004c007a0c */ /* 0x000fe40003f26270 */
[----:B------:R-:W-:-:S11]  /*1f480*/  ISETP.GE.AND P0, PT, R226, c[0x0][0x3c8], PT ;  /* 0x0000f200e2007a0c */ /* 0x000fd60003f06270 */
[-C--:B-1----:R-:W-:Y:S02]  /*1f490*/  @!P1 LEA R10, P3, R76, R2.reuse, 0x1 ;  /* 0x000000024c0a9211 */ /* 0x082fe400078608ff */
[----:B------:R-:W-:Y:S02]  /*1f4a0*/  @!P0 LEA R2, P2, R226, R2, 0x1 ;  /* 0x00000002e2028211 */ /* 0x000fe400078408ff */
[----:B--2---:R-:W-:-:S05]  /*1f4b0*/  @!P1 LEA.HI.X R11, R76, R9, R77, 0x1, P3 ;  /* 0x000000094c0b9211 */ /* 0x004fca00018f0c4d */
[----:B------:R1:W-:Y:S01]  /*1f4c0*/  @!P1 ST.E.128 [R10.64], RZ ;  /* 0x000000ff0a009985 */ /* 0x0003e2000c101d08 */
[----:B-----5:R-:W-:-:S05]  /*1f4d0*/  @!P0 LEA.HI.X R3, R226, R9, R15, 0x1, P2 ;  /* 0x00000009e2038211 */ /* 0x020fca00010f0c0f */
[----:B------:R1:W-:Y:S02]  /*1f4e0*/  @!P0 ST.E.128 [R2.64], RZ ;  /* 0x000000ff02008985 */ /* 0x0003e4000c101d08 */
.L_x_1700:
[----:B------:R-:W-:Y:S05]  /*1f4f0*/  BSYNC B0 ;  /* 0x0000000000007941 */ /* 0x000fea0003800000 */
.L_x_1699:
[----:B------:R-:W-:Y:S05]  /*1f500*/  BRA.DIV ~URZ, `(.L_x_1701) ;  /* 0x000043027f007947 */ /* 0x000fea000b800000 */
[----:B--2---:R2:W3:Y:S04]  /*1f510*/  SHFL.IDX PT, R9, R5, 0x3, 0x181f ;  /* 0x00781f0005097f89 */ /* 0x0044e800000e0000 */
[----:B-1----:R2:W1:Y:S02]  /*1f520*/  SHFL.IDX PT, R2, R8, 0x3, 0x181f ;  /* 0x00781f0008027f89 */ /* 0x00246400000e0000 */
.L_x_1774:
[----:B------:R-:W-:-:S04]  /*1f530*/  IADD3 R6, R6, 0x60, RZ ;  /* 0x0000006006067810 */ /* 0x000fc80007ffe0ff */
[----:B------:R-:W-:-:S13]  /*1f540*/  ISETP.GE.AND P0, PT, R6, R4, PT ;  /* 0x000000040600720c */ /* 0x000fda0003f06270 */
[----:B------:R-:W-:Y:S05]  /*1f550*/  @P0 BRA `(.L_x_1681) ;  /* 0x0000009000000947 */ /* 0x000fea0003800000 */
[----:B--234-:R-:W2:Y:S01]  /*1f560*/  LDL R8, [R1+0x4] ;  /* 0x0000040001087983 */ /* 0x01cea20000100800 */
[----:B------:R-:W-:Y:S02]  /*1f570*/  ISETP.GE.AND P1, PT, R76, c[0x0][0x3c8], PT ;  /* 0x0000f2004c007a0c */ /* 0x000fe40003f26270 */
[----:B------:R-:W-:-:S11]  /*1f580*/  ISETP.GE.AND P0, PT, R226, c[0x0][0x3c8], PT ;  /* 0x0000f200e2007a0c */ /* 0x000fd60003f06270 */
[-C--:B-1----:R-:W-:Y:S02]  /*1f590*/  @!P1 LEA R4, P3, R76, R2.reuse, 0x1 ;  /* 0x000000024c049211 */ /* 0x082fe400078608ff */
[----:B------:R-:W-:Y:S02]  /*1f5a0*/  @!P0 LEA R2, P2, R226, R2, 0x1 ;  /* 0x00000002e2028211 */ /* 0x000fe400078408ff */
[----:B------:R-:W-:-:S05]  /*1f5b0*/  @!P1 LEA.HI.X R5, R76, R9, R77, 0x1, P3 ;  /* 0x000000094c059211 */ /* 0x000fca00018f0c4d */
[----:B------:R1:W-:Y:S01]  /*1f5c0*/  @!P1 ST.E.128 [R4.64], RZ ;  /* 0x000000ff04009985 */ /* 0x0003e2000c101d08 */
[----:B--2---:R-:W-:-:S05]  /*1f5d0*/  @!P0 LEA.HI.X R3, R226, R9, R8, 0x1, P2 ;  /* 0x00000009e2038211 */ /* 0x004fca00010f0c08 */
[----:B------:R1:W-:Y:S02]  /*1f5e0*/  @!P0 ST.E.128 [R2.64], RZ ;  /* 0x000000ff02008985 */ /* 0x0003e4000c101d08 */
.L_x_1681:
[----:B------:R-:W-:Y:S05]  /*1f5f0*/  BSYNC B1 ;  /* 0x0000000000017941 */ /* 0x000fea0003800000 */
.L_x_1665:
        /* <DEDUP_REMOVED lines=14> */
.L_x_1775:
[----:B------:R-:W-:Y:S05]  /*1f6e0*/  BRA.DIV ~URZ, `(.L_x_1704) ;  /* 0x000042627f007947 */ /* 0x000fea000b800000 */
[----:B------:R3:W4:Y:S02]  /*1f6f0*/  SHFL.IDX PT, R9, R74, 0x1, 0x1f ;  /* 0x00201f004a097f89 */ /* 0x00072400000e0000 */
.L_x_1776:
        /* <DEDUP_REMOVED lines=19> */
.L_x_1777:
        /* <DEDUP_REMOVED lines=16> */
.L_x_1778:
[----:B---3--:R-:W-:Y:S01]  /*1f930*/  IMAD R2, R2, c[0x0][0x538], RZ ;  /* 0x00014e0002027a24 */ /* 0x008fe200078e02ff */
[----:B------:R-:W-:Y:S04]  /*1f940*/  BSSY B1, `(.L_x_1707) ;  /* 0x00000cf000017945 */ /* 0x000fe80003800000 */
[----:B----4-:R-:W-:-:S04]  /*1f950*/  IADD3 R9, R2, R9, RZ ;  /* 0x0000000902097210 */ /* 0x010fc80007ffe0ff */
[----:B--2---:R-:W-:-:S13]  /*1f960*/  ISETP.GT.AND P0, PT, R9, R10, PT ;  /* 0x0000000a0900720c */ /* 0x004fda0003f04270 */
[----:B------:R-:W-:Y:S05]  /*1f970*/  @P0 BRA `(.L_x_1708) ;  /* 0x0000026000000947 */ /* 0x000fea0003800000 */
.L_x_1712:
        /* <DEDUP_REMOVED lines=18> */
.L_x_1779:
        /* <DEDUP_REMOVED lines=16> */
.L_x_1780:
[----:B--2---:R-:W-:-:S05]  /*1fba0*/  IMAD R2, R2, c[0x0][0x538], RZ ;  /* 0x00014e0002027a24 */ /* 0x004fca00078e02ff */
[----:B------:R-:W-:-:S04]  /*1fbb0*/  IADD3 R9, R2, R9, RZ ;  /* 0x0000000902097210 */ /* 0x000fc80007ffe0ff */
[----:B------:R-:W-:-:S13]  /*1fbc0*/  ISETP.GT.AND P0, PT, R9, R10, PT ;  /* 0x0000000a0900720c */ /* 0x000fda0003f04270 */
[----:B-1----:R-:W-:Y:S05]  /*1fbd0*/  @!P0 BRA `(.L_x_1712) ;  /* 0xfffffda000008947 */ /* 0x002fea000383ffff */
.L_x_1708:
[----:B------:R-:W-:-:S05]  /*1fbe0*/  IADD3 R11, -R2, R9, RZ ;  /* 0x00000009020b7210 */ /* 0x000fca0007ffe1ff */
[----:B------:R-:W-:-:S05]  /*1fbf0*/  IMAD R2, R4, c[0x0][0x538], R11 ;  /* 0x00014e0004027a24 */ /* 0x000fca00078e020b */
[----:B------:R-:W-:Y:S01]  /*1fc00*/  ISETP.GT.AND P0, PT, R2, R10, PT ;  /* 0x0000000a0200720c */ /* 0x000fe20003f04270 */
[----:B------:R-:W-:-:S12]  /*1fc10*/  BRA.DIV ~URZ, `(.L_x_1713) ;  /* 0x000041827f007947 */ /* 0x000fd8000b800000 */
[----:B------:R-:W-:-:S03]  /*1fc20*/  VOTE.ANY R15, PT, !P0 ;  /* 0x00000000000f7806 */ /* 0x000fc600040e0100 */
.L_x_1781:
[----:B------:R-:W2:Y:S01]  /*1fc30*/  LDL.LU R2, [R1+0x5c] ;  /* 0x00005c0001027983 */ /* 0x000ea20000300800 */
[----:B------:R-:W2:Y:S02]  /*1fc40*/  POPC R9, R15 ;  /* 0x0000000f00097309 */ /* 0x000ea40000000000 */
[----:B--2---:R-:W-:-:S05]  /*1fc50*/  IADD3 R2, R9, R2, RZ ;  /* 0x0000000209027210 */ /* 0x004fca0007ffe0ff */
[----:B------:R2:W-:Y:S01]  /*1fc60*/  STL [R1+0x5c], R2 ;  /* 0x00005c0201007387 */ /* 0x0005e20000100800 */
[----:B------:R-:W-:Y:S05]  /*1fc70*/  BRA.DIV ~URZ, `(.L_x_1714) ;  /* 0x000041627f007947 */ /* 0x000fea000b800000 */
[----:B------:R3:W4:Y:S04]  /*1fc80*/  SHFL.IDX PT, R6, R6, R9, 0x1f ;  /* 0x00001f0906067589 */ /* 0x00072800000e0000 */
[----:B------:R3:W1:Y:S02]  /*1fc90*/  SHFL.IDX PT, R5, R8, R9, 0x1f ;  /* 0x00001f0908057589 */ /* 0x00066400000e0000 */
.L_x_1782:
[----:B------:R-:W-:Y:S01]  /*1fca0*/  ISETP.NE.AND P0, PT, R15, RZ, PT ;  /* 0x000000ff0f00720c */ /* 0x000fe20003f05270 */
[----:B------:R-:W-:-:S12]  /*1fcb0*/  BSSY B0, `(.L_x_1715) ;  /* 0x0000005000007945 */ /* 0x000fd80003800000 */
[----:B------:R-:W-:Y:S05]  /*1fcc0*/  @!P0 BRA `(.L_x_1716) ;  /* 0x0000003000008947 */ /* 0x000fea0003800000 */
[----:B---3--:R-:W-:Y:S01]  /*1fcd0*/  IADD3 R9, R9, -0x1, RZ ;  /* 0xffffffff09097810 */ /* 0x008fe20007ffe0ff */
[----:B------:R-:W-:Y:S05]  /*1fce0*/  BRA.DIV ~URZ, `(.L_x_1717) ;  /* 0x000041c27f007947 */ /* 0x000fea000b800000 */
[----:B------:R3:W2:Y:S02]  /*1fcf0*/  SHFL.IDX PT, R16, R4, R9, 0x1f ;  /* 0x00001f0904107589 */ /* 0x0006a400000e0000 */
.L_x_1716:
[----:B------:R-:W-:Y:S05]  /*1fd00*/  BSYNC B0 ;  /* 0x0000000000007941 */ /* 0x000fea0003800000 */
.L_x_1715:
        /* <DEDUP_REMOVED lines=68> */
.L_x_1719:
        /* <DEDUP_REMOVED lines=68> */
.L_x_1720:
[----:B------:R-:W-:Y:S05]  /*20590*/  BSYNC B0 ;  /* 0x0000000000007941 */ /* 0x000fea0003800000 */
.L_x_1718:
[----:B------:R-:W-:-:S04]  /*205a0*/  LOP3.LUT R3, RZ, R3, RZ, 0x33, !PT ;  /* 0x00000003ff037212 */ /* 0x000fc800078e33ff */
[----:B-1----:R-:W-:-:S05]  /*205b0*/  IADD3 R2, R3, R6, RZ ;  /* 0x0000000603027210 */ /* 0x002fca0007ffe0ff */
[----:B------:R1:W-:Y:S01]  /*205c0*/  STL [R1+0x54], R2 ;  /* 0x0000540201007387 */ /* 0x0003e20000100800 */
[----:B------:R-:W-:Y:S05]  /*205d0*/  BRA `(.L_x_1721) ;  /* 0x0000005000007947 */ /* 0x000fea0003800000 */
.L_x_1709:
[----:B------:R-:W-:Y:S01]  /*205e0*/  MOV R2, c[0x0][0x53c] ;  /* 0x00014f0000027a02 */ /* 0x000fe20000000f00 */
[----:B------:R2:W-:Y:S04]  /*205f0*/  STL [R1+0x50], R10 ;  /* 0x0000500a01007387 */ /* 0x0005e80000100800 */
[----:B------:R2:W-:Y:S04]  /*20600*/  STL [R1+0x54], RZ ;  /* 0x000054ff01007387 */ /* 0x0005e80000100800 */
[----:B------:R2:W-:Y:S04]  /*20610*/  STL [R1+0x58], RZ ;  /* 0x000058ff01007387 */ /* 0x0005e80000100800 */
[----:B------:R2:W-:Y:S02]  /*20620*/  STL [R1+0x5c], R2 ;  /* 0x00005c0201007387 */ /* 0x0005e40000100800 */
.L_x_1721:
[----:B------:R-:W-:Y:S05]  /*20630*/  BSYNC B1 ;  /* 0x0000000000017941 */ /* 0x000fea0003800000 */
.L_x_1707:
        /* <DEDUP_REMOVED lines=9> */
.L_x_1702:
[----:B-1----:R-:W3:Y:S02]  /*206d0*/  LDL R2, [R1+0x5c] ;  /* 0x00005c0001027983 */ /* 0x002ee40000100800 */
[----:B---3--:R-:W-:-:S13]  /*206e0*/  ISETP.GE.AND P0, PT, R2, c[0x0][0x53c], PT ;  /* 0x00014f0002007a0c */ /* 0x008fda0003f06270 */
[----:B--2---:R-:W-:Y:S01]  /*206f0*/  @P0 CALL.REL.NOINC `(.L_x_1722) ;  /* 0x0000001000000944 */ /* 0x004fe20003c00000 */
[----:B------:R-:W-:Y:S05]  /*20700*/  BRA `(.L_x_1723) ;  /* 0xfffe182000007947 */ /* 0x000fea000383ffff */
.L_x_1722:
[----:B------:R-:W-:Y:S05]  /*20710*/  EXIT ;  /* 0x000000000000794d */ /* 0x000fea0003800000 */
.L_x_1503:
[----:B------:R-:W-:Y:S02]  /*20720*/  MOV R3, 0x1 ;  /* 0x0000000100037802 */ /* 0x000fe40000000f00 */
[----:B------:R-:W-:Y:S02]  /*20730*/  MOV R4, 0x20750 ;  /* 0x0002075000047802 */ /* 0x000fe40000000f00 */
[----:B------:R-:W-:Y:S05]  /*20740*/  CALL.REL.NOINC `($__internal_26_$__cuda_sm70_shflsync_up_p) ;  /* 0x0000389000007944 */ /* 0x000fea0003c00000 */
[----:B------:R-:W-:Y:S01]  /*20750*/  MOV R0, R3 ;  /* 0x0000000300007202 */ /* 0x000fe20000000f00 */
[----:B------:R-:W-:Y:S05]  /*20760*/  BRA `(.L_x_1724) ;  /* 0xfffdfcf000007947 */ /* 0x000fea000383ffff */
.L_x_1504:
[----:B------:R-:W-:Y:S02]  /*20770*/  MOV R3, 0x2 ;  /* 0x0000000200037802 */ /* 0x000fe40000000f00 */
[----:B------:R-:W-:Y:S02]  /*20780*/  MOV R4, 0x207a0 ;  /* 0x000207a000047802 */ /* 0x000fe40000000f00 */
[----:B------:R-:W-:Y:S05]  /*20790*/  CALL.REL.NOINC `($__internal_26_$__cuda_sm70_shflsync_up_p) ;  /* 0x0000384000007944 */ /* 0x000fea0003c00000 */
[----:B------:R-:W-:Y:S02]  /*207a0*/  SEL R0, R3, RZ, P4 ;  /* 0x000000ff03007207 */ /* 0x000fe40002000000 */
[----:B------:R-:W-:Y:S02]  /*207b0*/  MOV R3, 0x4 ;  /* 0x0000000400037802 */ /* 0x000fe40000000f00 */
[----:B------:R-:W-:Y:S01]  /*207c0*/  MOV R4, 0x20800 ;  /* 0x0002080000047802 */ /* 0x000fe20000000f00 */
[----:B------:R-:W-:-:S04]  /*207d0*/  IMAD.IADD R0, R2, 0x1, R0 ;  /* 0x0000000102007824 */ /* 0x000fc800078e0200 */
[----:B------:R-:W-:Y:S02]  /*207e0*/  IMAD.MOV.U32 R2, RZ, RZ, R0 ;  /* 0x000000ffff027224 */ /* 0x000fe400078e0000 */
[----:B------:R-:W-:Y:S05]  /*207f0*/  CALL.REL.NOINC `($__internal_26_$__cuda_sm70_shflsync_up_p) ;  /* 0x000037e000007944 */ /* 0x000fea0003c00000 */
[----:B------:R-:W-:Y:S02]  /*20800*/  SEL R3, R3, RZ, P3 ;  /* 0x000000ff03037207 */ /* 0x000fe40001800000 */
[----:B------:R-:W-:-:S03]  /*20810*/  MOV R4, 0x20860 ;  /* 0x0002086000047802 */ /* 0x000fc60000000f00 */
[----:B------:R-:W-:Y:S01]  /*20820*/  IMAD.IADD R0, R0, 0x1, R3 ;  /* 0x0000000100007824 */ /* 0x000fe200078e0203 */
[----:B------:R-:W-:-:S03]  /*20830*/  MOV R3, 0x8 ;  /* 0x0000000800037802 */ /* 0x000fc60000000f00 */
        /* <DEDUP_REMOVED lines=8> */
[----:B------:R-:W-:Y:S01]  /*208c0*/  SEL R3, R3, RZ, P1 ;  /* 0x000000ff03037207 */ /* 0x000fe20000800000 */
[----:B------:R-:W-:Y:S01]  /*208d0*/  IMAD.MOV.U32 R2, RZ, RZ, 0x1f ;  /* 0x0000001fff027424 */ /* 0x000fe200078e00ff */
[----:B------:R-:W-:-:S03]  /*208e0*/  MOV R52, 0x1f ;  /* 0x0000001f00347802 */ /* 0x000fc60000000f00 */
[----:B------:R-:W-:Y:S01]  /*208f0*/  IMAD.IADD R4, R0, 0x1, R3 ;  /* 0x0000000100047824 */ /* 0x000fe200078e0203 */
[----:B------:R-:W-:-:S03]  /*20900*/  MOV R3, 0x20930 ;  /* 0x0002093000037802 */ /* 0x000fc60000000f00 */
[----:B------:R-:W-:Y:S02]  /*20910*/  IMAD.MOV.U32 R53, RZ, RZ, R4 ;  /* 0x000000ffff357224 */ /* 0x000fe400078e0004 */
[----:B------:R-:W-:Y:S05]  /*20920*/  CALL.REL.NOINC `($__internal_25_$__cuda_sm70_shflsync_idx_p) ;  /* 0x0000365000007944 */ /* 0x000fea0003c00000 */
[----:B------:R-:W-:Y:S01]  /*20930*/  MOV R0, R52 ;  /* 0x0000003400007202 */ /* 0x000fe20000000f00 */
[----:B------:R-:W-:Y:S05]  /*20940*/  BRA `(.L_x_1725) ;  /* 0xfffdfc1000007947 */ /* 0x000fea000383ffff */
.L_x_1506:
[----:B------:R-:W-:Y:S02]  /*20950*/  SEL R2, RZ, 0x1, P0 ;  /* 0x00000001ff027807 */ /* 0x000fe40000000000 */
[----:B------:R-:W-:Y:S02]  /*20960*/  MOV R3, 0x20980 ;  /* 0x0002098000037802 */ /* 0x000fe40000000f00 */
[----:B------:R-:W-:Y:S05]  /*20970*/  CALL.REL.NOINC `($__internal_27_$__cuda_sm70_votesync_ballot) ;  /* 0x000036c000007944 */ /* 0x000fea0003c00000 */
[----:B------:R-:W-:Y:S05]  /*20980*/  BRA `(.L_x_1726) ;  /* 0xfffdfc6000007947 */ /* 0x000fea000383ffff */
.L_x_1507:
[----:B------:R-:W-:Y:S01]  /*20990*/  IMAD.MOV.U32 R53, RZ, RZ, R9 ;  /* 0x000000ffff357224 */ /* 0x000fe200078e0009 */
[----:B-1----:R-:W-:Y:S01]  /*209a0*/  MOV R2, R0 ;  /* 0x0000000000027202 */ /* 0x002fe20000000f00 */
[----:B------:R-:W-:Y:S01]  /*209b0*/  IMAD.MOV.U32 R52, RZ, RZ, 0x1f ;  /* 0x0000001fff347424 */ /* 0x000fe200078e00ff */
[----:B------:R-:W-:Y:S02]  /*209c0*/  MOV R3, 0x209e0 ;  /* 0x000209e000037802 */ /* 0x000fe40000000f00 */
[----:B------:R-:W-:Y:S05]  /*209d0*/  CALL.REL.NOINC `($__internal_25_$__cuda_sm70_shflsync_idx_p) ;  /* 0x000035a000007944 */ /* 0x000fea0003c00000 */
[----:B------:R-:W-:Y:S01]  /*209e0*/  IMAD.MOV.U32 R12, RZ, RZ, R52 ;  /* 0x000000ffff0c7224 */ /* 0x000fe200078e0034 */
[----:B------:R-:W-:Y:S01]  /*209f0*/  MOV R53, R8 ;  /* 0x0000000800357202 */ /* 0x000fe20000000f00 */
[----:B------:R-:W-:Y:S01]  /*20a00*/  IMAD.MOV.U32 R5, RZ, RZ, RZ ;  /* 0x000000ffff057224 */ /* 0x000fe200078e00ff */
[----:B------:R-:W-:Y:S01]  /*20a10*/  MOV R2, R0 ;  /* 0x0000000000027202 */ /* 0x000fe20000000f00 */
[----:B------:R-:W-:Y:S01]  /*20a20*/  IMAD.MOV.U32 R52, RZ, RZ, 0x1f ;  /* 0x0000001fff347424 */ /* 0x000fe200078e00ff */
[----:B------:R-:W-:-:S02]  /*20a30*/  MOV R3, 0x20a50 ;  /* 0x00020a5000037802 */ /* 0x000fc40000000f00 */
[----:B------:R-:W-:Y:S05]  /*20a40*/  CALL.REL.NOINC `($__internal_25_$__cuda_sm70_shflsync_idx_p) ;  /* 0x0000353000007944 */ /* 0x000fea0003c00000 */
[----:B------:R-:W-:Y:S01]  /*20a50*/  MOV R9, R52 ;  /* 0x0000003400097202 */ /* 0x000fe20000000f00 */
[----:B------:R-:W-:Y:S05]  /*20a60*/  BRA `(.L_x_1727) ;  /* 0xfffdfbf000007947 */ /* 0x000fea000383ffff */
.L_x_1510:
[----:B------:R-:W-:Y:S01]  /*20a70*/  IMAD.MOV.U32 R53, RZ, RZ, R4 ;  /* 0x000000ffff357224 */ /* 0x000fe200078e0004 */
[----:B-1----:R-:W-:Y:S01]  /*20a80*/  MOV R2, R0 ;  /* 0x0000000000027202 */ /* 0x002fe20000000f00 */
[----:B------:R-:W-:Y:S01]  /*20a90*/  IMAD.MOV.U32 R52, RZ, RZ, 0x1f ;  /* 0x0000001fff347424 */ /* 0x000fe200078e00ff */
[----:B------:R-:W-:-:S02]  /*20aa0*/  MOV R3, 0x20ac0 ;  /* 0x00020ac000037802 */ /* 0x000fc40000000f00 */
[----:B---34-:R-:W-:Y:S05]  /*20ab0*/  CALL.REL.NOINC `($__internal_25_$__cuda_sm70_shflsync_idx_p) ;  /* 0x000034c000007944 */ /* 0x018fea0003c00000 */
[----:B------:R-:W-:Y:S01]  /*20ac0*/  MOV R5, R52 ;  /* 0x0000003400057202 */ /* 0x000fe20000000f00 */
[----:B------:R-:W-:Y:S05]  /*20ad0*/  BRA `(.L_x_1509) ;  /* 0xfffdfbe000007947 */ /* 0x000fea000383ffff */
.L_x_1611:
[----:B------:R-:W-:Y:S01]  /*20ae0*/  IMAD.MOV.U32 R53, RZ, RZ, R2 ;  /* 0x000000ffff357224 */ /* 0x000fe200078e0002 */
[----:B------:R-:W-:Y:S01]  /*20af0*/  MOV R2, 0x3 ;  /* 0x0000000300027802 */ /* 0x000fe20000000f00 */
[----:B------:R-:W-:Y:S01]  /*20b00*/  IMAD.MOV.U32 R52, RZ, RZ, 0x181f ;  /* 0x0000181fff347424 */ /* 0x000fe200078e00ff */
[----:B------:R-:W-:-:S02]  /*20b10*/  MOV R3, 0x20b30 ;  /* 0x00020b3000037802 */ /* 0x000fc40000000f00 */
[----:B---3--:R-:W-:Y:S05]  /*20b20*/  CALL.REL.NOINC `($__internal_25_$__cuda_sm70_shflsync_idx_p) ;  /* 0x0000345000007944 */ /* 0x008fea0003c00000 */
[----:B------:R-:W-:Y:S01]  /*20b30*/  IMAD.MOV.U32 R6, RZ, RZ, R52 ;  /* 0x000000ffff067224 */ /* 0x000fe200078e0034 */
[----:B------:R-:W-:Y:S01]  /*20b40*/  MOV R2, 0x3 ;  /* 0x0000000300027802 */ /* 0x000fe20000000f00 */
[----:B------:R-:W-:Y:S01]  /*20b50*/  IMAD.MOV.U32 R53, RZ, RZ, R5 ;  /* 0x000000ffff357224 */ /* 0x000fe200078e0005 */
[----:B------:R-:W-:-:S02]  /*20b60*/  MOV R52, 0x181f ;  /* 0x0000181f00347802 */ /* 0x000fc40000000f00 */
[----:B------:R-:W-:Y:S02]  /*20b70*/  MOV R3, 0x20b90 ;  /* 0x00020b9000037802 */ /* 0x000fe40000000f00 */
[----:B------:R-:W-:Y:S05]  /*20b80*/  CALL.REL.NOINC `($__internal_25_$__cuda_sm70_shflsync_idx_p) ;  /* 0x000033f000007944 */ /* 0x000fea0003c00000 */
[----:B------:R-:W-:Y:S01]  /*20b90*/  MOV R2, R52 ;  /* 0x0000003400027202 */ /* 0x000fe20000000f00 */
[----:B------:R-:W-:Y:S05]  /*20ba0*/  BRA `(.L_x_1728) ;  /* 0xfffef21000007947 */ /* 0x000fea000383ffff */
.L_x_1614:
[----:B------:R-:W-:Y:S01]  /*20bb0*/  IMAD.MOV.U32 R53, RZ, RZ, R4 ;  /* 0x000000ffff357224 */ /* 0x000fe200078e0004 */
[----:B------:R-:W-:Y:S01]  /*20bc0*/  MOV R2, RZ ;  /* 0x000000ff00027202 */ /* 0x000fe20000000f00 */
[----:B------:R-:W-:Y:S01]  /*20bd0*/  IMAD.MOV.U32 R52, RZ, RZ, 0x181f ;  /* 0x0000181fff347424 */ /* 0x000fe200078e00ff */
[----:B------:R-:W-:Y:S02]  /*20be0*/  MOV R3, 0x20c00 ;  /* 0x00020c0000037802 */ /* 0x000fe40000000f00 */
[----:B------:R-:W-:Y:S05]  /*20bf0*/  CALL.REL.NOINC `($__internal_25_$__cuda_sm70_shflsync_idx_p) ;  /* 0x0000338000007944 */ /* 0x000fea0003c00000 */
[----:B------:R-:W-:Y:S01]  /*20c00*/  MOV R6, R52 ;  /* 0x0000003400067202 */ /* 0x000fe20000000f00 */
[----:B------:R-:W-:Y:S05]  /*20c10*/  BRA `(.L_x_1729) ;  /* 0xffff06a000007947 */ /* 0x000fea000383ffff */
.L_x_1615:
[----:B------:R-:W-:Y:S01]  /*20c20*/  IMAD.MOV.U32 R53, RZ, RZ, R5 ;  /* 0x000000ffff357224 */ /* 0x000fe200078e0005 */
[----:B------:R-:W-:Y:S01]  /*20c30*/  MOV R2, RZ ;  /* 0x000000ff00027202 */ /* 0x000fe20000000f00 */
[----:B------:R-:W-:Y:S01]  /*20c40*/  IMAD.MOV.U32 R52, RZ, RZ, 0x181f ;  /* 0x0000181fff347424 */ /* 0x000fe200078e00ff */
[----:B------:R-:W-:Y:S02]  /*20c50*/  MOV R3, 0x20c70 ;  /* 0x00020c7000037802 */ /* 0x000fe40000000f00 */
[----:B-12---:R-:W-:Y:S05]  /*20c60*/  CALL.REL.NOINC `($__internal_25_$__cuda_sm70_shflsync_idx_p) ;  /* 0x0000331000007944 */ /* 0x006fea0003c00000 */
[----:B------:R-:W-:Y:S01]  /*20c70*/  MOV R2, R52 ;  /* 0x0000003400027202 */ /* 0x000fe20000000f00 */
[----:B------:R-:W-:Y:S05]  /*20c80*/  BRA `(.L_x_1730) ;  /* 0xffff065000007947 */ /* 0x000fea000383ffff */
.L_x_1618:
[----:B------:R-:W-:Y:S01]  /*20c90*/  IMAD.MOV.U32 R53, RZ, RZ, R4 ;  /* 0x000000ffff357224 */ /* 0x000fe200078e0004 */
[----:B--2-4-:R-:W-:Y:S01]  /*20ca0*/  MOV R2, 0x1 ;  /* 0x0000000100027802 */ /* 0x014fe20000000f00 */
[----:B------:R-:W-:Y:S01]  /*20cb0*/  IMAD.MOV.U32 R52, RZ, RZ, 0x181f ;  /* 0x0000181fff347424 */ /* 0x000fe200078e00ff */
[----:B------:R-:W-:-:S02]  /*20cc0*/  MOV R3, 0x20ce0 ;  /* 0x00020ce000037802 */ /* 0x000fc40000000f00 */
[----:B-1-3--:R-:W-:Y:S05]  /*20cd0*/  CALL.REL.NOINC `($__internal_25_$__cuda_sm70_shflsync_idx_p) ;  /* 0x000032a000007944 */ /* 0x00afea0003c00000 */
        /* <DEDUP_REMOVED lines=8> */
.L_x_1621:
[----:B------:R-:W-:Y:S01]  /*20d60*/  IMAD.MOV.U32 R53, RZ, RZ, R4 ;  /* 0x000000ffff357224 */ /* 0x000fe200078e0004 */
[----:B-1--4-:R-:W-:Y:S01]  /*20d70*/  MOV R2, 0x2 ;  /* 0x0000000200027802 */ /* 0x012fe20000000f00 */
[----:B------:R-:W-:Y:S01]  /*20d80*/  IMAD.MOV.U32 R52, RZ, RZ, 0x181f ;  /* 0x0000181fff347424 */ /* 0x000fe200078e00ff */
[----:B------:R-:W-:Y:S02]  /*20d90*/  MOV R3, 0x20db0 ;  /* 0x00020db000037802 */ /* 0x000fe40000000f00 */
[----:B--23--:R-:W-:Y:S05]  /*20da0*/  CALL.REL.NOINC `($__internal_25_$__cuda_sm70_shflsync_idx_p) ;  /* 0x000031d000007944 */ /* 0x00cfea0003c00000 */
[----:B------:R-:W-:Y:S01]  /*20db0*/  MOV R6, R52 ;  /* 0x0000003400067202 */ /* 0x000fe20000000f00 */
[----:B------:R-:W-:Y:S05]  /*20dc0*/  BRA `(.L_x_1732) ;  /* 0xffff074000007947 */ /* 0x000fea000383ffff */
.L_x_1622:
[----:B------:R-:W-:Y:S01]  /*20dd0*/  IMAD.MOV.U32 R53, RZ, RZ, R5 ;  /* 0x000000ffff357224 */ /* 0x000fe200078e0005 */
[----:B----4-:R-:W-:Y:S01]  /*20de0*/  MOV R2, 0x2 ;  /* 0x0000000200027802 */ /* 0x010fe20000000f00 */
[----:B------:R-:W-:Y:S01]  /*20df0*/  IMAD.MOV.U32 R52, RZ, RZ, 0x181f ;  /* 0x0000181fff347424 */ /* 0x000fe200078e00ff */
[----:B------:R-:W-:Y:S02]  /*20e00*/  MOV R3, 0x20e20 ;  /* 0x00020e2000037802 */ /* 0x000fe40000000f00 */
[----:B-123--:R-:W-:Y:S05]  /*20e10*/  CALL.REL.NOINC `($__internal_25_$__cuda_sm70_shflsync_idx_p) ;  /* 0x0000316000007944 */ /* 0x00efea0003c00000 */
[----:B------:R-:W-:Y:S01]  /*20e20*/  MOV R2, R52 ;  /* 0x0000003400027202 */ /* 0x000fe20000000f00 */
[----:B------:R-:W-:Y:S05]  /*20e30*/  BRA `(.L_x_1733) ;  /* 0xffff06f000007947 */ /* 0x000fea000383ffff */
.L_x_1625:
[----:B------:R-:W-:Y:S01]  /*20e40*/  IMAD.MOV.U32 R53, RZ, RZ, R4 ;  /* 0x000000ffff357224 */ /* 0x000fe200078e0004 */
[----:B-1----:R-:W-:Y:S01]  /*20e50*/  MOV R2, 0x3 ;  /* 0x0000000300027802 */ /* 0x002fe20000000f00 */
[----:B------:R-:W-:Y:S01]  /*20e60*/  IMAD.MOV.U32 R52, RZ, RZ, 0x181f ;  /* 0x0000181fff347424 */ /* 0x000fe200078e00ff */
[----:B------:R-:W-:-:S02]  /*20e70*/  MOV R3, 0x20e90 ;  /* 0x00020e9000037802 */ /* 0x000fc40000000f00 */
[----:B--234-:R-:W-:Y:S05]  /*20e80*/  CALL.REL.NOINC `($__internal_25_$__cuda_sm70_shflsync_idx_p) ;  /* 0x000030f000007944 */ /* 0x01cfea0003c00000 */
        /* <DEDUP_REMOVED lines=8> */
.L_x_1626:
[----:B------:R-:W-:Y:S01]  /*20f10*/  IMAD.MOV.U32 R53, RZ, RZ, R4 ;  /* 0x000000ffff357224 */ /* 0x000fe200078e0004 */
[----:B------:R-:W-:Y:S01]  /*20f20*/  MOV R2, RZ ;  /* 0x000000ff00027202 */ /* 0x000fe20000000f00 */
[----:B------:R-:W-:Y:S01]  /*20f30*/  IMAD.MOV.U32 R52, RZ, RZ, 0x1c1f ;  /* 0x00001c1fff347424 */ /* 0x000fe200078e00ff */
[----:B------:R-:W-:Y:S02]  /*20f40*/  MOV R3, 0x20f60 ;  /* 0x00020f6000037802 */ /* 0x000fe40000000f00 */
[----:B------:R-:W-:Y:S05]  /*20f50*/  CALL.REL.NOINC `($__internal_25_$__cuda_sm70_shflsync_idx_p) ;  /* 0x0000302000007944 */ /* 0x000fea0003c00000 */
[----:B------:R-:W-:Y:S01]  /*20f60*/  MOV R2, R52 ;  /* 0x0000003400027202 */ /* 0x000fe20000000f00 */
[----:B------:R-:W-:Y:S05]  /*20f70*/  BRA `(.L_x_1735) ;  /* 0xffff08b000007947 */ /* 0x000fea000383ffff */
.L_x_1627:
[----:B------:R-:W-:Y:S01]  /*20f80*/  IMAD.MOV.U32 R53, RZ, RZ, R4 ;  /* 0x000000ffff357224 */ /* 0x000fe200078e0004 */
[----:B------:R-:W-:Y:S01]  /*20f90*/  MOV R2, 0x1 ;  /* 0x0000000100027802 */ /* 0x000fe20000000f00 */
[----:B------:R-:W-:Y:S01]  /*20fa0*/  IMAD.MOV.U32 R52, RZ, RZ, 0x1c1f ;  /* 0x00001c1fff347424 */ /* 0x000fe200078e00ff */
[----:B------:R-:W-:Y:S02]  /*20fb0*/  MOV R3, 0x20fd0 ;  /* 0x00020fd000037802 */ /* 0x000fe40000000f00 */
[----:B-1----:R-:W-:Y:S05]  /*20fc0*/  CALL.REL.NOINC `($__internal_25_$__cuda_sm70_shflsync_idx_p) ;  /* 0x00002fb000007944 */ /* 0x002fea0003c00000 */
        /* <DEDUP_REMOVED lines=21> */
[C---:B------:R-:W-:Y:S02]  /*21120*/  ISETP.GT.AND P2, PT, R6.reuse, 0x18, PT ;  /* 0x000000180600780c */ /* 0x040fe40003f44270 */
        /* <DEDUP_REMOVED lines=88> */
[----:B------:R-:W-:-:S02]  /*216b0*/  FSEL R45, R31, -INF , P0 ;  /* 0xff8000001f2d7808 */ /* 0x000fc40000000000 */
[----:B------:R-:W-:Y:S01]  /*216c0*/  FMNMX.FTZ R5, R46, R5, !PT ;  /* 0x000000052e057209 */ /* 0x000fe20007810000 */
[----:B------:R-:W-:Y:S01]  /*216d0*/  IMAD.MOV.U32 R4, RZ, RZ, R6 ;  /* 0x000000ffff047224 */ /* 0x000fe200078e0006 */
[----:B------:R-:W-:Y:S02]  /*216e0*/  MOV R2, 0x21710 ;  /* 0x0002171000027802 */ /* 0x000fe40000000f00 */
[----:B------:R-:W-:Y:S02]  /*216f0*/  FMNMX.FTZ R5, R45, R5, !PT ;  /* 0x000000052d057209 */ /* 0x000fe40007810000 */
[----:B------:R-:W-:Y:S05]  /*21700*/  CALL.REL.NOINC `($__internal_24_$__cuda_sm70_shflsync_bfly_p) ;  /* 0x0000281000007944 */ /* 0x000fea0003c00000 */
[----:B------:R-:W-:Y:S01]  /*21710*/  FMNMX.FTZ R6, R6, R225, !PT ;  /* 0x000000e106067209 */ /* 0x000fe20007810000 */
[----:B------:R-:W-:Y:S01]  /*21720*/  IMAD.MOV.U32 R3, RZ, RZ, 0x1 ;  /* 0x00000001ff037424 */ /* 0x000fe200078e00ff */
[----:B------:R-:W-:-:S03]  /*21730*/  MOV R2, 0x21760 ;  /* 0x0002176000027802 */ /* 0x000fc60000000f00 */
[----:B------:R-:W-:Y:S02]  /*21740*/  IMAD.MOV.U32 R4, RZ, RZ, R6 ;  /* 0x000000ffff047224 */ /* 0x000fe400078e0006 */
[----:B------:R-:W-:Y:S05]  /*21750*/  CALL.REL.NOINC `($__internal_24_$__cuda_sm70_shflsync_bfly_p) ;  /* 0x000027c000007944 */ /* 0x000fea0003c00000 */
[----:B------:R-:W-:Y:S01]  /*21760*/  FMNMX.FTZ R6, R6, R225, !PT ;  /* 0x000000e106067209 */ /* 0x000fe20007810000 */
[----:B------:R-:W-:Y:S01]  /*21770*/  IMAD.MOV.U32 R4, RZ, RZ, R5 ;  /* 0x000000ffff047224 */ /* 0x000fe200078e0005 */
[----:B------:R-:W-:Y:S01]  /*21780*/  MOV R2, 0x217b0 ;  /* 0x000217b000027802 */ /* 0x000fe20000000f00 */
[----:B------:R-:W-:Y:S02]  /*21790*/  IMAD.MOV.U32 R3, RZ, RZ, 0x2 ;  /* 0x00000002ff037424 */ /* 0x000fe400078e00ff */
[----:B------:R-:W-:Y:S05]  /*217a0*/  CALL.REL.NOINC `($__internal_24_$__cuda_sm70_shflsync_bfly_p) ;  /* 0x0000277000007944 */ /* 0x000fea0003c00000 */
[----:B------:R-:W-:Y:S01]  /*217b0*/  FMNMX.FTZ R5, R5, R225, !PT ;  /* 0x000000e105057209 */ /* 0x000fe20007810000 */
[----:B------:R-:W-:Y:S01]  /*217c0*/  IMAD.MOV.U32 R3, RZ, RZ, 0x1 ;  /* 0x00000001ff037424 */ /* 0x000fe200078e00ff */
[----:B------:R-:W-:-:S03]  /*217d0*/  MOV R2, 0x21800 ;  /* 0x0002180000027802 */ /* 0x000fc60000000f00 */
[----:B------:R-:W-:Y:S02]  /*217e0*/  IMAD.MOV.U32 R4, RZ, RZ, R5 ;  /* 0x000000ffff047224 */ /* 0x000fe400078e0005 */
[----:B------:R-:W-:Y:S05]  /*217f0*/  CALL.REL.NOINC `($__internal_24_$__cuda_sm70_shflsync_bfly_p) ;  /* 0x0000272000007944 */ /* 0x000fea0003c00000 */
[----:B------:R-:W-:Y:S01]  /*21800*/  MOV R4, R225 ;  /* 0x000000e100047202 */ /* 0x000fe20000000f00 */
[----:B------:R-:W-:Y:S05]  /*21810*/  BRA `(.L_x_1736) ;  /* 0xffff0b4000007947 */ /* 0x000fea000383ffff */
.L_x_1631:
[----:B------:R-:W-:Y:S01]  /*21820*/  MOV R2, RZ ;  /* 0x000000ff00027202 */ /* 0x000fe20000000f00 */
[----:B------:R-:W-:Y:S01]  /*21830*/  IMAD.MOV.U32 R53, RZ, RZ, R6 ;  /* 0x000000ffff357224 */ /* 0x000fe200078e0006 */
[----:B------:R-:W-:Y:S01]  /*21840*/  MOV R3, 0x21870 ;  /* 0x0002187000037802 */ /* 0x000fe20000000f00 */
[----:B------:R-:W-:Y:S02]  /*21850*/  IMAD.MOV.U32 R52, RZ, RZ, 0x181f ;  /* 0x0000181fff347424 */ /* 0x000fe400078e00ff */
[----:B------:R-:W-:Y:S05]  /*21860*/  CALL.REL.NOINC `($__internal_25_$__cuda_sm70_shflsync_idx_p) ;  /* 0x0000271000007944 */ /* 0x000fea0003c00000 */
[----:B------:R-:W-:Y:S01]  /*21870*/  MOV R9, R52 ;  /* 0x0000003400097202 */ /* 0x000fe20000000f00 */
[----:B------:R-:W-:-:S05]  /*21880*/  BRA `(.L_x_1737) ;  /* 0xffff264000007947 */ /* 0x000fca000383ffff */
.L_x_1632:
[----:B------:R-:W-:Y:S01]  /*21890*/  MOV R2, RZ ;  /* 0x000000ff00027202 */ /* 0x000fe20000000f00 */
[----:B------:R-:W-:Y:S01]  /*218a0*/  IMAD.MOV.U32 R53, RZ, RZ, R8 ;  /* 0x000000ffff357224 */ /* 0x000fe200078e0008 */
[----:B------:R-:W-:Y:S01]  /*218b0*/  MOV R3, 0x218e0 ;  /* 0x000218e000037802 */ /* 0x000fe20000000f00 */
[----:B------:R-:W-:Y:S02]  /*218c0*/  IMAD.MOV.U32 R52, RZ, RZ, 0x181f ;  /* 0x0000181fff347424 */ /* 0x000fe400078e00ff */
[----:B-12---:R-:W-:Y:S05]  /*218d0*/  CALL.REL.NOINC `($__internal_25_$__cuda_sm70_shflsync_idx_p) ;  /* 0x000026a000007944 */ /* 0x006fea0003c00000 */
        /* <DEDUP_REMOVED lines=17> */
[----:B------:R-:W-:Y:S05]  /*219f0*/  CALL.REL.NOINC `($__internal_25_$__cuda_sm70_shflsync_idx_p) ;  /* 0x0000258000007944 */ /* 0x000fea0003c00000 */
[----:B------:R-:W-:Y:S01]  /*21a00*/  MOV R2, 0x1 ;  /* 0x0000000100027802 */ /* 0x000fe20000000f00 */
[----:B------:R-:W-:Y:S01]  /*21a10*/  IMAD.MOV.U32 R9, RZ, RZ, R52 ;  /* 0x000000ffff097224 */ /* 0x000fe200078e0034 */
[----:B------:R-:W-:Y:S01]  /*21a20*/  MOV R52, 0x181f ;  /* 0x0000181f00347802 */ /* 0x000fe20000000f00 */
[----:B------:R-:W-:Y:S01]  /*21a30*/  IMAD.MOV.U32 R53, RZ, RZ, R8 ;  /* 0x000000ffff357224 */ /* 0x000fe200078e0008 */
[----:B------:R-:W-:Y:S02]  /*21a40*/  MOV R3, 0x21a60 ;  /* 0x00021a6000037802 */ /* 0x000fe40000000f00 */
[----:B------:R-:W-:Y:S05]  /*21a50*/  CALL.REL.NOINC `($__internal_25_$__cuda_sm70_shflsync_idx_p) ;  /* 0x0000252000007944 */ /* 0x000fea0003c00000 */
        /* <DEDUP_REMOVED lines=19> */
[----:B------:R-:W-:Y:S05]  /*21b90*/  CALL.REL.NOINC `($__internal_25_$__cuda_sm70_shflsync_idx_p) ;  /* 0x000023e000007944 */ /* 0x000fea0003c00000 */
[----:B------:R-:W-:Y:S01]  /*21ba0*/  MOV R2, 0x2 ;  /* 0x0000000200027802 */ /* 0x000fe20000000f00 */
[----:B------:R-:W-:Y:S01]  /*21bb0*/  IMAD.MOV.U32 R10, RZ, RZ, R52 ;  /* 0x000000ffff0a7224 */ /* 0x000fe200078e0034 */
[----:B------:R-:W-:Y:S01]  /*21bc0*/  MOV R52, 0x181f ;  /* 0x0000181f00347802 */ /* 0x000fe20000000f00 */
[----:B------:R-:W-:Y:S01]  /*21bd0*/  IMAD.MOV.U32 R53, RZ, RZ, R8 ;  /* 0x000000ffff357224 */ /* 0x000fe200078e0008 */
[----:B------:R-:W-:Y:S02]  /*21be0*/  MOV R3, 0x21c00 ;  /* 0x00021c0000037802 */ /* 0x000fe40000000f00 */
[----:B------:R-:W-:Y:S05]  /*21bf0*/  CALL.REL.NOINC `($__internal_25_$__cuda_sm70_shflsync_idx_p) ;  /* 0x0000238000007944 */ /* 0x000fea0003c00000 */
[----:B------:R-:W-:Y:S01]  /*21c00*/  MOV R9, R52 ;  /* 0x0000003400097202 */ /* 0x000fe20000000f00 */
[----:B------:R-:W-:-:S05]  /*21c10*/  BRA `(.L_x_1738) ;  /* 0xffff242000007947 */ /* 0x000fca000383ffff */
.L_x_1633:
[----:B--2---:R-:W-:Y:S01]  /*21c20*/  MOV R2, 0x3 ;  /* 0x0000000300027802 */ /* 0x004fe20000000f00 */
[----:B------:R-:W-:Y:S01]  /*21c30*/  IMAD.MOV.U32 R53, RZ, RZ, R6 ;  /* 0x000000ffff357224 */ /* 0x000fe200078e0006 */
[----:B------:R-:W-:Y:S01]  /*21c40*/  MOV R3, 0x21c70 ;  /* 0x00021c7000037802 */ /* 0x000fe20000000f00 */
[----:B------:R-:W-:Y:S02]  /*21c50*/  IMAD.MOV.U32 R52, RZ, RZ, 0x181f ;  /* 0x0000181fff347424 */ /* 0x000fe400078e00ff */
[----:B-1----:R-:W-:Y:S05]  /*21c60*/  CALL.REL.NOINC `($__internal_25_$__cuda_sm70_shflsync_idx_p) ;  /* 0x0000231000007944 */ /* 0x002fea0003c00000 */
        /* <DEDUP_REMOVED lines=8> */
.L_x_1636:
[----:B------:R-:W-:Y:S01]  /*21cf0*/  MOV R2, RZ ;  /* 0x000000ff00027202 */ /* 0x000fe20000000f00 */
[----:B------:R-:W-:Y:S01]  /*21d00*/  IMAD.MOV.U32 R53, RZ, RZ, R4 ;  /* 0x000000ffff357224 */ /* 0x000fe200078e0004 */
[----:B------:R-:W-:Y:S01]  /*21d10*/  MOV R3, 0x21d40 ;  /* 0x00021d4000037802 */ /* 0x000fe20000000f00 */
[----:B------:R-:W-:Y:S02]  /*21d20*/  IMAD.MOV.U32 R52, RZ, RZ, 0x181f ;  /* 0x0000181fff347424 */ /* 0x000fe400078e00ff */
[----:B------:R-:W-:Y:S05]  /*21d30*/  CALL.REL.NOINC `($__internal_25_$__cuda_sm70_shflsync_idx_p) ;  /* 0x0000224000007944 */ /* 0x000fea0003c00000 */
[----:B------:R-:W-:Y:S01]  /*21d40*/  MOV R6, R52 ;  /* 0x0000003400067202 */ /* 0x000fe20000000f00 */
[----:B------:R-:W-:-:S05]  /*21d50*/  BRA `(.L_x_1740) ;  /* 0xffff389000007947 */ /* 0x000fca000383ffff */
.L_x_1637:
[----:B------:R-:W-:Y:S01]  /*21d60*/  MOV R2, RZ ;  /* 0x000000ff00027202 */ /* 0x000fe20000000f00 */
[----:B------:R-:W-:Y:S01]  /*21d70*/  IMAD.MOV.U32 R53, RZ, RZ, R5 ;  /* 0x000000ffff357224 */ /* 0x000fe200078e0005 */
[----:B------:R-:W-:Y:S01]  /*21d80*/  MOV R3, 0x21db0 ;  /* 0x00021db000037802 */ /* 0x000fe20000000f00 */
[----:B------:R-:W-:Y:S02]  /*21d90*/  IMAD.MOV.U32 R52, RZ, RZ, 0x181f ;  /* 0x0000181fff347424 */ /* 0x000fe400078e00ff */
[----:B-12---:R-:W-:Y:S05]  /*21da0*/  CALL.REL.NOINC `($__internal_25_$__cuda_sm70_shflsync_idx_p) ;  /* 0x000021d000007944 */ /* 0x006fea0003c00000 */
[----:B------:R-:W-:Y:S01]  /*21db0*/  MOV R2, R52 ;  /* 0x0000003400027202 */ /* 0x000fe20000000f00 */
[----:B------:R-:W-:-:S05]  /*21dc0*/  BRA `(.L_x_1741) ;  /* 0xffff384000007947 */ /* 0x000fca000383ffff */
.L_x_1638:
[----:B--2---:R-:W-:Y:S01]  /*21dd0*/  MOV R2, 0x1 ;  /* 0x0000000100027802 */ /* 0x004fe20000000f00 */
[----:B------:R-:W-:Y:S01]  /*21de0*/  IMAD.MOV.U32 R53, RZ, RZ, R4 ;  /* 0x000000ffff357224 */ /* 0x000fe200078e0004 */
[----:B------:R-:W-:Y:S01]  /*21df0*/  MOV R3, 0x21e20 ;  /* 0x00021e2000037802 */ /* 0x000fe20000000f00 */
[----:B------:R-:W-:Y:S02]  /*21e00*/  IMAD.MOV.U32 R52, RZ, RZ, 0x181f ;  /* 0x0000181fff347424 */ /* 0x000fe400078e00ff */
[----:B-1-3--:R-:W-:Y:S05]  /*21e10*/  CALL.REL.NOINC `($__internal_25_$__cuda_sm70_shflsync_idx_p) ;  /* 0x0000216000007944 */ /* 0x00afea0003c00000 */
        /* <DEDUP_REMOVED lines=8> */
.L_x_1639:
[----:B-1----:R-:W-:Y:S01]  /*21ea0*/  MOV R2, 0x2 ;  /* 0x0000000200027802 */ /* 0x002fe20000000f00 */
[----:B------:R-:W-:Y:S01]  /*21eb0*/  IMAD.MOV.U32 R53, RZ, RZ, R4 ;  /* 0x000000ffff357224 */ /* 0x000fe200078e0004 */
[----:B------:R-:W-:Y:S01]  /*21ec0*/  MOV R3, 0x21ef0 ;  /* 0x00021ef000037802 */ /* 0x000fe20000000f00 */
[----:B------:R-:W-:Y:S02]  /*21ed0*/  IMAD.MOV.U32 R52, RZ, RZ, 0x181f ;  /* 0x0000181fff347424 */ /* 0x000fe400078e00ff */
[----:B---34-:R-:W-:Y:S05]  /*21ee0*/  CALL.REL.NOINC `($__internal_25_$__cuda_sm70_shflsync_idx_p) ;  /* 0x0000209000007944 */ /* 0x018fea0003c00000 */
[----:B------:R-:W-:Y:S01]  /*21ef0*/  MOV R6, R52 ;  /* 0x0000003400067202 */ /* 0x000fe20000000f00 */
[----:B------:R-:W-:-:S05]  /*21f00*/  BRA `(.L_x_1743) ;  /* 0xffff38f000007947 */ /* 0x000fca000383ffff */
.L_x_1640:
[----:B-1----:R-:W-:Y:S01]  /*21f10*/  MOV R2, 0x2 ;  /* 0x0000000200027802 */ /* 0x002fe20000000f00 */
[----:B------:R-:W-:Y:S01]  /*21f20*/  IMAD.MOV.U32 R53, RZ, RZ, R5 ;  /* 0x000000ffff357224 */ /* 0x000fe200078e0005 */
[----:B------:R-:W-:Y:S01]  /*21f30*/  MOV R3, 0x21f60 ;  /* 0x00021f6000037802 */ /* 0x000fe20000000f00 */
[----:B------:R-:W-:Y:S02]  /*21f40*/  IMAD.MOV.U32 R52, RZ, RZ, 0x181f ;  /* 0x0000181fff347424 */ /* 0x000fe400078e00ff */
[----:B--234-:R-:W-:Y:S05]  /*21f50*/  CALL.REL.NOINC `($__internal_25_$__cuda_sm70_shflsync_idx_p) ;  /* 0x0000202000007944 */ /* 0x01cfea0003c00000 */
[----:B------:R-:W-:Y:S01]  /*21f60*/  MOV R2, R52 ;  /* 0x0000003400027202 */ /* 0x000fe20000000f00 */
[----:B------:R-:W-:-:S05]  /*21f70*/  BRA `(.L_x_1744) ;  /* 0xffff38a000007947 */ /* 0x000fca000383ffff */
.L_x_1641:
[----:B--2---:R-:W-:Y:S01]  /*21f80*/  MOV R2, 0x3 ;  /* 0x0000000300027802 */ /* 0x004fe20000000f00 */
[----:B------:R-:W-:Y:S01]  /*21f90*/  IMAD.MOV.U32 R53, RZ, RZ, R4 ;  /* 0x000000ffff357224 */ /* 0x000fe200078e0004 */
[----:B------:R-:W-:Y:S01]  /*21fa0*/  MOV R3, 0x21fd0 ;  /* 0x00021fd000037802 */ /* 0x000fe20000000f00 */
[----:B------:R-:W-:Y:S02]  /*21fb0*/  IMAD.MOV.U32 R52, RZ, RZ, 0x181f ;  /* 0x0000181fff347424 */ /* 0x000fe400078e00ff */
[----:B-1-34-:R-:W-:Y:S05]  /*21fc0*/  CALL.REL.NOINC `($__internal_25_$__cuda_sm70_shflsync_idx_p) ;  /* 0x00001fb000007944 */ /* 0x01afea0003c00000 */
        /* <DEDUP_REMOVED lines=8> */
.L_x_1642:
[----:B------:R-:W-:Y:S01]  /*22050*/  MOV R2, RZ ;  /* 0x000000ff00027202 */ /* 0x000fe20000000f00 */
[----:B------:R-:W-:Y:S01]  /*22060*/  IMAD.MOV.U32 R53, RZ, RZ, R4 ;  /* 0x000000ffff357224 */ /* 0x000fe200078e0004 */
[----:B------:R-:W-:Y:S01]  /*22070*/  MOV R3, 0x220a0 ;  /* 0x000220a000037802 */ /* 0x000fe20000000f00 */
[----:B------:R-:W-:Y:S02]  /*22080*/  IMAD.MOV.U32 R52, RZ, RZ, 0x1c1f ;  /* 0x00001c1fff347424 */ /* 0x000fe400078e00ff */
[----:B------:R-:W-:Y:S05]  /*22090*/  CALL.REL.NOINC `($__internal_25_$__cuda_sm70_shflsync_idx_p) ;  /* 0x00001ee000007944 */ /* 0x000fea0003c00000 */
[----:B------:R-:W-:Y:S01]  /*220a0*/  MOV R2, R52 ;  /* 0x0000003400027202 */ /* 0x000fe20000000f00 */
[----:B------:R-:W-:-:S05]  /*220b0*/  BRA `(.L_x_1746) ;  /* 0xffff3a4000007947 */ /* 0x000fca000383ffff */
.L_x_1643:
[----:B------:R-:W-:Y:S01]  /*220c0*/  MOV R2, 0x1 ;  /* 0x0000000100027802 */ /* 0x000fe20000000f00 */
[----:B------:R-:W-:Y:S01]  /*220d0*/  IMAD.MOV.U32 R53, RZ, RZ, R4 ;  /* 0x000000ffff357224 */ /* 0x000fe200078e0004 */
[----:B------:R-:W-:Y:S01]  /*220e0*/  MOV R3, 0x22110 ;  /* 0x0002211000037802 */ /* 0x000fe20000000f00 */
[----:B------:R-:W-:Y:S02]  /*220f0*/  IMAD.MOV.U32 R52, RZ, RZ, 0x1c1f ;  /* 0x00001c1fff347424 */ /* 0x000fe400078e00ff */
[----:B-1----:R-:W-:Y:S05]  /*22100*/  CALL.REL.NOINC `($__internal_25_$__cuda_sm70_shflsync_idx_p) ;  /* 0x00001e7000007944 */ /* 0x002fea0003c00000 */
[----:B------:R-:W-:Y:S01]  /*22110*/  FMNMX.FTZ R2, R8, R15, !PT ;  /* 0x0000000f08027209 */ /* 0x000fe20007810000 */
[----:B------:R-:W-:Y:S03]  /*22120*/  IMAD.IADD R5, R5, 0x1, R52 ;  /* 0x0000000105057824 */ /* 0x000fe600078e0234 */
[----:B------:R-:W-:Y:S02]  /*22130*/  FMNMX.FTZ R2, R44, R2, !PT ;  /* 0x000000022c027209 */ /* 0x000fe40007810000 */
[C---:B------:R-:W-:Y:S02]  /*22140*/  ISETP.GT.AND P0, PT, R5.reuse, RZ, PT ;  /* 0x000000ff0500720c */ /* 0x040fe40003f04270 */
[----:B------:R-:W-:Y:S02]  /*22150*/  ISETP.GT.AND P1, PT, R5, 0x1, PT ;  /* 0x000000010500780c */ /* 0x000fe40003f24270 */
[----:B------:R-:W-:Y:S02]  /*22160*/  FSEL R9, R235, -INF , P0 ;  /* 0xff800000eb097808 */ /* 0x000fe40000000000 */
[----:B------:R-:W-:Y:S02]  /*22170*/  ISETP.GT.AND P2, PT, R5, 0x8, PT ;  /* 0x000000080500780c */ /* 0x000fe40003f44270 */
[----:B------:R-:W-:Y:S02]  /*22180*/  FSEL R67, R234, -INF , P1 ;  /* 0xff800000ea437808 */ /* 0x000fe40000800000 */
[----:B------:R-:W-:Y:S02]  /*22190*/  FMNMX.FTZ R3, R9, R80, !PT ;  /* 0x0000005009037209 */ /* 0x000fe40007810000 */
[----:B------:R-:W-:Y:S02]  /*221a0*/  ISETP.GT.AND P3, PT, R5, 0x9, PT ;  /* 0x000000090500780c */ /* 0x000fe40003f64270 */
[----:B------:R-:W-:Y:S02]  /*221b0*/  FSEL R66, R228, -INF , P2 ;  /* 0xff800000e4427808 */ /* 0x000fe40001000000 */
[----:B------:R-:W-:Y:S02]  /*221c0*/  FMNMX.FTZ R3, R67, R3, !PT ;  /* 0x0000000343037209 */ /* 0x000fe40007810000 */
[----:B------:R-:W-:Y:S02]  /*221d0*/  ISETP.GT.AND P0, PT, R5, 0x10, PT ;  /* 0x000000100500780c */ /* 0x000fe40003f04270 */
[----:B------:R-:W-:Y:S02]  /*221e0*/  FSEL R65, R225, -INF , P3 ;  /* 0xff800000e1417808 */ /* 0x000fe40001800000 */
[----:B------:R-:W-:Y:S02]  /*221f0*/  FMNMX.FTZ R2, R43, R2, !PT ;  /* 0x000000022b027209 */ /* 0x000fe40007810000 */
        /* <DEDUP_REMOVED lines=81> */
[C---:B------:R-:W-:Y:S02]  /*22710*/  ISETP.GT.AND P2, PT, R5.reuse, 0x61, PT ;  /* 0x000000610500780c */ /* 0x040fe40003f44270 */
[C---:B------:R-:W-:Y:S02]  /*22720*/  ISETP.GT.AND P1, PT, R5.reuse, 0x68, PT ;  /* 0x000000680500780c */ /* 0x040fe40003f24270 */
[----:B------:R-:W-:Y:S02]  /*22730*/  ISETP.GT.AND P0, PT, R5, 0x69, PT ;  /* 0x000000690500780c */ /* 0x000fe40003f04270 */
[----:B------:R-:W-:Y:S02]  /*22740*/  FMNMX.FTZ R2, R22, R2, !PT ;  /* 0x0000000216027209 */ /* 0x000fe40007810000 */
[----:B------:R-:W-:Y:S02]  /*22750*/  FSEL R17, R153, -INF , P3 ;  /* 0xff80000099117808 */ /* 0x000fe40001800000 */
[----:B------:R-:W-:Y:S01]  /*22760*/  FMNMX.FTZ R5, R45, R3, !PT ;  /* 0x000000032d057209 */ /* 0x000fe20007810000 */
[----:B------:R-:W-:Y:S01]  /*22770*/  IMAD.MOV.U32 R3, RZ, RZ, 0x2 ;  /* 0x00000002ff037424 */ /* 0x000fe200078e00ff */
[----:B------:R-:W-:Y:S02]  /*22780*/  FMNMX.FTZ R4, R21, R2, !PT ;  /* 0x0000000215047209 */ /* 0x000fe40007810000 */
        /* <DEDUP_REMOVED lines=11> */
[----:B------:R-:W-:Y:S05]  /*22840*/  CALL.REL.NOINC `($__internal_24_$__cuda_sm70_shflsync_bfly_p) ;  /* 0x000016d000007944 */ /* 0x000fea0003c00000 */
[----:B------:R-:W-:Y:S01]  /*22850*/  FMNMX.FTZ R4, R4, R225, !PT ;  /* 0x000000e104047209 */ /* 0x000fe20007810000 */
[----:B------:R-:W-:Y:S01]  /*22860*/  IMAD.MOV.U32 R3, RZ, RZ, 0x1 ;  /* 0x00000001ff037424 */ /* 0x000fe200078e00ff */
[----:B------:R-:W-:Y:S02]  /*22870*/  MOV R2, 0x22890 ;  /* 0x0002289000027802 */ /* 0x000fe40000000f00 */
[----:B------:R-:W-:Y:S05]  /*22880*/  CALL.REL.NOINC `($__internal_24_$__cuda_sm70_shflsync_bfly_p) ;  /* 0x0000169000007944 */ /* 0x000fea0003c00000 */
[----:B------:R-:W-:Y:S01]  /*22890*/  IMAD.MOV.U32 R3, RZ, RZ, 0x2 ;  /* 0x00000002ff037424 */ /* 0x000fe200078e00ff */
[----:B------:R-:W-:Y:S01]  /*228a0*/  FMNMX.FTZ R6, R4, R225, !PT ;  /* 0x000000e104067209 */ /* 0x000fe20007810000 */
[----:B------:R-:W-:Y:S01]  /*228b0*/  IMAD.MOV.U32 R4, RZ, RZ, R5 ;  /* 0x000000ffff047224 */ /* 0x000fe200078e0005 */
[----:B------:R-:W-:Y:S02]  /*228c0*/  MOV R2, 0x228e0 ;  /* 0x000228e000027802 */ /* 0x000fe40000000f00 */
[----:B------:R-:W-:Y:S05]  /*228d0*/  CALL.REL.NOINC `($__internal_24_$__cuda_sm70_shflsync_bfly_p) ;  /* 0x0000164000007944 */ /* 0x000fea0003c00000 */
[----:B------:R-:W-:Y:S01]  /*228e0*/  FMNMX.FTZ R4, R5, R225, !PT ;  /* 0x000000e105047209 */ /* 0x000fe20007810000 */
[----:B------:R-:W-:Y:S01]  /*228f0*/  IMAD.MOV.U32 R3, RZ, RZ, 0x1 ;  /* 0x00000001ff037424 */ /* 0x000fe200078e00ff */
[----:B------:R-:W-:Y:S02]  /*22900*/  MOV R2, 0x22920 ;  /* 0x0002292000027802 */ /* 0x000fe40000000f00 */
[----:B------:R-:W-:Y:S05]  /*22910*/  CALL.REL.NOINC `($__internal_24_$__cuda_sm70_shflsync_bfly_p) ;  /* 0x0000160000007944 */ /* 0x000fea0003c00000 */
[----:B------:R-:W-:Y:S01]  /*22920*/  MOV R2, R225 ;  /* 0x000000e100027202 */ /* 0x000fe20000000f00 */
[----:B------:R-:W-:-:S05]  /*22930*/  BRA `(.L_x_1747) ;  /* 0xffff3cf000007947 */ /* 0x000fca000383ffff */
.L_x_1646:
[----:B-1--4-:R-:W-:Y:S01]  /*22940*/  MOV R2, RZ ;  /* 0x000000ff00027202 */ /* 0x012fe20000000f00 */
[----:B------:R-:W-:Y:S01]  /*22950*/  IMAD.MOV.U32 R53, RZ, RZ, R4 ;  /* 0x000000ffff357224 */ /* 0x000fe200078e0004 */
[----:B------:R-:W-:Y:S01]  /*22960*/  MOV R3, 0x22990 ;  /* 0x0002299000037802 */ /* 0x000fe20000000f00 */
[----:B------:R-:W-:Y:S02]  /*22970*/  IMAD.MOV.U32 R52, RZ, RZ, 0x181f ;  /* 0x0000181fff347424 */ /* 0x000fe400078e00ff */
[----:B------:R-:W-:Y:S05]  /*22980*/  CALL.REL.NOINC `($__internal_25_$__cuda_sm70_shflsync_idx_p) ;  /* 0x000015f000007944 */ /* 0x000fea0003c00000 */
[----:B------:R-:W-:Y:S01]  /*22990*/  MOV R10, R52 ;  /* 0x00000034000a7202 */ /* 0x000fe20000000f00 */
[----:B------:R-:W-:-:S05]  /*229a0*/  BRA `(.L_x_1748) ;  /* 0xffff5c0000007947 */ /* 0x000fca000383ffff */
.L_x_1649:
        /* <DEDUP_REMOVED lines=13> */
.L_x_1652:
[----:B------:R-:W-:Y:S01]  /*22a80*/  MOV R2, RZ ;  /* 0x000000ff00027202 */ /* 0x000fe20000000f00 */
[----:B------:R-:W-:Y:S01]  /*22a90*/  IMAD.MOV.U32 R53, RZ, RZ, R4 ;  /* 0x000000ffff357224 */ /* 0x000fe200078e0004 */
[----:B------:R-:W-:Y:S01]  /*22aa0*/  MOV R3, 0x22ad0 ;  /* 0x00022ad000037802 */ /* 0x000fe20000000f00 */
[----:B------:R-:W-:Y:S02]  /*22ab0*/  IMAD.MOV.U32 R52, RZ, RZ, 0x181f ;  /* 0x0000181fff347424 */ /* 0x000fe400078e00ff */
[----:B------:R-:W-:Y:S05]  /*22ac0*/  CALL.REL.NOINC `($__internal_25_$__cuda_sm70_shflsync_idx_p) ;  /* 0x000014b000007944 */ /* 0x000fea0003c00000 */
[----:B------:R-:W-:Y:S01]  /*22ad0*/  MOV R10, R52 ;  /* 0x00000034000a7202 */ /* 0x000fe20000000f00 */
[----:B------:R-:W-:-:S05]  /*22ae0*/  BRA `(.L_x_1750) ;  /* 0xffff71b000007947 */ /* 0x000fca000383ffff */
.L_x_1653:
[----:B------:R-:W-:Y:S01]  /*22af0*/  MOV R2, RZ ;  /* 0x000000ff00027202 */ /* 0x000fe20000000f00 */
[----:B------:R-:W-:Y:S01]  /*22b00*/  IMAD.MOV.U32 R53, RZ, RZ, R8 ;  /* 0x000000ffff357224 */ /* 0x000fe200078e0008 */
[----:B------:R-:W-:Y:S01]  /*22b10*/  MOV R3, 0x22b40 ;  /* 0x00022b4000037802 */ /* 0x000fe20000000f00 */
[----:B------:R-:W-:Y:S02]  /*22b20*/  IMAD.MOV.U32 R52, RZ, RZ, 0x181f ;  /* 0x0000181fff347424 */ /* 0x000fe400078e00ff */
[----:B-12---:R-:W-:Y:S05]  /*22b30*/  CALL.REL.NOINC `($__internal_25_$__cuda_sm70_shflsync_idx_p) ;  /* 0x0000144000007944 */ /* 0x006fea0003c00000 */
[----:B------:R-:W-:Y:S01]  /*22b40*/  MOV R9, R52 ;  /* 0x0000003400097202 */ /* 0x000fe20000000f00 */
[----:B------:R-:W-:-:S05]  /*22b50*/  BRA `(.L_x_1751) ;  /* 0xffff716000007947 */ /* 0x000fca000383ffff */
.L_x_1654:
        /* <DEDUP_REMOVED lines=13> */
.L_x_1655:
[----:B-1----:R-:W-:Y:S01]  /*22c30*/  MOV R2, 0x2 ;  /* 0x0000000200027802 */ /* 0x002fe20000000f00 */
[----:B------:R-:W-:Y:S01]  /*22c40*/  IMAD.MOV.U32 R53, RZ, RZ, R4 ;  /* 0x000000ffff357224 */ /* 0x000fe200078e0004 */
[----:B------:R-:W-:Y:S01]  /*22c50*/  MOV R3, 0x22c80 ;  /* 0x00022c8000037802 */ /* 0x000fe20000000f00 */
[----:B------:R-:W-:Y:S02]  /*22c60*/  IMAD.MOV.U32 R52, RZ, RZ, 0x181f ;  /* 0x0000181fff347424 */ /* 0x000fe400078e00ff */
[----:B---34-:R-:W-:Y:S05]  /*22c70*/  CALL.REL.NOINC `($__internal_25_$__cuda_sm70_shflsync_idx_p) ;  /* 0x0000130000007944 */ /* 0x018fea0003c00000 */
[----:B------:R-:W-:Y:S01]  /*22c80*/  MOV R10, R52 ;  /* 0x00000034000a7202 */ /* 0x000fe20000000f00 */
[----:B------:R-:W-:-:S05]  /*22c90*/  BRA `(.L_x_1753) ;  /* 0xffff729000007947 */ /* 0x000fca000383ffff */
.L_x_1656:
[----:B-1----:R-:W-:Y:S01]  /*22ca0*/  MOV R2, 0x2 ;  /* 0x0000000200027802 */ /* 0x002fe20000000f00 */
[----:B------:R-:W-:Y:S01]  /*22cb0*/  IMAD.MOV.U32 R53, RZ, RZ, R8 ;  /* 0x000000ffff357224 */ /* 0x000fe200078e0008 */
[----:B------:R-:W-:Y:S01]  /*22cc0*/  MOV R3, 0x22cf0 ;  /* 0x00022cf000037802 */ /* 0x000fe20000000f00 */
[----:B------:R-:W-:Y:S02]  /*22cd0*/  IMAD.MOV.U32 R52, RZ, RZ, 0x181f ;  /* 0x0000181fff347424 */ /* 0x000fe400078e00ff */
[----:B--234-:R-:W-:Y:S05]  /*22ce0*/  CALL.REL.NOINC `($__internal_25_$__cuda_sm70_shflsync_idx_p) ;  /* 0x0000129000007944 */ /* 0x01cfea0003c00000 */
[----:B------:R-:W-:Y:S01]  /*22cf0*/  MOV R9, R52 ;  /* 0x0000003400097202 */ /* 0x000fe20000000f00 */
[----:B------:R-:W-:-:S05]  /*22d00*/  BRA `(.L_x_1754) ;  /* 0xffff724000007947 */ /* 0x000fca000383ffff */
.L_x_1657:
[----:B-1----:R-:W-:Y:S01]  /*22d10*/  MOV R2, 0x3 ;  /* 0x0000000300027802 */ /* 0x002fe20000000f00 */
[----:B------:R-:W-:Y:S01]  /*22d20*/  IMAD.MOV.U32 R53, RZ, RZ, R4 ;  /* 0x000000ffff357224 */ /* 0x000fe200078e0004 */
[----:B------:R-:W-:Y:S01]  /*22d30*/  MOV R3, 0x22d60 ;  /* 0x00022d6000037802 */ /* 0x000fe20000000f00 */
[----:B------:R-:W-:Y:S02]  /*22d40*/  IMAD.MOV.U32 R52, RZ, RZ, 0x181f ;  /* 0x0000181fff347424 */ /* 0x000fe400078e00ff */
[----:B--2-4-:R-:W-:Y:S05]  /*22d50*/  CALL.REL.NOINC `($__internal_25_$__cuda_sm70_shflsync_idx_p) ;  /* 0x0000122000007944 */ /* 0x014fea0003c00000 */
        /* <DEDUP_REMOVED lines=8> */
.L_x_1658:
[----:B------:R-:W-:Y:S02]  /*22de0*/  MOV R3, 0x2 ;  /* 0x0000000200037802 */ /* 0x000fe40000000f00 */
[----:B------:R-:W-:Y:S02]  /*22df0*/  MOV R2, 0x22e10 ;  /* 0x00022e1000027802 */ /* 0x000fe40000000f00 */
[----:B------:R-:W-:Y:S05]  /*22e00*/  CALL.REL.NOINC `($__internal_24_$__cuda_sm70_shflsync_bfly_p) ;  /* 0x0000111000007944 */ /* 0x000fea0003c00000 */
[----:B------:R-:W-:Y:S01]  /*22e10*/  MOV R2, R225 ;  /* 0x000000e100027202 */ /* 0x000fe20000000f00 */
[----:B------:R-:W-:-:S05]  /*22e20*/  BRA `(.L_x_1756) ;  /* 0xffff773000007947 */ /* 0x000fca000383ffff */
.L_x_1659:
[----:B------:R-:W-:Y:S02]  /*22e30*/  MOV R3, 0x1 ;  /* 0x0000000100037802 */ /* 0x000fe40000000f00 */
        /* <DEDUP_REMOVED lines=13> */
.L_x_1661:
[----:B------:R-:W-:Y:S01]  /*22f10*/  IMAD.MOV.U32 R4, RZ, RZ, R246 ;  /* 0x000000ffff047224 */ /* 0x000fe200078e00f6 */
[----:B------:R-:W-:-:S02]  /*22f20*/  MOV R3, 0x2 ;  /* 0x0000000200037802 */ /* 0x000fc40000000f00 */
[----:B------:R-:W-:Y:S02]  /*22f30*/  MOV R2, 0x22f50 ;  /* 0x00022f5000027802 */ /* 0x000fe40000000f00 */
[----:B------:R-:W-:Y:S05]  /*22f40*/  CALL.REL.NOINC `($__internal_24_$__cuda_sm70_shflsync_bfly_p) ;  /* 0x00000fd000007944 */ /* 0x000fea0003c00000 */
[----:B------:R-:W-:Y:S01]  /*22f50*/  MOV R2, R225 ;  /* 0x000000e100027202 */ /* 0x000fe20000000f00 */
[----:B------:R-:W-:Y:S05]  /*22f60*/  BRA `(.L_x_1758) ;  /* 0xffff92f000007947 */ /* 0x000fea000383ffff */
.L_x_1662:
[----:B------:R-:W-:Y:S02]  /*22f70*/  MOV R3, 0x1 ;  /* 0x0000000100037802 */ /* 0x000fe40000000f00 */
[----:B------:R-:W-:Y:S02]  /*22f80*/  MOV R2, 0x22fa0 ;  /* 0x00022fa000027802 */ /* 0x000fe40000000f00 */
[----:B-1----:R-:W-:Y:S05]  /*22f90*/  CALL.REL.NOINC `($__internal_24_$__cuda_sm70_shflsync_bfly_p) ;  /* 0x00000f8000007944 */ /* 0x002fea0003c00000 */
[----:B------:R-:W-:Y:S02]  /*22fa0*/  FADD.FTZ R8, R4, R225 ;  /* 0x000000e104087221 */ /* 0x000fe40000010000 */
[----:B------:R1:W5:Y:S01]  /*22fb0*/  LDL R4, [R1] ;  /* 0x0000000001047983 */ /* 0x0003620000100800 */
[----:B------:R-:W-:Y:S02]  /*22fc0*/  MOV R3, 0x2 ;  /* 0x0000000200037802 */ /* 0x000fe40000000f00 */
[----:B------:R-:W-:Y:S02]  /*22fd0*/  MOV R2, 0x22ff0 ;  /* 0x00022ff000027802 */ /* 0x000fe40000000f00 */
[----:B-1---5:R-:W-:Y:S05]  /*22fe0*/  CALL.REL.NOINC `($__internal_24_$__cuda_sm70_shflsync_bfly_p) ;  /* 0x00000f3000007944 */ /* 0x022fea0003c00000 */
[----:B------:R-:W2:Y:S01]  /*22ff0*/  LDL.LU R2, [R1] ;  /* 0x0000000001027983 */ /* 0x000ea20000300800 */
[----:B------:R-:W-:Y:S01]  /*23000*/  MOV R3, 0x1 ;  /* 0x0000000100037802 */ /* 0x000fe20000000f00 */
[----:B--2---:R-:W-:Y:S01]  /*23010*/  FADD.FTZ R9, R2, R225 ;  /* 0x000000e102097221 */ /* 0x004fe20000010000 */
[----:B------:R-:W-:-:S04]  /*23020*/  MOV R2, 0x23050 ;  /* 0x0002305000027802 */ /* 0x000fc80000000f00 */
[----:B------:R-:W-:Y:S02]  /*23030*/  MOV R4, R9 ;  /* 0x0000000900047202 */ /* 0x000fe40000000f00 */
[----:B------:R-:W-:Y:S05]  /*23040*/  CALL.REL.NOINC `($__internal_24_$__cuda_sm70_shflsync_bfly_p) ;  /* 0x00000ed000007944 */ /* 0x000fea0003c00000 */
[----:B------:R-:W-:Y:S01]  /*23050*/  MOV R2, R225 ;  /* 0x000000e100027202 */ /* 0x000fe20000000f00 */
[----:B------:R-:W-:Y:S05]  /*23060*/  BRA `(.L_x_1759) ;  /* 0xffff927000007947 */ /* 0x000fea000383ffff */
.L_x_1669:
[----:B--234-:R-:W-:Y:S01]  /*23070*/  IMAD.MOV.U32 R53, RZ, RZ, R6 ;  /* 0x000000ffff357224 */ /* 0x01cfe200078e0006 */
[----:B------:R-:W-:Y:S01]  /*23080*/  MOV R2, RZ ;  /* 0x000000ff00027202 */ /* 0x000fe20000000f00 */
[----:B------:R-:W-:Y:S01]  /*23090*/  IMAD.MOV.U32 R52, RZ, RZ, 0x181f ;  /* 0x0000181fff347424 */ /* 0x000fe200078e00ff */
[----:B------:R-:W-:Y:S02]  /*230a0*/  MOV R3, 0x230c0 ;  /* 0x000230c000037802 */ /* 0x000fe40000000f00 */
[----:B-1----:R-:W-:Y:S05]  /*230b0*/  CALL.REL.NOINC `($__internal_25_$__cuda_sm70_shflsync_idx_p) ;  /* 0x00000ec000007944 */ /* 0x002fea0003c00000 */
[----:B------:R-:W-:Y:S01]  /*230c0*/  MOV R9, R52 ;  /* 0x0000003400097202 */ /* 0x000fe20000000f00 */
[----:B------:R-:W-:Y:S05]  /*230d0*/  BRA `(.L_x_1760) ;  /* 0xffffa63000007947 */ /* 0x000fea000383ffff */
.L_x_1670:
[----:B------:R-:W-:Y:S01]  /*230e0*/  IMAD.MOV.U32 R53, RZ, RZ, R8 ;  /* 0x000000ffff357224 */ /* 0x000fe200078e0008 */
[----:B------:R-:W-:Y:S01]  /*230f0*/  MOV R2, RZ ;  /* 0x000000ff00027202 */ /* 0x000fe20000000f00 */
[----:B------:R-:W-:Y:S01]  /*23100*/  IMAD.MOV.U32 R52, RZ, RZ, 0x181f ;  /* 0x0000181fff347424 */ /* 0x000fe200078e00ff */
[----:B------:R-:W-:Y:S02]  /*23110*/  MOV R3, 0x23130 ;  /* 0x0002313000037802 */ /* 0x000fe40000000f00 */
[----:B-123--:R-:W-:Y:S05]  /*23120*/  CALL.REL.NOINC `($__internal_25_$__cuda_sm70_shflsync_idx_p) ;  /* 0x00000e5000007944 */ /* 0x00efea0003c00000 */
[----:B------:R-:W-:Y:S01]  /*23130*/  MOV R2, R52 ;  /* 0x0000003400027202 */ /* 0x000fe20000000f00 */
[----:B------:R-:W-:Y:S05]  /*23140*/  BRA `(.L_x_1761) ;  /* 0xffffa5e000007947 */ /* 0x000fea000383ffff */
.L_x_1673:
[----:B------:R-:W-:Y:S01]  /*23150*/  IMAD.MOV.U32 R53, RZ, RZ, R6 ;  /* 0x000000ffff357224 */ /* 0x000fe200078e0006 */
[----:B--2---:R-:W-:Y:S01]  /*23160*/  MOV R2, 0x1 ;  /* 0x0000000100027802 */ /* 0x004fe20000000f00 */
[----:B------:R-:W-:Y:S01]  /*23170*/  IMAD.MOV.U32 R52, RZ, RZ, 0x181f ;  /* 0x0000181fff347424 */ /* 0x000fe200078e00ff */
[----:B------:R-:W-:-:S02]  /*23180*/  MOV R3, 0x231a0 ;  /* 0x000231a000037802 */ /* 0x000fc40000000f00 */
[----:B-1-34-:R-:W-:Y:S05]  /*23190*/  CALL.REL.NOINC `($__internal_25_$__cuda_sm70_shflsync_idx_p) ;  /* 0x00000de000007944 */ /* 0x01afea0003c00000 */
        /* <DEDUP_REMOVED lines=8> */
.L_x_1676:
[----:B------:R-:W-:Y:S01]  /*23220*/  IMAD.MOV.U32 R53, RZ, RZ, R6 ;  /* 0x000000ffff357224 */ /* 0x000fe200078e0006 */
[----:B--2---:R-:W-:Y:S01]  /*23230*/  MOV R2, 0x2 ;  /* 0x0000000200027802 */ /* 0x004fe20000000f00 */
[----:B------:R-:W-:Y:S01]  /*23240*/  IMAD.MOV.U32 R52, RZ, RZ, 0x181f ;  /* 0x0000181fff347424 */ /* 0x000fe200078e00ff */
[----:B------:R-:W-:Y:S02]  /*23250*/  MOV R3, 0x23270 ;  /* 0x0002327000037802 */ /* 0x000fe40000000f00 */
[----:B-1-34-:R-:W-:Y:S05]  /*23260*/  CALL.REL.NOINC `($__internal_25_$__cuda_sm70_shflsync_idx_p) ;  /* 0x00000d1000007944 */ /* 0x01afea0003c00000 */
[----:B------:R-:W-:Y:S01]  /*23270*/  MOV R9, R52 ;  /* 0x0000003400097202 */ /* 0x000fe20000000f00 */
[----:B------:R-:W-:Y:S05]  /*23280*/  BRA `(.L_x_1763) ;  /* 0xffffa6a000007947 */ /* 0x000fea000383ffff */
.L_x_1677:
[----:B------:R-:W-:Y:S01]  /*23290*/  IMAD.MOV.U32 R53, RZ, RZ, R8 ;  /* 0x000000ffff357224 */ /* 0x000fe200078e0008 */
[----:B--2---:R-:W-:Y:S01]  /*232a0*/  MOV R2, 0x2 ;  /* 0x0000000200027802 */ /* 0x004fe20000000f00 */
[----:B------:R-:W-:Y:S01]  /*232b0*/  IMAD.MOV.U32 R52, RZ, RZ, 0x181f ;  /* 0x0000181fff347424 */ /* 0x000fe200078e00ff */
[----:B------:R-:W-:Y:S02]  /*232c0*/  MOV R3, 0x232e0 ;  /* 0x000232e000037802 */ /* 0x000fe40000000f00 */
[----:B-1-34-:R-:W-:Y:S05]  /*232d0*/  CALL.REL.NOINC `($__internal_25_$__cuda_sm70_shflsync_idx_p) ;  /* 0x00000ca000007944 */ /* 0x01afea0003c00000 */
[----:B------:R-:W-:Y:S01]  /*232e0*/  MOV R2, R52 ;  /* 0x0000003400027202 */ /* 0x000fe20000000f00 */
[----:B------:R-:W-:Y:S05]  /*232f0*/  BRA `(.L_x_1764) ;  /* 0xffffa65000007947 */ /* 0x000fea000383ffff */
.L_x_1680:
[----:B------:R-:W-:Y:S01]  /*23300*/  IMAD.MOV.U32 R53, RZ, RZ, R6 ;  /* 0x000000ffff357224 */ /* 0x000fe200078e0006 */
[----:B---34-:R-:W-:Y:S01]  /*23310*/  MOV R2, 0x3 ;  /* 0x0000000300027802 */ /* 0x018fe20000000f00 */
[----:B------:R-:W-:Y:S01]  /*23320*/  IMAD.MOV.U32 R52, RZ, RZ, 0x181f ;  /* 0x0000181fff347424 */ /* 0x000fe200078e00ff */
[----:B------:R-:W-:-:S02]  /*23330*/  MOV R3, 0x23350 ;  /* 0x0002335000037802 */ /* 0x000fc40000000f00 */
[----:B-12---:R-:W-:Y:S05]  /*23340*/  CALL.REL.NOINC `($__internal_25_$__cuda_sm70_shflsync_idx_p) ;  /* 0x00000c3000007944 */ /* 0x006fea0003c00000 */
        /* <DEDUP_REMOVED lines=8> */
.L_x_1682:
[----:B------:R-:W-:Y:S01]  /*233d0*/  IMAD.MOV.U32 R53, RZ, RZ, R6 ;  /* 0x000000ffff357224 */ /* 0x000fe200078e0006 */
[----:B------:R-:W-:Y:S01]  /*233e0*/  MOV R2, RZ ;  /* 0x000000ff00027202 */ /* 0x000fe20000000f00 */
[----:B------:R-:W-:Y:S01]  /*233f0*/  IMAD.MOV.U32 R52, RZ, RZ, 0x1c1f ;  /* 0x00001c1fff347424 */ /* 0x000fe200078e00ff */
[----:B------:R-:W-:Y:S02]  /*23400*/  MOV R3, 0x23420 ;  /* 0x0002342000037802 */ /* 0x000fe40000000f00 */
[----:B------:R-:W-:Y:S05]  /*23410*/  CALL.REL.NOINC `($__internal_25_$__cuda_sm70_shflsync_idx_p) ;  /* 0x00000b6000007944 */ /* 0x000fea0003c00000 */
[----:B------:R-:W-:Y:S01]  /*23420*/  MOV R4, R52 ;  /* 0x0000003400047202 */ /* 0x000fe20000000f00 */
[----:B------:R-:W-:Y:S05]  /*23430*/  BRA `(.L_x_1766) ;  /* 0xffffa92000007947 */ /* 0x000fea000383ffff */
.L_x_1683:
[----:B------:R-:W-:Y:S01]  /*23440*/  IMAD.MOV.U32 R53, RZ, RZ, R5 ;  /* 0x000000ffff357224 */ /* 0x000fe200078e0005 */
[----:B------:R-:W-:Y:S01]  /*23450*/  MOV R2, RZ ;  /* 0x000000ff00027202 */ /* 0x000fe20000000f00 */
[----:B------:R-:W-:Y:S01]  /*23460*/  IMAD.MOV.U32 R52, RZ, RZ, 0x1c1f ;  /* 0x00001c1fff347424 */ /* 0x000fe200078e00ff */
[----:B------:R-:W-:Y:S02]  /*23470*/  MOV R3, 0x23490 ;  /* 0x0002349000037802 */ /* 0x000fe40000000f00 */
[----:B-12---:R-:W-:Y:S05]  /*23480*/  CALL.REL.NOINC `($__internal_25_$__cuda_sm70_shflsync_idx_p) ;  /* 0x00000af000007944 */ /* 0x006fea0003c00000 */
[----:B------:R-:W-:Y:S01]  /*23490*/  MOV R2, R52 ;  /* 0x0000003400027202 */ /* 0x000fe20000000f00 */
[----:B------:R-:W-:Y:S05]  /*234a0*/  BRA `(.L_x_1767) ;  /* 0xffffa8d000007947 */ /* 0x000fea000383ffff */
.L_x_1686:
        /* <DEDUP_REMOVED lines=13> */
.L_x_1690:
[----:B------:R-:W-:Y:S01]  /*23580*/  IMAD.MOV.U32 R53, RZ, RZ, R5 ;  /* 0x000000ffff357224 */ /* 0x000fe200078e0005 */
[----:B------:R-:W-:Y:S01]  /*23590*/  MOV R2, RZ ;  /* 0x000000ff00027202 */ /* 0x000fe20000000f00 */
[----:B------:R-:W-:Y:S01]  /*235a0*/  IMAD.MOV.U32 R52, RZ, RZ, 0x181f ;  /* 0x0000181fff347424 */ /* 0x000fe200078e00ff */
[----:B------:R-:W-:Y:S02]  /*235b0*/  MOV R3, 0x235d0 ;  /* 0x000235d000037802 */ /* 0x000fe40000000f00 */
[----:B------:R-:W-:Y:S05]  /*235c0*/  CALL.REL.NOINC `($__internal_25_$__cuda_sm70_shflsync_idx_p) ;  /* 0x000009b000007944 */ /* 0x000fea0003c00000 */
[----:B------:R-:W-:Y:S01]  /*235d0*/  MOV R9, R52 ;  /* 0x0000003400097202 */ /* 0x000fe20000000f00 */
[----:B------:R-:W-:Y:S05]  /*235e0*/  BRA `(.L_x_1769) ;  /* 0xffffbbe000007947 */ /* 0x000fea000383ffff */
.L_x_1691:
[----:B------:R-:W-:Y:S01]  /*235f0*/  IMAD.MOV.U32 R53, RZ, RZ, R8 ;  /* 0x000000ffff357224 */ /* 0x000fe200078e0008 */
[----:B------:R-:W-:Y:S01]  /*23600*/  MOV R2, RZ ;  /* 0x000000ff00027202 */ /* 0x000fe20000000f00 */
[----:B------:R-:W-:Y:S01]  /*23610*/  IMAD.MOV.U32 R52, RZ, RZ, 0x181f ;  /* 0x0000181fff347424 */ /* 0x000fe200078e00ff */
[----:B------:R-:W-:Y:S02]  /*23620*/  MOV R3, 0x23640 ;  /* 0x0002364000037802 */ /* 0x000fe40000000f00 */
[----:B-12---:R-:W-:Y:S05]  /*23630*/  CALL.REL.NOINC `($__internal_25_$__cuda_sm70_shflsync_idx_p) ;  /* 0x0000094000007944 */ /* 0x006fea0003c00000 */
[----:B------:R-:W-:Y:S01]  /*23640*/  MOV R2, R52 ;  /* 0x0000003400027202 */ /* 0x000fe20000000f00 */
[----:B------:R-:W-:Y:S05]  /*23650*/  BRA `(.L_x_1770) ;  /* 0xffffbb9000007947 */ /* 0x000fea000383ffff */
.L_x_1694:
        /* <DEDUP_REMOVED lines=13> */
.L_x_1697:
[----:B------:R-:W-:Y:S01]  /*23730*/  IMAD.MOV.U32 R53, RZ, RZ, R5 ;  /* 0x000000ffff357224 */ /* 0x000fe200078e0005 */
[----:B-1--4-:R-:W-:Y:S01]  /*23740*/  MOV R2, 0x2 ;  /* 0x0000000200027802 */ /* 0x012fe20000000f00 */
[----:B------:R-:W-:Y:S01]  /*23750*/  IMAD.MOV.U32 R52, RZ, RZ, 0x181f ;  /* 0x0000181fff347424 */ /* 0x000fe200078e00ff */
[----:B------:R-:W-:Y:S02]  /*23760*/  MOV R3, 0x23780 ;  /* 0x0002378000037802 */ /* 0x000fe40000000f00 */
[----:B--23--:R-:W-:Y:S05]  /*23770*/  CALL.REL.NOINC `($__internal_25_$__cuda_sm70_shflsync_idx_p) ;  /* 0x0000080000007944 */ /* 0x00cfea0003c00000 */
[----:B------:R-:W-:Y:S01]  /*23780*/  MOV R9, R52 ;  /* 0x0000003400097202 */ /* 0x000fe20000000f00 */
[----:B------:R-:W-:Y:S05]  /*23790*/  BRA `(.L_x_1772) ;  /* 0xffffbc6000007947 */ /* 0x000fea000383ffff */
.L_x_1698:
[----:B------:R-:W-:Y:S01]  /*237a0*/  IMAD.MOV.U32 R53, RZ, RZ, R8 ;  /* 0x000000ffff357224 */ /* 0x000fe200078e0008 */
[----:B----4-:R-:W-:Y:S01]  /*237b0*/  MOV R2, 0x2 ;  /* 0x0000000200027802 */ /* 0x010fe20000000f00 */
[----:B------:R-:W-:Y:S01]  /*237c0*/  IMAD.MOV.U32 R52, RZ, RZ, 0x181f ;  /* 0x0000181fff347424 */ /* 0x000fe200078e00ff */
[----:B------:R-:W-:Y:S02]  /*237d0*/  MOV R3, 0x237f0 ;  /* 0x000237f000037802 */ /* 0x000fe40000000f00 */
[----:B-123--:R-:W-:Y:S05]  /*237e0*/  CALL.REL.NOINC `($__internal_25_$__cuda_sm70_shflsync_idx_p) ;  /* 0x0000079000007944 */ /* 0x00efea0003c00000 */
[----:B------:R-:W-:Y:S01]  /*237f0*/  MOV R2, R52 ;  /* 0x0000003400027202 */ /* 0x000fe20000000f00 */
[----:B------:R-:W-:Y:S05]  /*23800*/  BRA `(.L_x_1773) ;  /* 0xffffbc1000007947 */ /* 0x000fea000383ffff */
.L_x_1701:
        /* <DEDUP_REMOVED lines=13> */
.L_x_1703:
[----:B------:R-:W-:Y:S01]  /*238e0*/  IMAD.MOV.U32 R53, RZ, RZ, R74 ;  /* 0x000000ffff357224 */ /* 0x000fe200078e004a */
[----:B------:R-:W-:Y:S01]  /*238f0*/  MOV R2, RZ ;  /* 0x000000ff00027202 */ /* 0x000fe20000000f00 */
[----:B------:R-:W-:Y:S01]  /*23900*/  IMAD.MOV.U32 R52, RZ, RZ, 0x1f ;  /* 0x0000001fff347424 */ /* 0x000fe200078e00ff */
[----:B------:R-:W-:Y:S02]  /*23910*/  MOV R3, 0x23930 ;  /* 0x0002393000037802 */ /* 0x000fe40000000f00 */
[----:B------:R-:W-:Y:S05]  /*23920*/  CALL.REL.NOINC `($__internal_25_$__cuda_sm70_shflsync_idx_p) ;  /* 0x0000065000007944 */ /* 0x000fea0003c00000 */
[----:B------:R-:W-:Y:S01]  /*23930*/  MOV R10, R52 ;  /* 0x00000034000a7202 */ /* 0x000fe20000000f00 */
[----:B------:R-:W-:Y:S05]  /*23940*/  BRA `(.L_x_1775) ;  /* 0xffffbd9000007947 */ /* 0x000fea000383ffff */
.L_x_1704:
[----:B------:R-:W-:Y:S01]  /*23950*/  IMAD.MOV.U32 R53, RZ, RZ, R74 ;  /* 0x000000ffff357224 */ /* 0x000fe200078e004a */
[----:B------:R-:W-:Y:S01]  /*23960*/  MOV R2, 0x1 ;  /* 0x0000000100027802 */ /* 0x000fe20000000f00 */
[----:B------:R-:W-:Y:S01]  /*23970*/  IMAD.MOV.U32 R52, RZ, RZ, 0x1f ;  /* 0x0000001fff347424 */ /* 0x000fe200078e00ff */
[----:B------:R-:W-:Y:S02]  /*23980*/  MOV R3, 0x239a0 ;  /* 0x000239a000037802 */ /* 0x000fe40000000f00 */
[----:B-12---:R-:W-:Y:S05]  /*23990*/  CALL.REL.NOINC `($__internal_25_$__cuda_sm70_shflsync_idx_p) ;  /* 0x000005e000007944 */ /* 0x006fea0003c00000 */
[----:B------:R-:W-:Y:S01]  /*239a0*/  MOV R9, R52 ;  /* 0x0000003400097202 */ /* 0x000fe20000000f00 */
[----:B------:R-:W-:Y:S05]  /*239b0*/  BRA `(.L_x_1776) ;  /* 0xffffbd4000007947 */ /* 0x000fea000383ffff */
.L_x_1705:
[----:B------:R-:W-:Y:S02]  /*239c0*/  MOV R3, 0x1 ;  /* 0x0000000100037802 */ /* 0x000fe40000000f00 */
[----:B------:R-:W-:-:S02]  /*239d0*/  MOV R4, 0x239f0 ;  /* 0x000239f000047802 */ /* 0x000fc40000000f00 */
[----:B-1234-:R-:W-:Y:S05]  /*239e0*/  CALL.REL.NOINC `($__internal_26_$__cuda_sm70_shflsync_up_p) ;  /* 0x000005f000007944 */ /* 0x01efea0003c00000 */
[----:B------:R-:W-:Y:S05]  /*239f0*/  BRA `(.L_x_1777) ;  /* 0xffffbe3000007947 */ /* 0x000fea000383ffff */
.L_x_1706:
[----:B------:R-:W-:Y:S02]  /*23a00*/  MOV R3, 0x2 ;  /* 0x0000000200037802 */ /* 0x000fe40000000f00 */
[----:B------:R-:W-:-:S02]  /*23a10*/  MOV R4, 0x23a30 ;  /* 0x00023a3000047802 */ /* 0x000fc40000000f00 */
[----:B--2-4-:R-:W-:Y:S05]  /*23a20*/  CALL.REL.NOINC `($__internal_26_$__cuda_sm70_shflsync_up_p) ;  /* 0x000005b000007944 */ /* 0x014fea0003c00000 */
[----:B------:R-:W-:Y:S02]  /*23a30*/  SEL R3, R3, RZ, P1 ;  /* 0x000000ff03037207 */ /* 0x000fe40000800000 */
[----:B------:R-:W-:-:S03]  /*23a40*/  MOV R4, 0x23a80 ;  /* 0x00023a8000047802 */ /* 0x000fc60000000f00 */
[----:B------:R-:W-:Y:S02]  /*23a50*/  IMAD.IADD R2, R2, 0x1, R3 ;  /* 0x0000000102027824 */ /* 0x000fe400078e0203 */
[----:B------:R-:W-:Y:S02]  /*23a60*/  IMAD.MOV.U32 R3, RZ, RZ, 0x4 ;  /* 0x00000004ff037424 */ /* 0x000fe400078e00ff */
[----:B------:R-:W-:Y:S05]  /*23a70*/  CALL.REL.NOINC `($__internal_26_$__cuda_sm70_shflsync_up_p) ;  /* 0x0000056000007944 */ /* 0x000fea0003c00000 */
        /* <DEDUP_REMOVED lines=12> */
[----:B------:R-:W-:Y:S01]  /*23b40*/  IMAD.IADD R4, R3, 0x1, R2 ;  /* 0x0000000103047824 */ /* 0x000fe200078e0202 */
[----:B------:R-:W-:Y:S01]  /*23b50*/  MOV R3, 0x23b90 ;  /* 0x00023b9000037802 */ /* 0x000fe20000000f00 */
[----:B------:R-:W-:Y:S02]  /*23b60*/  IMAD.MOV.U32 R2, RZ, RZ, 0x1f ;  /* 0x0000001fff027424 */ /* 0x000fe400078e00ff */
[----:B------:R-:W-:Y:S02]  /*23b70*/  IMAD.MOV.U32 R53, RZ, RZ, R4 ;  /* 0x000000ffff357224 */ /* 0x000fe400078e0004 */
[----:B------:R-:W-:Y:S05]  /*23b80*/  CALL.REL.NOINC `($__internal_25_$__cuda_sm70_shflsync_idx_p) ;  /* 0x000003f000007944 */ /* 0x000fea0003c00000 */
[----:B------:R-:W-:Y:S01]  /*23b90*/  MOV R2, R52 ;  /* 0x0000003400027202 */ /* 0x000fe20000000f00 */
[----:B------:R-:W-:Y:S05]  /*23ba0*/  BRA `(.L_x_1778) ;  /* 0xffffbd8000007947 */ /* 0x000fea000383ffff */
.L_x_1710:
[----:B------:R-:W-:Y:S02]  /*23bb0*/  MOV R3, 0x1 ;  /* 0x0000000100037802 */ /* 0x000fe40000000f00 */
[----:B------:R-:W-:Y:S02]  /*23bc0*/  MOV R4, 0x23be0 ;  /* 0x00023be000047802 */ /* 0x000fe40000000f00 */
[----:B------:R-:W-:Y:S05]  /*23bd0*/  CALL.REL.NOINC `($__internal_26_$__cuda_sm70_shflsync_up_p) ;  /* 0x0000040000007944 */ /* 0x000fea0003c00000 */
[----:B------:R-:W-:Y:S05]  /*23be0*/  BRA `(.L_x_1779) ;  /* 0xffffbeb000007947 */ /* 0x000fea000383ffff */
.L_x_1711:
[----:B------:R-:W-:Y:S02]  /*23bf0*/  MOV R3, 0x2 ;  /* 0x0000000200037802 */ /* 0x000fe40000000f00 */
[----:B------:R-:W-:Y:S02]  /*23c00*/  MOV R4, 0x23c20 ;  /* 0x00023c2000047802 */ /* 0x000fe40000000f00 */
        /* <DEDUP_REMOVED lines=25> */
.L_x_1713:
[----:B------:R-:W-:Y:S02]  /*23da0*/  SEL R2, RZ, 0x1, P0 ;  /* 0x00000001ff027807 */ /* 0x000fe40000000000 */
[----:B------:R-:W-:Y:S02]  /*23db0*/  MOV R3, 0x23dd0 ;  /* 0x00023dd000037802 */ /* 0x000fe40000000f00 */
[----:B-1----:R-:W-:Y:S05]  /*23dc0*/  CALL.REL.NOINC `($__internal_27_$__cuda_sm70_votesync_ballot) ;  /* 0x0000027000007944 */ /* 0x002fea0003c00000 */
[----:B------:R-:W-:Y:S05]  /*23dd0*/  BRA `(.L_x_1781) ;  /* 0xffffbe5000007947 */ /* 0x000fea000383ffff */
.L_x_1714:
[----:B------:R-:W-:Y:S01]  /*23de0*/  IMAD.MOV.U32 R53, RZ, RZ, R6 ;  /* 0x000000ffff357224 */ /* 0x000fe200078e0006 */
[----:B--2---:R-:W-:Y:S01]  /*23df0*/  MOV R2, R9 ;  /* 0x0000000900027202 */ /* 0x004fe20000000f00 */
[----:B------:R-:W-:Y:S01]  /*23e00*/  IMAD.MOV.U32 R52, RZ, RZ, 0x1f ;  /* 0x0000001fff347424 */ /* 0x000fe200078e00ff */
[----:B------:R-:W-:-:S02]  /*23e10*/  MOV R3, 0x23e30 ;  /* 0x00023e3000037802 */ /* 0x000fc40000000f00 */
[----:B-1----:R-:W-:Y:S05]  /*23e20*/  CALL.REL.NOINC `($__internal_25_$__cuda_sm70_shflsync_idx_p) ;  /* 0x0000015000007944 */ /* 0x002fea0003c00000 */
[----:B------:R-:W-:Y:S01]  /*23e30*/  IMAD.MOV.U32 R6, RZ, RZ, R52 ;  /* 0x000000ffff067224 */ /* 0x000fe200078e0034 */
[----:B------:R-:W-:Y:S01]  /*23e40*/  MOV R2, R9 ;  /* 0x0000000900027202 */ /* 0x000fe20000000f00 */
[----:B------:R-:W-:Y:S01]  /*23e50*/  IMAD.MOV.U32 R53, RZ, RZ, R8 ;  /* 0x000000ffff357224 */ /* 0x000fe200078e0008 */
[----:B------:R-:W-:-:S02]  /*23e60*/  MOV R52, 0x1f ;  /* 0x0000001f00347802 */ /* 0x000fc40000000f00 */
[----:B------:R-:W-:Y:S02]  /*23e70*/  MOV R3, 0x23e90 ;  /* 0x00023e9000037802 */ /* 0x000fe40000000f00 */
[----:B------:R-:W-:Y:S05]  /*23e80*/  CALL.REL.NOINC `($__internal_25_$__cuda_sm70_shflsync_idx_p) ;  /* 0x000000f000007944 */ /* 0x000fea0003c00000 */
[----:B------:R-:W-:Y:S01]  /*23e90*/  MOV R5, R52 ;  /* 0x0000003400057202 */ /* 0x000fe20000000f00 */
[----:B------:R-:W-:Y:S05]  /*23ea0*/  BRA `(.L_x_1782) ;  /* 0xffffbdf000007947 */ /* 0x000fea000383ffff */
.L_x_1717:
[----:B------:R-:W-:Y:S01]  /*23eb0*/  IMAD.MOV.U32 R53, RZ, RZ, R4 ;  /* 0x000000ffff357224 */ /* 0x000fe200078e0004 */
[----:B--2---:R-:W-:Y:S01]  /*23ec0*/  MOV R2, R9 ;  /* 0x0000000900027202 */ /* 0x004fe20000000f00 */
[----:B------:R-:W-:Y:S01]  /*23ed0*/  IMAD.MOV.U32 R52, RZ, RZ, 0x1f ;  /* 0x0000001fff347424 */ /* 0x000fe200078e00ff */
[----:B------:R-:W-:Y:S02]  /*23ee0*/  MOV R3, 0x23f00 ;  /* 0x00023f0000037802 */ /* 0x000fe40000000f00 */
[----:B-1--4-:R-:W-:Y:S05]  /*23ef0*/  CALL.REL.NOINC `($__internal_25_$__cuda_sm70_shflsync_idx_p) ;  /* 0x0000008000007944 */ /* 0x012fea0003c00000 */
[----:B------:R-:W-:Y:S01]  /*23f00*/  MOV R16, R52 ;  /* 0x0000003400107202 */ /* 0x000fe20000000f00 */
[----:B------:R-:W-:Y:S05]  /*23f10*/  BRA `(.L_x_1716) ;  /* 0xffffbde000007947 */ /* 0x000fea000383ffff */
        .weak           $__internal_24_$__cuda_sm70_shflsync_bfly_p
        .type           $__internal_24_$__cuda_sm70_shflsync_bfly_p,@function
        .size           $__internal_24_$__cuda_sm70_shflsync_bfly_p,($__internal_25_$__cuda_sm70_shflsync_idx_p - $__internal_24_$__cuda_sm70_shflsync_bfly_p)
$__internal_24_$__cuda_sm70_shflsync_bfly_p:
[----:B------:R-:W-:Y:S02]  /*23f20*/  MOV R225, 0x1f ;  /* 0x0000001f00e17802 */ /* 0x000fe40000000f00 */
[----:B------:R-:W-:-:S04]  /*23f30*/  MOV R235, 0xffffffff ;  /* 0xffffffff00eb7802 */ /* 0x000fc80000000f00 */
[----:B------:R-:W-:Y:S04]  /*23f40*/  WARPSYNC R235 ;  /* 0x000000eb00007348 */ /* 0x000fe80003800000 */
[----:B------:R1:W2:Y:S02]  /*23f50*/  SHFL.BFLY PT, R225, R4, R3, R225 ;  /* 0x0c00000304e17389 */ /* 0x0002a400000e00e1 */
[----:B-1----:R-:W-:-:S04]  /*23f60*/  MOV R3, 0x0 ;  /* 0x0000000000037802 */ /* 0x002fc80000000f00 */
[----:B--2---:R-:W-:Y:S05]  /*23f70*/  RET.REL.NODEC R2 `(_ZN7cutlass13device_kernelIN5flash19enable_sm80_to_sm89INS1_16FlashAttnFwdSm80INS1_25CollectiveMainloopFwdSm80ILi8ELi1ELb1EN4cute5tupleIJNS5_1CILi128EEENS7_ILi112EEES8_EEELi128ENS_6half_tEfNS_4arch4Sm80ELb1ELb0ELb1ELb1ELb1ELb1ELb1ELb1EEENS1_21CollectiveEpilogueFwdINS6_IJS8_S8_S9_EEENS6_IJNS7_ILi1EEESH_SH_EEESB_SD_Li256ELb1ELb1ELb1ELb0EEENS1_36VarlenDynamicPersistentTileSchedulerILi128ELi112ELi256ELi256ELb1ELb1ELb0ELb1ELb1ELb1EEEEEEEEEvNT_6ParamsE) ;  /* 0xfffdc08002007950 */ /* 0x004fea0003c3ffff */
        .weak           $__internal_25_$__cuda_sm70_shflsync_idx_p
        .type           $__internal_25_$__cuda_sm70_shflsync_idx_p,@function
        .size           $__internal_25_$__cuda_sm70_shflsync_idx_p,($__internal_26_$__cuda_sm70_shflsync_up_p - $__internal_25_$__cuda_sm70_shflsync_idx_p)
$__internal_25_$__cuda_sm70_shflsync_idx_p:
[----:B------:R-:W-:-:S04]  /*23f80*/  MOV R240, 0xffffffff ;  /* 0xffffffff00f07802 */ /* 0x000fc80000000f00 */
[----:B------:R-:W-:Y:S04]  /*23f90*/  WARPSYNC R240 ;  /* 0x000000f000007348 */ /* 0x000fe80003800000 */
[----:B------:R1:W2:Y:S02]  /*23fa0*/  SHFL.IDX PT, R52, R53, R2, R52 ;  /* 0x0000000235347389 */ /* 0x0002a400000e0034 */
[----:B-1----:R-:W-:Y:S02]  /*23fb0*/  MOV R2, R3 ;  /* 0x0000000300027202 */ /* 0x002fe40000000f00 */
[----:B------:R-:W-:-:S04]  /*23fc0*/  MOV R3, 0x0 ;  /* 0x0000000000037802 */ /* 0x000fc80000000f00 */
[----:B--2---:R-:W-:Y:S05]  /*23fd0*/  RET.REL.NODEC R2 `(_ZN7cutlass13device_kernelIN5flash19enable_sm80_to_sm89INS1_16FlashAttnFwdSm80INS1_25CollectiveMainloopFwdSm80ILi8ELi1ELb1EN4cute5tupleIJNS5_1CILi128EEENS7_ILi112EEES8_EEELi128ENS_6half_tEfNS_4arch4Sm80ELb1ELb0ELb1ELb1ELb1ELb1ELb1ELb1EEENS1_21CollectiveEpilogueFwdINS6_IJS8_S8_S9_EEENS6_IJNS7_ILi1EEESH_SH_EEESB_SD_Li256ELb1ELb1ELb1ELb0EEENS1_36VarlenDynamicPersistentTileSchedulerILi128ELi112ELi256ELi256ELb1ELb1ELb0ELb1ELb1ELb1EEEEEEEEEvNT_6ParamsE) ;  /* 0xfffdc02002007950 */ /* 0x004fea0003c3ffff */
        .weak           $__internal_26_$__cuda_sm70_shflsync_up_p
        .type           $__internal_26_$__cuda_sm70_shflsync_up_p,@function
        .size           $__internal_26_$__cuda_sm70_shflsync_up_p,($__internal_27_$__cuda_sm70_votesync_ballot - $__internal_26_$__cuda_sm70_shflsync_up_p)
$__internal_26_$__cuda_sm70_shflsync_up_p:
[----:B------:R-:W-:Y:S02]  /*23fe0*/  MOV R11, 0xffffffff ;  /* 0xffffffff000b7802 */ /* 0x000fe40000000f00 */
[----:B------:R-:W-:Y:S02]  /*23ff0*/  MOV R5, RZ ;  /* 0x000000ff00057202 */ /* 0x000fe40000000f00 */
[----:B------:R-:W-:Y:S04]  /*24000*/  WARPSYNC R11 ;  /* 0x0000000b00007348 */ /* 0x000fe80003800000 */
[----:B------:R1:W2:Y:S02]  /*24010*/  SHFL.UP PT, R3, R2, R3, R5 ;  /* 0x0400000302037389 */ /* 0x0002a400000e0005 */
[----:B-1----:R-:W-:-:S04]  /*24020*/  MOV R5, 0x0 ;  /* 0x0000000000057802 */ /* 0x002fc80000000f00 */
[----:B--2---:R-:W-:Y:S05]  /*24030*/  RET.REL.NODEC R4 `(_ZN7cutlass13device_kernelIN5flash19enable_sm80_to_sm89INS1_16FlashAttnFwdSm80INS1_25CollectiveMainloopFwdSm80ILi8ELi1ELb1EN4cute5tupleIJNS5_1CILi128EEENS7_ILi112EEES8_EEELi128ENS_6half_tEfNS_4arch4Sm80ELb1ELb0ELb1ELb1ELb1ELb1ELb1ELb1EEENS1_21CollectiveEpilogueFwdINS6_IJS8_S8_S9_EEENS6_IJNS7_ILi1EEESH_SH_EEESB_SD_Li256ELb1ELb1ELb1ELb0EEENS1_36VarlenDynamicPersistentTileSchedulerILi128ELi112ELi256ELi256ELb1ELb1ELb0ELb1ELb1ELb1EEEEEEEEEvNT_6ParamsE) ;  /* 0xfffdbfc004007950 */ /* 0x004fea0003c3ffff */
        .weak           $__internal_27_$__cuda_sm70_votesync_ballot
        .type           $__internal_27_$__cuda_sm70_votesync_ballot,@function
        .size           $__internal_27_$__cuda_sm70_votesync_ballot,(.L_x_1819 - $__internal_27_$__cuda_sm70_votesync_ballot)
$__internal_27_$__cuda_sm70_votesync_ballot:
[----:B------:R-:W-:Y:S01]  /*24040*/  ISETP.NE.U32.AND P0, PT, R2, 0x1, PT ;  /* 0x000000010200780c */ /* 0x000fe20003f05070 */
[----:B------:R-:W-:-:S04]  /*24050*/  IMAD.MOV.U32 R5, RZ, RZ, -0x1 ;  /* 0xffffffffff057424 */ /* 0x000fc800078e00ff */
[----:B------:R-:W-:Y:S08]  /*24060*/  WARPSYNC R5 ;  /* 0x0000000500007348 */ /* 0x000ff00003800000 */
[----:B------:R-:W-:-:S04]  /*24070*/  VOTE.ANY R2, PT, !P0 ;  /* 0x0000000000027806 */ /* 0x000fc800040e0100 */
[----:B------:R-:W-:Y:S01]  /*24080*/  LOP3.LUT R15, R2, R5, RZ, 0xc0, !PT ;  /* 0x00000005020f7212 */ /* 0x000fe200078ec0ff */
[----:B------:R-:W-:Y:S02]  /*24090*/  IMAD.MOV.U32 R2, RZ, RZ, R3 ;  /* 0x000000ffff027224 */ /* 0x000fe400078e0003 */
[----:B------:R-:W-:-:S04]  /*240a0*/  IMAD.MOV.U32 R3, RZ, RZ, 0x0 ;  /* 0x00000000ff037424 */ /* 0x000fc800078e00ff */
[----:B------:R-:W-:Y:S05]  /*240b0*/  RET.REL.NODEC R2 `(_ZN7cutlass13device_kernelIN5flash19enable_sm80_to_sm89INS1_16FlashAttnFwdSm80INS1_25CollectiveMainloopFwdSm80ILi8ELi1ELb1EN4cute5tupleIJNS5_1CILi128EEENS7_ILi112EEES8_EEELi128ENS_6half_tEfNS_4arch4Sm80ELb1ELb0ELb1ELb1ELb1ELb1ELb1ELb1EEENS1_21CollectiveEpilogueFwdINS6_IJS8_S8_S9_EEENS6_IJNS7_ILi1EEESH_SH_EEESB_SD_Li256ELb1ELb1ELb1ELb0EEENS1_36VarlenDynamicPersistentTileSchedulerILi128ELi112ELi256ELi256ELb1ELb1ELb0ELb1ELb1ELb1EEEEEEEEEvNT_6ParamsE) ;  /* 0xfffdbf4002007950 */ /* 0x000fea0003c3ffff */
.L_x_1783:
        /* <DEDUP_REMOVED lines=12> */
.L_x_1819:


//--------------------- .nv.shared._ZN7cutlass13device_kernelIN5flash19enable_sm80_to_sm89INS1_16FlashAttnFwdSm80INS1_25CollectiveMainloopFwdSm80ILi8ELi1ELb1EN4cute5tupleIJNS5_1CILi128EEES8_S8_EEELi128ENS_6half_tEfNS_4arch4Sm80ELb0ELb0ELb1ELb0ELb1ELb0ELb1ELb1EEENS1_21CollectiveEpilogueFwdIS9_NS6_IJNS7_ILi1EEESF_SF_EEESA_SC_Li256ELb0ELb1ELb1ELb0EEENS1_19SingleTileSchedulerILb0ELb1ELb1ELi128EEEEEEEEEvNT_6ParamsE --------------------------
	.section	.nv.shared._ZN7cutlass13device_kernelIN5flash19enable_sm80_to_sm89INS1_16FlashAttnFwdSm80INS1_25CollectiveMainloopFwdSm80ILi8ELi1ELb1EN4cute5tupleIJNS5_1CILi128EEES8_S8_EEELi128ENS_6half_tEfNS_4arch4Sm80ELb0ELb0ELb1ELb0ELb1ELb0ELb1ELb1EEENS1_21CollectiveEpilogueFwdIS9_NS6_IJNS7_ILi1EEESF_SF_EEESA_SC_Li256ELb0ELb1ELb1ELb0EEENS1_19SingleTileSchedulerILb0ELb1ELb1ELi128EEEEEEEEEvNT_6ParamsE,"aw",@nobits
	.sectionflags	@""
	.align	16


//--------------------- .nv.global                --------------------------
	.section	.nv.global,"aw",@nobits
.nv.global:
	.type		_ZN86_INTERNAL_d47a76b1_50_flash_fwd_hdim128_fp16_paged_split_softcap_sm80_cu_ceb34e2a_28304cute1_E,@object
	.size		_ZN86_INTERNAL_d47a76b1_50_flash_fwd_hdim128_fp16_paged_split_softcap_sm80_cu_ceb34e2a_28304cute1_E,(_ZN86_INTERNAL_d47a76b1_50_flash_fwd_hdim128_fp16_paged_split_softcap_sm80_cu_ceb34e2a_28304cuda3std3__45__cpo6cbeginE - _ZN86_INTERNAL_d47a76b1_50_flash_fwd_hdim128_fp16_paged_split_softcap_sm80_cu_ceb34e2a_28304cute1_E)
_ZN86_INTERNAL_d47a76b1_50_flash_fwd_hdim128_fp16_paged_split_softcap_sm80_cu_ceb34e2a_28304cute1_E:
	.zero		1
	.type		_ZN86_INTERNAL_d47a76b1_50_flash_fwd_hdim128_fp16_paged_split_softcap_sm80_cu_ceb34e2a_28304cuda3std3__45__cpo6cbeginE,@object
	.size		_ZN86_INTERNAL_d47a76b1_50_flash_fwd_hdim128_fp16_paged_split_softcap_sm80_cu_ceb34e2a_28304cuda3std3__45__cpo6cbeginE,(_ZN86_INTERNAL_d47a76b1_50_flash_fwd_hdim128_fp16_paged_split_softcap_sm80_cu_ceb34e2a_28304cuda3std3__48in_placeE - _ZN86_INTERNAL_d47a76b1_50_flash_fwd_hdim128_fp16_paged_split_softcap_sm80_cu_ceb34e2a_28304cuda3std3__45__cpo6cbeginE)
_ZN86_INTERNAL_d47a76b1_50_flash_fwd_hdim128_fp16_paged_split_softcap_sm80_cu_ceb34e2a_28304cuda3std3__45__cpo6cbeginE:
	.zero		1
	.type		_ZN86_INTERNAL_d47a76b1_50_flash_fwd_hdim128_fp16_paged_split_softcap_sm80_cu_ceb34e2a_28304cuda3std3__48in_placeE,@object
	.size		_ZN86_INTERNAL_d47a76b1_50_flash_fwd_hdim128_fp16_paged_split_softcap_sm80_cu_ceb34e2a_28304cuda3std3__48in_placeE,(_ZN86_INTERNAL_d47a76b1_50_flash_fwd_hdim128_fp16_paged_split_softcap_sm80_cu_ceb34e2a_28304cuda3std6ranges3__45__cpo9iter_moveE - _ZN86_INTERNAL_d47a76b1_50_flash_fwd_hdim128_fp16_paged_split_softcap_sm80_cu_ceb34e2a_28304cuda3std3__48in_placeE)
_ZN86_INTERNAL_d47a76b1_50_flash_fwd_hdim128_fp16_paged_split_softcap_sm80_cu_ceb34e2a_28304cuda3std3__48in_placeE:
	.zero		1
	.type		_ZN86_INTERNAL_d47a76b1_50_flash_fwd_hdim128_fp16_paged_split_softcap_sm80_cu_ceb34e2a_28304cuda3std6ranges3__45__cpo9iter_moveE,@object
	.size		_ZN86_INTERNAL_d47a76b1_50_flash_fwd_hdim128_fp16_paged_split_softcap_sm80_cu_ceb34e2a_28304cuda3std6ranges3__45__cpo9iter_moveE,(_ZN86_INTERNAL_d47a76b1_50_flash_fwd_hdim128_fp16_paged_split_softcap_sm80_cu_ceb34e2a_28304cuda3std3__45__cpo5beginE - _ZN86_INTERNAL_d47a76b1_50_flash_fwd_hdim128_fp16_paged_split_softcap_sm80_cu_ceb34e2a_28304cuda3std6ranges3__45__cpo9iter_moveE)
_ZN86_INTERNAL_d47a76b1_50_flash_fwd_hdim128_fp16_paged_split_softcap_sm80_cu_ceb34e2a_28304cuda3std6ranges3__45__cpo9iter_moveE:
	.zero		1
	.type		_ZN86_INTERNAL_d47a76b1_50_flash_fwd_hdim128_fp16_paged_split_softcap_sm80_cu_ceb34e2a_28304cuda3std3__45__cpo5beginE,@object
	.size		_ZN86_INTERNAL_d47a76b1_50_flash_fwd_hdim128_fp16_paged_split_softcap_sm80_cu_ceb34e2a_28304cuda3std3__45__cpo5beginE,(_ZN86_INTERNAL_d47a76b1_50_flash_fwd_hdim128_fp16_paged_split_softcap_sm80_cu_ceb34e2a_28304cuda3std3__488_GLOBAL__N__d47a76b1_50_flash_fwd_hdim128_fp16_paged_split_softcap_sm80_cu_ceb34e2a_28306ignoreE - _ZN86_INTERNAL_d47a76b1_50_flash_fwd_hdim128_fp16_paged_split_softcap_sm80_cu_ceb34e2a_28304cuda3std3__45__cpo5beginE)
_ZN86_INTERNAL_d47a76b1_50_flash_fwd_hdim128_fp16_paged_split_softcap_sm80_cu_ceb34e2a_28304cuda3std3__45__cpo5beginE:
	.zero		1
	.type		_ZN86_INTERNAL_d47a76b1_50_flash_fwd_hdim128_fp16_paged_split_softcap_sm80_cu_ceb34e2a_28304cuda3std3__488_GLOBAL__N__d47a76b1_50_flash_fwd_hdim128_fp16_paged_split_softcap_sm80_cu_ceb34e2a_28306ignoreE,@object
	.size		_ZN86_INTERNAL_d47a76b1_50_flash_fwd_hdim128_fp16_paged_split_softcap_sm80_cu_ceb34e2a_28304cuda3std3__488_GLOBAL__N__d47a76b1_50_flash_fwd_hdim128_fp16_paged_split_softcap_sm80_cu_ceb34e2a_28306ignoreE,(_ZN86_INTERNAL_d47a76b1_50_flash_fwd_hdim128_fp16_paged_split_softcap_sm80_cu_ceb34e2a_28304cute7productE - _ZN86_INTERNAL_d47a76b1_50_flash_fwd_hdim128_fp16_paged_split_softcap_sm80_cu_ceb34e2a_28304cuda3std3__488_GLOBAL__N__d47a76b1_50_flash_fwd_hdim128_fp16_paged_split_softcap_sm80_cu_ceb34e2a_28306ignoreE)
_ZN86_INTERNAL_d47a76b1_50_flash_fwd_hdim128_fp16_paged_split_softcap_sm80_cu_ceb34e2a_28304cuda3std3__488_GLOBAL__N__d47a76b1_50_flash_fwd_hdim128_fp16_paged_split_softcap_sm80_cu_ceb34e2a_28306ignoreE:
	.zero		1
	.type		_ZN86_INTERNAL_d47a76b1_50_flash_fwd_hdim128_fp16_paged_split_softcap_sm80_cu_ceb34e2a_28304cute7productE,@object
	.size		_ZN86_INTERNAL_d47a76b1_50_flash_fwd_hdim128_fp16_paged_split_softcap_sm80_cu_ceb34e2a_28304cute7productE,(_ZN86_INTERNAL_d47a76b1_50_flash_fwd_hdim128_fp16_paged_split_softcap_sm80_cu_ceb34e2a_28304cuda3std3__45__cpo3endE - _ZN86_INTERNAL_d47a76b1_50_flash_fwd_hdim128_fp16_paged_split_softcap_sm80_cu_ceb34e2a_28304cute7productE)
_ZN86_INTERNAL_d47a76b1_50_flash_fwd_hdim128_fp16_paged_split_softcap_sm80_cu_ceb34e2a_28304cute7productE:
	.zero		1
	.type		_ZN86_INTERNAL_d47a76b1_50_flash_fwd_hdim128_fp16_paged_split_softcap_sm80_cu_ceb34e2a_28304cuda3std3__45__cpo3endE,@object
	.size		_ZN86_INTERNAL_d47a76b1_50_flash_fwd_hdim128_fp16_paged_split_softcap_sm80_cu_ceb34e2a_28304cuda3std3__45__cpo3endE,(_ZN86_INTERNAL_d47a76b1_50_flash_fwd_hdim128_fp16_paged_split_softcap_sm80_cu_ceb34e2a_28304cuda3std3__419piecewise_constructE - _ZN86_INTERNAL_d47a76b1_50_flash_fwd_hdim128_fp16_paged_split_softcap_sm80_cu_ceb34e2a_28304cuda3std3__45__cpo3endE)
_ZN86_INTERNAL_d47a76b1_50_flash_fwd_hdim128_fp16_paged_split_softcap_sm80_cu_ceb34e2a_28304cuda3std3__45__cpo3endE:
	.zero		1
	.type		_ZN86_INTERNAL_d47a76b1_50_flash_fwd_hdim128_fp16_paged_split_softcap_sm80_cu_ceb34e2a_28304cuda3std3__419piecewise_constructE,@object
	.size		_ZN86_INTERNAL_d47a76b1_50_flash_fwd_hdim128_fp16_paged_split_softcap_sm80_cu_ceb34e2a_28304cuda3std3__419piecewise_constructE,(_ZN86_INTERNAL_d47a76b1_50_flash_fwd_hdim128_fp16_paged_split_softcap_sm80_cu_ceb34e2a_28304cuda3std3__45__cpo4cendE - _ZN86_INTERNAL_d47a76b1_50_flash_fwd_hdim128_fp16_paged_split_softcap_sm80_cu_ceb34e2a_28304cuda3std3__419piecewise_constructE)
_ZN86_INTERNAL_d47a76b1_50_flash_fwd_hdim128_fp16_paged_split_softcap_sm80_cu_ceb34e2a_28304cuda3std3__419piecewise_constructE:
	.zero		1
	.type		_ZN86_INTERNAL_d47a76b1_50_flash_fwd_hdim128_fp16_paged_split_softcap_sm80_cu_ceb34e2a_28304cuda3std3__45__cpo4cendE,@object
	.size		_ZN86_INTERNAL_d47a76b1_50_flash_fwd_hdim128_fp16_paged_split_softcap_sm80_cu_ceb34e2a_28304cuda3std3__45__cpo4cendE,(_ZN86_INTERNAL_d47a76b1_50_flash_fwd_hdim128_fp16_paged_split_softcap_sm80_cu_ceb34e2a_28304cuda3std6ranges3__45__cpo4swapE - _ZN86_INTERNAL_d47a76b1_50_flash_fwd_hdim128_fp16_paged_split_softcap_sm80_cu_ceb34e2a_28304cuda3std3__45__cpo4cendE)
_ZN86_INTERNAL_d47a76b1_50_flash_fwd_hdim128_fp16_paged_split_softcap_sm80_cu_ceb34e2a_28304cuda3std3__45__cpo4cendE:
	.zero		1
	.type		_ZN86_INTERNAL_d47a76b1_50_flash_fwd_hdim128_fp16_paged_split_softcap_sm80_cu_ceb34e2a_28304cuda3std6ranges3__45__cpo4swapE,@object
	.size		_ZN86_INTERNAL_d47a76b1_50_flash_fwd_hdim128_fp16_paged_split_softcap_sm80_cu_ceb34e2a_28304cuda3std6ranges3__45__cpo4swapE,(.L_7 - _ZN86_INTERNAL_d47a76b1_50_flash_fwd_hdim128_fp16_paged_split_softcap_sm80_cu_ceb34e2a_28304cuda3std6ranges3__45__cpo4swapE)
_ZN86_INTERNAL_d47a76b1_50_flash_fwd_hdim128_fp16_paged_split_softcap_sm80_cu_ceb34e2a_28304cuda3std6ranges3__45__cpo4swapE:
	.zero		1
.L_7:


//--------------------- .nv.shared._ZN7cutlass13device_kernelIN5flash19enable_sm80_to_sm89INS1_16FlashAttnFwdSm80INS1_25CollectiveMainloopFwdSm80ILi8ELi1ELb1EN4cute5tupleIJNS5_1CILi128EEENS7_ILi96EEES8_EEELi128ENS_6half_tEfNS_4arch4Sm80ELb0ELb1ELb1ELb0ELb1ELb0ELb1ELb1EEENS1_21CollectiveEpilogueFwdINS6_IJS8_S8_S9_EEENS6_IJNS7_ILi1EEESH_SH_EEESB_SD_Li256ELb0ELb1ELb1ELb0EEENS1_19SingleTileSchedulerILb0ELb1ELb1ELi128EEEEEEEEEvNT_6ParamsE --------------------------
	.section	.nv.shared._ZN7cutlass13device_kernelIN5flash19enable_sm80_to_sm89INS1_16FlashAttnFwdSm80INS1_25CollectiveMainloopFwdSm80ILi8ELi1ELb1EN4cute5tupleIJNS5_1CILi128EEENS7_ILi96EEES8_EEELi128ENS_6half_tEfNS_4arch4Sm80ELb0ELb1ELb1ELb0ELb1ELb0ELb1ELb1EEENS1_21CollectiveEpilogueFwdINS6_IJS8_S8_S9_EEENS6_IJNS7_ILi1EEESH_SH_EEESB_SD_Li256ELb0ELb1ELb1ELb0EEENS1_19SingleTileSchedulerILb0ELb1ELb1ELi128EEEEEEEEEvNT_6ParamsE,"aw",@nobits
	.sectionflags	@""
	.align	16


//--------------------- .nv.shared._ZN7cutlass13device_kernelIN5flash19enable_sm80_to_sm89INS1_16FlashAttnFwdSm80INS1_25CollectiveMainloopFwdSm80ILi8ELi1ELb1EN4cute5tupleIJNS5_1CILi128EEES8_S8_EEELi128ENS_6half_tEfNS_4arch4Sm80ELb1ELb0ELb1ELb0ELb1ELb0ELb1ELb1EEENS1_21CollectiveEpilogueFwdIS9_NS6_IJNS7_ILi1EEESF_SF_EEESA_SC_Li256ELb0ELb1ELb1ELb0EEENS1_30DynamicPersistentTileSchedulerILi256ELi256ELb1ELb1ELb0EEEEEEEEEvNT_6ParamsE --------------------------
	.section	.nv.shared._ZN7cutlass13device_kernelIN5flash19enable_sm80_to_sm89INS1_16FlashAttnFwdSm80INS1_25CollectiveMainloopFwdSm80ILi8ELi1ELb1EN4cute5tupleIJNS5_1CILi128EEES8_S8_EEELi128ENS_6half_tEfNS_4arch4Sm80ELb1ELb0ELb1ELb0ELb1ELb0ELb1ELb1EEENS1_21CollectiveEpilogueFwdIS9_NS6_IJNS7_ILi1EEESF_SF_EEESA_SC_Li256ELb0ELb1ELb1ELb0EEENS1_30DynamicPersistentTileSchedulerILi256ELi256ELb1ELb1ELb0EEEEEEEEEvNT_6ParamsE,"aw",@nobits
	.sectionflags	@""
	.align	16


//--------------------- .nv.shared._ZN7cutlass13device_kernelIN5flash19enable_sm80_to_sm89INS1_16FlashAttnFwdSm80INS1_25CollectiveMainloopFwdSm80ILi4ELi1ELb0EN4cute5tupleIJNS5_1CILi128EEENS7_ILi64EEES8_EEELi128ENS_6half_tEfNS_4arch4Sm80ELb0ELb0ELb1ELb0ELb1ELb0ELb1ELb1EEENS1_21CollectiveEpilogueFwdINS6_IJS8_S8_S9_EEENS6_IJNS7_ILi1EEESH_SH_EEESB_SD_Li128ELb0ELb1ELb1ELb0EEENS1_19SingleTileSchedulerILb0ELb1ELb1ELi128EEEEEEEEEvNT_6ParamsE --------------------------
	.section	.nv.shared._ZN7cutlass13device_kernelIN5flash19enable_sm80_to_sm89INS1_16FlashAttnFwdSm80INS1_25CollectiveMainloopFwdSm80ILi4ELi1ELb0EN4cute5tupleIJNS5_1CILi128EEENS7_ILi64EEES8_EEELi128ENS_6half_tEfNS_4arch4Sm80ELb0ELb0ELb1ELb0ELb1ELb0ELb1ELb1EEENS1_21CollectiveEpilogueFwdINS6_IJS8_S8_S9_EEENS6_IJNS7_ILi1EEESH_SH_EEESB_SD_Li128ELb0ELb1ELb1ELb0EEENS1_19SingleTileSchedulerILb0ELb1ELb1ELi128EEEEEEEEEvNT_6ParamsE,"aw",@nobits
	.sectionflags	@""
	.align	16


//--------------------- .nv.shared._ZN7cutlass13device_kernelIN5flash19enable_sm80_to_sm89INS1_16FlashAttnFwdSm80INS1_25CollectiveMainloopFwdSm80ILi8ELi1ELb1EN4cute5tupleIJNS5_1CILi128EEENS7_ILi112EEES8_EEELi128ENS_6half_tEfNS_4arch4Sm80ELb0ELb0ELb1ELb1ELb1ELb0ELb1ELb1EEENS1_21CollectiveEpilogueFwdINS6_IJS8_S8_S9_EEENS6_IJNS7_ILi1EEESH_SH_EEESB_SD_Li256ELb1ELb1ELb1ELb0EEENS1_36VarlenDynamicPersistentTileSchedulerILi128ELi112ELi256ELi256ELb1ELb1ELb0ELb0ELb1ELb1EEEEEEEEEvNT_6ParamsE --------------------------
	.section	.nv.shared._ZN7cutlass13device_kernelIN5flash19enable_sm80_to_sm89INS1_16FlashAttnFwdSm80INS1_25CollectiveMainloopFwdSm80ILi8ELi1ELb1EN4cute5tupleIJNS5_1CILi128EEENS7_ILi112EEES8_EEELi128ENS_6half_tEfNS_4arch4Sm80ELb0ELb0ELb1ELb1ELb1ELb0ELb1ELb1EEENS1_21CollectiveEpilogueFwdINS6_IJS8_S8_S9_EEENS6_IJNS7_ILi1EEESH_SH_EEESB_SD_Li256ELb1ELb1ELb1ELb0EEENS1_36VarlenDynamicPersistentTileSchedulerILi128ELi112ELi256ELi256ELb1ELb1ELb0ELb0ELb1ELb1EEEEEEEEEvNT_6ParamsE,"aw",@nobits
	.sectionflags	@""
	.align	16


//--------------------- .nv.shared._ZN7cutlass13device_kernelIN5flash19enable_sm80_to_sm89INS1_16FlashAttnFwdSm80INS1_25CollectiveMainloopFwdSm80ILi8ELi1ELb1EN4cute5tupleIJNS5_1CILi128EEENS7_ILi112EEES8_EEELi128ENS_6half_tEfNS_4arch4Sm80ELb0ELb0ELb1ELb1ELb1ELb1ELb1ELb1EEENS1_21CollectiveEpilogueFwdINS6_IJS8_S8_S9_EEENS6_IJNS7_ILi1EEESH_SH_EEESB_SD_Li256ELb1ELb1ELb1ELb0EEENS1_36VarlenDynamicPersistentTileSchedulerILi128ELi112ELi256ELi256ELb1ELb1ELb0ELb0ELb1ELb1EEEEEEEEEvNT_6ParamsE --------------------------
	.section	.nv.shared._ZN7cutlass13device_kernelIN5flash19enable_sm80_to_sm89INS1_16FlashAttnFwdSm80INS1_25CollectiveMainloopFwdSm80ILi8ELi1ELb1EN4cute5tupleIJNS5_1CILi128EEENS7_ILi112EEES8_EEELi128ENS_6half_tEfNS_4arch4Sm80ELb0ELb0ELb1ELb1ELb1ELb1ELb1ELb1EEENS1_21CollectiveEpilogueFwdINS6_IJS8_S8_S9_EEENS6_IJNS7_ILi1EEESH_SH_EEESB_SD_Li256ELb1ELb1ELb1ELb0EEENS1_36VarlenDynamicPersistentTileSchedulerILi128ELi112ELi256ELi256ELb1ELb1ELb0ELb0ELb1ELb1EEEEEEEEEvNT_6ParamsE,"aw",@nobits
	.sectionflags	@""
	.align	16


//--------------------- .nv.shared._ZN7cutlass13device_kernelIN5flash19enable_sm80_to_sm89INS1_16FlashAttnFwdSm80INS1_25CollectiveMainloopFwdSm80ILi4ELi1ELb0EN4cute5tupleIJNS5_1CILi128EEENS7_ILi48EEES8_EEELi128ENS_6half_tEfNS_4arch4Sm80ELb0ELb1ELb1ELb0ELb1ELb0ELb1ELb1EEENS1_21CollectiveEpilogueFwdINS6_IJS8_S8_S9_EEENS6_IJNS7_ILi1EEESH_SH_EEESB_SD_Li128ELb0ELb1ELb1ELb0EEENS1_19SingleTileSchedulerILb0ELb1ELb1ELi128EEEEEEEEEvNT_6ParamsE --------------------------
	.section	.nv.shared._ZN7cutlass13device_kernelIN5flash19enable_sm80_to_sm89INS1_16FlashAttnFwdSm80INS1_25CollectiveMainloopFwdSm80ILi4ELi1ELb0EN4cute5tupleIJNS5_1CILi128EEENS7_ILi48EEES8_EEELi128ENS_6half_tEfNS_4arch4Sm80ELb0ELb1ELb1ELb0ELb1ELb0ELb1ELb1EEENS1_21CollectiveEpilogueFwdINS6_IJS8_S8_S9_EEENS6_IJNS7_ILi1EEESH_SH_EEESB_SD_Li128ELb0ELb1ELb1ELb0EEENS1_19SingleTileSchedulerILb0ELb1ELb1ELi128EEEEEEEEEvNT_6ParamsE,"aw",@nobits
	.sectionflags	@""
	.align	16


//--------------------- .nv.shared._ZN7cutlass13device_kernelIN5flash19enable_sm80_to_sm89INS1_16FlashAttnFwdSm80INS1_25CollectiveMainloopFwdSm80ILi8ELi1ELb1EN4cute5tupleIJNS5_1CILi128EEENS7_ILi96EEES8_EEELi128ENS_6half_tEfNS_4arch4Sm80ELb0ELb1ELb1ELb1ELb1ELb0ELb1ELb1EEENS1_21CollectiveEpilogueFwdINS6_IJS8_S8_S9_EEENS6_IJNS7_ILi1EEESH_SH_EEESB_SD_Li256ELb1ELb1ELb1ELb0EEENS1_36VarlenDynamicPersistentTileSchedulerILi128ELi96ELi256ELi256ELb1ELb1ELb0ELb1ELb0ELb1EEEEEEEEEvNT_6ParamsE --------------------------
	.section	.nv.shared._ZN7cutlass13device_kernelIN5flash19enable_sm80_to_sm89INS1_16FlashAttnFwdSm80INS1_25CollectiveMainloopFwdSm80ILi8ELi1ELb1EN4cute5tupleIJNS5_1CILi128EEENS7_ILi96EEES8_EEELi128ENS_6half_tEfNS_4arch4Sm80ELb0ELb1ELb1ELb1ELb1ELb0ELb1ELb1EEENS1_21CollectiveEpilogueFwdINS6_IJS8_S8_S9_EEENS6_IJNS7_ILi1EEESH_SH_EEESB_SD_Li256ELb1ELb1ELb1ELb0EEENS1_36VarlenDynamicPersistentTileSchedulerILi128ELi96ELi256ELi256ELb1ELb1ELb0ELb1ELb0ELb1EEEEEEEEEvNT_6ParamsE,"aw",@nobits
	.sectionflags	@""
	.align	16


//--------------------- .nv.shared._ZN7cutlass13device_kernelIN5flash19enable_sm80_to_sm89INS1_16FlashAttnFwdSm80INS1_25CollectiveMainloopFwdSm80ILi8ELi1ELb1EN4cute5tupleIJNS5_1CILi128EEENS7_ILi96EEES8_EEELi128ENS_6half_tEfNS_4arch4Sm80ELb0ELb1ELb1ELb1ELb1ELb1ELb1ELb1EEENS1_21CollectiveEpilogueFwdINS6_IJS8_S8_S9_EEENS6_IJNS7_ILi1EEESH_SH_EEESB_SD_Li256ELb1ELb1ELb1ELb0EEENS1_36VarlenDynamicPersistentTileSchedulerILi128ELi96ELi256ELi256ELb1ELb1ELb0ELb1ELb0ELb1EEEEEEEEEvNT_6ParamsE --------------------------
	.section	.nv.shared._ZN7cutlass13device_kernelIN5flash19enable_sm80_to_sm89INS1_16FlashAttnFwdSm80INS1_25CollectiveMainloopFwdSm80ILi8ELi1ELb1EN4cute5tupleIJNS5_1CILi128EEENS7_ILi96EEES8_EEELi128ENS_6half_tEfNS_4arch4Sm80ELb0ELb1ELb1ELb1ELb1ELb1ELb1ELb1EEENS1_21CollectiveEpilogueFwdINS6_IJS8_S8_S9_EEENS6_IJNS7_ILi1EEESH_SH_EEESB_SD_Li256ELb1ELb1ELb1ELb0EEENS1_36VarlenDynamicPersistentTileSchedulerILi128ELi96ELi256ELi256ELb1ELb1ELb0ELb1ELb0ELb1EEEEEEEEEvNT_6ParamsE,"aw",@nobits
	.sectionflags	@""
	.align	16


//--------------------- .nv.shared._ZN7cutlass13device_kernelIN5flash19enable_sm80_to_sm89INS1_16FlashAttnFwdSm80INS1_25CollectiveMainloopFwdSm80ILi4ELi1ELb0EN4cute5tupleIJNS5_1CILi128EEENS7_ILi64EEES8_EEELi128ENS_6half_tEfNS_4arch4Sm80ELb1ELb0ELb1ELb0ELb1ELb0ELb1ELb1EEENS1_21CollectiveEpilogueFwdINS6_IJS8_S8_S9_EEENS6_IJNS7_ILi1EEESH_SH_EEESB_SD_Li128ELb0ELb1ELb1ELb0EEENS1_30DynamicPersistentTileSchedulerILi128ELi128ELb1ELb1ELb0EEEEEEEEEvNT_6ParamsE --------------------------
	.section	.nv.shared._ZN7cutlass13device_kernelIN5flash19enable_sm80_to_sm89INS1_16FlashAttnFwdSm80INS1_25CollectiveMainloopFwdSm80ILi4ELi1ELb0EN4cute5tupleIJNS5_1CILi128EEENS7_ILi64EEES8_EEELi128ENS_6half_tEfNS_4arch4Sm80ELb1ELb0ELb1ELb0ELb1ELb0ELb1ELb1EEENS1_21CollectiveEpilogueFwdINS6_IJS8_S8_S9_EEENS6_IJNS7_ILi1EEESH_SH_EEESB_SD_Li128ELb0ELb1ELb1ELb0EEENS1_30DynamicPersistentTileSchedulerILi128ELi128ELb1ELb1ELb0EEEEEEEEEvNT_6ParamsE,"aw",@nobits
	.sectionflags	@""
	.align	16


//--------------------- .nv.shared._ZN7cutlass13device_kernelIN5flash19enable_sm80_to_sm89INS1_16FlashAttnFwdSm80INS1_25CollectiveMainloopFwdSm80ILi8ELi1ELb1EN4cute5tupleIJNS5_1CILi128EEENS7_ILi112EEES8_EEELi128ENS_6half_tEfNS_4arch4Sm80ELb1ELb0ELb1ELb1ELb1ELb0ELb1ELb1EEENS1_21CollectiveEpilogueFwdINS6_IJS8_S8_S9_EEENS6_IJNS7_ILi1EEESH_SH_EEESB_SD_Li256ELb1ELb1ELb1ELb0EEENS1_36VarlenDynamicPersistentTileSchedulerILi128ELi112ELi256ELi256ELb1ELb1ELb0ELb1ELb1ELb1EEEEEEEEEvNT_6ParamsE --------------------------
	.section	.nv.shared._ZN7cutlass13device_kernelIN5flash19enable_sm80_to_sm89INS1_16FlashAttnFwdSm80INS1_25CollectiveMainloopFwdSm80ILi8ELi1ELb1EN4cute5tupleIJNS5_1CILi128EEENS7_ILi112EEES8_EEELi128ENS_6half_tEfNS_4arch4Sm80ELb1ELb0ELb1ELb1ELb1ELb0ELb1ELb1EEENS1_21CollectiveEpilogueFwdINS6_IJS8_S8_S9_EEENS6_IJNS7_ILi1EEESH_SH_EEESB_SD_Li256ELb1ELb1ELb1ELb0EEENS1_36VarlenDynamicPersistentTileSchedulerILi128ELi112ELi256ELi256ELb1ELb1ELb0ELb1ELb1ELb1EEEEEEEEEvNT_6ParamsE,"aw",@nobits
	.sectionflags	@""
	.align	16


//--------------------- .nv.shared._ZN7cutlass13device_kernelIN5flash19enable_sm80_to_sm89INS1_16FlashAttnFwdSm80INS1_25CollectiveMainloopFwdSm80ILi8ELi1ELb1EN4cute5tupleIJNS5_1CILi128EEENS7_ILi112EEES8_EEELi128ENS_6half_tEfNS_4arch4Sm80ELb1ELb0ELb1ELb1ELb1ELb1ELb1ELb1EEENS1_21CollectiveEpilogueFwdINS6_IJS8_S8_S9_EEENS6_IJNS7_ILi1EEESH_SH_EEESB_SD_Li256ELb1ELb1ELb1ELb0EEENS1_36VarlenDynamicPersistentTileSchedulerILi128ELi112ELi256ELi256ELb1ELb1ELb0ELb1ELb1ELb1EEEEEEEEEvNT_6ParamsE --------------------------
	.section	.nv.shared._ZN7cutlass13device_kernelIN5flash19enable_sm80_to_sm89INS1_16FlashAttnFwdSm80INS1_25CollectiveMainloopFwdSm80ILi8ELi1ELb1EN4cute5tupleIJNS5_1CILi128EEENS7_ILi112EEES8_EEELi128ENS_6half_tEfNS_4arch4Sm80ELb1ELb0ELb1ELb1ELb1ELb1ELb1ELb1EEENS1_21CollectiveEpilogueFwdINS6_IJS8_S8_S9_EEENS6_IJNS7_ILi1EEESH_SH_EEESB_SD_Li256ELb1ELb1ELb1ELb0EEENS1_36VarlenDynamicPersistentTileSchedulerILi128ELi112ELi256ELi256ELb1ELb1ELb0ELb1ELb1ELb1EEEEEEEEEvNT_6ParamsE,"aw",@nobits
	.sectionflags	@""
	.align	16
